// Copyright (c) 2024, Jay Shah, Ganesh Bikshandi, Ying Zhang, Vijay Thakkar, Pradeep Ramani, Tri Dao.
// Splitting the different template instantiations to different files to speed up compilation.
// This file is auto-generated. See "generate_kernels.py"

#include "flash_fwd_launch_template.h"

#ifndef FLASHATTENTION_DISABLE_HDIM192
template void run_mha_fwd_<90, cutlass::float_e4m3_t, 192, 192, true, false, false, true>(Flash_fwd_params &params, cudaStream_t stream);
#endif


// ===== COMPILED SASS (sm_90a) =====

	.target	sm_90a

	.elftype	@"ET_EXEC"


//--------------------- .note.nv.tkinfo           --------------------------
	.section	.note.nv.tkinfo,"",@"SHT_NOTE"
	.sectionflags	@"SHF_NOTE_NV_TKINFO"
	.tkinfo
        /*0018*/ 	.word	0x00000002
        /*0030*/ 	.string	""
        /*0030*/ 	.string	"ptxas"
        /*0030*/ 	.string	"Cuda compilation tools, release 13.0, V13.0.88"
        /*0030*/ 	.string	"Build cuda_13.0.r13.0/compiler.36424714_0"
        /*0030*/ 	.string	"-arch sm_90a -m 64 "



//--------------------- .note.nv.cuinfo           --------------------------
	.section	.note.nv.cuinfo,"",@"SHT_NOTE"
	.sectionflags	@"SHF_NOTE_NV_CUINFO"
        /*0018*/ 	.short	0x0002
        /*001a*/ 	.short	0x005a
        /*001c*/ 	.short	0x0082
	.zero		2


//--------------------- .nv.info                  --------------------------
	.section	.nv.info,"",@"SHT_CUDA_INFO"
	.align	4


	//----- nvinfo : EIATTR_REGCOUNT
	.align		4
        /*0000*/ 	.byte	0x04, 0x2f
        /*0002*/ 	.short	(.L_21 - .L_20)
	.align		4
.L_20:
        /*0004*/ 	.word	index@(_ZN7cutlass13device_kernelIN5flash11enable_sm90INS1_16FlashAttnFwdSm90INS1_25CollectiveMainloopFwdSm90ILi2EN4cute5tupleIJNS5_1CILi1EEES8_S8_EEENS6_IJNS7_ILi128EEENS7_ILi160EEENS7_ILi192EEEEEELi192ENS_12float_e4m3_tEfNS_4arch4Sm90ELb1ELb0ELb0ELb1ELb0ELb1ELb0ELb1ELb1ELb1ELb1ELb0EEENS1_21CollectiveEpilogueFwdINS6_IJSA_SC_SB_EEES9_NS_10bfloat16_tESG_Li256ELb1ELb1ELb1ELb1EEENS1_36VarlenDynamicPersistentTileSchedulerILi128ELi160ELi256ELi128ELb1ELb1ELb1ELb1ELb1ELb1EEEEEEEEEvNT_6ParamsE)
        /*0008*/ 	.word	0x000000a8


	//----- nvinfo : EIATTR_FRAME_SIZE
	.align		4
.L_21:
        /*000c*/ 	.byte	0x04, 0x11
        /*000e*/ 	.short	(.L_23 - .L_22)
	.align		4
.L_22:
        /*0010*/ 	.word	index@(_ZN7cutlass13device_kernelIN5flash11enable_sm90INS1_16FlashAttnFwdSm90INS1_25CollectiveMainloopFwdSm90ILi2EN4cute5tupleIJNS5_1CILi1EEES8_S8_EEENS6_IJNS7_ILi128EEENS7_ILi160EEENS7_ILi192EEEEEELi192ENS_12float_e4m3_tEfNS_4arch4Sm90ELb1ELb0ELb0ELb1ELb0ELb1ELb0ELb1ELb1ELb1ELb1ELb0EEENS1_21CollectiveEpilogueFwdINS6_IJSA_SC_SB_EEES9_NS_10bfloat16_tESG_Li256ELb1ELb1ELb1ELb1EEENS1_36VarlenDynamicPersistentTileSchedulerILi128ELi160ELi256ELi128ELb1ELb1ELb1ELb1ELb1ELb1EEEEEEEEEvNT_6ParamsE)
        /*0014*/ 	.word	0x00000078


	//----- nvinfo : EIATTR_REGCOUNT
	.align		4
.L_23:
        /*0018*/ 	.byte	0x04, 0x2f
        /*001a*/ 	.short	(.L_25 - .L_24)
	.align		4
.L_24:
        /*001c*/ 	.word	index@(_ZN7cutlass13device_kernelIN5flash11enable_sm90INS1_16FlashAttnFwdSm90INS1_25CollectiveMainloopFwdSm90ILi2EN4cute5tupleIJNS5_1CILi1EEES8_S8_EEENS6_IJNS7_ILi128EEENS7_ILi160EEENS7_ILi192EEEEEELi192ENS_12float_e4m3_tEfNS_4arch4Sm90ELb1ELb0ELb0ELb1ELb0ELb0ELb0ELb1ELb1ELb1ELb1ELb0EEENS1_21CollectiveEpilogueFwdINS6_IJSA_SC_SB_EEES9_NS_10bfloat16_tESG_Li256ELb1ELb1ELb1ELb1EEENS1_36VarlenDynamicPersistentTileSchedulerILi128ELi160ELi256ELi128ELb1ELb1ELb1ELb1ELb1ELb1EEEEEEEEEvNT_6ParamsE)
        /*0020*/ 	.word	0x000000a8


	//----- nvinfo : EIATTR_FRAME_SIZE
	.align		4
.L_25:
        /*0024*/ 	.byte	0x04, 0x11
        /*0026*/ 	.short	(.L_27 - .L_26)
	.align		4
.L_26:
        /*0028*/ 	.word	index@(_ZN7cutlass13device_kernelIN5flash11enable_sm90INS1_16FlashAttnFwdSm90INS1_25CollectiveMainloopFwdSm90ILi2EN4cute5tupleIJNS5_1CILi1EEES8_S8_EEENS6_IJNS7_ILi128EEENS7_ILi160EEENS7_ILi192EEEEEELi192ENS_12float_e4m3_tEfNS_4arch4Sm90ELb1ELb0ELb0ELb1ELb0ELb0ELb0ELb1ELb1ELb1ELb1ELb0EEENS1_21CollectiveEpilogueFwdINS6_IJSA_SC_SB_EEES9_NS_10bfloat16_tESG_Li256ELb1ELb1ELb1ELb1EEENS1_36VarlenDynamicPersistentTileSchedulerILi128ELi160ELi256ELi128ELb1ELb1ELb1ELb1ELb1ELb1EEEEEEEEEvNT_6ParamsE)
        /*002c*/ 	.word	0x00000040


	//----- nvinfo : EIATTR_REGCOUNT
	.align		4
.L_27:
        /*0030*/ 	.byte	0x04, 0x2f
        /*0032*/ 	.short	(.L_29 - .L_28)
	.align		4
.L_28:
        /*0034*/ 	.word	index@(_ZN7cutlass13device_kernelIN5flash11enable_sm90INS1_16FlashAttnFwdSm90INS1_25CollectiveMainloopFwdSm90ILi2EN4cute5tupleIJNS5_1CILi1EEES8_S8_EEENS6_IJNS7_ILi128EEENS7_ILi160EEENS7_ILi192EEEEEELi192ENS_12float_e4m3_tEfNS_4arch4Sm90ELb1ELb0ELb0ELb0ELb0ELb0ELb0ELb1ELb1ELb1ELb1ELb0EEENS1_21CollectiveEpilogueFwdINS6_IJSA_SC_SB_EEES9_NS_10bfloat16_tESG_Li256ELb0ELb1ELb1ELb1EEENS1_19SingleTileSchedulerILb0ELb1ELb1ELi128EEEEEEEEEvNT_6ParamsE)
        /*0038*/ 	.word	0x000000a8


	//----- nvinfo : EIATTR_FRAME_SIZE
	.align		4
.L_29:
        /*003c*/ 	.byte	0x04, 0x11
        /*003e*/ 	.short	(.L_31 - .L_30)
	.align		4
.L_30:
        /*0040*/ 	.word	index@(_ZN7cutlass13device_kernelIN5flash11enable_sm90INS1_16FlashAttnFwdSm90INS1_25CollectiveMainloopFwdSm90ILi2EN4cute5tupleIJNS5_1CILi1EEES8_S8_EEENS6_IJNS7_ILi128EEENS7_ILi160EEENS7_ILi192EEEEEELi192ENS_12float_e4m3_tEfNS_4arch4Sm90ELb1ELb0ELb0ELb0ELb0ELb0ELb0ELb1ELb1ELb1ELb1ELb0EEENS1_21CollectiveEpilogueFwdINS6_IJSA_SC_SB_EEES9_NS_10bfloat16_tESG_Li256ELb0ELb1ELb1ELb1EEENS1_19SingleTileSchedulerILb0ELb1ELb1ELi128EEEEEEEEEvNT_6ParamsE)
        /*0044*/ 	.word	0x00000018


	//----- nvinfo : EIATTR_REGCOUNT
	.align		4
.L_31:
        /*0048*/ 	.byte	0x04, 0x2f
        /*004a*/ 	.short	(.L_33 - .L_32)
	.align		4
.L_32:
        /*004c*/ 	.word	index@(_ZN7cutlass13device_kernelIN5flash11enable_sm90INS1_16FlashAttnFwdSm90INS1_25CollectiveMainloopFwdSm90ILi2EN4cute5tupleIJNS5_1CILi1EEES8_S8_EEENS6_IJNS7_ILi128EEENS7_ILi160EEENS7_ILi192EEEEEELi192ENS_12float_e4m3_tEfNS_4arch4Sm90ELb0ELb1ELb0ELb1ELb0ELb1ELb0ELb1ELb1ELb1ELb1ELb0EEENS1_21CollectiveEpilogueFwdINS6_IJSA_SC_SB_EEES9_NS_10bfloat16_tESG_Li256ELb1ELb1ELb1ELb1EEENS1_36VarlenDynamicPersistentTileSchedulerILi128ELi160ELi256ELi128ELb1ELb1ELb1ELb1ELb0ELb1EEEEEEEEEvNT_6ParamsE)
        /*0050*/ 	.word	0x000000a8


	//----- nvinfo : EIATTR_FRAME_SIZE
	.align		4
.L_33:
        /*0054*/ 	.byte	0x04, 0x11
        /*0056*/ 	.short	(.L_35 - .L_34)
	.align		4
.L_34:
        /*0058*/ 	.word	index@($_ZN7cutlass13device_kernelIN5flash11enable_sm90INS1_16FlashAttnFwdSm90INS1_25CollectiveMainloopFwdSm90ILi2EN4cute5tupleIJNS5_1CILi1EEES8_S8_EEENS6_IJNS7_ILi128EEENS7_ILi160EEENS7_ILi192EEEEEELi192ENS_12float_e4m3_tEfNS_4arch4Sm90ELb0ELb1ELb0ELb1ELb0ELb1ELb0ELb1ELb1ELb1ELb1ELb0EEENS1_21CollectiveEpilogueFwdINS6_IJSA_SC_SB_EEES9_NS_10bfloat16_tESG_Li256ELb1ELb1ELb1ELb1EEENS1_36VarlenDynamicPersistentTileSchedulerILi128ELi160ELi256ELi128ELb1ELb1ELb1ELb1ELb0ELb1EEEEEEEEEvNT_6ParamsE$_ZZN5flash25CollectiveMainloopFwdSm90ILi2EN4cute5tupleIJNS1_1CILi1EEES4_S4_EEENS2_IJNS3_ILi128EEENS3_ILi160EEENS3_ILi192EEEEEELi192EN7cutlass12float_e4m3_tEfNSA_4arch4Sm90ELb0ELb1ELb0ELb1ELb0ELb1ELb0ELb1ELb1ELb1ELb1ELb0EE12store_kv_newINS_16FlashAttnFwdSm90ISE_NS_21CollectiveEpilogueFwdINS2_IJS6_S8_S7_EEES5_NSA_10bfloat16_tESD_Li256ELb1ELb1ELb1ELb1EEENS_36VarlenDynamicPersistentTileSchedulerILi128ELi160ELi256ELi128ELb1ELb1ELb1ELb1ELb0ELb1EEEE13SharedStorageEEEbRKNSE_6ParamsENSA_25PipelineTmaAsyncNoClusterILi2ENSA_16PipelineTmaAsyncILi2EEEEESV_RNSA_13PipelineStateILj2EEEiRT_RKNS_16SeqlenInfoQKNewKILb1ELb1EEENS2_IJiiiiEEEENKUliRKT_E_clISX_EEDaiS18_)
        /*005c*/ 	.word	0x000003b0


	//----- nvinfo : EIATTR_FRAME_SIZE
	.align		4
.L_35:
        /*0060*/ 	.byte	0x04, 0x11
        /*0062*/ 	.short	(.L_37 - .L_36)
	.align		4
.L_36:
        /*0064*/ 	.word	index@(_ZN7cutlass13device_kernelIN5flash11enable_sm90INS1_16FlashAttnFwdSm90INS1_25CollectiveMainloopFwdSm90ILi2EN4cute5tupleIJNS5_1CILi1EEES8_S8_EEENS6_IJNS7_ILi128EEENS7_ILi160EEENS7_ILi192EEEEEELi192ENS_12float_e4m3_tEfNS_4arch4Sm90ELb0ELb1ELb0ELb1ELb0ELb1ELb0ELb1ELb1ELb1ELb1ELb0EEENS1_21CollectiveEpilogueFwdINS6_IJSA_SC_SB_EEES9_NS_10bfloat16_tESG_Li256ELb1ELb1ELb1ELb1EEENS1_36VarlenDynamicPersistentTileSchedulerILi128ELi160ELi256ELi128ELb1ELb1ELb1ELb1ELb0ELb1EEEEEEEEEvNT_6ParamsE)
        /*0068*/ 	.word	0x000003b0


	//----- nvinfo : EIATTR_REGCOUNT
	.align		4
.L_37:
        /*006c*/ 	.byte	0x04, 0x2f
        /*006e*/ 	.short	(.L_39 - .L_38)
	.align		4
.L_38:
        /*0070*/ 	.word	index@(_ZN7cutlass13device_kernelIN5flash11enable_sm90INS1_16FlashAttnFwdSm90INS1_25CollectiveMainloopFwdSm90ILi2EN4cute5tupleIJNS5_1CILi1EEES8_S8_EEENS6_IJNS7_ILi128EEENS7_ILi160EEENS7_ILi192EEEEEELi192ENS_12float_e4m3_tEfNS_4arch4Sm90ELb0ELb1ELb0ELb1ELb0ELb0ELb0ELb1ELb1ELb1ELb1ELb0EEENS1_21CollectiveEpilogueFwdINS6_IJSA_SC_SB_EEES9_NS_10bfloat16_tESG_Li256ELb1ELb1ELb1ELb1EEENS1_36VarlenDynamicPersistentTileSchedulerILi128ELi160ELi256ELi128ELb1ELb1ELb1ELb1ELb0ELb1EEEEEEEEEvNT_6ParamsE)
        /*0074*/ 	.word	0x000000a8


	//----- nvinfo : EIATTR_FRAME_SIZE
	.align		4
.L_39:
        /*0078*/ 	.byte	0x04, 0x11
        /*007a*/ 	.short	(.L_41 - .L_40)
	.align		4
.L_40:
        /*007c*/ 	.word	index@(_ZN7cutlass13device_kernelIN5flash11enable_sm90INS1_16FlashAttnFwdSm90INS1_25CollectiveMainloopFwdSm90ILi2EN4cute5tupleIJNS5_1CILi1EEES8_S8_EEENS6_IJNS7_ILi128EEENS7_ILi160EEENS7_ILi192EEEEEELi192ENS_12float_e4m3_tEfNS_4arch4Sm90ELb0ELb1ELb0ELb1ELb0ELb0ELb0ELb1ELb1ELb1ELb1ELb0EEENS1_21CollectiveEpilogueFwdINS6_IJSA_SC_SB_EEES9_NS_10bfloat16_tESG_Li256ELb1ELb1ELb1ELb1EEENS1_36VarlenDynamicPersistentTileSchedulerILi128ELi160ELi256ELi128ELb1ELb1ELb1ELb1ELb0ELb1EEEEEEEEEvNT_6ParamsE)
        /*0080*/ 	.word	0x00000038


	//----- nvinfo : EIATTR_REGCOUNT
	.align		4
.L_41:
        /*0084*/ 	.byte	0x04, 0x2f
        /*0086*/ 	.short	(.L_43 - .L_42)
	.align		4
.L_42:
        /*0088*/ 	.word	index@(_ZN7cutlass13device_kernelIN5flash11enable_sm90INS1_16FlashAttnFwdSm90INS1_25CollectiveMainloopFwdSm90ILi2EN4cute5tupleIJNS5_1CILi1EEES8_S8_EEENS6_IJNS7_ILi128EEENS7_ILi160EEENS7_ILi192EEEEEELi192ENS_12float_e4m3_tEfNS_4arch4Sm90ELb0ELb1ELb0ELb0ELb0ELb0ELb0ELb1ELb1ELb1ELb1ELb0EEENS1_21CollectiveEpilogueFwdINS6_IJSA_SC_SB_EEES9_NS_10bfloat16_tESG_Li256ELb0ELb1ELb1ELb1EEENS1_19SingleTileSchedulerILb0ELb1ELb1ELi128EEEEEEEEEvNT_6ParamsE)
        /*008c*/ 	.word	0x000000a8


	//----- nvinfo : EIATTR_FRAME_SIZE
	.align		4
.L_43:
        /*0090*/ 	.byte	0x04, 0x11
        /*0092*/ 	.short	(.L_45 - .L_44)
	.align		4
.L_44:
        /*0094*/ 	.word	index@(_ZN7cutlass13device_kernelIN5flash11enable_sm90INS1_16FlashAttnFwdSm90INS1_25CollectiveMainloopFwdSm90ILi2EN4cute5tupleIJNS5_1CILi1EEES8_S8_EEENS6_IJNS7_ILi128EEENS7_ILi160EEENS7_ILi192EEEEEELi192ENS_12float_e4m3_tEfNS_4arch4Sm90ELb0ELb1ELb0ELb0ELb0ELb0ELb0ELb1ELb1ELb1ELb1ELb0EEENS1_21CollectiveEpilogueFwdINS6_IJSA_SC_SB_EEES9_NS_10bfloat16_tESG_Li256ELb0ELb1ELb1ELb1EEENS1_19SingleTileSchedulerILb0ELb1ELb1ELi128EEEEEEEEEvNT_6ParamsE)
        /*0098*/ 	.word	0x00000010


	//----- nvinfo : EIATTR_REGCOUNT
	.align		4
.L_45:
        /*009c*/ 	.byte	0x04, 0x2f
        /*009e*/ 	.short	(.L_47 - .L_46)
	.align		4
.L_46:
        /*00a0*/ 	.word	index@(_ZN7cutlass13device_kernelIN5flash11enable_sm90INS1_16FlashAttnFwdSm90INS1_25CollectiveMainloopFwdSm90ILi2EN4cute5tupleIJNS5_1CILi1EEES8_S8_EEENS6_IJNS7_ILi128EEENS7_ILi160EEENS7_ILi192EEEEEELi192ENS_12float_e4m3_tEfNS_4arch4Sm90ELb0ELb0ELb0ELb1ELb0ELb1ELb0ELb1ELb1ELb1ELb1ELb0EEENS1_21CollectiveEpilogueFwdINS6_IJSA_SC_SB_EEES9_NS_10bfloat16_tESG_Li256ELb1ELb1ELb1ELb1EEENS1_36VarlenDynamicPersistentTileSchedulerILi128ELi160ELi256ELi128ELb1ELb1ELb1ELb0ELb1ELb1EEEEEEEEEvNT_6ParamsE)
        /*00a4*/ 	.word	0x000000a8


	//----- nvinfo : EIATTR_FRAME_SIZE
	.align		4
.L_47:
        /*00a8*/ 	.byte	0x04, 0x11
        /*00aa*/ 	.short	(.L_49 - .L_48)
	.align		4
.L_48:
        /*00ac*/ 	.word	index@(_ZN7cutlass13device_kernelIN5flash11enable_sm90INS1_16FlashAttnFwdSm90INS1_25CollectiveMainloopFwdSm90ILi2EN4cute5tupleIJNS5_1CILi1EEES8_S8_EEENS6_IJNS7_ILi128EEENS7_ILi160EEENS7_ILi192EEEEEELi192ENS_12float_e4m3_tEfNS_4arch4Sm90ELb0ELb0ELb0ELb1ELb0ELb1ELb0ELb1ELb1ELb1ELb1ELb0EEENS1_21CollectiveEpilogueFwdINS6_IJSA_SC_SB_EEES9_NS_10bfloat16_tESG_Li256ELb1ELb1ELb1ELb1EEENS1_36VarlenDynamicPersistentTileSchedulerILi128ELi160ELi256ELi128ELb1ELb1ELb1ELb0ELb1ELb1EEEEEEEEEvNT_6ParamsE)
        /*00b0*/ 	.word	0x000000e0


	//----- nvinfo : EIATTR_REGCOUNT
	.align		4
.L_49:
        /*00b4*/ 	.byte	0x04, 0x2f
        /*00b6*/ 	.short	(.L_51 - .L_50)
	.align		4
.L_50:
        /*00b8*/ 	.word	index@(_ZN7cutlass13device_kernelIN5flash11enable_sm90INS1_16FlashAttnFwdSm90INS1_25CollectiveMainloopFwdSm90ILi2EN4cute5tupleIJNS5_1CILi1EEES8_S8_EEENS6_IJNS7_ILi128EEENS7_ILi160EEENS7_ILi192EEEEEELi192ENS_12float_e4m3_tEfNS_4arch4Sm90ELb0ELb0ELb0ELb1ELb0ELb0ELb0ELb1ELb1ELb1ELb1ELb0EEENS1_21CollectiveEpilogueFwdINS6_IJSA_SC_SB_EEES9_NS_10bfloat16_tESG_Li256ELb1ELb1ELb1ELb1EEENS1_36VarlenDynamicPersistentTileSchedulerILi128ELi160ELi256ELi128ELb1ELb1ELb1ELb0ELb1ELb1EEEEEEEEEvNT_6ParamsE)
        /*00bc*/ 	.word	0x000000a8


	//----- nvinfo : EIATTR_FRAME_SIZE
	.align		4
.L_51:
        /*00c0*/ 	.byte	0x04, 0x11
        /*00c2*/ 	.short	(.L_53 - .L_52)
	.align		4
.L_52:
        /*00c4*/ 	.word	index@(_ZN7cutlass13device_kernelIN5flash11enable_sm90INS1_16FlashAttnFwdSm90INS1_25CollectiveMainloopFwdSm90ILi2EN4cute5tupleIJNS5_1CILi1EEES8_S8_EEENS6_IJNS7_ILi128EEENS7_ILi160EEENS7_ILi192EEEEEELi192ENS_12float_e4m3_tEfNS_4arch4Sm90ELb0ELb0ELb0ELb1ELb0ELb0ELb0ELb1ELb1ELb1ELb1ELb0EEENS1_21CollectiveEpilogueFwdINS6_IJSA_SC_SB_EEES9_NS_10bfloat16_tESG_Li256ELb1ELb1ELb1ELb1EEENS1_36VarlenDynamicPersistentTileSchedulerILi128ELi160ELi256ELi128ELb1ELb1ELb1ELb0ELb1ELb1EEEEEEEEEvNT_6ParamsE)
        /*00c8*/ 	.word	0x00000040


	//----- nvinfo : EIATTR_REGCOUNT
	.align		4
.L_53:
        /*00cc*/ 	.byte	0x04, 0x2f
        /*00ce*/ 	.short	(.L_55 - .L_54)
	.align		4
.L_54:
        /*00d0*/ 	.word	index@(_ZN7cutlass13device_kernelIN5flash11enable_sm90INS1_16FlashAttnFwdSm90INS1_25CollectiveMainloopFwdSm90ILi2EN4cute5tupleIJNS5_1CILi1EEES8_S8_EEENS6_IJNS7_ILi128EEENS7_ILi160EEENS7_ILi192EEEEEELi192ENS_12float_e4m3_tEfNS_4arch4Sm90ELb0ELb0ELb0ELb0ELb0ELb0ELb0ELb1ELb1ELb1ELb1ELb0EEENS1_21CollectiveEpilogueFwdINS6_IJSA_SC_SB_EEES9_NS_10bfloat16_tESG_Li256ELb0ELb1ELb1ELb1EEENS1_19SingleTileSchedulerILb0ELb1ELb1ELi128EEEEEEEEEvNT_6ParamsE)
        /*00d4*/ 	.word	0x000000a8


	//----- nvinfo : EIATTR_FRAME_SIZE
	.align		4
.L_55:
        /*00d8*/ 	.byte	0x04, 0x11
        /*00da*/ 	.short	(.L_57 - .L_56)
	.align		4
.L_56:
        /*00dc*/ 	.word	index@(_ZN7cutlass13device_kernelIN5flash11enable_sm90INS1_16FlashAttnFwdSm90INS1_25CollectiveMainloopFwdSm90ILi2EN4cute5tupleIJNS5_1CILi1EEES8_S8_EEENS6_IJNS7_ILi128EEENS7_ILi160EEENS7_ILi192EEEEEELi192ENS_12float_e4m3_tEfNS_4arch4Sm90ELb0ELb0ELb0ELb0ELb0ELb0ELb0ELb1ELb1ELb1ELb1ELb0EEENS1_21CollectiveEpilogueFwdINS6_IJSA_SC_SB_EEES9_NS_10bfloat16_tESG_Li256ELb0ELb1ELb1ELb1EEENS1_19SingleTileSchedulerILb0ELb1ELb1ELi128EEEEEEEEEvNT_6ParamsE)
        /*00e0*/ 	.word	0x00000018


	//----- nvinfo : EIATTR_MIN_STACK_SIZE
	.align		4
.L_57:
        /*00e4*/ 	.byte	0x04, 0x12
        /*00e6*/ 	.short	(.L_59 - .L_58)
	.align		4
.L_58:
        /*00e8*/ 	.word	index@(_ZN7cutlass13device_kernelIN5flash11enable_sm90INS1_16FlashAttnFwdSm90INS1_25CollectiveMainloopFwdSm90ILi2EN4cute5tupleIJNS5_1CILi1EEES8_S8_EEENS6_IJNS7_ILi128EEENS7_ILi160EEENS7_ILi192EEEEEELi192ENS_12float_e4m3_tEfNS_4arch4Sm90ELb0ELb0ELb0ELb0ELb0ELb0ELb0ELb1ELb1ELb1ELb1ELb0EEENS1_21CollectiveEpilogueFwdINS6_IJSA_SC_SB_EEES9_NS_10bfloat16_tESG_Li256ELb0ELb1ELb1ELb1EEENS1_19SingleTileSchedulerILb0ELb1ELb1ELi128EEEEEEEEEvNT_6ParamsE)
        /*00ec*/ 	.word	0x00000018


	//----- nvinfo : EIATTR_MIN_STACK_SIZE
	.align		4
.L_59:
        /*00f0*/ 	.byte	0x04, 0x12
        /*00f2*/ 	.short	(.L_61 - .L_60)
	.align		4
.L_60:
        /*00f4*/ 	.word	index@(_ZN7cutlass13device_kernelIN5flash11enable_sm90INS1_16FlashAttnFwdSm90INS1_25CollectiveMainloopFwdSm90ILi2EN4cute5tupleIJNS5_1CILi1EEES8_S8_EEENS6_IJNS7_ILi128EEENS7_ILi160EEENS7_ILi192EEEEEELi192ENS_12float_e4m3_tEfNS_4arch4Sm90ELb0ELb0ELb0ELb1ELb0ELb0ELb0ELb1ELb1ELb1ELb1ELb0EEENS1_21CollectiveEpilogueFwdINS6_IJSA_SC_SB_EEES9_NS_10bfloat16_tESG_Li256ELb1ELb1ELb1ELb1EEENS1_36VarlenDynamicPersistentTileSchedulerILi128ELi160ELi256ELi128ELb1ELb1ELb1ELb0ELb1ELb1EEEEEEEEEvNT_6ParamsE)
        /*00f8*/ 	.word	0x00000040


	//----- nvinfo : EIATTR_MIN_STACK_SIZE
	.align		4
.L_61:
        /*00fc*/ 	.byte	0x04, 0x12
        /*00fe*/ 	.short	(.L_63 - .L_62)
	.align		4
.L_62:
        /*0100*/ 	.word	index@(_ZN7cutlass13device_kernelIN5flash11enable_sm90INS1_16FlashAttnFwdSm90INS1_25CollectiveMainloopFwdSm90ILi2EN4cute5tupleIJNS5_1CILi1EEES8_S8_EEENS6_IJNS7_ILi128EEENS7_ILi160EEENS7_ILi192EEEEEELi192ENS_12float_e4m3_tEfNS_4arch4Sm90ELb0ELb0ELb0ELb1ELb0ELb1ELb0ELb1ELb1ELb1ELb1ELb0EEENS1_21CollectiveEpilogueFwdINS6_IJSA_SC_SB_EEES9_NS_10bfloat16_tESG_Li256ELb1ELb1ELb1ELb1EEENS1_36VarlenDynamicPersistentTileSchedulerILi128ELi160ELi256ELi128ELb1ELb1ELb1ELb0ELb1ELb1EEEEEEEEEvNT_6ParamsE)
        /*0104*/ 	.word	0x000000e0


	//----- nvinfo : EIATTR_MIN_STACK_SIZE
	.align		4
.L_63:
        /*0108*/ 	.byte	0x04, 0x12
        /*010a*/ 	.short	(.L_65 - .L_64)
	.align		4
.L_64:
        /*010c*/ 	.word	index@(_ZN7cutlass13device_kernelIN5flash11enable_sm90INS1_16FlashAttnFwdSm90INS1_25CollectiveMainloopFwdSm90ILi2EN4cute5tupleIJNS5_1CILi1EEES8_S8_EEENS6_IJNS7_ILi128EEENS7_ILi160EEENS7_ILi192EEEEEELi192ENS_12float_e4m3_tEfNS_4arch4Sm90ELb0ELb1ELb0ELb0ELb0ELb0ELb0ELb1ELb1ELb1ELb1ELb0EEENS1_21CollectiveEpilogueFwdINS6_IJSA_SC_SB_EEES9_NS_10bfloat16_tESG_Li256ELb0ELb1ELb1ELb1EEENS1_19SingleTileSchedulerILb0ELb1ELb1ELi128EEEEEEEEEvNT_6ParamsE)
        /*0110*/ 	.word	0x00000010


	//----- nvinfo : EIATTR_MIN_STACK_SIZE
	.align		4
.L_65:
        /*0114*/ 	.byte	0x04, 0x12
        /*0116*/ 	.short	(.L_67 - .L_66)
	.align		4
.L_66:
        /*0118*/ 	.word	index@(_ZN7cutlass13device_kernelIN5flash11enable_sm90INS1_16FlashAttnFwdSm90INS1_25CollectiveMainloopFwdSm90ILi2EN4cute5tupleIJNS5_1CILi1EEES8_S8_EEENS6_IJNS7_ILi128EEENS7_ILi160EEENS7_ILi192EEEEEELi192ENS_12float_e4m3_tEfNS_4arch4Sm90ELb0ELb1ELb0ELb1ELb0ELb0ELb0ELb1ELb1ELb1ELb1ELb0EEENS1_21CollectiveEpilogueFwdINS6_IJSA_SC_SB_EEES9_NS_10bfloat16_tESG_Li256ELb1ELb1ELb1ELb1EEENS1_36VarlenDynamicPersistentTileSchedulerILi128ELi160ELi256ELi128ELb1ELb1ELb1ELb1ELb0ELb1EEEEEEEEEvNT_6ParamsE)
        /*011c*/ 	.word	0x00000038


	//----- nvinfo : EIATTR_MIN_STACK_SIZE
	.align		4
.L_67:
        /*0120*/ 	.byte	0x04, 0x12
        /*0122*/ 	.short	(.L_69 - .L_68)
	.align		4
.L_68:
        /*0124*/ 	.word	index@(_ZN7cutlass13device_kernelIN5flash11enable_sm90INS1_16FlashAttnFwdSm90INS1_25CollectiveMainloopFwdSm90ILi2EN4cute5tupleIJNS5_1CILi1EEES8_S8_EEENS6_IJNS7_ILi128EEENS7_ILi160EEENS7_ILi192EEEEEELi192ENS_12float_e4m3_tEfNS_4arch4Sm90ELb0ELb1ELb0ELb1ELb0ELb1ELb0ELb1ELb1ELb1ELb1ELb0EEENS1_21CollectiveEpilogueFwdINS6_IJSA_SC_SB_EEES9_NS_10bfloat16_tESG_Li256ELb1ELb1ELb1ELb1EEENS1_36VarlenDynamicPersistentTileSchedulerILi128ELi160ELi256ELi128ELb1ELb1ELb1ELb1ELb0ELb1EEEEEEEEEvNT_6ParamsE)
        /*0128*/ 	.word	0x000003b0


	//----- nvinfo : EIATTR_MIN_STACK_SIZE
	.align		4
.L_69:
        /*012c*/ 	.byte	0x04, 0x12
        /*012e*/ 	.short	(.L_71 - .L_70)
	.align		4
.L_70:
        /*0130*/ 	.word	index@(_ZN7cutlass13device_kernelIN5flash11enable_sm90INS1_16FlashAttnFwdSm90INS1_25CollectiveMainloopFwdSm90ILi2EN4cute5tupleIJNS5_1CILi1EEES8_S8_EEENS6_IJNS7_ILi128EEENS7_ILi160EEENS7_ILi192EEEEEELi192ENS_12float_e4m3_tEfNS_4arch4Sm90ELb1ELb0ELb0ELb0ELb0ELb0ELb0ELb1ELb1ELb1ELb1ELb0EEENS1_21CollectiveEpilogueFwdINS6_IJSA_SC_SB_EEES9_NS_10bfloat16_tESG_Li256ELb0ELb1ELb1ELb1EEENS1_19SingleTileSchedulerILb0ELb1ELb1ELi128EEEEEEEEEvNT_6ParamsE)
        /*0134*/ 	.word	0x00000018


	//----- nvinfo : EIATTR_MIN_STACK_SIZE
	.align		4
.L_71:
        /*0138*/ 	.byte	0x04, 0x12
        /*013a*/ 	.short	(.L_73 - .L_72)
	.align		4
.L_72:
        /*013c*/ 	.word	index@(_ZN7cutlass13device_kernelIN5flash11enable_sm90INS1_16FlashAttnFwdSm90INS1_25CollectiveMainloopFwdSm90ILi2EN4cute5tupleIJNS5_1CILi1EEES8_S8_EEENS6_IJNS7_ILi128EEENS7_ILi160EEENS7_ILi192EEEEEELi192ENS_12float_e4m3_tEfNS_4arch4Sm90ELb1ELb0ELb0ELb1ELb0ELb0ELb0ELb1ELb1ELb1ELb1ELb0EEENS1_21CollectiveEpilogueFwdINS6_IJSA_SC_SB_EEES9_NS_10bfloat16_tESG_Li256ELb1ELb1ELb1ELb1EEENS1_36VarlenDynamicPersistentTileSchedulerILi128ELi160ELi256ELi128ELb1ELb1ELb1ELb1ELb1ELb1EEEEEEEEEvNT_6ParamsE)
        /*0140*/ 	.word	0x00000040


	//----- nvinfo : EIATTR_MIN_STACK_SIZE
	.align		4
.L_73:
        /*0144*/ 	.byte	0x04, 0x12
        /*0146*/ 	.short	(.L_75 - .L_74)
	.align		4
.L_74:
        /*0148*/ 	.word	index@(_ZN7cutlass13device_kernelIN5flash11enable_sm90INS1_16FlashAttnFwdSm90INS1_25CollectiveMainloopFwdSm90ILi2EN4cute5tupleIJNS5_1CILi1EEES8_S8_EEENS6_IJNS7_ILi128EEENS7_ILi160EEENS7_ILi192EEEEEELi192ENS_12float_e4m3_tEfNS_4arch4Sm90ELb1ELb0ELb0ELb1ELb0ELb1ELb0ELb1ELb1ELb1ELb1ELb0EEENS1_21CollectiveEpilogueFwdINS6_IJSA_SC_SB_EEES9_NS_10bfloat16_tESG_Li256ELb1ELb1ELb1ELb1EEENS1_36VarlenDynamicPersistentTileSchedulerILi128ELi160ELi256ELi128ELb1ELb1ELb1ELb1ELb1ELb1EEEEEEEEEvNT_6ParamsE)
        /*014c*/ 	.word	0x00000078
.L_75:


//--------------------- .nv.compat                --------------------------
	.section	.nv.compat,"",@"SHT_CUDA_COMPAT_INFO"
	.align	4
        /*0000*/ 	.byte	0x02, 0x09, 0x01, 0x00, 0x02, 0x02, 0x04, 0x00, 0x02, 0x05, 0x05, 0x00, 0x03, 0x07, 0x01, 0x01
        /*0010*/ 	.byte	0x02, 0x03, 0x01, 0x00, 0x02, 0x06, 0x01, 0x00, 0x04, 0x0b, 0x08, 0x00, 0x00, 0x00, 0x00, 0x00
        /*0020*/ 	.byte	0x00, 0x00, 0x00, 0x00


//--------------------- .nv.info._ZN7cutlass13device_kernelIN5flash11enable_sm90INS1_16FlashAttnFwdSm90INS1_25CollectiveMainloopFwdSm90ILi2EN4cute5tupleIJNS5_1CILi1EEES8_S8_EEENS6_IJNS7_ILi128EEENS7_ILi160EEENS7_ILi192EEEEEELi192ENS_12float_e4m3_tEfNS_4arch4Sm90ELb0ELb0ELb0ELb0ELb0ELb0ELb0ELb1ELb1ELb1ELb1ELb0EEENS1_21CollectiveEpilogueFwdINS6_IJSA_SC_SB_EEES9_NS_10bfloat16_tESG_Li256ELb0ELb1ELb1ELb1EEENS1_19SingleTileSchedulerILb0ELb1ELb1ELi128EEEEEEEEEvNT_6ParamsE --------------------------
	.section	.nv.info._ZN7cutlass13device_kernelIN5flash11enable_sm90INS1_16FlashAttnFwdSm90INS1_25CollectiveMainloopFwdSm90ILi2EN4cute5tupleIJNS5_1CILi1EEES8_S8_EEENS6_IJNS7_ILi128EEENS7_ILi160EEENS7_ILi192EEEEEELi192ENS_12float_e4m3_tEfNS_4arch4Sm90ELb0ELb0ELb0ELb0ELb0ELb0ELb0ELb1ELb1ELb1ELb1ELb0EEENS1_21CollectiveEpilogueFwdINS6_IJSA_SC_SB_EEES9_NS_10bfloat16_tESG_Li256ELb0ELb1ELb1ELb1EEENS1_19SingleTileSchedulerILb0ELb1ELb1ELi128EEEEEEEEEvNT_6ParamsE,"",@"SHT_CUDA_INFO"
	.sectionflags	@""
	.align	4


	//----- nvinfo : EIATTR_CUDA_API_VERSION
	.align		4
        /*0000*/ 	.byte	0x04, 0x37
        /*0002*/ 	.short	(.L_77 - .L_76)
.L_76:
        /*0004*/ 	.word	0x00000082


	//----- nvinfo : EIATTR_KPARAM_INFO
	.align		4
.L_77:
        /*0008*/ 	.byte	0x04, 0x17
        /*000a*/ 	.short	(.L_79 - .L_78)
.L_78:
        /*000c*/ 	.word	0x00000000
        /*0010*/ 	.short	0x0000
        /*0012*/ 	.short	0x0070
        /*0014*/ 	.byte	0x00, 0xf0, 0x01, 0x28


	//----- nvinfo : EIATTR_SPARSE_MMA_MASK
	.align		4
.L_79:
        /*0018*/ 	.byte	0x03, 0x50
        /*001a*/ 	.short	0x0000


	//----- nvinfo : EIATTR_MAXREG_COUNT
	.align		4
        /*001c*/ 	.byte	0x03, 0x1b
        /*001e*/ 	.short	0x00a8


	//----- nvinfo : EIATTR_NUM_BARRIERS
	.align		4
        /*0020*/ 	.byte	0x02, 0x4c
        /*0022*/ 	.byte	0x10
	.zero		1


	//----- nvinfo : EIATTR_EXTERNS
	.align		4
        /*0024*/ 	.byte	0x04, 0x0f
        /*0026*/ 	.short	(.L_81 - .L_80)


	//   ....[0]....
	.align		4
.L_80:
        /*0028*/ 	.word	index@(__assertfail)


	//----- nvinfo : EIATTR_ANNOTATIONS
	.align		4
.L_81:
        /*002c*/ 	.byte	0x04, 0x55
        /*002e*/ 	.short	(.L_83 - .L_82)


	//   ....[0]....
.L_82:
        /*0030*/ 	.word	0x00000001
        /*0034*/ 	.byte	0x40, 0x09, 0x00, 0x00, 0x01, 0x00, 0x00, 0x00, 0x20, 0x16, 0x00, 0x00, 0x01, 0x00, 0x00, 0x00
        /*0044*/ 	.byte	0x30, 0xbe, 0x00, 0x00, 0x01, 0x00, 0x00, 0x00, 0xc0, 0xc4, 0x00, 0x00, 0x01, 0x00, 0x00, 0x00
        /*0054*/ 	.byte	0xa0, 0xc5, 0x00, 0x00, 0x01, 0x00, 0x00, 0x00, 0xd0, 0xc5, 0x00, 0x00, 0x01, 0x00, 0x00, 0x00
        /*0064*/ 	.byte	0xd0, 0xd5, 0x00, 0x00, 0x01, 0x00, 0x00, 0x00, 0x50, 0xd6, 0x00, 0x00, 0x01, 0x00, 0x00, 0x00
        /*0074*/ 	.byte	0x70, 0xd7, 0x00, 0x00, 0x01, 0x00, 0x00, 0x00, 0x60, 0xe1, 0x00, 0x00, 0x01, 0x00, 0x00, 0x00
        /*0084*/ 	.byte	0x70, 0xe1, 0x00, 0x00, 0x01, 0x00, 0x00, 0x00, 0xe0, 0xe7, 0x00, 0x00, 0x01, 0x00, 0x00, 0x00
        /*0094*/ 	.byte	0xe0, 0xe8, 0x00, 0x00, 0x01, 0x00, 0x00, 0x00, 0x10, 0xea, 0x00, 0x00, 0x01, 0x00, 0x00, 0x00
        /*00a4*/ 	.byte	0x20, 0xea, 0x00, 0x00, 0x01, 0x00, 0x00, 0x00, 0x60, 0xf2, 0x00, 0x00


	//----- nvinfo : EIATTR_MERCURY_ISA_VERSION
	.align		4
.L_83:
        /*00b0*/ 	.byte	0x03, 0x5f
        /*00b2*/ 	.short	0x0101


	//----- nvinfo : EIATTR_INT_WARP_WIDE_INSTR_OFFSETS
	.align		4
        /*00b4*/ 	.byte	0x04, 0x31
        /*00b6*/ 	.short	(.L_85 - .L_84)


	//   ....[0]....
.L_84:
        /*00b8*/ 	.word	0x00000120


	//   ....[1]....
        /*00bc*/ 	.word	0x000001c0


	//   ....[2]....
        /*00c0*/ 	.word	0x00000230


	//----- nvinfo : EIATTR_COOP_GROUP_MASK_REGIDS
	.align		4
.L_85:
        /*00c4*/ 	.byte	0x04, 0x29
        /*00c6*/ 	.short	(.L_87 - .L_86)


	//   ....[0]....
.L_86:
        /*00c8*/ 	.word	0xffffffff


	//   ....[1]....
        /*00cc*/ 	.word	0xffffffff


	//   ....[2]....
        /*00d0*/ 	.word	0xffffffff


	//   ....[3]....
        /*00d4*/ 	.word	0xffffffff


	//   ....[4]....
        /*00d8*/ 	.word	0xffffffff


	//   ....[5]....
        /*00dc*/ 	.word	0xffffffff


	//   ....[6]....
        /*00e0*/ 	.word	0xffffffff


	//   ....[7]....
        /*00e4*/ 	.word	0xffffffff


	//   ....[8]....
        /*00e8*/ 	.word	0xffffffff


	//   ....[9]....
        /*00ec*/ 	.word	0xffffffff


	//   ....[10]....
        /*00f0*/ 	.word	0xffffffff


	//   ....[11]....
        /*00f4*/ 	.word	0xffffffff


	//   ....[12]....
        /*00f8*/ 	.word	0xffffffff


	//   ....[13]....
        /*00fc*/ 	.word	0xffffffff


	//   ....[14]....
        /*0100*/ 	.word	0xffffffff


	//   ....[15]....
        /*0104*/ 	.word	0xffffffff


	//   ....[16]....
        /*0108*/ 	.word	0xffffffff


	//   ....[17]....
        /*010c*/ 	.word	0xffffffff


	//   ....[18]....
        /*0110*/ 	.word	0xffffffff


	//   ....[19]....
        /*0114*/ 	.word	0xffffffff


	//   ....[20]....
        /*0118*/ 	.word	0xffffffff


	//   ....[21]....
        /*011c*/ 	.word	0xffffffff


	//   ....[22]....
        /*0120*/ 	.word	0xffffffff


	//   ....[23]....
        /*0124*/ 	.word	0xffffffff


	//   ....[24]....
        /*0128*/ 	.word	0xffffffff


	//   ....[25]....
        /*012c*/ 	.word	0xffffffff


	//   ....[26]....
        /*0130*/ 	.word	0xffffffff


	//   ....[27]....
        /*0134*/ 	.word	0xffffffff


	//   ....[28]....
        /*0138*/ 	.word	0xffffffff


	//   ....[29]....
        /*013c*/ 	.word	0xffffffff


	//   ....[30]....
        /*0140*/ 	.word	0xffffffff


	//   ....[31]....
        /*0144*/ 	.word	0xffffffff


	//   ....[32]....
        /*0148*/ 	.word	0xffffffff


	//   ....[33]....
        /*014c*/ 	.word	0xffffffff


	//   ....[34]....
        /*0150*/ 	.word	0xffffffff


	//   ....[35]....
        /*0154*/ 	.word	0xffffffff


	//   ....[36]....
        /*0158*/ 	.word	0xffffffff


	//   ....[37]....
        /*015c*/ 	.word	0xffffffff


	//   ....[38]....
        /*0160*/ 	.word	0xffffffff


	//   ....[39]....
        /*0164*/ 	.word	0xffffffff


	//   ....[40]....
        /*0168*/ 	.word	0xffffffff


	//   ....[41]....
        /*016c*/ 	.word	0xffffffff


	//   ....[42]....
        /*0170*/ 	.word	0xffffffff


	//   ....[43]....
        /*0174*/ 	.word	0xffffffff


	//   ....[44]....
        /*0178*/ 	.word	0xffffffff


	//   ....[45]....
        /*017c*/ 	.word	0xffffffff


	//   ....[46]....
        /*0180*/ 	.word	0xffffffff


	//   ....[47]....
        /*0184*/ 	.word	0xffffffff


	//   ....[48]....
        /*0188*/ 	.word	0xffffffff


	//   ....[49]....
        /*018c*/ 	.word	0xffffffff


	//   ....[50]....
        /*0190*/ 	.word	0xffffffff


	//   ....[51]....
        /*0194*/ 	.word	0xffffffff


	//   ....[52]....
        /*0198*/ 	.word	0xffffffff


	//   ....[53]....
        /*019c*/ 	.word	0xffffffff


	//   ....[54]....
        /*01a0*/ 	.word	0xffffffff


	//   ....[55]....
        /*01a4*/ 	.word	0xffffffff


	//   ....[56]....
        /*01a8*/ 	.word	0xffffffff


	//   ....[57]....
        /*01ac*/ 	.word	0xffffffff


	//   ....[58]....
        /*01b0*/ 	.word	0xffffffff


	//   ....[59]....
        /*01b4*/ 	.word	0xffffffff


	//   ....[60]....
        /*01b8*/ 	.word	0xffffffff


	//   ....[61]....
        /*01bc*/ 	.word	0xffffffff


	//   ....[62]....
        /*01c0*/ 	.word	0xffffffff


	//   ....[63]....
        /*01c4*/ 	.word	0xffffffff


	//   ....[64]....
        /*01c8*/ 	.word	0xffffffff


	//   ....[65]....
        /*01cc*/ 	.word	0xffffffff


	//   ....[66]....
        /*01d0*/ 	.word	0xffffffff


	//   ....[67]....
        /*01d4*/ 	.word	0xffffffff


	//   ....[68]....
        /*01d8*/ 	.word	0xffffffff


	//   ....[69]....
        /*01dc*/ 	.word	0xffffffff


	//   ....[70]....
        /*01e0*/ 	.word	0xffffffff


	//   ....[71]....
        /*01e4*/ 	.word	0xffffffff


	//   ....[72]....
        /*01e8*/ 	.word	0xffffffff


	//   ....[73]....
        /*01ec*/ 	.word	0xffffffff


	//   ....[74]....
        /*01f0*/ 	.word	0xffffffff


	//   ....[75]....
        /*01f4*/ 	.word	0xffffffff


	//   ....[76]....
        /*01f8*/ 	.word	0xffffffff


	//   ....[77]....
        /*01fc*/ 	.word	0xffffffff


	//   ....[78]....
        /*0200*/ 	.word	0xffffffff


	//   ....[79]....
        /*0204*/ 	.word	0xffffffff


	//   ....[80]....
        /*0208*/ 	.word	0xffffffff


	//   ....[81]....
        /*020c*/ 	.word	0xffffffff


	//   ....[82]....
        /*0210*/ 	.word	0xffffffff


	//   ....[83]....
        /*0214*/ 	.word	0xffffffff


	//   ....[84]....
        /*0218*/ 	.word	0xffffffff


	//   ....[85]....
        /*021c*/ 	.word	0xffffffff


	//   ....[86]....
        /*0220*/ 	.word	0xffffffff


	//   ....[87]....
        /*0224*/ 	.word	0xffffffff


	//   ....[88]....
        /*0228*/ 	.word	0xffffffff


	//   ....[89]....
        /*022c*/ 	.word	0xffffffff


	//   ....[90]....
        /*0230*/ 	.word	0xffffffff


	//   ....[91]....
        /*0234*/ 	.word	0xffffffff


	//   ....[92]....
        /*0238*/ 	.word	0xffffffff


	//   ....[93]....
        /*023c*/ 	.word	0xffffffff


	//   ....[94]....
        /*0240*/ 	.word	0xffffffff


	//   ....[95]....
        /*0244*/ 	.word	0xffffffff


	//   ....[96]....
        /*0248*/ 	.word	0xffffffff


	//   ....[97]....
        /*024c*/ 	.word	0xffffffff


	//   ....[98]....
        /*0250*/ 	.word	0xffffffff


	//   ....[99]....
        /*0254*/ 	.word	0xffffffff


	//   ....[100]....
        /*0258*/ 	.word	0xffffffff


	//   ....[101]....
        /*025c*/ 	.word	0xffffffff


	//   ....[102]....
        /*0260*/ 	.word	0xffffffff


	//   ....[103]....
        /*0264*/ 	.word	0xffffffff


	//   ....[104]....
        /*0268*/ 	.word	0xffffffff


	//   ....[105]....
        /*026c*/ 	.word	0xffffffff


	//   ....[106]....
        /*0270*/ 	.word	0xffffffff


	//   ....[107]....
        /*0274*/ 	.word	0xffffffff


	//   ....[108]....
        /*0278*/ 	.word	0xffffffff


	//   ....[109]....
        /*027c*/ 	.word	0xffffffff


	//   ....[110]....
        /*0280*/ 	.word	0xffffffff


	//   ....[111]....
        /*0284*/ 	.word	0xffffffff


	//   ....[112]....
        /*0288*/ 	.word	0xffffffff


	//   ....[113]....
        /*028c*/ 	.word	0xffffffff


	//   ....[114]....
        /*0290*/ 	.word	0xffffffff


	//   ....[115]....
        /*0294*/ 	.word	0xffffffff


	//   ....[116]....
        /*0298*/ 	.word	0xffffffff


	//   ....[117]....
        /*029c*/ 	.word	0xffffffff


	//   ....[118]....
        /*02a0*/ 	.word	0xffffffff


	//   ....[119]....
        /*02a4*/ 	.word	0xffffffff


	//   ....[120]....
        /*02a8*/ 	.word	0xffffffff


	//   ....[121]....
        /*02ac*/ 	.word	0xffffffff


	//   ....[122]....
        /*02b0*/ 	.word	0xffffffff


	//   ....[123]....
        /*02b4*/ 	.word	0xffffffff


	//   ....[124]....
        /*02b8*/ 	.word	0xffffffff


	//   ....[125]....
        /*02bc*/ 	.word	0xffffffff


	//   ....[126]....
        /*02c0*/ 	.word	0xffffffff


	//   ....[127]....
        /*02c4*/ 	.word	0xffffffff


	//   ....[128]....
        /*02c8*/ 	.word	0xffffffff


	//   ....[129]....
        /*02cc*/ 	.word	0xffffffff


	//   ....[130]....
        /*02d0*/ 	.word	0xffffffff


	//   ....[131]....
        /*02d4*/ 	.word	0xffffffff


	//   ....[132]....
        /*02d8*/ 	.word	0xffffffff


	//   ....[133]....
        /*02dc*/ 	.word	0xffffffff


	//   ....[134]....
        /*02e0*/ 	.word	0xffffffff


	//   ....[135]....
        /*02e4*/ 	.word	0x0500000f


	//   ....[136]....
        /*02e8*/ 	.word	0x0500000f


	//   ....[137]....
        /*02ec*/ 	.word	0x0500000f


	//   ....[138]....
        /*02f0*/ 	.word	0x0500000f


	//   ....[139]....
        /*02f4*/ 	.word	0x0500000f


	//   ....[140]....
        /*02f8*/ 	.word	0x0500000f


	//   ....[141]....
        /*02fc*/ 	.word	0x0500000f


	//   ....[142]....
        /*0300*/ 	.word	0x0500000f


	//   ....[143]....
        /*0304*/ 	.word	0x0500000f


	//----- nvinfo : EIATTR_COOP_GROUP_INSTR_OFFSETS
	.align		4
.L_87:
        /*0308*/ 	.byte	0x04, 0x28
        /*030a*/ 	.short	(.L_89 - .L_88)


	//   ....[0]....
.L_88:
        /*030c*/ 	.word	0x00000060


	//   ....[1]....
        /*0310*/ 	.word	0x00000130


	//   ....[2]....
        /*0314*/ 	.word	0x000001e0


	//   ....[3]....
        /*0318*/ 	.word	0x000003a0


	//   ....[4]....
        /*031c*/ 	.word	0x00000500


	//   ....[5]....
        /*0320*/ 	.word	0x00000620


	//   ....[6]....
        /*0324*/ 	.word	0x00000780


	//   ....[7]....
        /*0328*/ 	.word	0x00001450


	//   ....[8]....
        /*032c*/ 	.word	0x00002ef0


	//   ....[9]....
        /*0330*/ 	.word	0x00002fb0


	//   ....[10]....
        /*0334*/ 	.word	0x00003670


	//   ....[11]....
        /*0338*/ 	.word	0x000036e0


	//   ....[12]....
        /*033c*/ 	.word	0x00006110


	//   ....[13]....
        /*0340*/ 	.word	0x00006120


	//   ....[14]....
        /*0344*/ 	.word	0x00006150


	//   ....[15]....
        /*0348*/ 	.word	0x00006160


	//   ....[16]....
        /*034c*/ 	.word	0x00007f70


	//   ....[17]....
        /*0350*/ 	.word	0x00007f80


	//   ....[18]....
        /*0354*/ 	.word	0x00008000


	//   ....[19]....
        /*0358*/ 	.word	0x00008010


	//   ....[20]....
        /*035c*/ 	.word	0x00009210


	//   ....[21]....
        /*0360*/ 	.word	0x00009220


	//   ....[22]....
        /*0364*/ 	.word	0x00009230


	//   ....[23]....
        /*0368*/ 	.word	0x00009250


	//   ....[24]....
        /*036c*/ 	.word	0x00009260


	//   ....[25]....
        /*0370*/ 	.word	0x00009270


	//   ....[26]....
        /*0374*/ 	.word	0x00009280


	//   ....[27]....
        /*0378*/ 	.word	0x00009290


	//   ....[28]....
        /*037c*/ 	.word	0x000092a0


	//   ....[29]....
        /*0380*/ 	.word	0x000092b0


	//   ....[30]....
        /*0384*/ 	.word	0x000092c0


	//   ....[31]....
        /*0388*/ 	.word	0x000092d0


	//   ....[32]....
        /*038c*/ 	.word	0x000092e0


	//   ....[33]....
        /*0390*/ 	.word	0x000092f0


	//   ....[34]....
        /*0394*/ 	.word	0x00009300


	//   ....[35]....
        /*0398*/ 	.word	0x00009310


	//   ....[36]....
        /*039c*/ 	.word	0x00009320


	//   ....[37]....
        /*03a0*/ 	.word	0x00009330


	//   ....[38]....
        /*03a4*/ 	.word	0x00009340


	//   ....[39]....
        /*03a8*/ 	.word	0x00009350


	//   ....[40]....
        /*03ac*/ 	.word	0x00009360


	//   ....[41]....
        /*03b0*/ 	.word	0x00009370


	//   ....[42]....
        /*03b4*/ 	.word	0x00009380


	//   ....[43]....
        /*03b8*/ 	.word	0x00009390


	//   ....[44]....
        /*03bc*/ 	.word	0x000093b0


	//   ....[45]....
        /*03c0*/ 	.word	0x000093c0


	//   ....[46]....
        /*03c4*/ 	.word	0x000093e0


	//   ....[47]....
        /*03c8*/ 	.word	0x000093f0


	//   ....[48]....
        /*03cc*/ 	.word	0x00009400


	//   ....[49]....
        /*03d0*/ 	.word	0x00009410


	//   ....[50]....
        /*03d4*/ 	.word	0x00009430


	//   ....[51]....
        /*03d8*/ 	.word	0x00009450


	//   ....[52]....
        /*03dc*/ 	.word	0x00009460


	//   ....[53]....
        /*03e0*/ 	.word	0x00009470


	//   ....[54]....
        /*03e4*/ 	.word	0x00009480


	//   ....[55]....
        /*03e8*/ 	.word	0x00009490


	//   ....[56]....
        /*03ec*/ 	.word	0x000094a0


	//   ....[57]....
        /*03f0*/ 	.word	0x000094c0


	//   ....[58]....
        /*03f4*/ 	.word	0x000094d0


	//   ....[59]....
        /*03f8*/ 	.word	0x00009500


	//   ....[60]....
        /*03fc*/ 	.word	0x00009530


	//   ....[61]....
        /*0400*/ 	.word	0x00009550


	//   ....[62]....
        /*0404*/ 	.word	0x00009560


	//   ....[63]....
        /*0408*/ 	.word	0x00009570


	//   ....[64]....
        /*040c*/ 	.word	0x00009590


	//   ....[65]....
        /*0410*/ 	.word	0x000095b0


	//   ....[66]....
        /*0414*/ 	.word	0x000095e0


	//   ....[67]....
        /*0418*/ 	.word	0x000095f0


	//   ....[68]....
        /*041c*/ 	.word	0x00009600


	//   ....[69]....
        /*0420*/ 	.word	0x00009610


	//   ....[70]....
        /*0424*/ 	.word	0x00009620


	//   ....[71]....
        /*0428*/ 	.word	0x00009630


	//   ....[72]....
        /*042c*/ 	.word	0x00009650


	//   ....[73]....
        /*0430*/ 	.word	0x00009670


	//   ....[74]....
        /*0434*/ 	.word	0x00009680


	//   ....[75]....
        /*0438*/ 	.word	0x000096a0


	//   ....[76]....
        /*043c*/ 	.word	0x000096b0


	//   ....[77]....
        /*0440*/ 	.word	0x000096d0


	//   ....[78]....
        /*0444*/ 	.word	0x000096e0


	//   ....[79]....
        /*0448*/ 	.word	0x000096f0


	//   ....[80]....
        /*044c*/ 	.word	0x00009700


	//   ....[81]....
        /*0450*/ 	.word	0x00009720


	//   ....[82]....
        /*0454*/ 	.word	0x00009730


	//   ....[83]....
        /*0458*/ 	.word	0x00009750


	//   ....[84]....
        /*045c*/ 	.word	0x00009770


	//   ....[85]....
        /*0460*/ 	.word	0x00009790


	//   ....[86]....
        /*0464*/ 	.word	0x000097a0


	//   ....[87]....
        /*0468*/ 	.word	0x000097c0


	//   ....[88]....
        /*046c*/ 	.word	0x000097e0


	//   ....[89]....
        /*0470*/ 	.word	0x00009800


	//   ....[90]....
        /*0474*/ 	.word	0x00009810


	//   ....[91]....
        /*0478*/ 	.word	0x00009830


	//   ....[92]....
        /*047c*/ 	.word	0x00009850


	//   ....[93]....
        /*0480*/ 	.word	0x00009870


	//   ....[94]....
        /*0484*/ 	.word	0x000098a0


	//   ....[95]....
        /*0488*/ 	.word	0x000098c0


	//   ....[96]....
        /*048c*/ 	.word	0x000098d0


	//   ....[97]....
        /*0490*/ 	.word	0x000098e0


	//   ....[98]....
        /*0494*/ 	.word	0x000098f0


	//   ....[99]....
        /*0498*/ 	.word	0x00009900


	//   ....[100]....
        /*049c*/ 	.word	0x00009910


	//   ....[101]....
        /*04a0*/ 	.word	0x00009920


	//   ....[102]....
        /*04a4*/ 	.word	0x00009940


	//   ....[103]....
        /*04a8*/ 	.word	0x00009970


	//   ....[104]....
        /*04ac*/ 	.word	0x000099a0


	//   ....[105]....
        /*04b0*/ 	.word	0x000099d0


	//   ....[106]....
        /*04b4*/ 	.word	0x00009a00


	//   ....[107]....
        /*04b8*/ 	.word	0x00009a30


	//   ....[108]....
        /*04bc*/ 	.word	0x00009a60


	//   ....[109]....
        /*04c0*/ 	.word	0x00009aa0


	//   ....[110]....
        /*04c4*/ 	.word	0x00009ae0


	//   ....[111]....
        /*04c8*/ 	.word	0x00009b10


	//   ....[112]....
        /*04cc*/ 	.word	0x00009b40


	//   ....[113]....
        /*04d0*/ 	.word	0x00009b60


	//   ....[114]....
        /*04d4*/ 	.word	0x00009b70


	//   ....[115]....
        /*04d8*/ 	.word	0x00009b80


	//   ....[116]....
        /*04dc*/ 	.word	0x0000a020


	//   ....[117]....
        /*04e0*/ 	.word	0x0000a080


	//   ....[118]....
        /*04e4*/ 	.word	0x0000a0b0


	//   ....[119]....
        /*04e8*/ 	.word	0x0000a0f0


	//   ....[120]....
        /*04ec*/ 	.word	0x0000a130


	//   ....[121]....
        /*04f0*/ 	.word	0x0000a160


	//   ....[122]....
        /*04f4*/ 	.word	0x0000ab10


	//   ....[123]....
        /*04f8*/ 	.word	0x0000ab40


	//   ....[124]....
        /*04fc*/ 	.word	0x0000b960


	//   ....[125]....
        /*0500*/ 	.word	0x0000c5f0


	//   ....[126]....
        /*0504*/ 	.word	0x0000d240


	//   ....[127]....
        /*0508*/ 	.word	0x0000d260


	//   ....[128]....
        /*050c*/ 	.word	0x0000d2b0


	//   ....[129]....
        /*0510*/ 	.word	0x0000d340


	//   ....[130]....
        /*0514*/ 	.word	0x0000d390


	//   ....[131]....
        /*0518*/ 	.word	0x0000d3e0


	//   ....[132]....
        /*051c*/ 	.word	0x0000d410


	//   ....[133]....
        /*0520*/ 	.word	0x0000d450


	//   ....[134]....
        /*0524*/ 	.word	0x0000f210


	//   ....[135]....
        /*0528*/ 	.word	0x0000f700


	//   ....[136]....
        /*052c*/ 	.word	0x0000f8d0


	//   ....[137]....
        /*0530*/ 	.word	0x0000f920


	//   ....[138]....
        /*0534*/ 	.word	0x0000fa10


	//   ....[139]....
        /*0538*/ 	.word	0x0000fad0


	//   ....[140]....
        /*053c*/ 	.word	0x0000fb70


	//   ....[141]....
        /*0540*/ 	.word	0x0000fc30


	//   ....[142]....
        /*0544*/ 	.word	0x0000fcd0


	//   ....[143]....
        /*0548*/ 	.word	0x0000fd80


	//----- nvinfo : EIATTR_REG_RECONFIG
	.align		4
.L_89:
        /*054c*/ 	.byte	0x01, 0x54
	.zero		2


	//----- nvinfo : EIATTR_SYSCALL_OFFSETS
	.align		4
        /*0550*/ 	.byte	0x04, 0x46
        /*0552*/ 	.short	(.L_91 - .L_90)


	//   ....[0]....
.L_90:
        /*0554*/ 	.word	0x00001610


	//   ....[1]....
        /*0558*/ 	.word	0x0000bfd0


	//   ....[2]....
        /*055c*/ 	.word	0x0000c110


	//   ....[3]....
        /*0560*/ 	.word	0x0000c250


	//   ....[4]....
        /*0564*/ 	.word	0x0000c370


	//   ....[5]....
        /*0568*/ 	.word	0x0000cde0


	//----- nvinfo : EIATTR_MBARRIER_INSTR_OFFSETS
	.align		4
.L_91:
        /*056c*/ 	.byte	0x04, 0x39
        /*056e*/ 	.short	(.L_93 - .L_92)


	//   ....[0]....
.L_92:
        /*0570*/ 	.word	0x00000250
        /*0574*/ 	.word	0x000000ff
        /*0578*/ 	.word	0x00033400
        /*057c*/ 	.short	0x0100
        /*057e*/ 	.byte	0x08
	.zero		1


	//   ....[1]....
        /*0580*/ 	.word	0x00000260
        /*0584*/ 	.word	0x000000ff
        /*0588*/ 	.word	0x00033420
        /*058c*/ 	.short	0x0100
        /*058e*/ 	.byte	0x08
	.zero		1


	//   ....[2]....
        /*0590*/ 	.word	0x00000350
        /*0594*/ 	.word	0x000000ff
        /*0598*/ 	.word	0x00033430
        /*059c*/ 	.short	0x0100
        /*059e*/ 	.byte	0x08
	.zero		1


	//   ....[3]....
        /*05a0*/ 	.word	0x00000360
        /*05a4*/ 	.word	0x000000ff
        /*05a8*/ 	.word	0x00033440
        /*05ac*/ 	.short	0x0100
        /*05ae*/ 	.byte	0x08
	.zero		1


	//   ....[4]....
        /*05b0*/ 	.word	0x00000370
        /*05b4*/ 	.word	0x000000ff
        /*05b8*/ 	.word	0x00033438
        /*05bc*/ 	.short	0x0100
        /*05be*/ 	.byte	0x08
	.zero		1


	//   ....[5]....
        /*05c0*/ 	.word	0x00000380
        /*05c4*/ 	.word	0x000000ff
        /*05c8*/ 	.word	0x00033448
        /*05cc*/ 	.short	0x0100
        /*05ce*/ 	.byte	0x08
	.zero		1


	//   ....[6]....
        /*05d0*/ 	.word	0x000004b0
        /*05d4*/ 	.word	0x000000ff
        /*05d8*/ 	.word	0x00033450
        /*05dc*/ 	.short	0x0100
        /*05de*/ 	.byte	0x08
	.zero		1


	//   ....[7]....
        /*05e0*/ 	.word	0x000004c0
        /*05e4*/ 	.word	0x000000ff
        /*05e8*/ 	.word	0x00033460
        /*05ec*/ 	.short	0x0100
        /*05ee*/ 	.byte	0x08
	.zero		1


	//   ....[8]....
        /*05f0*/ 	.word	0x000004d0
        /*05f4*/ 	.word	0x000000ff
        /*05f8*/ 	.word	0x00033458
        /*05fc*/ 	.short	0x0100
        /*05fe*/ 	.byte	0x08
	.zero		1


	//   ....[9]....
        /*0600*/ 	.word	0x000004e0
        /*0604*/ 	.word	0x000000ff
        /*0608*/ 	.word	0x00033468
        /*060c*/ 	.short	0x0100
        /*060e*/ 	.byte	0x08
	.zero		1


	//   ....[10]....
        /*0610*/ 	.word	0x000005d0
        /*0614*/ 	.word	0x000000ff
        /*0618*/ 	.word	0x00033470
        /*061c*/ 	.short	0x0100
        /*061e*/ 	.byte	0x06
	.zero		1


	//   ....[11]....
        /*0620*/ 	.word	0x000005e0
        /*0624*/ 	.word	0x000000ff
        /*0628*/ 	.word	0x00033480
        /*062c*/ 	.short	0x0100
        /*062e*/ 	.byte	0x06
	.zero		1


	//   ....[12]....
        /*0630*/ 	.word	0x000005f0
        /*0634*/ 	.word	0x000000ff
        /*0638*/ 	.word	0x00033478
        /*063c*/ 	.short	0x0100
        /*063e*/ 	.byte	0x06
	.zero		1


	//   ....[13]....
        /*0640*/ 	.word	0x00000600
        /*0644*/ 	.word	0x000000ff
        /*0648*/ 	.word	0x00033488
        /*064c*/ 	.short	0x0100
        /*064e*/ 	.byte	0x06
	.zero		1


	//   ....[14]....
        /*0650*/ 	.word	0x00000730
        /*0654*/ 	.word	0x000000ff
        /*0658*/ 	.word	0x00033490
        /*065c*/ 	.short	0x0100
        /*065e*/ 	.byte	0x08
	.zero		1


	//   ....[15]....
        /*0660*/ 	.word	0x00000740
        /*0664*/ 	.word	0x000000ff
        /*0668*/ 	.word	0x000334a0
        /*066c*/ 	.short	0x0100
        /*066e*/ 	.byte	0x08
	.zero		1


	//   ....[16]....
        /*0670*/ 	.word	0x00000750
        /*0674*/ 	.word	0x000000ff
        /*0678*/ 	.word	0x00033498
        /*067c*/ 	.short	0x0100
        /*067e*/ 	.byte	0x08
	.zero		1


	//   ....[17]....
        /*0680*/ 	.word	0x00000760
        /*0684*/ 	.word	0x000000ff
        /*0688*/ 	.word	0x000334a8
        /*068c*/ 	.short	0x0100
        /*068e*/ 	.byte	0x08
	.zero		1


	//   ....[18]....
        /*0690*/ 	.word	0x00000890
        /*0694*/ 	.word	0x000000ff
        /*0698*/ 	.word	0x000334b0
        /*069c*/ 	.short	0x0100
        /*069e*/ 	.byte	0x08
	.zero		1


	//   ....[19]....
        /*06a0*/ 	.word	0x000008a0
        /*06a4*/ 	.word	0x000000ff
        /*06a8*/ 	.word	0x000334c0
        /*06ac*/ 	.short	0x0100
        /*06ae*/ 	.byte	0x08
	.zero		1


	//   ....[20]....
        /*06b0*/ 	.word	0x000008b0
        /*06b4*/ 	.word	0x000000ff
        /*06b8*/ 	.word	0x000334b8
        /*06bc*/ 	.short	0x0100
        /*06be*/ 	.byte	0x08
	.zero		1


	//   ....[21]....
        /*06c0*/ 	.word	0x000008c0
        /*06c4*/ 	.word	0x000000ff
        /*06c8*/ 	.word	0x000334c8
        /*06cc*/ 	.short	0x0100
        /*06ce*/ 	.byte	0x08
	.zero		1


	//   ....[22]....
        /*06d0*/ 	.word	0x00001640
        /*06d4*/ 	.word	0x000000ff
        /*06d8*/ 	.word	0x00033400
        /*06dc*/ 	.short	0x010a
        /*06de*/ 	.byte	0x28
	.zero		1


	//   ....[23]....
        /*06e0*/ 	.word	0x000016a0
        /*06e4*/ 	.word	0x000000ff
        /*06e8*/ 	.word	0x00033430
        /*06ec*/ 	.short	0x010a
        /*06ee*/ 	.byte	0x28
	.zero		1


	//   ....[24]....
        /*06f0*/ 	.word	0x00001720
        /*06f4*/ 	.word	0x000000ff
        /*06f8*/ 	.word	0x00033430
        /*06fc*/ 	.short	0x010a
        /*06fe*/ 	.byte	0x28
	.zero		1


	//   ....[25]....
        /*0700*/ 	.word	0x00003cd0
        /*0704*/ 	.word	0x00000015
        /*0708*/ 	.word	0x00000000
        /*070c*/ 	.short	0x0101
        /*070e*/ 	.byte	0x3f
	.zero		1


	//   ....[26]....
        /*0710*/ 	.word	0x00004e10
        /*0714*/ 	.word	0x000000ff
        /*0718*/ 	.word	0x00033430
        /*071c*/ 	.short	0x010a
        /*071e*/ 	.byte	0x04
	.zero		1


	//   ....[27]....
        /*0720*/ 	.word	0x00004e50
        /*0724*/ 	.word	0x000000ff
        /*0728*/ 	.word	0x00033430
        /*072c*/ 	.short	0x010a
        /*072e*/ 	.byte	0x04
	.zero		1


	//   ....[28]....
        /*0730*/ 	.word	0x00005b00
        /*0734*/ 	.word	0x000000ff
        /*0738*/ 	.word	0x00033450
        /*073c*/ 	.short	0x010a
        /*073e*/ 	.byte	0x04
	.zero		1


	//   ....[29]....
        /*0740*/ 	.word	0x00005b40
        /*0744*/ 	.word	0x000000ff
        /*0748*/ 	.word	0x00033450
        /*074c*/ 	.short	0x010a
        /*074e*/ 	.byte	0x04
	.zero		1


	//   ....[30]....
        /*0750*/ 	.word	0x00007220
        /*0754*/ 	.word	0x00000007
        /*0758*/ 	.word	0x00000000
        /*075c*/ 	.short	0x0101
        /*075e*/ 	.byte	0x3f
	.zero		1


	//   ....[31]....
        /*0760*/ 	.word	0x00007400
        /*0764*/ 	.word	0x000000ff
        /*0768*/ 	.word	0x00000000
        /*076c*/ 	.short	0x0101
        /*076e*/ 	.byte	0x04
	.zero		1


	//   ....[32]....
        /*0770*/ 	.word	0x00007c80
        /*0774*/ 	.word	0x000000ff
        /*0778*/ 	.word	0x00033450
        /*077c*/ 	.short	0x010a
        /*077e*/ 	.byte	0x05
	.zero		1


	//   ....[33]....
        /*0780*/ 	.word	0x00007cc0
        /*0784*/ 	.word	0x000000ff
        /*0788*/ 	.word	0x00033450
        /*078c*/ 	.short	0x010a
        /*078e*/ 	.byte	0x05
	.zero		1


	//   ....[34]....
        /*0790*/ 	.word	0x000082d0
        /*0794*/ 	.word	0x000000ff
        /*0798*/ 	.word	0x00000000
        /*079c*/ 	.short	0x0101
        /*079e*/ 	.byte	0x04
	.zero		1


	//   ....[35]....
        /*07a0*/ 	.word	0x0000a150
        /*07a4*/ 	.word	0x000000ff
        /*07a8*/ 	.word	0x00000000
        /*07ac*/ 	.short	0x0101
        /*07ae*/ 	.byte	0x04
	.zero		1


	//   ....[36]....
        /*07b0*/ 	.word	0x0000c800
        /*07b4*/ 	.word	0x000000ff
        /*07b8*/ 	.word	0x00033480
        /*07bc*/ 	.short	0x010a
        /*07be*/ 	.byte	0x28
	.zero		1


	//   ....[37]....
        /*07c0*/ 	.word	0x0000ca30
        /*07c4*/ 	.word	0x000000ff
        /*07c8*/ 	.word	0x00033440
        /*07cc*/ 	.short	0x010a
        /*07ce*/ 	.byte	0x28
	.zero		1


	//   ....[38]....
        /*07d0*/ 	.word	0x0000d570
        /*07d4*/ 	.word	0x000000ff
        /*07d8*/ 	.word	0x00033400
        /*07dc*/ 	.short	0x0107
        /*07de*/ 	.byte	0x28
	.zero		1


	//   ....[39]....
        /*07e0*/ 	.word	0x0000d5e0
        /*07e4*/ 	.word	0x000000ff
        /*07e8*/ 	.word	0x00033400
        /*07ec*/ 	.short	0x0101
        /*07ee*/ 	.byte	0x28
	.zero		1


	//   ....[40]....
        /*07f0*/ 	.word	0x0000d600
        /*07f4*/ 	.word	0x000000ff
        /*07f8*/ 	.word	0x00033420
        /*07fc*/ 	.short	0x010a
        /*07fe*/ 	.byte	0x28
	.zero		1


	//   ....[41]....
        /*0800*/ 	.word	0x0000d8f0
        /*0804*/ 	.word	0x00000008
        /*0808*/ 	.word	0x00033480
        /*080c*/ 	.short	0x010a
        /*080e*/ 	.byte	0x3f
	.zero		1


	//   ....[42]....
        /*0810*/ 	.word	0x0000dcd0
        /*0814*/ 	.word	0x00000008
        /*0818*/ 	.word	0x00033440
        /*081c*/ 	.short	0x010a
        /*081e*/ 	.byte	0x3f
	.zero		1


	//   ....[43]....
        /*0820*/ 	.word	0x0000e0e0
        /*0824*/ 	.word	0x0000000c
        /*0828*/ 	.word	0x00033470
        /*082c*/ 	.short	0x010a
        /*082e*/ 	.byte	0x3f
	.zero		1


	//   ....[44]....
        /*0830*/ 	.word	0x0000e140
        /*0834*/ 	.word	0x0000000c
        /*0838*/ 	.word	0x00033460
        /*083c*/ 	.short	0x010a
        /*083e*/ 	.byte	0x3f
	.zero		1


	//   ....[45]....
        /*0840*/ 	.word	0x0000e7f0
        /*0844*/ 	.word	0x0000000c
        /*0848*/ 	.word	0x00033450
        /*084c*/ 	.short	0x0101
        /*084e*/ 	.byte	0x3f
	.zero		1


	//   ....[46]....
        /*0850*/ 	.word	0x0000e860
        /*0854*/ 	.word	0x00000000
        /*0858*/ 	.word	0x00000000
        /*085c*/ 	.short	0x0101
        /*085e*/ 	.byte	0x3f
	.zero		1


	//   ....[47]....
        /*0860*/ 	.word	0x0000e980
        /*0864*/ 	.word	0x00000003
        /*0868*/ 	.word	0x00033470
        /*086c*/ 	.short	0x010a
        /*086e*/ 	.byte	0x3f
	.zero		1


	//   ....[48]....
        /*0870*/ 	.word	0x0000e9f0
        /*0874*/ 	.word	0x00000003
        /*0878*/ 	.word	0x00033460
        /*087c*/ 	.short	0x010a
        /*087e*/ 	.byte	0x3f
	.zero		1


	//   ....[49]....
        /*0880*/ 	.word	0x0000f0b0
        /*0884*/ 	.word	0x00000003
        /*0888*/ 	.word	0x00033450
        /*088c*/ 	.short	0x0101
        /*088e*/ 	.byte	0x3f
	.zero		1


	//   ....[50]....
        /*0890*/ 	.word	0x0000f120
        /*0894*/ 	.word	0x00000000
        /*0898*/ 	.word	0x00000000
        /*089c*/ 	.short	0x0101
        /*089e*/ 	.byte	0x3f
	.zero		1


	//   ....[51]....
        /*08a0*/ 	.word	0x0000f1c0
        /*08a4*/ 	.word	0x00000009
        /*08a8*/ 	.word	0x00033420
        /*08ac*/ 	.short	0x010a
        /*08ae*/ 	.byte	0x3f
	.zero		1


	//   ....[52]....
        /*08b0*/ 	.word	0x0000f300
        /*08b4*/ 	.word	0x00000005
        /*08b8*/ 	.word	0x00000000
        /*08bc*/ 	.short	0x010a
        /*08be*/ 	.byte	0x3f
	.zero		1


	//   ....[53]....
        /*08c0*/ 	.word	0x0000f370
        /*08c4*/ 	.word	0x00000007
        /*08c8*/ 	.word	0x00000000
        /*08cc*/ 	.short	0x010a
        /*08ce*/ 	.byte	0x3f
	.zero		1


	//   ....[54]....
        /*08d0*/ 	.word	0x0000f3c0
        /*08d4*/ 	.word	0x00000005
        /*08d8*/ 	.word	0x00033460
        /*08dc*/ 	.short	0x010a
        /*08de*/ 	.byte	0x3f
	.zero		1


	//   ....[55]....
        /*08e0*/ 	.word	0x0000f410
        /*08e4*/ 	.word	0x00000003
        /*08e8*/ 	.word	0x00033460
        /*08ec*/ 	.short	0x010a
        /*08ee*/ 	.byte	0x3f
	.zero		1


	//   ....[56]....
        /*08f0*/ 	.word	0x0000f450
        /*08f4*/ 	.word	0x00000005
        /*08f8*/ 	.word	0x00033480
        /*08fc*/ 	.short	0x010a
        /*08fe*/ 	.byte	0x3f
	.zero		1


	//   ....[57]....
        /*0900*/ 	.word	0x0000f470
        /*0904*/ 	.word	0x00000003
        /*0908*/ 	.word	0x00033480
        /*090c*/ 	.short	0x010a
        /*090e*/ 	.byte	0x3f
	.zero		1


	//   ....[58]....
        /*0910*/ 	.word	0x0000f4e0
        /*0914*/ 	.word	0x00000000
        /*0918*/ 	.word	0x00033400
        /*091c*/ 	.short	0x010a
        /*091e*/ 	.byte	0x3f
	.zero		1


	//   ....[59]....
        /*0920*/ 	.word	0x0000f540
        /*0924*/ 	.word	0x00000000
        /*0928*/ 	.word	0x00033430
        /*092c*/ 	.short	0x010a
        /*092e*/ 	.byte	0x3f
	.zero		1


	//   ....[60]....
        /*0930*/ 	.word	0x0000f5a0
        /*0934*/ 	.word	0x0000000e
        /*0938*/ 	.word	0x00033430
        /*093c*/ 	.short	0x010a
        /*093e*/ 	.byte	0x3f
	.zero		1


	//   ....[61]....
        /*0940*/ 	.word	0x0000f600
        /*0944*/ 	.word	0x0000000c
        /*0948*/ 	.word	0x00033450
        /*094c*/ 	.short	0x010a
        /*094e*/ 	.byte	0x3f
	.zero		1


	//   ....[62]....
        /*0950*/ 	.word	0x0000f660
        /*0954*/ 	.word	0x00000005
        /*0958*/ 	.word	0x00033450
        /*095c*/ 	.short	0x010a
        /*095e*/ 	.byte	0x3f
	.zero		1


	//   ....[63]....
        /*0960*/ 	.word	0x0000f7c0
        /*0964*/ 	.word	0x00000003
        /*0968*/ 	.word	0x00033480
        /*096c*/ 	.short	0x010a
        /*096e*/ 	.byte	0x3f
	.zero		1


	//   ....[64]....
        /*0970*/ 	.word	0x0000f820
        /*0974*/ 	.word	0x00000003
        /*0978*/ 	.word	0x00033440
        /*097c*/ 	.short	0x010a
        /*097e*/ 	.byte	0x3f
	.zero		1


	//   ....[65]....
        /*0980*/ 	.word	0x0000fdc0
        /*0984*/ 	.word	0x00000003
        /*0988*/ 	.word	0x00033420
        /*098c*/ 	.short	0x010a
        /*098e*/ 	.byte	0x3f
	.zero		1


	//   ....[66]....
        /*0990*/ 	.word	0x0000fe10
        /*0994*/ 	.word	0x00000008
        /*0998*/ 	.word	0x00033480
        /*099c*/ 	.short	0x010a
        /*099e*/ 	.byte	0x3f
	.zero		1


	//   ....[67]....
        /*09a0*/ 	.word	0x0000fe60
        /*09a4*/ 	.word	0x00000008
        /*09a8*/ 	.word	0x00033440
        /*09ac*/ 	.short	0x010a
        /*09ae*/ 	.byte	0x3f
	.zero		1


	//   ....[68]....
        /*09b0*/ 	.word	0x0000feb0
        /*09b4*/ 	.word	0x0000000c
        /*09b8*/ 	.word	0x00033470
        /*09bc*/ 	.short	0x010a
        /*09be*/ 	.byte	0x3f
	.zero		1


	//   ....[69]....
        /*09c0*/ 	.word	0x0000ff00
        /*09c4*/ 	.word	0x0000000c
        /*09c8*/ 	.word	0x00033460
        /*09cc*/ 	.short	0x010a
        /*09ce*/ 	.byte	0x3f
	.zero		1


	//   ....[70]....
        /*09d0*/ 	.word	0x0000ff50
        /*09d4*/ 	.word	0x00000003
        /*09d8*/ 	.word	0x00033470
        /*09dc*/ 	.short	0x010a
        /*09de*/ 	.byte	0x3f
	.zero		1


	//   ....[71]....
        /*09e0*/ 	.word	0x0000ffa0
        /*09e4*/ 	.word	0x00000003
        /*09e8*/ 	.word	0x00033460
        /*09ec*/ 	.short	0x010a
        /*09ee*/ 	.byte	0x3f
	.zero		1


	//   ....[72]....
        /*09f0*/ 	.word	0x0000fff0
        /*09f4*/ 	.word	0x00000009
        /*09f8*/ 	.word	0x00033420
        /*09fc*/ 	.short	0x010a
        /*09fe*/ 	.byte	0x3f
	.zero		1


	//   ....[73]....
        /*0a00*/ 	.word	0x00010040
        /*0a04*/ 	.word	0x00000005
        /*0a08*/ 	.word	0x00000000
        /*0a0c*/ 	.short	0x010a
        /*0a0e*/ 	.byte	0x3f
	.zero		1


	//   ....[74]....
        /*0a10*/ 	.word	0x00010090
        /*0a14*/ 	.word	0x00000007
        /*0a18*/ 	.word	0x00000000
        /*0a1c*/ 	.short	0x010a
        /*0a1e*/ 	.byte	0x3f
	.zero		1


	//   ....[75]....
        /*0a20*/ 	.word	0x000100e0
        /*0a24*/ 	.word	0x00000005
        /*0a28*/ 	.word	0x00033460
        /*0a2c*/ 	.short	0x010a
        /*0a2e*/ 	.byte	0x3f
	.zero		1


	//   ....[76]....
        /*0a30*/ 	.word	0x00010130
        /*0a34*/ 	.word	0x00000003
        /*0a38*/ 	.word	0x00033460
        /*0a3c*/ 	.short	0x010a
        /*0a3e*/ 	.byte	0x3f
	.zero		1


	//   ....[77]....
        /*0a40*/ 	.word	0x00010180
        /*0a44*/ 	.word	0x00000005
        /*0a48*/ 	.word	0x00033480
        /*0a4c*/ 	.short	0x010a
        /*0a4e*/ 	.byte	0x3f
	.zero		1


	//----- nvinfo : EIATTR_NUM_MBARRIERS
	.align		4
.L_93:
        /*0a50*/ 	.byte	0x03, 0x38
        /*0a52*/ 	.short	0x0016


	//----- nvinfo : EIATTR_EXIT_INSTR_OFFSETS
	.align		4
        /*0a54*/ 	.byte	0x04, 0x1c
        /*0a56*/ 	.short	(.L_95 - .L_94)


	//   ....[0]....
.L_94:
        /*0a58*/ 	.word	0x0000f4c0


	//----- nvinfo : EIATTR_MAX_THREADS
	.align		4
.L_95:
        /*0a5c*/ 	.byte	0x04, 0x05
        /*0a5e*/ 	.short	(.L_97 - .L_96)
.L_96:
        /*0a60*/ 	.word	0x00000180
        /*0a64*/ 	.word	0x00000001
        /*0a68*/ 	.word	0x00000001


	//----- nvinfo : EIATTR_CRS_STACK_SIZE
	.align		4
.L_97:
        /*0a6c*/ 	.byte	0x04, 0x1e
        /*0a6e*/ 	.short	(.L_99 - .L_98)
.L_98:
        /*0a70*/ 	.word	0x00000000


	//----- nvinfo : EIATTR_CBANK_PARAM_SIZE
	.align		4
.L_99:
        /*0a74*/ 	.byte	0x03, 0x19
        /*0a76*/ 	.short	0x0a70


	//----- nvinfo : EIATTR_PARAM_CBANK
	.align		4
        /*0a78*/ 	.byte	0x04, 0x0a
        /*0a7a*/ 	.short	(.L_101 - .L_100)
	.align		4
.L_100:
        /*0a7c*/ 	.word	index@(.nv.constant0._ZN7cutlass13device_kernelIN5flash11enable_sm90INS1_16FlashAttnFwdSm90INS1_25CollectiveMainloopFwdSm90ILi2EN4cute5tupleIJNS5_1CILi1EEES8_S8_EEENS6_IJNS7_ILi128EEENS7_ILi160EEENS7_ILi192EEEEEELi192ENS_12float_e4m3_tEfNS_4arch4Sm90ELb0ELb0ELb0ELb0ELb0ELb0ELb0ELb1ELb1ELb1ELb1ELb0EEENS1_21CollectiveEpilogueFwdINS6_IJSA_SC_SB_EEES9_NS_10bfloat16_tESG_Li256ELb0ELb1ELb1ELb1EEENS1_19SingleTileSchedulerILb0ELb1ELb1ELi128EEEEEEEEEvNT_6ParamsE)
        /*0a80*/ 	.short	0x0210
        /*0a82*/ 	.short	0x0a70


	//----- nvinfo : EIATTR_SW_WAR
	.align		4
.L_101:
        /*0a84*/ 	.byte	0x04, 0x36
        /*0a86*/ 	.short	(.L_103 - .L_102)
.L_102:
        /*0a88*/ 	.word	0x00000008
.L_103:


//--------------------- .nv.info._ZN7cutlass13device_kernelIN5flash11enable_sm90INS1_16FlashAttnFwdSm90INS1_25CollectiveMainloopFwdSm90ILi2EN4cute5tupleIJNS5_1CILi1EEES8_S8_EEENS6_IJNS7_ILi128EEENS7_ILi160EEENS7_ILi192EEEEEELi192ENS_12float_e4m3_tEfNS_4arch4Sm90ELb0ELb0ELb0ELb1ELb0ELb0ELb0ELb1ELb1ELb1ELb1ELb0EEENS1_21CollectiveEpilogueFwdINS6_IJSA_SC_SB_EEES9_NS_10bfloat16_tESG_Li256ELb1ELb1ELb1ELb1EEENS1_36VarlenDynamicPersistentTileSchedulerILi128ELi160ELi256ELi128ELb1ELb1ELb1ELb0ELb1ELb1EEEEEEEEEvNT_6ParamsE --------------------------
	.section	.nv.info._ZN7cutlass13device_kernelIN5flash11enable_sm90INS1_16FlashAttnFwdSm90INS1_25CollectiveMainloopFwdSm90ILi2EN4cute5tupleIJNS5_1CILi1EEES8_S8_EEENS6_IJNS7_ILi128EEENS7_ILi160EEENS7_ILi192EEEEEELi192ENS_12float_e4m3_tEfNS_4arch4Sm90ELb0ELb0ELb0ELb1ELb0ELb0ELb0ELb1ELb1ELb1ELb1ELb0EEENS1_21CollectiveEpilogueFwdINS6_IJSA_SC_SB_EEES9_NS_10bfloat16_tESG_Li256ELb1ELb1ELb1ELb1EEENS1_36VarlenDynamicPersistentTileSchedulerILi128ELi160ELi256ELi128ELb1ELb1ELb1ELb0ELb1ELb1EEEEEEEEEvNT_6ParamsE,"",@"SHT_CUDA_INFO"
	.sectionflags	@""
	.align	4


	//----- nvinfo : EIATTR_CUDA_API_VERSION
	.align		4
        /*0000*/ 	.byte	0x04, 0x37
        /*0002*/ 	.short	(.L_105 - .L_104)
.L_104:
        /*0004*/ 	.word	0x00000082


	//----- nvinfo : EIATTR_KPARAM_INFO
	.align		4
.L_105:
        /*0008*/ 	.byte	0x04, 0x17
        /*000a*/ 	.short	(.L_107 - .L_106)
.L_106:
        /*000c*/ 	.word	0x00000000
        /*0010*/ 	.short	0x0000
        /*0012*/ 	.short	0x0070
        /*0014*/ 	.byte	0x00, 0xf0, 0x01, 0x2a


	//----- nvinfo : EIATTR_SPARSE_MMA_MASK
	.align		4
.L_107:
        /*0018*/ 	.byte	0x03, 0x50
        /*001a*/ 	.short	0x0000


	//----- nvinfo : EIATTR_MAXREG_COUNT
	.align		4
        /*001c*/ 	.byte	0x03, 0x1b
        /*001e*/ 	.short	0x00a8


	//----- nvinfo : EIATTR_NUM_BARRIERS
	.align		4
        /*0020*/ 	.byte	0x02, 0x4c
        /*0022*/ 	.byte	0x10
	.zero		1


	//----- nvinfo : EIATTR_EXTERNS
	.align		4
        /*0024*/ 	.byte	0x04, 0x0f
        /*0026*/ 	.short	(.L_109 - .L_108)


	//   ....[0]....
	.align		4
.L_108:
        /*0028*/ 	.word	index@(__assertfail)


	//----- nvinfo : EIATTR_ANNOTATIONS
	.align		4
.L_109:
        /*002c*/ 	.byte	0x04, 0x55
        /*002e*/ 	.short	(.L_111 - .L_110)


	//   ....[0]....
.L_110:
        /* <DEDUP_REMOVED lines=37> */


	//----- nvinfo : EIATTR_MERCURY_ISA_VERSION
	.align		4
.L_111:
        /*0270*/ 	.byte	0x03, 0x5f
        /*0272*/ 	.short	0x0101


	//----- nvinfo : EIATTR_UNUSED_LOAD_BYTE_OFFSET
	.align		4
        /*0274*/ 	.byte	0x04, 0x44
        /*0276*/ 	.short	(.L_113 - .L_112)


	//   ....[0]....
.L_112:
        /*0278*/ 	.word	0x00000a40
        /*027c*/ 	.word	0x0000fff0


	//   ....[1]....
        /*0280*/ 	.word	0x00009430
        /*0284*/ 	.word	0x0000fff0


	//----- nvinfo : EIATTR_INT_WARP_WIDE_INSTR_OFFSETS
	.align		4
.L_113:
        /*0288*/ 	.byte	0x04, 0x31
        /*028a*/ 	.short	(.L_115 - .L_114)


	//   ....[0]....
.L_114:
        /*028c*/ 	.word	0x00000130


	//   ....[1]....
        /*0290*/ 	.word	0x00000170


	//   ....[2]....
        /*0294*/ 	.word	0x000001e0


	//   ....[3]....
        /*0298*/ 	.word	0x0000fb10


	//   ....[4]....
        /*029c*/ 	.word	0x0000fba0


	//   ....[5]....
        /*02a0*/ 	.word	0x000128d0


	//   ....[6]....
        /*02a4*/ 	.word	0x00012960


	//----- nvinfo : EIATTR_COOP_GROUP_MASK_REGIDS
	.align		4
.L_115:
        /*02a8*/ 	.byte	0x04, 0x29
        /*02aa*/ 	.short	(.L_117 - .L_116)


	//   ....[0]....
.L_116:
        /*02ac*/ 	.word	0xffffffff


	//   ....[1]....
        /*02b0*/ 	.word	0xffffffff


	//   ....[2]....
        /*02b4*/ 	.word	0xffffffff


	//   ....[3]....
        /*02b8*/ 	.word	0xffffffff


	//   ....[4]....
        /*02bc*/ 	.word	0xffffffff


	//   ....[5]....
        /*02c0*/ 	.word	0xffffffff


	//   ....[6]....
        /*02c4*/ 	.word	0xffffffff


	//   ....[7]....
        /*02c8*/ 	.word	0xffffffff


	//   ....[8]....
        /*02cc*/ 	.word	0xffffffff


	//   ....[9]....
        /*02d0*/ 	.word	0xffffffff


	//   ....[10]....
        /*02d4*/ 	.word	0xffffffff


	//   ....[11]....
        /*02d8*/ 	.word	0xffffffff


	//   ....[12]....
        /*02dc*/ 	.word	0xffffffff


	//   ....[13]....
        /*02e0*/ 	.word	0xffffffff


	//   ....[14]....
        /*02e4*/ 	.word	0xffffffff


	//   ....[15]....
        /*02e8*/ 	.word	0xffffffff


	//   ....[16]....
        /*02ec*/ 	.word	0xffffffff


	//   ....[17]....
        /*02f0*/ 	.word	0xffffffff


	//   ....[18]....
        /*02f4*/ 	.word	0xffffffff


	//   ....[19]....
        /*02f8*/ 	.word	0xffffffff


	//   ....[20]....
        /*02fc*/ 	.word	0xffffffff


	//   ....[21]....
        /*0300*/ 	.word	0xffffffff


	//   ....[22]....
        /*0304*/ 	.word	0xffffffff


	//   ....[23]....
        /*0308*/ 	.word	0xffffffff


	//   ....[24]....
        /*030c*/ 	.word	0xffffffff


	//   ....[25]....
        /*0310*/ 	.word	0xffffffff


	//   ....[26]....
        /*0314*/ 	.word	0xffffffff


	//   ....[27]....
        /*0318*/ 	.word	0xffffffff


	//   ....[28]....
        /*031c*/ 	.word	0xffffffff


	//   ....[29]....
        /*0320*/ 	.word	0xffffffff


	//   ....[30]....
        /*0324*/ 	.word	0xffffffff


	//   ....[31]....
        /*0328*/ 	.word	0xffffffff


	//   ....[32]....
        /*032c*/ 	.word	0xffffffff


	//   ....[33]....
        /*0330*/ 	.word	0xffffffff


	//   ....[34]....
        /*0334*/ 	.word	0xffffffff


	//   ....[35]....
        /*0338*/ 	.word	0xffffffff


	//   ....[36]....
        /*033c*/ 	.word	0xffffffff


	//   ....[37]....
        /*0340*/ 	.word	0xffffffff


	//   ....[38]....
        /*0344*/ 	.word	0xffffffff


	//   ....[39]....
        /*0348*/ 	.word	0xffffffff


	//   ....[40]....
        /*034c*/ 	.word	0xffffffff


	//   ....[41]....
        /*0350*/ 	.word	0xffffffff


	//   ....[42]....
        /*0354*/ 	.word	0xffffffff


	//   ....[43]....
        /*0358*/ 	.word	0xffffffff


	//   ....[44]....
        /*035c*/ 	.word	0xffffffff


	//   ....[45]....
        /*0360*/ 	.word	0xffffffff


	//   ....[46]....
        /*0364*/ 	.word	0xffffffff


	//   ....[47]....
        /*0368*/ 	.word	0xffffffff


	//   ....[48]....
        /*036c*/ 	.word	0xffffffff


	//   ....[49]....
        /*0370*/ 	.word	0xffffffff


	//   ....[50]....
        /*0374*/ 	.word	0xffffffff


	//   ....[51]....
        /*0378*/ 	.word	0xffffffff


	//   ....[52]....
        /*037c*/ 	.word	0xffffffff


	//   ....[53]....
        /*0380*/ 	.word	0xffffffff


	//   ....[54]....
        /*0384*/ 	.word	0xffffffff


	//   ....[55]....
        /*0388*/ 	.word	0xffffffff


	//   ....[56]....
        /*038c*/ 	.word	0xffffffff


	//   ....[57]....
        /*0390*/ 	.word	0xffffffff


	//   ....[58]....
        /*0394*/ 	.word	0xffffffff


	//   ....[59]....
        /*0398*/ 	.word	0xffffffff


	//   ....[60]....
        /*039c*/ 	.word	0xffffffff


	//   ....[61]....
        /*03a0*/ 	.word	0xffffffff


	//   ....[62]....
        /*03a4*/ 	.word	0xffffffff


	//   ....[63]....
        /*03a8*/ 	.word	0xffffffff


	//   ....[64]....
        /*03ac*/ 	.word	0xffffffff


	//   ....[65]....
        /*03b0*/ 	.word	0xffffffff


	//   ....[66]....
        /*03b4*/ 	.word	0xffffffff


	//   ....[67]....
        /*03b8*/ 	.word	0xffffffff


	//   ....[68]....
        /*03bc*/ 	.word	0xffffffff


	//   ....[69]....
        /*03c0*/ 	.word	0xffffffff


	//   ....[70]....
        /*03c4*/ 	.word	0xffffffff


	//   ....[71]....
        /*03c8*/ 	.word	0xffffffff


	//   ....[72]....
        /*03cc*/ 	.word	0xffffffff


	//   ....[73]....
        /*03d0*/ 	.word	0xffffffff


	//   ....[74]....
        /*03d4*/ 	.word	0xffffffff


	//   ....[75]....
        /*03d8*/ 	.word	0xffffffff


	//   ....[76]....
        /*03dc*/ 	.word	0xffffffff


	//   ....[77]....
        /*03e0*/ 	.word	0xffffffff


	//   ....[78]....
        /*03e4*/ 	.word	0xffffffff


	//   ....[79]....
        /*03e8*/ 	.word	0xffffffff


	//   ....[80]....
        /*03ec*/ 	.word	0xffffffff


	//   ....[81]....
        /*03f0*/ 	.word	0xffffffff


	//   ....[82]....
        /*03f4*/ 	.word	0xffffffff


	//   ....[83]....
        /*03f8*/ 	.word	0xffffffff


	//   ....[84]....
        /*03fc*/ 	.word	0xffffffff


	//   ....[85]....
        /*0400*/ 	.word	0xffffffff


	//   ....[86]....
        /*0404*/ 	.word	0xffffffff


	//   ....[87]....
        /*0408*/ 	.word	0xffffffff


	//   ....[88]....
        /*040c*/ 	.word	0xffffffff


	//   ....[89]....
        /*0410*/ 	.word	0xffffffff


	//   ....[90]....
        /*0414*/ 	.word	0xffffffff


	//   ....[91]....
        /*0418*/ 	.word	0xffffffff


	//   ....[92]....
        /*041c*/ 	.word	0xffffffff


	//   ....[93]....
        /*0420*/ 	.word	0xffffffff


	//   ....[94]....
        /*0424*/ 	.word	0xffffffff


	//   ....[95]....
        /*0428*/ 	.word	0xffffffff


	//   ....[96]....
        /*042c*/ 	.word	0xffffffff


	//   ....[97]....
        /*0430*/ 	.word	0xffffffff


	//   ....[98]....
        /*0434*/ 	.word	0xffffffff


	//   ....[99]....
        /*0438*/ 	.word	0xffffffff


	//   ....[100]....
        /*043c*/ 	.word	0xffffffff


	//   ....[101]....
        /*0440*/ 	.word	0xffffffff


	//   ....[102]....
        /*0444*/ 	.word	0xffffffff


	//   ....[103]....
        /*0448*/ 	.word	0xffffffff


	//   ....[104]....
        /*044c*/ 	.word	0xffffffff


	//   ....[105]....
        /*0450*/ 	.word	0xffffffff


	//   ....[106]....
        /*0454*/ 	.word	0xffffffff


	//   ....[107]....
        /*0458*/ 	.word	0xffffffff


	//   ....[108]....
        /*045c*/ 	.word	0xffffffff


	//   ....[109]....
        /*0460*/ 	.word	0xffffffff


	//   ....[110]....
        /*0464*/ 	.word	0xffffffff


	//   ....[111]....
        /*0468*/ 	.word	0xffffffff


	//   ....[112]....
        /*046c*/ 	.word	0xffffffff


	//   ....[113]....
        /*0470*/ 	.word	0xffffffff


	//   ....[114]....
        /*0474*/ 	.word	0xffffffff


	//   ....[115]....
        /*0478*/ 	.word	0xffffffff


	//   ....[116]....
        /*047c*/ 	.word	0xffffffff


	//   ....[117]....
        /*0480*/ 	.word	0xffffffff


	//   ....[118]....
        /*0484*/ 	.word	0xffffffff


	//   ....[119]....
        /*0488*/ 	.word	0xffffffff


	//   ....[120]....
        /*048c*/ 	.word	0xffffffff


	//   ....[121]....
        /*0490*/ 	.word	0xffffffff


	//   ....[122]....
        /*0494*/ 	.word	0xffffffff


	//   ....[123]....
        /*0498*/ 	.word	0xffffffff


	//   ....[124]....
        /*049c*/ 	.word	0xffffffff


	//   ....[125]....
        /*04a0*/ 	.word	0xffffffff


	//   ....[126]....
        /*04a4*/ 	.word	0xffffffff


	//   ....[127]....
        /*04a8*/ 	.word	0xffffffff


	//   ....[128]....
        /*04ac*/ 	.word	0xffffffff


	//   ....[129]....
        /*04b0*/ 	.word	0xffffffff


	//   ....[130]....
        /*04b4*/ 	.word	0xffffffff


	//   ....[131]....
        /*04b8*/ 	.word	0xffffffff


	//   ....[132]....
        /*04bc*/ 	.word	0xffffffff


	//   ....[133]....
        /*04c0*/ 	.word	0xffffffff


	//   ....[134]....
        /*04c4*/ 	.word	0xffffffff


	//   ....[135]....
        /*04c8*/ 	.word	0xffffffff


	//   ....[136]....
        /*04cc*/ 	.word	0xffffffff


	//   ....[137]....
        /*04d0*/ 	.word	0xffffffff


	//   ....[138]....
        /*04d4*/ 	.word	0xffffffff


	//   ....[139]....
        /*04d8*/ 	.word	0xffffffff


	//   ....[140]....
        /*04dc*/ 	.word	0xffffffff


	//   ....[141]....
        /*04e0*/ 	.word	0xffffffff


	//   ....[142]....
        /*04e4*/ 	.word	0xffffffff


	//   ....[143]....
        /*04e8*/ 	.word	0xffffffff


	//   ....[144]....
        /*04ec*/ 	.word	0xffffffff


	//   ....[145]....
        /*04f0*/ 	.word	0xffffffff


	//   ....[146]....
        /*04f4*/ 	.word	0xffffffff


	//   ....[147]....
        /*04f8*/ 	.word	0xffffffff


	//   ....[148]....
        /*04fc*/ 	.word	0xffffffff


	//   ....[149]....
        /*0500*/ 	.word	0xffffffff


	//   ....[150]....
        /*0504*/ 	.word	0xffffffff


	//   ....[151]....
        /*0508*/ 	.word	0xffffffff


	//   ....[152]....
        /*050c*/ 	.word	0xffffffff


	//   ....[153]....
        /*0510*/ 	.word	0xffffffff


	//   ....[154]....
        /*0514*/ 	.word	0xffffffff


	//   ....[155]....
        /*0518*/ 	.word	0xffffffff


	//   ....[156]....
        /*051c*/ 	.word	0xffffffff


	//   ....[157]....
        /*0520*/ 	.word	0xffffffff


	//   ....[158]....
        /*0524*/ 	.word	0xffffffff


	//   ....[159]....
        /*0528*/ 	.word	0xffffffff


	//   ....[160]....
        /*052c*/ 	.word	0xffffffff


	//   ....[161]....
        /*0530*/ 	.word	0xffffffff


	//   ....[162]....
        /*0534*/ 	.word	0xffffffff


	//   ....[163]....
        /*0538*/ 	.word	0xffffffff


	//   ....[164]....
        /*053c*/ 	.word	0xffffffff


	//   ....[165]....
        /*0540*/ 	.word	0xffffffff


	//   ....[166]....
        /*0544*/ 	.word	0xffffffff


	//   ....[167]....
        /*0548*/ 	.word	0xffffffff


	//   ....[168]....
        /*054c*/ 	.word	0xffffffff


	//   ....[169]....
        /*0550*/ 	.word	0xffffffff


	//   ....[170]....
        /*0554*/ 	.word	0xffffffff


	//   ....[171]....
        /*0558*/ 	.word	0xffffffff


	//   ....[172]....
        /*055c*/ 	.word	0xffffffff


	//   ....[173]....
        /*0560*/ 	.word	0xffffffff


	//   ....[174]....
        /*0564*/ 	.word	0xffffffff


	//   ....[175]....
        /*0568*/ 	.word	0xffffffff


	//   ....[176]....
        /*056c*/ 	.word	0xffffffff


	//   ....[177]....
        /*0570*/ 	.word	0xffffffff


	//   ....[178]....
        /*0574*/ 	.word	0xffffffff


	//   ....[179]....
        /*0578*/ 	.word	0xffffffff


	//   ....[180]....
        /*057c*/ 	.word	0xffffffff


	//   ....[181]....
        /*0580*/ 	.word	0xffffffff


	//   ....[182]....
        /*0584*/ 	.word	0xffffffff


	//   ....[183]....
        /*0588*/ 	.word	0xffffffff


	//   ....[184]....
        /*058c*/ 	.word	0xffffffff


	//   ....[185]....
        /*0590*/ 	.word	0x0500000f


	//   ....[186]....
        /*0594*/ 	.word	0x0500000f


	//   ....[187]....
        /*0598*/ 	.word	0x0500000f


	//   ....[188]....
        /*059c*/ 	.word	0x0500000f


	//   ....[189]....
        /*05a0*/ 	.word	0x0500000f


	//   ....[190]....
        /*05a4*/ 	.word	0x0500000f


	//   ....[191]....
        /*05a8*/ 	.word	0x0500000f


	//   ....[192]....
        /*05ac*/ 	.word	0x0500000f


	//   ....[193]....
        /*05b0*/ 	.word	0x0500000f


	//   ....[194]....
        /*05b4*/ 	.word	0x0500000f


	//----- nvinfo : EIATTR_COOP_GROUP_INSTR_OFFSETS
	.align		4
.L_117:
        /*05b8*/ 	.byte	0x04, 0x28
        /*05ba*/ 	.short	(.L_119 - .L_118)


	//   ....[0]....
.L_118:
        /*05bc*/ 	.word	0x00000070


	//   ....[1]....
        /*05c0*/ 	.word	0x00000140


	//   ....[2]....
        /*05c4*/ 	.word	0x00000190


	//   ....[3]....
        /*05c8*/ 	.word	0x000003c0


	//   ....[4]....
        /*05cc*/ 	.word	0x00000520


	//   ....[5]....
        /*05d0*/ 	.word	0x00000640


	//   ....[6]....
        /*05d4*/ 	.word	0x000007a0


	//   ....[7]....
        /*05d8*/ 	.word	0x00001e50


	//   ....[8]....
        /*05dc*/ 	.word	0x000038d0


	//   ....[9]....
        /*05e0*/ 	.word	0x000039d0


	//   ....[10]....
        /*05e4*/ 	.word	0x00004000


	//   ....[11]....
        /*05e8*/ 	.word	0x00004080


	//   ....[12]....
        /*05ec*/ 	.word	0x00006b60


	//   ....[13]....
        /*05f0*/ 	.word	0x00006b70


	//   ....[14]....
        /*05f4*/ 	.word	0x00006ba0


	//   ....[15]....
        /*05f8*/ 	.word	0x00006bb0


	//   ....[16]....
        /*05fc*/ 	.word	0x00008a70


	//   ....[17]....
        /*0600*/ 	.word	0x00008ad0


	//   ....[18]....
        /*0604*/ 	.word	0x00008af0


	//   ....[19]....
        /*0608*/ 	.word	0x00008b10


	//   ....[20]....
        /*060c*/ 	.word	0x00009fa0


	//   ....[21]....
        /*0610*/ 	.word	0x00009fd0


	//   ....[22]....
        /*0614*/ 	.word	0x0000a000


	//   ....[23]....
        /*0618*/ 	.word	0x0000a020


	//   ....[24]....
        /*061c*/ 	.word	0x0000a040


	//   ....[25]....
        /*0620*/ 	.word	0x0000a060


	//   ....[26]....
        /*0624*/ 	.word	0x0000a070


	//   ....[27]....
        /*0628*/ 	.word	0x0000a080


	//   ....[28]....
        /*062c*/ 	.word	0x0000a090


	//   ....[29]....
        /*0630*/ 	.word	0x0000a0a0


	//   ....[30]....
        /*0634*/ 	.word	0x0000a0b0


	//   ....[31]....
        /*0638*/ 	.word	0x0000a0c0


	//   ....[32]....
        /*063c*/ 	.word	0x0000a0d0


	//   ....[33]....
        /*0640*/ 	.word	0x0000a0e0


	//   ....[34]....
        /*0644*/ 	.word	0x0000a0f0


	//   ....[35]....
        /*0648*/ 	.word	0x0000a100


	//   ....[36]....
        /*064c*/ 	.word	0x0000a110


	//   ....[37]....
        /*0650*/ 	.word	0x0000a120


	//   ....[38]....
        /*0654*/ 	.word	0x0000a130


	//   ....[39]....
        /*0658*/ 	.word	0x0000a140


	//   ....[40]....
        /*065c*/ 	.word	0x0000a150


	//   ....[41]....
        /*0660*/ 	.word	0x0000a160


	//   ....[42]....
        /*0664*/ 	.word	0x0000a170


	//   ....[43]....
        /*0668*/ 	.word	0x0000a180


	//   ....[44]....
        /*066c*/ 	.word	0x0000a190


	//   ....[45]....
        /*0670*/ 	.word	0x0000a1b0


	//   ....[46]....
        /*0674*/ 	.word	0x0000a1c0


	//   ....[47]....
        /*0678*/ 	.word	0x0000a1d0


	//   ....[48]....
        /*067c*/ 	.word	0x0000a1e0


	//   ....[49]....
        /*0680*/ 	.word	0x0000a1f0


	//   ....[50]....
        /*0684*/ 	.word	0x0000a200


	//   ....[51]....
        /*0688*/ 	.word	0x0000a210


	//   ....[52]....
        /*068c*/ 	.word	0x0000a220


	//   ....[53]....
        /*0690*/ 	.word	0x0000a230


	//   ....[54]....
        /*0694*/ 	.word	0x0000a240


	//   ....[55]....
        /*0698*/ 	.word	0x0000a250


	//   ....[56]....
        /*069c*/ 	.word	0x0000a260


	//   ....[57]....
        /*06a0*/ 	.word	0x0000a270


	//   ....[58]....
        /*06a4*/ 	.word	0x0000a280


	//   ....[59]....
        /*06a8*/ 	.word	0x0000a290


	//   ....[60]....
        /*06ac*/ 	.word	0x0000a2a0


	//   ....[61]....
        /*06b0*/ 	.word	0x0000a2b0


	//   ....[62]....
        /*06b4*/ 	.word	0x0000a2c0


	//   ....[63]....
        /*06b8*/ 	.word	0x0000a2d0


	//   ....[64]....
        /*06bc*/ 	.word	0x0000a2e0


	//   ....[65]....
        /*06c0*/ 	.word	0x0000a2f0


	//   ....[66]....
        /*06c4*/ 	.word	0x0000a300


	//   ....[67]....
        /*06c8*/ 	.word	0x0000a310


	//   ....[68]....
        /*06cc*/ 	.word	0x0000a320


	//   ....[69]....
        /*06d0*/ 	.word	0x0000a330


	//   ....[70]....
        /*06d4*/ 	.word	0x0000a340


	//   ....[71]....
        /*06d8*/ 	.word	0x0000a350


	//   ....[72]....
        /*06dc*/ 	.word	0x0000a360


	//   ....[73]....
        /*06e0*/ 	.word	0x0000a370


	//   ....[74]....
        /*06e4*/ 	.word	0x0000a380


	//   ....[75]....
        /*06e8*/ 	.word	0x0000a390


	//   ....[76]....
        /*06ec*/ 	.word	0x0000a3a0


	//   ....[77]....
        /*06f0*/ 	.word	0x0000a3b0


	//   ....[78]....
        /*06f4*/ 	.word	0x0000a3c0


	//   ....[79]....
        /*06f8*/ 	.word	0x0000a3d0


	//   ....[80]....
        /*06fc*/ 	.word	0x0000a3e0


	//   ....[81]....
        /*0700*/ 	.word	0x0000a3f0


	//   ....[82]....
        /*0704*/ 	.word	0x0000a400


	//   ....[83]....
        /*0708*/ 	.word	0x0000a410


	//   ....[84]....
        /*070c*/ 	.word	0x0000a420


	//   ....[85]....
        /*0710*/ 	.word	0x0000a430


	//   ....[86]....
        /*0714*/ 	.word	0x0000a440


	//   ....[87]....
        /*0718*/ 	.word	0x0000a450


	//   ....[88]....
        /*071c*/ 	.word	0x0000a460


	//   ....[89]....
        /*0720*/ 	.word	0x0000a470


	//   ....[90]....
        /*0724*/ 	.word	0x0000a480


	//   ....[91]....
        /*0728*/ 	.word	0x0000a490


	//   ....[92]....
        /*072c*/ 	.word	0x0000a4a0


	//   ....[93]....
        /*0730*/ 	.word	0x0000a4b0


	//   ....[94]....
        /*0734*/ 	.word	0x0000a4c0


	//   ....[95]....
        /*0738*/ 	.word	0x0000a4d0


	//   ....[96]....
        /*073c*/ 	.word	0x0000a4e0


	//   ....[97]....
        /*0740*/ 	.word	0x0000a4f0


	//   ....[98]....
        /*0744*/ 	.word	0x0000a500


	//   ....[99]....
        /*0748*/ 	.word	0x0000a510


	//   ....[100]....
        /*074c*/ 	.word	0x0000a520


	//   ....[101]....
        /*0750*/ 	.word	0x0000a530


	//   ....[102]....
        /*0754*/ 	.word	0x0000a540


	//   ....[103]....
        /*0758*/ 	.word	0x0000a550


	//   ....[104]....
        /*075c*/ 	.word	0x0000a560


	//   ....[105]....
        /*0760*/ 	.word	0x0000a570


	//   ....[106]....
        /*0764*/ 	.word	0x0000a580


	//   ....[107]....
        /*0768*/ 	.word	0x0000a590


	//   ....[108]....
        /*076c*/ 	.word	0x0000a5a0


	//   ....[109]....
        /*0770*/ 	.word	0x0000a5b0


	//   ....[110]....
        /*0774*/ 	.word	0x0000a5c0


	//   ....[111]....
        /*0778*/ 	.word	0x0000a5d0


	//   ....[112]....
        /*077c*/ 	.word	0x0000a5e0


	//   ....[113]....
        /*0780*/ 	.word	0x0000a5f0


	//   ....[114]....
        /*0784*/ 	.word	0x0000a600


	//   ....[115]....
        /*0788*/ 	.word	0x0000a610


	//   ....[116]....
        /*078c*/ 	.word	0x0000b510


	//   ....[117]....
        /*0790*/ 	.word	0x0000b520


	//   ....[118]....
        /*0794*/ 	.word	0x0000b530


	//   ....[119]....
        /*0798*/ 	.word	0x0000b540


	//   ....[120]....
        /*079c*/ 	.word	0x0000be30


	//   ....[121]....
        /*07a0*/ 	.word	0x0000be50


	//   ....[122]....
        /*07a4*/ 	.word	0x0000bf90


	//   ....[123]....
        /*07a8*/ 	.word	0x0000bfb0


	//   ....[124]....
        /*07ac*/ 	.word	0x0000c0b0


	//   ....[125]....
        /*07b0*/ 	.word	0x0000c0d0


	//   ....[126]....
        /*07b4*/ 	.word	0x0000c1e0


	//   ....[127]....
        /*07b8*/ 	.word	0x0000c200


	//   ....[128]....
        /*07bc*/ 	.word	0x0000c740


	//   ....[129]....
        /*07c0*/ 	.word	0x0000c750


	//   ....[130]....
        /*07c4*/ 	.word	0x0000ce00


	//   ....[131]....
        /*07c8*/ 	.word	0x0000ce10


	//   ....[132]....
        /*07cc*/ 	.word	0x0000ddf0


	//   ....[133]....
        /*07d0*/ 	.word	0x0000de20


	//   ....[134]....
        /*07d4*/ 	.word	0x0000df40


	//   ....[135]....
        /*07d8*/ 	.word	0x0000df60


	//   ....[136]....
        /*07dc*/ 	.word	0x0000e060


	//   ....[137]....
        /*07e0*/ 	.word	0x0000e080


	//   ....[138]....
        /*07e4*/ 	.word	0x0000e190


	//   ....[139]....
        /*07e8*/ 	.word	0x0000e1b0


	//   ....[140]....
        /*07ec*/ 	.word	0x0000e350


	//   ....[141]....
        /*07f0*/ 	.word	0x0000e590


	//   ....[142]....
        /*07f4*/ 	.word	0x0000e5c0


	//   ....[143]....
        /*07f8*/ 	.word	0x0000e600


	//   ....[144]....
        /*07fc*/ 	.word	0x0000e630


	//   ....[145]....
        /*0800*/ 	.word	0x0000e660


	//   ....[146]....
        /*0804*/ 	.word	0x0000e6a0


	//   ....[147]....
        /*0808*/ 	.word	0x0000e830


	//   ....[148]....
        /*080c*/ 	.word	0x0000e860


	//   ....[149]....
        /*0810*/ 	.word	0x0000e890


	//   ....[150]....
        /*0814*/ 	.word	0x0000e8c0


	//   ....[151]....
        /*0818*/ 	.word	0x0000e8f0


	//   ....[152]....
        /*081c*/ 	.word	0x0000e930


	//   ....[153]....
        /*0820*/ 	.word	0x0000e9c0


	//   ....[154]....
        /*0824*/ 	.word	0x0000ea10


	//   ....[155]....
        /*0828*/ 	.word	0x0000ea20


	//   ....[156]....
        /*082c*/ 	.word	0x0000eab0


	//   ....[157]....
        /*0830*/ 	.word	0x000102c0


	//   ....[158]....
        /*0834*/ 	.word	0x00011050


	//   ....[159]....
        /*0838*/ 	.word	0x00011080


	//   ....[160]....
        /*083c*/ 	.word	0x00011140


	//   ....[161]....
        /*0840*/ 	.word	0x00011150


	//   ....[162]....
        /*0844*/ 	.word	0x000111e0


	//   ....[163]....
        /*0848*/ 	.word	0x000111f0


	//   ....[164]....
        /*084c*/ 	.word	0x00011200


	//   ....[165]....
        /*0850*/ 	.word	0x00011240


	//   ....[166]....
        /*0854*/ 	.word	0x00013470


	//   ....[167]....
        /*0858*/ 	.word	0x000134a0


	//   ....[168]....
        /*085c*/ 	.word	0x000134d0


	//   ....[169]....
        /*0860*/ 	.word	0x000134e0


	//   ....[170]....
        /*0864*/ 	.word	0x00013530


	//   ....[171]....
        /*0868*/ 	.word	0x00013560


	//   ....[172]....
        /*086c*/ 	.word	0x00013570


	//   ....[173]....
        /*0870*/ 	.word	0x000135a0


	//   ....[174]....
        /*0874*/ 	.word	0x00013700


	//   ....[175]....
        /*0878*/ 	.word	0x00013730


	//   ....[176]....
        /*087c*/ 	.word	0x00013760


	//   ....[177]....
        /*0880*/ 	.word	0x00013790


	//   ....[178]....
        /*0884*/ 	.word	0x000137c0


	//   ....[179]....
        /*0888*/ 	.word	0x00013800


	//   ....[180]....
        /*088c*/ 	.word	0x00013880


	//   ....[181]....
        /*0890*/ 	.word	0x000138c0


	//   ....[182]....
        /*0894*/ 	.word	0x000138d0


	//   ....[183]....
        /*0898*/ 	.word	0x00013910


	//   ....[184]....
        /*089c*/ 	.word	0x00013f90


	//   ....[185]....
        /*08a0*/ 	.word	0x00014480


	//   ....[186]....
        /*08a4*/ 	.word	0x00014680


	//   ....[187]....
        /*08a8*/ 	.word	0x000146d0


	//   ....[188]....
        /*08ac*/ 	.word	0x00014730


	//   ....[189]....
        /*08b0*/ 	.word	0x00014840


	//   ....[190]....
        /*08b4*/ 	.word	0x000148a0


	//   ....[191]....
        /*08b8*/ 	.word	0x000149a0


	//   ....[192]....
        /*08bc*/ 	.word	0x00014a00


	//   ....[193]....
        /*08c0*/ 	.word	0x00014ae0


	//   ....[194]....
        /*08c4*/ 	.word	0x00014e30


	//----- nvinfo : EIATTR_REG_RECONFIG
	.align		4
.L_119:
        /*08c8*/ 	.byte	0x01, 0x54
	.zero		2


	//----- nvinfo : EIATTR_SYSCALL_OFFSETS
	.align		4
        /*08cc*/ 	.byte	0x04, 0x46
        /*08ce*/ 	.short	(.L_121 - .L_120)


	//   ....[0]....
.L_120:
        /*08d0*/ 	.word	0x00001fd0


	//   ....[1]....
        /*08d4*/ 	.word	0x0000fd10


	//   ....[2]....
        /*08d8*/ 	.word	0x0000fea0


	//   ....[3]....
        /*08dc*/ 	.word	0x0000fff0


	//   ....[4]....
        /*08e0*/ 	.word	0x00010130


	//   ....[5]....
        /*08e4*/ 	.word	0x00010c50


	//----- nvinfo : EIATTR_MBARRIER_INSTR_OFFSETS
	.align		4
.L_121:
        /*08e8*/ 	.byte	0x04, 0x39
        /*08ea*/ 	.short	(.L_123 - .L_122)


	//   ....[0]....
.L_122:
        /*08ec*/ 	.word	0x00000270
        /*08f0*/ 	.word	0x000000ff
        /*08f4*/ 	.word	0x00033400
        /*08f8*/ 	.short	0x0100
        /*08fa*/ 	.byte	0x08
	.zero		1


	//   ....[1]....
        /*08fc*/ 	.word	0x00000280
        /*0900*/ 	.word	0x000000ff
        /*0904*/ 	.word	0x00033420
        /*0908*/ 	.short	0x0100
        /*090a*/ 	.byte	0x08
	.zero		1


	//   ....[2]....
        /*090c*/ 	.word	0x00000370
        /*0910*/ 	.word	0x000000ff
        /*0914*/ 	.word	0x00033430
        /*0918*/ 	.short	0x0100
        /*091a*/ 	.byte	0x08
	.zero		1


	//   ....[3]....
        /*091c*/ 	.word	0x00000380
        /*0920*/ 	.word	0x000000ff
        /*0924*/ 	.word	0x00033440
        /*0928*/ 	.short	0x0100
        /*092a*/ 	.byte	0x08
	.zero		1


	//   ....[4]....
        /*092c*/ 	.word	0x00000390
        /*0930*/ 	.word	0x000000ff
        /*0934*/ 	.word	0x00033438
        /*0938*/ 	.short	0x0100
        /*093a*/ 	.byte	0x08
	.zero		1


	//   ....[5]....
        /*093c*/ 	.word	0x000003a0
        /*0940*/ 	.word	0x000000ff
        /*0944*/ 	.word	0x00033448
        /*0948*/ 	.short	0x0100
        /*094a*/ 	.byte	0x08
	.zero		1


	//   ....[6]....
        /*094c*/ 	.word	0x000004d0
        /*0950*/ 	.word	0x000000ff
        /*0954*/ 	.word	0x00033450
        /*0958*/ 	.short	0x0100
        /*095a*/ 	.byte	0x08
	.zero		1


	//   ....[7]....
        /*095c*/ 	.word	0x000004e0
        /*0960*/ 	.word	0x000000ff
        /*0964*/ 	.word	0x00033460
        /*0968*/ 	.short	0x0100
        /*096a*/ 	.byte	0x08
	.zero		1


	//   ....[8]....
        /*096c*/ 	.word	0x000004f0
        /*0970*/ 	.word	0x000000ff
        /*0974*/ 	.word	0x00033458
        /*0978*/ 	.short	0x0100
        /*097a*/ 	.byte	0x08
	.zero		1


	//   ....[9]....
        /*097c*/ 	.word	0x00000500
        /*0980*/ 	.word	0x000000ff
        /*0984*/ 	.word	0x00033468
        /*0988*/ 	.short	0x0100
        /*098a*/ 	.byte	0x08
	.zero		1


	//   ....[10]....
        /*098c*/ 	.word	0x000005f0
        /*0990*/ 	.word	0x000000ff
        /*0994*/ 	.word	0x00033470
        /*0998*/ 	.short	0x0100
        /*099a*/ 	.byte	0x06
	.zero		1


	//   ....[11]....
        /*099c*/ 	.word	0x00000600
        /*09a0*/ 	.word	0x000000ff
        /*09a4*/ 	.word	0x00033480
        /*09a8*/ 	.short	0x0100
        /*09aa*/ 	.byte	0x06
	.zero		1


	//   ....[12]....
        /*09ac*/ 	.word	0x00000610
        /*09b0*/ 	.word	0x000000ff
        /*09b4*/ 	.word	0x00033478
        /*09b8*/ 	.short	0x0100
        /*09ba*/ 	.byte	0x06
	.zero		1


	//   ....[13]....
        /*09bc*/ 	.word	0x00000620
        /*09c0*/ 	.word	0x000000ff
        /*09c4*/ 	.word	0x00033488
        /*09c8*/ 	.short	0x0100
        /*09ca*/ 	.byte	0x06
	.zero		1


	//   ....[14]....
        /*09cc*/ 	.word	0x00000750
        /*09d0*/ 	.word	0x000000ff
        /*09d4*/ 	.word	0x00033490
        /*09d8*/ 	.short	0x0100
        /*09da*/ 	.byte	0x08
	.zero		1


	//   ....[15]....
        /*09dc*/ 	.word	0x00000760
        /*09e0*/ 	.word	0x000000ff
        /*09e4*/ 	.word	0x000334a0
        /*09e8*/ 	.short	0x0100
        /*09ea*/ 	.byte	0x08
	.zero		1


	//   ....[16]....
        /*09ec*/ 	.word	0x00000770
        /*09f0*/ 	.word	0x000000ff
        /*09f4*/ 	.word	0x00033498
        /*09f8*/ 	.short	0x0100
        /*09fa*/ 	.byte	0x08
	.zero		1


	//   ....[17]....
        /*09fc*/ 	.word	0x00000780
        /*0a00*/ 	.word	0x000000ff
        /*0a04*/ 	.word	0x000334a8
        /*0a08*/ 	.short	0x0100
        /*0a0a*/ 	.byte	0x08
	.zero		1


	//   ....[18]....
        /*0a0c*/ 	.word	0x000008b0
        /*0a10*/ 	.word	0x000000ff
        /*0a14*/ 	.word	0x000334b0
        /*0a18*/ 	.short	0x0100
        /*0a1a*/ 	.byte	0x08
	.zero		1


	//   ....[19]....
        /*0a1c*/ 	.word	0x000008c0
        /*0a20*/ 	.word	0x000000ff
        /*0a24*/ 	.word	0x000334c0
        /*0a28*/ 	.short	0x0100
        /*0a2a*/ 	.byte	0x08
	.zero		1


	//   ....[20]....
        /*0a2c*/ 	.word	0x000008d0
        /*0a30*/ 	.word	0x000000ff
        /*0a34*/ 	.word	0x000334b8
        /*0a38*/ 	.short	0x0100
        /*0a3a*/ 	.byte	0x08
	.zero		1


	//   ....[21]....
        /*0a3c*/ 	.word	0x000008e0
        /*0a40*/ 	.word	0x000000ff
        /*0a44*/ 	.word	0x000334c8
        /*0a48*/ 	.short	0x0100
        /*0a4a*/ 	.byte	0x08
	.zero		1


	//   ....[22]....
        /*0a4c*/ 	.word	0x00002080
        /*0a50*/ 	.word	0x00000000
        /*0a54*/ 	.word	0x00033400
        /*0a58*/ 	.short	0x010a
        /*0a5a*/ 	.byte	0x3f
	.zero		1


	//   ....[23]....
        /*0a5c*/ 	.word	0x00002110
        /*0a60*/ 	.word	0x00000006
        /*0a64*/ 	.word	0x00033430
        /*0a68*/ 	.short	0x010a
        /*0a6a*/ 	.byte	0x3f
	.zero		1


	//   ....[24]....
        /*0a6c*/ 	.word	0x00002180
        /*0a70*/ 	.word	0x00000006
        /*0a74*/ 	.word	0x00033430
        /*0a78*/ 	.short	0x010a
        /*0a7a*/ 	.byte	0x3f
	.zero		1


	//   ....[25]....
        /*0a7c*/ 	.word	0x00004370
        /*0a80*/ 	.word	0x0000002e
        /*0a84*/ 	.word	0x00000000
        /*0a88*/ 	.short	0x0101
        /*0a8a*/ 	.byte	0x3f
	.zero		1


	//   ....[26]....
        /*0a8c*/ 	.word	0x00005830
        /*0a90*/ 	.word	0x000000ff
        /*0a94*/ 	.word	0x00033430
        /*0a98*/ 	.short	0x010a
        /*0a9a*/ 	.byte	0x06
	.zero		1


	//   ....[27]....
        /*0a9c*/ 	.word	0x00005870
        /*0aa0*/ 	.word	0x000000ff
        /*0aa4*/ 	.word	0x00033430
        /*0aa8*/ 	.short	0x010a
        /*0aaa*/ 	.byte	0x06
	.zero		1


	//   ....[28]....
        /*0aac*/ 	.word	0x000064f0
        /*0ab0*/ 	.word	0x000000ff
        /*0ab4*/ 	.word	0x00033450
        /*0ab8*/ 	.short	0x010a
        /*0aba*/ 	.byte	0x06
	.zero		1


	//   ....[29]....
        /*0abc*/ 	.word	0x00006530
        /*0ac0*/ 	.word	0x000000ff
        /*0ac4*/ 	.word	0x00033450
        /*0ac8*/ 	.short	0x010a
        /*0aca*/ 	.byte	0x06
	.zero		1


	//   ....[30]....
        /*0acc*/ 	.word	0x00007860
        /*0ad0*/ 	.word	0x000000c1
        /*0ad4*/ 	.word	0x00000000
        /*0ad8*/ 	.short	0x0101
        /*0ada*/ 	.byte	0x3f
	.zero		1


	//   ....[31]....
        /*0adc*/ 	.word	0x00007ed0
        /*0ae0*/ 	.word	0x0000000b
        /*0ae4*/ 	.word	0x00000000
        /*0ae8*/ 	.short	0x0101
        /*0aea*/ 	.byte	0x3f
	.zero		1


	//   ....[32]....
        /*0aec*/ 	.word	0x00008720
        /*0af0*/ 	.word	0x0000000e
        /*0af4*/ 	.word	0x00033450
        /*0af8*/ 	.short	0x010a
        /*0afa*/ 	.byte	0x3f
	.zero		1


	//   ....[33]....
        /*0afc*/ 	.word	0x000087b0
        /*0b00*/ 	.word	0x0000000e
        /*0b04*/ 	.word	0x00033450
        /*0b08*/ 	.short	0x010a
        /*0b0a*/ 	.byte	0x3f
	.zero		1


	//   ....[34]....
        /*0b0c*/ 	.word	0x00008db0
        /*0b10*/ 	.word	0x00000005
        /*0b14*/ 	.word	0x00000000
        /*0b18*/ 	.short	0x0101
        /*0b1a*/ 	.byte	0x3f
	.zero		1


	//   ....[35]....
        /*0b1c*/ 	.word	0x0000be20
        /*0b20*/ 	.word	0x000000ff
        /*0b24*/ 	.word	0x00000000
        /*0b28*/ 	.short	0x0101
        /*0b2a*/ 	.byte	0x08
	.zero		1


	//   ....[36]....
        /*0b2c*/ 	.word	0x0000c4a0
        /*0b30*/ 	.word	0x000000ff
        /*0b34*/ 	.word	0x00000000
        /*0b38*/ 	.short	0x0101
        /*0b3a*/ 	.byte	0x08
	.zero		1


	//   ....[37]....
        /*0b3c*/ 	.word	0x00010510
        /*0b40*/ 	.word	0x00000003
        /*0b44*/ 	.word	0x00033480
        /*0b48*/ 	.short	0x010a
        /*0b4a*/ 	.byte	0x3f
	.zero		1


	//   ....[38]....
        /*0b4c*/ 	.word	0x000107a0
        /*0b50*/ 	.word	0x00000003
        /*0b54*/ 	.word	0x00033440
        /*0b58*/ 	.short	0x010a
        /*0b5a*/ 	.byte	0x3f
	.zero		1


	//   ....[39]....
        /*0b5c*/ 	.word	0x00011350
        /*0b60*/ 	.word	0x00000011
        /*0b64*/ 	.word	0x00033400
        /*0b68*/ 	.short	0x0107
        /*0b6a*/ 	.byte	0x3f
	.zero		1


	//   ....[40]....
        /*0b6c*/ 	.word	0x00011450
        /*0b70*/ 	.word	0x00000011
        /*0b74*/ 	.word	0x00033400
        /*0b78*/ 	.short	0x0101
        /*0b7a*/ 	.byte	0x3f
	.zero		1


	//   ....[41]....
        /*0b7c*/ 	.word	0x00011470
        /*0b80*/ 	.word	0x00000011
        /*0b84*/ 	.word	0x00033420
        /*0b88*/ 	.short	0x010a
        /*0b8a*/ 	.byte	0x3f
	.zero		1


	//   ....[42]....
        /*0b8c*/ 	.word	0x00011790
        /*0b90*/ 	.word	0x00000005
        /*0b94*/ 	.word	0x00033480
        /*0b98*/ 	.short	0x010a
        /*0b9a*/ 	.byte	0x3f
	.zero		1


	//   ....[43]....
        /*0b9c*/ 	.word	0x00011bc0
        /*0ba0*/ 	.word	0x00000005
        /*0ba4*/ 	.word	0x00033440
        /*0ba8*/ 	.short	0x010a
        /*0baa*/ 	.byte	0x3f
	.zero		1


	//   ....[44]....
        /*0bac*/ 	.word	0x00012070
        /*0bb0*/ 	.word	0x00000003
        /*0bb4*/ 	.word	0x00033470
        /*0bb8*/ 	.short	0x010a
        /*0bba*/ 	.byte	0x3f
	.zero		1


	//   ....[45]....
        /*0bbc*/ 	.word	0x000120e0
        /*0bc0*/ 	.word	0x00000003
        /*0bc4*/ 	.word	0x00033460
        /*0bc8*/ 	.short	0x010a
        /*0bca*/ 	.byte	0x3f
	.zero		1


	//   ....[46]....
        /*0bcc*/ 	.word	0x000127a0
        /*0bd0*/ 	.word	0x00000003
        /*0bd4*/ 	.word	0x00033450
        /*0bd8*/ 	.short	0x0101
        /*0bda*/ 	.byte	0x3f
	.zero		1


	//   ....[47]....
        /*0bdc*/ 	.word	0x00012820
        /*0be0*/ 	.word	0x00000003
        /*0be4*/ 	.word	0x00000000
        /*0be8*/ 	.short	0x0101
        /*0bea*/ 	.byte	0x3f
	.zero		1


	//   ....[48]....
        /*0bec*/ 	.word	0x00012a40
        /*0bf0*/ 	.word	0x00000003
        /*0bf4*/ 	.word	0x00033470
        /*0bf8*/ 	.short	0x010a
        /*0bfa*/ 	.byte	0x3f
	.zero		1


	//   ....[49]....
        /*0bfc*/ 	.word	0x00012aa0
        /*0c00*/ 	.word	0x00000003
        /*0c04*/ 	.word	0x00033460
        /*0c08*/ 	.short	0x010a
        /*0c0a*/ 	.byte	0x3f
	.zero		1


	//   ....[50]....
        /*0c0c*/ 	.word	0x00013160
        /*0c10*/ 	.word	0x00000003
        /*0c14*/ 	.word	0x00033450
        /*0c18*/ 	.short	0x0101
        /*0c1a*/ 	.byte	0x3f
	.zero		1


	//   ....[51]....
        /*0c1c*/ 	.word	0x000131b0
        /*0c20*/ 	.word	0x00000000
        /*0c24*/ 	.word	0x00000000
        /*0c28*/ 	.short	0x0101
        /*0c2a*/ 	.byte	0x3f
	.zero		1


	//   ....[52]....
        /*0c2c*/ 	.word	0x00013f10
        /*0c30*/ 	.word	0x00000003
        /*0c34*/ 	.word	0x00033420
        /*0c38*/ 	.short	0x010a
        /*0c3a*/ 	.byte	0x3f
	.zero		1


	//   ....[53]....
        /*0c3c*/ 	.word	0x000140b0
        /*0c40*/ 	.word	0x00000007
        /*0c44*/ 	.word	0x00000000
        /*0c48*/ 	.short	0x010a
        /*0c4a*/ 	.byte	0x3f
	.zero		1


	//   ....[54]....
        /*0c4c*/ 	.word	0x00014120
        /*0c50*/ 	.word	0x00000005
        /*0c54*/ 	.word	0x00000000
        /*0c58*/ 	.short	0x010a
        /*0c5a*/ 	.byte	0x3f
	.zero		1


	//   ....[55]....
        /*0c5c*/ 	.word	0x00014170
        /*0c60*/ 	.word	0x00000005
        /*0c64*/ 	.word	0x00033460
        /*0c68*/ 	.short	0x010a
        /*0c6a*/ 	.byte	0x3f
	.zero		1


	//   ....[56]....
        /*0c6c*/ 	.word	0x000141c0
        /*0c70*/ 	.word	0x00000003
        /*0c74*/ 	.word	0x00033460
        /*0c78*/ 	.short	0x010a
        /*0c7a*/ 	.byte	0x3f
	.zero		1


	//   ....[57]....
        /*0c7c*/ 	.word	0x00014200
        /*0c80*/ 	.word	0x00000005
        /*0c84*/ 	.word	0x00033480
        /*0c88*/ 	.short	0x010a
        /*0c8a*/ 	.byte	0x3f
	.zero		1


	//   ....[58]....
        /*0c8c*/ 	.word	0x00014220
        /*0c90*/ 	.word	0x00000003
        /*0c94*/ 	.word	0x00033480
        /*0c98*/ 	.short	0x010a
        /*0c9a*/ 	.byte	0x3f
	.zero		1


	//   ....[59]....
        /*0c9c*/ 	.word	0x00014280
        /*0ca0*/ 	.word	0x00000000
        /*0ca4*/ 	.word	0x00033400
        /*0ca8*/ 	.short	0x010a
        /*0caa*/ 	.byte	0x3f
	.zero		1


	//   ....[60]....
        /*0cac*/ 	.word	0x000142d0
        /*0cb0*/ 	.word	0x00000006
        /*0cb4*/ 	.word	0x00033430
        /*0cb8*/ 	.short	0x010a
        /*0cba*/ 	.byte	0x3f
	.zero		1


	//   ....[61]....
        /*0cbc*/ 	.word	0x00014330
        /*0cc0*/ 	.word	0x00000005
        /*0cc4*/ 	.word	0x00033430
        /*0cc8*/ 	.short	0x010a
        /*0cca*/ 	.byte	0x3f
	.zero		1


	//   ....[62]....
        /*0ccc*/ 	.word	0x00014390
        /*0cd0*/ 	.word	0x00000002
        /*0cd4*/ 	.word	0x00033450
        /*0cd8*/ 	.short	0x010a
        /*0cda*/ 	.byte	0x3f
	.zero		1


	//   ....[63]....
        /*0cdc*/ 	.word	0x000143e0
        /*0ce0*/ 	.word	0x0000000e
        /*0ce4*/ 	.word	0x00033450
        /*0ce8*/ 	.short	0x010a
        /*0cea*/ 	.byte	0x3f
	.zero		1


	//   ....[64]....
        /*0cec*/ 	.word	0x00014530
        /*0cf0*/ 	.word	0x00000003
        /*0cf4*/ 	.word	0x00033480
        /*0cf8*/ 	.short	0x010a
        /*0cfa*/ 	.byte	0x3f
	.zero		1


	//   ....[65]....
        /*0cfc*/ 	.word	0x00014580
        /*0d00*/ 	.word	0x00000003
        /*0d04*/ 	.word	0x00033440
        /*0d08*/ 	.short	0x010a
        /*0d0a*/ 	.byte	0x3f
	.zero		1


	//   ....[66]....
        /*0d0c*/ 	.word	0x00014b20
        /*0d10*/ 	.word	0x00000011
        /*0d14*/ 	.word	0x00033420
        /*0d18*/ 	.short	0x010a
        /*0d1a*/ 	.byte	0x3f
	.zero		1


	//   ....[67]....
        /*0d1c*/ 	.word	0x00014b70
        /*0d20*/ 	.word	0x00000005
        /*0d24*/ 	.word	0x00033480
        /*0d28*/ 	.short	0x010a
        /*0d2a*/ 	.byte	0x3f
	.zero		1


	//   ....[68]....
        /*0d2c*/ 	.word	0x00014bc0
        /*0d30*/ 	.word	0x00000005
        /*0d34*/ 	.word	0x00033440
        /*0d38*/ 	.short	0x010a
        /*0d3a*/ 	.byte	0x3f
	.zero		1


	//   ....[69]....
        /*0d3c*/ 	.word	0x00014c10
        /*0d40*/ 	.word	0x00000003
        /*0d44*/ 	.word	0x00033470
        /*0d48*/ 	.short	0x010a
        /*0d4a*/ 	.byte	0x3f
	.zero		1


	//   ....[70]....
        /*0d4c*/ 	.word	0x00014c60
        /*0d50*/ 	.word	0x00000003
        /*0d54*/ 	.word	0x00033460
        /*0d58*/ 	.short	0x010a
        /*0d5a*/ 	.byte	0x3f
	.zero		1


	//   ....[71]....
        /*0d5c*/ 	.word	0x00014cb0
        /*0d60*/ 	.word	0x00000003
        /*0d64*/ 	.word	0x00033470
        /*0d68*/ 	.short	0x010a
        /*0d6a*/ 	.byte	0x3f
	.zero		1


	//   ....[72]....
        /*0d6c*/ 	.word	0x00014d00
        /*0d70*/ 	.word	0x00000003
        /*0d74*/ 	.word	0x00033460
        /*0d78*/ 	.short	0x010a
        /*0d7a*/ 	.byte	0x3f
	.zero		1


	//   ....[73]....
        /*0d7c*/ 	.word	0x00014d50
        /*0d80*/ 	.word	0x00000003
        /*0d84*/ 	.word	0x00033420
        /*0d88*/ 	.short	0x010a
        /*0d8a*/ 	.byte	0x3f
	.zero		1


	//   ....[74]....
        /*0d8c*/ 	.word	0x00014ef0
        /*0d90*/ 	.word	0x00000007
        /*0d94*/ 	.word	0x00000000
        /*0d98*/ 	.short	0x010a
        /*0d9a*/ 	.byte	0x3f
	.zero		1


	//   ....[75]....
        /*0d9c*/ 	.word	0x00014f40
        /*0da0*/ 	.word	0x00000005
        /*0da4*/ 	.word	0x00000000
        /*0da8*/ 	.short	0x010a
        /*0daa*/ 	.byte	0x3f
	.zero		1


	//   ....[76]....
        /*0dac*/ 	.word	0x00014f90
        /*0db0*/ 	.word	0x00000005
        /*0db4*/ 	.word	0x00033460
        /*0db8*/ 	.short	0x010a
        /*0dba*/ 	.byte	0x3f
	.zero		1


	//   ....[77]....
        /*0dbc*/ 	.word	0x00014fe0
        /*0dc0*/ 	.word	0x00000003
        /*0dc4*/ 	.word	0x00033460
        /*0dc8*/ 	.short	0x010a
        /*0dca*/ 	.byte	0x3f
	.zero		1


	//   ....[78]....
        /*0dcc*/ 	.word	0x00015030
        /*0dd0*/ 	.word	0x00000005
        /*0dd4*/ 	.word	0x00033480
        /*0dd8*/ 	.short	0x010a
        /*0dda*/ 	.byte	0x3f
	.zero		1


	//----- nvinfo : EIATTR_NUM_MBARRIERS
	.align		4
.L_123:
        /*0ddc*/ 	.byte	0x03, 0x38
        /*0dde*/ 	.short	0x0016


	//----- nvinfo : EIATTR_EXIT_INSTR_OFFSETS
	.align		4
        /*0de0*/ 	.byte	0x04, 0x1c
        /*0de2*/ 	.short	(.L_125 - .L_124)


	//   ....[0]....
.L_124:
        /*0de4*/ 	.word	0x00000a80


	//   ....[1]....
        /*0de8*/ 	.word	0x0000e2f0


	//   ....[2]....
        /*0dec*/ 	.word	0x00014270


	//----- nvinfo : EIATTR_MAX_THREADS
	.align		4
.L_125:
        /*0df0*/ 	.byte	0x04, 0x05
        /*0df2*/ 	.short	(.L_127 - .L_126)
.L_126:
        /*0df4*/ 	.word	0x00000180
        /*0df8*/ 	.word	0x00000001
        /*0dfc*/ 	.word	0x00000001


	//----- nvinfo : EIATTR_CRS_STACK_SIZE
	.align		4
.L_127:
        /*0e00*/ 	.byte	0x04, 0x1e
        /*0e02*/ 	.short	(.L_129 - .L_128)
.L_128:
        /*0e04*/ 	.word	0x00000000


	//----- nvinfo : EIATTR_CBANK_PARAM_SIZE
	.align		4
.L_129:
        /*0e08*/ 	.byte	0x03, 0x19
        /*0e0a*/ 	.short	0x0af0


	//----- nvinfo : EIATTR_PARAM_CBANK
	.align		4
        /*0e0c*/ 	.byte	0x04, 0x0a
        /*0e0e*/ 	.short	(.L_131 - .L_130)
	.align		4
.L_130:
        /*0e10*/ 	.word	index@(.nv.constant0._ZN7cutlass13device_kernelIN5flash11enable_sm90INS1_16FlashAttnFwdSm90INS1_25CollectiveMainloopFwdSm90ILi2EN4cute5tupleIJNS5_1CILi1EEES8_S8_EEENS6_IJNS7_ILi128EEENS7_ILi160EEENS7_ILi192EEEEEELi192ENS_12float_e4m3_tEfNS_4arch4Sm90ELb0ELb0ELb0ELb1ELb0ELb0ELb0ELb1ELb1ELb1ELb1ELb0EEENS1_21CollectiveEpilogueFwdINS6_IJSA_SC_SB_EEES9_NS_10bfloat16_tESG_Li256ELb1ELb1ELb1ELb1EEENS1_36VarlenDynamicPersistentTileSchedulerILi128ELi160ELi256ELi128ELb1ELb1ELb1ELb0ELb1ELb1EEEEEEEEEvNT_6ParamsE)
        /*0e14*/ 	.short	0x0210
        /*0e16*/ 	.short	0x0af0


	//----- nvinfo : EIATTR_SW_WAR
	.align		4
.L_131:
        /*0e18*/ 	.byte	0x04, 0x36
        /*0e1a*/ 	.short	(.L_133 - .L_132)
.L_132:
        /*0e1c*/ 	.word	0x00000008
.L_133:


//--------------------- .nv.info._ZN7cutlass13device_kernelIN5flash11enable_sm90INS1_16FlashAttnFwdSm90INS1_25CollectiveMainloopFwdSm90ILi2EN4cute5tupleIJNS5_1CILi1EEES8_S8_EEENS6_IJNS7_ILi128EEENS7_ILi160EEENS7_ILi192EEEEEELi192ENS_12float_e4m3_tEfNS_4arch4Sm90ELb0ELb0ELb0ELb1ELb0ELb1ELb0ELb1ELb1ELb1ELb1ELb0EEENS1_21CollectiveEpilogueFwdINS6_IJSA_SC_SB_EEES9_NS_10bfloat16_tESG_Li256ELb1ELb1ELb1ELb1EEENS1_36VarlenDynamicPersistentTileSchedulerILi128ELi160ELi256ELi128ELb1ELb1ELb1ELb0ELb1ELb1EEEEEEEEEvNT_6ParamsE --------------------------
	.section	.nv.info._ZN7cutlass13device_kernelIN5flash11enable_sm90INS1_16FlashAttnFwdSm90INS1_25CollectiveMainloopFwdSm90ILi2EN4cute5tupleIJNS5_1CILi1EEES8_S8_EEENS6_IJNS7_ILi128EEENS7_ILi160EEENS7_ILi192EEEEEELi192ENS_12float_e4m3_tEfNS_4arch4Sm90ELb0ELb0ELb0ELb1ELb0ELb1ELb0ELb1ELb1ELb1ELb1ELb0EEENS1_21CollectiveEpilogueFwdINS6_IJSA_SC_SB_EEES9_NS_10bfloat16_tESG_Li256ELb1ELb1ELb1ELb1EEENS1_36VarlenDynamicPersistentTileSchedulerILi128ELi160ELi256ELi128ELb1ELb1ELb1ELb0ELb1ELb1EEEEEEEEEvNT_6ParamsE,"",@"SHT_CUDA_INFO"
	.sectionflags	@""
	.align	4


	//----- nvinfo : EIATTR_CUDA_API_VERSION
	.align		4
        /*0000*/ 	.byte	0x04, 0x37
        /*0002*/ 	.short	(.L_135 - .L_134)
.L_134:
        /*0004*/ 	.word	0x00000082


	//----- nvinfo : EIATTR_KPARAM_INFO
	.align		4
.L_135:
        /*0008*/ 	.byte	0x04, 0x17
        /*000a*/ 	.short	(.L_137 - .L_136)
.L_136:
        /*000c*/ 	.word	0x00000000
        /*0010*/ 	.short	0x0000
        /*0012*/ 	.short	0x0070
        /*0014*/ 	.byte	0x00, 0xf0, 0x01, 0x2a


	//----- nvinfo : EIATTR_SPARSE_MMA_MASK
	.align		4
.L_137:
        /*0018*/ 	.byte	0x03, 0x50
        /*001a*/ 	.short	0x0000


	//----- nvinfo : EIATTR_MAXREG_COUNT
	.align		4
        /*001c*/ 	.byte	0x03, 0x1b
        /*001e*/ 	.short	0x00a8


	//----- nvinfo : EIATTR_NUM_BARRIERS
	.align		4
        /*0020*/ 	.byte	0x02, 0x4c
        /*0022*/ 	.byte	0x10
	.zero		1


	//----- nvinfo : EIATTR_EXTERNS
	.align		4
        /*0024*/ 	.byte	0x04, 0x0f
        /*0026*/ 	.short	(.L_139 - .L_138)


	//   ....[0]....
	.align		4
.L_138:
        /*0028*/ 	.word	index@(__assertfail)


	//----- nvinfo : EIATTR_ANNOTATIONS
	.align		4
.L_139:
        /*002c*/ 	.byte	0x04, 0x55
        /*002e*/ 	.short	(.L_141 - .L_140)


	//   ....[0]....
.L_140:
        /* <DEDUP_REMOVED lines=150> */
        /*0984*/ 	.byte	0x80, 0x17, 0x03, 0x00


	//----- nvinfo : EIATTR_MERCURY_ISA_VERSION
	.align		4
.L_141:
        /*0988*/ 	.byte	0x03, 0x5f
        /*098a*/ 	.short	0x0101


	//----- nvinfo : EIATTR_UNUSED_LOAD_BYTE_OFFSET
	.align		4
        /*098c*/ 	.byte	0x04, 0x44
        /*098e*/ 	.short	(.L_143 - .L_142)


	//   ....[0]....
.L_142:
        /*0990*/ 	.word	0x00000ae0
        /*0994*/ 	.word	0x0000fff0


	//   ....[1]....
        /*0998*/ 	.word	0x0001f880
        /*099c*/ 	.word	0x0000fff0


	//----- nvinfo : EIATTR_INT_WARP_WIDE_INSTR_OFFSETS
	.align		4
.L_143:
        /*09a0*/ 	.byte	0x04, 0x31
        /*09a2*/ 	.short	(.L_145 - .L_144)


	//   ....[0]....
.L_144:
        /*09a4*/ 	.word	0x00000190


	//   ....[1]....
        /*09a8*/ 	.word	0x000001d0


	//   ....[2]....
        /*09ac*/ 	.word	0x00000240


	//   ....[3]....
        /*09b0*/ 	.word	0x00028290


	//   ....[4]....
        /*09b4*/ 	.word	0x00028320


	//   ....[5]....
        /*09b8*/ 	.word	0x0002b090


	//   ....[6]....
        /*09bc*/ 	.word	0x0002b120


	//----- nvinfo : EIATTR_COOP_GROUP_MASK_REGIDS
	.align		4
.L_145:
        /*09c0*/ 	.byte	0x04, 0x29
        /*09c2*/ 	.short	(.L_147 - .L_146)


	//   ....[0]....
.L_146:
        /*09c4*/ 	.word	0xffffffff


	//   ....[1]....
        /*09c8*/ 	.word	0xffffffff


	//   ....[2]....
        /*09cc*/ 	.word	0xffffffff


	//   ....[3]....
        /*09d0*/ 	.word	0xffffffff


	//   ....[4]....
        /*09d4*/ 	.word	0xffffffff


	//   ....[5]....
        /*09d8*/ 	.word	0xffffffff


	//   ....[6]....
        /*09dc*/ 	.word	0xffffffff


	//   ....[7]....
        /*09e0*/ 	.word	0xffffffff


	//   ....[8]....
        /*09e4*/ 	.word	0xffffffff


	//   ....[9]....
        /*09e8*/ 	.word	0xffffffff


	//   ....[10]....
        /*09ec*/ 	.word	0xffffffff


	//   ....[11]....
        /*09f0*/ 	.word	0xffffffff


	//   ....[12]....
        /*09f4*/ 	.word	0xffffffff


	//   ....[13]....
        /*09f8*/ 	.word	0xffffffff


	//   ....[14]....
        /*09fc*/ 	.word	0xffffffff


	//   ....[15]....
        /*0a00*/ 	.word	0xffffffff


	//   ....[16]....
        /*0a04*/ 	.word	0xffffffff


	//   ....[17]....
        /*0a08*/ 	.word	0xffffffff


	//   ....[18]....
        /*0a0c*/ 	.word	0xffffffff


	//   ....[19]....
        /*0a10*/ 	.word	0xffffffff


	//   ....[20]....
        /*0a14*/ 	.word	0xffffffff


	//   ....[21]....
        /*0a18*/ 	.word	0xffffffff


	//   ....[22]....
        /*0a1c*/ 	.word	0xffffffff


	//   ....[23]....
        /*0a20*/ 	.word	0xffffffff


	//   ....[24]....
        /*0a24*/ 	.word	0xffffffff


	//   ....[25]....
        /*0a28*/ 	.word	0xffffffff


	//   ....[26]....
        /*0a2c*/ 	.word	0xffffffff


	//   ....[27]....
        /*0a30*/ 	.word	0xffffffff


	//   ....[28]....
        /*0a34*/ 	.word	0xffffffff


	//   ....[29]....
        /*0a38*/ 	.word	0xffffffff


	//   ....[30]....
        /*0a3c*/ 	.word	0xffffffff


	//   ....[31]....
        /*0a40*/ 	.word	0xffffffff


	//   ....[32]....
        /*0a44*/ 	.word	0xffffffff


	//   ....[33]....
        /*0a48*/ 	.word	0xffffffff


	//   ....[34]....
        /*0a4c*/ 	.word	0xffffffff


	//   ....[35]....
        /*0a50*/ 	.word	0xffffffff


	//   ....[36]....
        /*0a54*/ 	.word	0xffffffff


	//   ....[37]....
        /*0a58*/ 	.word	0xffffffff


	//   ....[38]....
        /*0a5c*/ 	.word	0xffffffff


	//   ....[39]....
        /*0a60*/ 	.word	0xffffffff


	//   ....[40]....
        /*0a64*/ 	.word	0xffffffff


	//   ....[41]....
        /*0a68*/ 	.word	0xffffffff


	//   ....[42]....
        /*0a6c*/ 	.word	0xffffffff


	//   ....[43]....
        /*0a70*/ 	.word	0xffffffff


	//   ....[44]....
        /*0a74*/ 	.word	0xffffffff


	//   ....[45]....
        /*0a78*/ 	.word	0xffffffff


	//   ....[46]....
        /*0a7c*/ 	.word	0xffffffff


	//   ....[47]....
        /*0a80*/ 	.word	0xffffffff


	//   ....[48]....
        /*0a84*/ 	.word	0xffffffff


	//   ....[49]....
        /*0a88*/ 	.word	0xffffffff


	//   ....[50]....
        /*0a8c*/ 	.word	0xffffffff


	//   ....[51]....
        /*0a90*/ 	.word	0xffffffff


	//   ....[52]....
        /*0a94*/ 	.word	0xffffffff


	//   ....[53]....
        /*0a98*/ 	.word	0xffffffff


	//   ....[54]....
        /*0a9c*/ 	.word	0xffffffff


	//   ....[55]....
        /*0aa0*/ 	.word	0xffffffff


	//   ....[56]....
        /*0aa4*/ 	.word	0xffffffff


	//   ....[57]....
        /*0aa8*/ 	.word	0xffffffff


	//   ....[58]....
        /*0aac*/ 	.word	0xffffffff


	//   ....[59]....
        /*0ab0*/ 	.word	0xffffffff


	//   ....[60]....
        /*0ab4*/ 	.word	0xffffffff


	//   ....[61]....
        /*0ab8*/ 	.word	0xffffffff


	//   ....[62]....
        /*0abc*/ 	.word	0xffffffff


	//   ....[63]....
        /*0ac0*/ 	.word	0xffffffff


	//   ....[64]....
        /*0ac4*/ 	.word	0xffffffff


	//   ....[65]....
        /*0ac8*/ 	.word	0xffffffff


	//   ....[66]....
        /*0acc*/ 	.word	0xffffffff


	//   ....[67]....
        /*0ad0*/ 	.word	0xffffffff


	//   ....[68]....
        /*0ad4*/ 	.word	0xffffffff


	//   ....[69]....
        /*0ad8*/ 	.word	0xffffffff


	//   ....[70]....
        /*0adc*/ 	.word	0xffffffff


	//   ....[71]....
        /*0ae0*/ 	.word	0xffffffff


	//   ....[72]....
        /*0ae4*/ 	.word	0xffffffff


	//   ....[73]....
        /*0ae8*/ 	.word	0xffffffff


	//   ....[74]....
        /*0aec*/ 	.word	0xffffffff


	//   ....[75]....
        /*0af0*/ 	.word	0xffffffff


	//   ....[76]....
        /*0af4*/ 	.word	0xffffffff


	//   ....[77]....
        /*0af8*/ 	.word	0xffffffff


	//   ....[78]....
        /*0afc*/ 	.word	0xffffffff


	//   ....[79]....
        /*0b00*/ 	.word	0xffffffff


	//   ....[80]....
        /*0b04*/ 	.word	0xffffffff


	//   ....[81]....
        /*0b08*/ 	.word	0xffffffff


	//   ....[82]....
        /*0b0c*/ 	.word	0xffffffff


	//   ....[83]....
        /*0b10*/ 	.word	0xffffffff


	//   ....[84]....
        /*0b14*/ 	.word	0xffffffff


	//   ....[85]....
        /*0b18*/ 	.word	0xffffffff


	//   ....[86]....
        /*0b1c*/ 	.word	0xffffffff


	//   ....[87]....
        /*0b20*/ 	.word	0xffffffff


	//   ....[88]....
        /*0b24*/ 	.word	0xffffffff


	//   ....[89]....
        /*0b28*/ 	.word	0xffffffff


	//   ....[90]....
        /*0b2c*/ 	.word	0xffffffff


	//   ....[91]....
        /*0b30*/ 	.word	0xffffffff


	//   ....[92]....
        /*0b34*/ 	.word	0xffffffff


	//   ....[93]....
        /*0b38*/ 	.word	0xffffffff


	//   ....[94]....
        /*0b3c*/ 	.word	0xffffffff


	//   ....[95]....
        /*0b40*/ 	.word	0xffffffff


	//   ....[96]....
        /*0b44*/ 	.word	0xffffffff


	//   ....[97]....
        /*0b48*/ 	.word	0xffffffff


	//   ....[98]....
        /*0b4c*/ 	.word	0xffffffff


	//   ....[99]....
        /*0b50*/ 	.word	0xffffffff


	//   ....[100]....
        /*0b54*/ 	.word	0xffffffff


	//   ....[101]....
        /*0b58*/ 	.word	0xffffffff


	//   ....[102]....
        /*0b5c*/ 	.word	0xffffffff


	//   ....[103]....
        /*0b60*/ 	.word	0xffffffff


	//   ....[104]....
        /*0b64*/ 	.word	0xffffffff


	//   ....[105]....
        /*0b68*/ 	.word	0xffffffff


	//   ....[106]....
        /*0b6c*/ 	.word	0xffffffff


	//   ....[107]....
        /*0b70*/ 	.word	0xffffffff


	//   ....[108]....
        /*0b74*/ 	.word	0xffffffff


	//   ....[109]....
        /*0b78*/ 	.word	0xffffffff


	//   ....[110]....
        /*0b7c*/ 	.word	0xffffffff


	//   ....[111]....
        /*0b80*/ 	.word	0xffffffff


	//   ....[112]....
        /*0b84*/ 	.word	0xffffffff


	//   ....[113]....
        /*0b88*/ 	.word	0xffffffff


	//   ....[114]....
        /*0b8c*/ 	.word	0xffffffff


	//   ....[115]....
        /*0b90*/ 	.word	0xffffffff


	//   ....[116]....
        /*0b94*/ 	.word	0xffffffff


	//   ....[117]....
        /*0b98*/ 	.word	0xffffffff


	//   ....[118]....
        /*0b9c*/ 	.word	0xffffffff


	//   ....[119]....
        /*0ba0*/ 	.word	0xffffffff


	//   ....[120]....
        /*0ba4*/ 	.word	0xffffffff


	//   ....[121]....
        /*0ba8*/ 	.word	0xffffffff


	//   ....[122]....
        /*0bac*/ 	.word	0xffffffff


	//   ....[123]....
        /*0bb0*/ 	.word	0xffffffff


	//   ....[124]....
        /*0bb4*/ 	.word	0xffffffff


	//   ....[125]....
        /*0bb8*/ 	.word	0xffffffff


	//   ....[126]....
        /*0bbc*/ 	.word	0xffffffff


	//   ....[127]....
        /*0bc0*/ 	.word	0xffffffff


	//   ....[128]....
        /*0bc4*/ 	.word	0xffffffff


	//   ....[129]....
        /*0bc8*/ 	.word	0xffffffff


	//   ....[130]....
        /*0bcc*/ 	.word	0xffffffff


	//   ....[131]....
        /*0bd0*/ 	.word	0xffffffff


	//   ....[132]....
        /*0bd4*/ 	.word	0xffffffff


	//   ....[133]....
        /*0bd8*/ 	.word	0xffffffff


	//   ....[134]....
        /*0bdc*/ 	.word	0xffffffff


	//   ....[135]....
        /*0be0*/ 	.word	0xffffffff


	//   ....[136]....
        /*0be4*/ 	.word	0xffffffff


	//   ....[137]....
        /*0be8*/ 	.word	0xffffffff


	//   ....[138]....
        /*0bec*/ 	.word	0xffffffff


	//   ....[139]....
        /*0bf0*/ 	.word	0xffffffff


	//   ....[140]....
        /*0bf4*/ 	.word	0xffffffff


	//   ....[141]....
        /*0bf8*/ 	.word	0xffffffff


	//   ....[142]....
        /*0bfc*/ 	.word	0xffffffff


	//   ....[143]....
        /*0c00*/ 	.word	0xffffffff


	//   ....[144]....
        /*0c04*/ 	.word	0xffffffff


	//   ....[145]....
        /*0c08*/ 	.word	0xffffffff


	//   ....[146]....
        /*0c0c*/ 	.word	0xffffffff


	//   ....[147]....
        /*0c10*/ 	.word	0xffffffff


	//   ....[148]....
        /*0c14*/ 	.word	0xffffffff


	//   ....[149]....
        /*0c18*/ 	.word	0xffffffff


	//   ....[150]....
        /*0c1c*/ 	.word	0xffffffff


	//   ....[151]....
        /*0c20*/ 	.word	0xffffffff


	//   ....[152]....
        /*0c24*/ 	.word	0xffffffff


	//   ....[153]....
        /*0c28*/ 	.word	0xffffffff


	//   ....[154]....
        /*0c2c*/ 	.word	0xffffffff


	//   ....[155]....
        /*0c30*/ 	.word	0xffffffff


	//   ....[156]....
        /*0c34*/ 	.word	0xffffffff


	//   ....[157]....
        /*0c38*/ 	.word	0xffffffff


	//   ....[158]....
        /*0c3c*/ 	.word	0xffffffff


	//   ....[159]....
        /*0c40*/ 	.word	0xffffffff


	//   ....[160]....
        /*0c44*/ 	.word	0xffffffff


	//   ....[161]....
        /*0c48*/ 	.word	0xffffffff


	//   ....[162]....
        /*0c4c*/ 	.word	0xffffffff


	//   ....[163]....
        /*0c50*/ 	.word	0xffffffff


	//   ....[164]....
        /*0c54*/ 	.word	0xffffffff


	//   ....[165]....
        /*0c58*/ 	.word	0xffffffff


	//   ....[166]....
        /*0c5c*/ 	.word	0xffffffff


	//   ....[167]....
        /*0c60*/ 	.word	0xffffffff


	//   ....[168]....
        /*0c64*/ 	.word	0xffffffff


	//   ....[169]....
        /*0c68*/ 	.word	0xffffffff


	//   ....[170]....
        /*0c6c*/ 	.word	0xffffffff


	//   ....[171]....
        /*0c70*/ 	.word	0xffffffff


	//   ....[172]....
        /*0c74*/ 	.word	0xffffffff


	//   ....[173]....
        /*0c78*/ 	.word	0xffffffff


	//   ....[174]....
        /*0c7c*/ 	.word	0xffffffff


	//   ....[175]....
        /*0c80*/ 	.word	0xffffffff


	//   ....[176]....
        /*0c84*/ 	.word	0xffffffff


	//   ....[177]....
        /*0c88*/ 	.word	0xffffffff


	//   ....[178]....
        /*0c8c*/ 	.word	0xffffffff


	//   ....[179]....
        /*0c90*/ 	.word	0xffffffff


	//   ....[180]....
        /*0c94*/ 	.word	0xffffffff


	//   ....[181]....
        /*0c98*/ 	.word	0xffffffff


	//   ....[182]....
        /*0c9c*/ 	.word	0xffffffff


	//   ....[183]....
        /*0ca0*/ 	.word	0xffffffff


	//   ....[184]....
        /*0ca4*/ 	.word	0xffffffff


	//   ....[185]....
        /*0ca8*/ 	.word	0xffffffff


	//   ....[186]....
        /*0cac*/ 	.word	0xffffffff


	//   ....[187]....
        /*0cb0*/ 	.word	0xffffffff


	//   ....[188]....
        /*0cb4*/ 	.word	0xffffffff


	//   ....[189]....
        /*0cb8*/ 	.word	0xffffffff


	//   ....[190]....
        /*0cbc*/ 	.word	0xffffffff


	//   ....[191]....
        /*0cc0*/ 	.word	0xffffffff


	//   ....[192]....
        /*0cc4*/ 	.word	0xffffffff


	//   ....[193]....
        /*0cc8*/ 	.word	0xffffffff


	//   ....[194]....
        /*0ccc*/ 	.word	0x0500000f


	//   ....[195]....
        /*0cd0*/ 	.word	0x0500000f


	//   ....[196]....
        /*0cd4*/ 	.word	0x0500000f


	//   ....[197]....
        /*0cd8*/ 	.word	0x0500000f


	//   ....[198]....
        /*0cdc*/ 	.word	0x0500000f


	//   ....[199]....
        /*0ce0*/ 	.word	0x0500000f


	//   ....[200]....
        /*0ce4*/ 	.word	0x0500000f


	//   ....[201]....
        /*0ce8*/ 	.word	0x0500000f


	//   ....[202]....
        /*0cec*/ 	.word	0x0500000f


	//   ....[203]....
        /*0cf0*/ 	.word	0x0500000f


	//   ....[204]....
        /*0cf4*/ 	.word	0x0500000f


	//   ....[205]....
        /*0cf8*/ 	.word	0x0500000f


	//   ....[206]....
        /*0cfc*/ 	.word	0x0500000f


	//   ....[207]....
        /*0d00*/ 	.word	0x0500000f


	//   ....[208]....
        /*0d04*/ 	.word	0x0500000f


	//   ....[209]....
        /*0d08*/ 	.word	0x0500000f


	//   ....[210]....
        /*0d0c*/ 	.word	0x0500000f


	//   ....[211]....
        /*0d10*/ 	.word	0x0500000f


	//   ....[212]....
        /*0d14*/ 	.word	0x0500000f


	//   ....[213]....
        /*0d18*/ 	.word	0x0500000f


	//   ....[214]....
        /*0d1c*/ 	.word	0x0500000f


	//   ....[215]....
        /*0d20*/ 	.word	0x0500000f


	//   ....[216]....
        /*0d24*/ 	.word	0x0500000f


	//   ....[217]....
        /*0d28*/ 	.word	0x0500000f


	//   ....[218]....
        /*0d2c*/ 	.word	0x0500000f


	//   ....[219]....
        /*0d30*/ 	.word	0x0500000f


	//   ....[220]....
        /*0d34*/ 	.word	0x0500000f


	//   ....[221]....
        /*0d38*/ 	.word	0x0500000f


	//   ....[222]....
        /*0d3c*/ 	.word	0x0500000f


	//   ....[223]....
        /*0d40*/ 	.word	0x0500000f


	//   ....[224]....
        /*0d44*/ 	.word	0x0500000f


	//   ....[225]....
        /*0d48*/ 	.word	0x0500000f


	//   ....[226]....
        /*0d4c*/ 	.word	0x0500000f


	//   ....[227]....
        /*0d50*/ 	.word	0x0500000f


	//   ....[228]....
        /*0d54*/ 	.word	0x0500000f


	//   ....[229]....
        /*0d58*/ 	.word	0x0500000f


	//   ....[230]....
        /*0d5c*/ 	.word	0x0500000f


	//   ....[231]....
        /*0d60*/ 	.word	0x0500000f


	//   ....[232]....
        /*0d64*/ 	.word	0x0500000f


	//   ....[233]....
        /*0d68*/ 	.word	0x0500000f


	//   ....[234]....
        /*0d6c*/ 	.word	0x0500000f


	//   ....[235]....
        /*0d70*/ 	.word	0x0500000f


	//   ....[236]....
        /*0d74*/ 	.word	0x0500000f


	//   ....[237]....
        /*0d78*/ 	.word	0x0500000f


	//   ....[238]....
        /*0d7c*/ 	.word	0x0500000f


	//   ....[239]....
        /*0d80*/ 	.word	0x0500000f


	//   ....[240]....
        /*0d84*/ 	.word	0x0500000f


	//   ....[241]....
        /*0d88*/ 	.word	0x0500000f


	//   ....[242]....
        /*0d8c*/ 	.word	0x0500000f


	//   ....[243]....
        /*0d90*/ 	.word	0x0500000f


	//   ....[244]....
        /*0d94*/ 	.word	0x0500000f


	//   ....[245]....
        /*0d98*/ 	.word	0x0500000f


	//   ....[246]....
        /*0d9c*/ 	.word	0x0500000f


	//   ....[247]....
        /*0da0*/ 	.word	0x0500000f


	//   ....[248]....
        /*0da4*/ 	.word	0x0500000f


	//   ....[249]....
        /*0da8*/ 	.word	0x0500000f


	//   ....[250]....
        /*0dac*/ 	.word	0x0500000f


	//   ....[251]....
        /*0db0*/ 	.word	0x0500000f


	//   ....[252]....
        /*0db4*/ 	.word	0x0500000f


	//   ....[253]....
        /*0db8*/ 	.word	0x0500000f


	//   ....[254]....
        /*0dbc*/ 	.word	0x0500000f


	//   ....[255]....
        /*0dc0*/ 	.word	0x0500000f


	//   ....[0]....
        /*0dc4*/ 	.word	0x0500000f


	//   ....[1]....
        /*0dc8*/ 	.word	0x0500000f


	//   ....[2]....
        /*0dcc*/ 	.word	0x0500000f


	//   ....[3]....
        /*0dd0*/ 	.word	0x0500000f


	//   ....[4]....
        /*0dd4*/ 	.word	0x0500000f


	//   ....[5]....
        /*0dd8*/ 	.word	0x0500000f


	//   ....[6]....
        /*0ddc*/ 	.word	0x0500000f


	//   ....[7]....
        /*0de0*/ 	.word	0x0500000f


	//   ....[8]....
        /*0de4*/ 	.word	0x0500000f


	//   ....[9]....
        /*0de8*/ 	.word	0x0500000f


	//   ....[10]....
        /*0dec*/ 	.word	0x0500000f


	//   ....[11]....
        /*0df0*/ 	.word	0x0500000f


	//   ....[12]....
        /*0df4*/ 	.word	0x0500000f


	//   ....[13]....
        /*0df8*/ 	.word	0x0500000f


	//   ....[14]....
        /*0dfc*/ 	.word	0x0500000f


	//   ....[15]....
        /*0e00*/ 	.word	0x0500000f


	//   ....[16]....
        /*0e04*/ 	.word	0x0500000f


	//   ....[17]....
        /*0e08*/ 	.word	0x0500000f


	//   ....[18]....
        /*0e0c*/ 	.word	0x0500000f


	//   ....[19]....
        /*0e10*/ 	.word	0x0500000f


	//   ....[20]....
        /*0e14*/ 	.word	0x0500000f


	//   ....[21]....
        /*0e18*/ 	.word	0x0500000f


	//   ....[22]....
        /*0e1c*/ 	.word	0x0500000f


	//   ....[23]....
        /*0e20*/ 	.word	0x0500000f


	//   ....[24]....
        /*0e24*/ 	.word	0x0500000f


	//   ....[25]....
        /*0e28*/ 	.word	0x0500000f


	//   ....[26]....
        /*0e2c*/ 	.word	0x0500000f


	//   ....[27]....
        /*0e30*/ 	.word	0x0500000f


	//   ....[28]....
        /*0e34*/ 	.word	0x0500000f


	//   ....[29]....
        /*0e38*/ 	.word	0x0500000f


	//   ....[30]....
        /*0e3c*/ 	.word	0x0500000f


	//   ....[31]....
        /*0e40*/ 	.word	0x0500000f


	//   ....[32]....
        /*0e44*/ 	.word	0x0500000f


	//   ....[33]....
        /*0e48*/ 	.word	0x0500000f


	//   ....[34]....
        /*0e4c*/ 	.word	0x0500000f


	//   ....[35]....
        /*0e50*/ 	.word	0x0500000f


	//   ....[36]....
        /*0e54*/ 	.word	0x0500000f


	//   ....[37]....
        /*0e58*/ 	.word	0x0500000f


	//   ....[38]....
        /*0e5c*/ 	.word	0x0500000f


	//   ....[39]....
        /*0e60*/ 	.word	0x0500000f


	//   ....[40]....
        /*0e64*/ 	.word	0x0500000f


	//   ....[41]....
        /*0e68*/ 	.word	0x0500000f


	//   ....[42]....
        /*0e6c*/ 	.word	0x0500000f


	//   ....[43]....
        /*0e70*/ 	.word	0x0500000f


	//   ....[44]....
        /*0e74*/ 	.word	0x0500000f


	//   ....[45]....
        /*0e78*/ 	.word	0x0500000f


	//   ....[46]....
        /*0e7c*/ 	.word	0x0500000f


	//   ....[47]....
        /*0e80*/ 	.word	0x0500000f


	//   ....[48]....
        /*0e84*/ 	.word	0x0500000f


	//   ....[49]....
        /*0e88*/ 	.word	0x0500000f


	//   ....[50]....
        /*0e8c*/ 	.word	0x0500000f


	//   ....[51]....
        /*0e90*/ 	.word	0x0500000f


	//   ....[52]....
        /*0e94*/ 	.word	0x0500000f


	//   ....[53]....
        /*0e98*/ 	.word	0x0500000f


	//   ....[54]....
        /*0e9c*/ 	.word	0x0500000f


	//   ....[55]....
        /*0ea0*/ 	.word	0x0500000f


	//   ....[56]....
        /*0ea4*/ 	.word	0x0500000f


	//   ....[57]....
        /*0ea8*/ 	.word	0x0500000f


	//   ....[58]....
        /*0eac*/ 	.word	0x0500000f


	//   ....[59]....
        /*0eb0*/ 	.word	0x0500000f


	//   ....[60]....
        /*0eb4*/ 	.word	0x0500000f


	//   ....[61]....
        /*0eb8*/ 	.word	0x0500000f


	//   ....[62]....
        /*0ebc*/ 	.word	0x0500000f


	//   ....[63]....
        /*0ec0*/ 	.word	0x0500000f


	//   ....[64]....
        /*0ec4*/ 	.word	0x0500000f


	//   ....[65]....
        /*0ec8*/ 	.word	0x0500000f


	//   ....[66]....
        /*0ecc*/ 	.word	0x0500000f


	//   ....[67]....
        /*0ed0*/ 	.word	0x0500000f


	//   ....[68]....
        /*0ed4*/ 	.word	0x0500000f


	//   ....[69]....
        /*0ed8*/ 	.word	0x0500000f


	//   ....[70]....
        /*0edc*/ 	.word	0x0500000f


	//   ....[71]....
        /*0ee0*/ 	.word	0x0500000f


	//   ....[72]....
        /*0ee4*/ 	.word	0x0500000f


	//   ....[73]....
        /*0ee8*/ 	.word	0x0500000f


	//   ....[74]....
        /*0eec*/ 	.word	0x0500000f


	//   ....[75]....
        /*0ef0*/ 	.word	0x0500000f


	//   ....[76]....
        /*0ef4*/ 	.word	0x0500000f


	//   ....[77]....
        /*0ef8*/ 	.word	0x0500000f


	//   ....[78]....
        /*0efc*/ 	.word	0x0500000f


	//   ....[79]....
        /*0f00*/ 	.word	0x0500000f


	//   ....[80]....
        /*0f04*/ 	.word	0x0500000f


	//   ....[81]....
        /*0f08*/ 	.word	0x0500000f


	//   ....[82]....
        /*0f0c*/ 	.word	0x0500000f


	//   ....[83]....
        /*0f10*/ 	.word	0x0500000f


	//   ....[84]....
        /*0f14*/ 	.word	0x0500000f


	//   ....[85]....
        /*0f18*/ 	.word	0x0500000f


	//   ....[86]....
        /*0f1c*/ 	.word	0x0500000f


	//   ....[87]....
        /*0f20*/ 	.word	0x0500000f


	//   ....[88]....
        /*0f24*/ 	.word	0x0500000f


	//   ....[89]....
        /*0f28*/ 	.word	0x0500000f


	//   ....[90]....
        /*0f2c*/ 	.word	0x0500000f


	//   ....[91]....
        /*0f30*/ 	.word	0x0500000f


	//----- nvinfo : EIATTR_COOP_GROUP_INSTR_OFFSETS
	.align		4
.L_147:
        /*0f34*/ 	.byte	0x04, 0x28
        /*0f36*/ 	.short	(.L_149 - .L_148)


	//   ....[0]....
.L_148:
        /*0f38*/ 	.word	0x00000070


	//   ....[1]....
        /*0f3c*/ 	.word	0x000001a0


	//   ....[2]....
        /*0f40*/ 	.word	0x000001f0


	//   ....[3]....
        /*0f44*/ 	.word	0x00000420


	//   ....[4]....
        /*0f48*/ 	.word	0x00000580


	//   ....[5]....
        /*0f4c*/ 	.word	0x000006a0


	//   ....[6]....
        /*0f50*/ 	.word	0x00000800


	//   ....[7]....
        /*0f54*/ 	.word	0x00010b20


	//   ....[8]....
        /*0f58*/ 	.word	0x00011060


	//   ....[9]....
        /*0f5c*/ 	.word	0x00011070


	//   ....[10]....
        /*0f60*/ 	.word	0x00011080


	//   ....[11]....
        /*0f64*/ 	.word	0x00011090


	//   ....[12]....
        /*0f68*/ 	.word	0x000145a0


	//   ....[13]....
        /*0f6c*/ 	.word	0x000145b0


	//   ....[14]....
        /*0f70*/ 	.word	0x000145c0


	//   ....[15]....
        /*0f74*/ 	.word	0x000145d0


	//   ....[16]....
        /*0f78*/ 	.word	0x00019890


	//   ....[17]....
        /*0f7c*/ 	.word	0x00019930


	//   ....[18]....
        /*0f80*/ 	.word	0x00019f50


	//   ....[19]....
        /*0f84*/ 	.word	0x00019fd0


	//   ....[20]....
        /*0f88*/ 	.word	0x0001cc20


	//   ....[21]....
        /*0f8c*/ 	.word	0x0001cff0


	//   ....[22]....
        /*0f90*/ 	.word	0x0001d050


	//   ....[23]....
        /*0f94*/ 	.word	0x0001d070


	//   ....[24]....
        /*0f98*/ 	.word	0x0001eec0


	//   ....[25]....
        /*0f9c*/ 	.word	0x0001ef20


	//   ....[26]....
        /*0fa0*/ 	.word	0x0001ef40


	//   ....[27]....
        /*0fa4*/ 	.word	0x0001ef60


	//   ....[28]....
        /*0fa8*/ 	.word	0x0001ffb0


	//   ....[29]....
        /*0fac*/ 	.word	0x00020030


	//   ....[30]....
        /*0fb0*/ 	.word	0x00020080


	//   ....[31]....
        /*0fb4*/ 	.word	0x000200f0


	//   ....[32]....
        /*0fb8*/ 	.word	0x00020120


	//   ....[33]....
        /*0fbc*/ 	.word	0x00020150


	//   ....[34]....
        /*0fc0*/ 	.word	0x00020190


	//   ....[35]....
        /*0fc4*/ 	.word	0x000201c0


	//   ....[36]....
        /*0fc8*/ 	.word	0x000201f0


	//   ....[37]....
        /*0fcc*/ 	.word	0x00020220


	//   ....[38]....
        /*0fd0*/ 	.word	0x00020250


	//   ....[39]....
        /*0fd4*/ 	.word	0x00020280


	//   ....[40]....
        /*0fd8*/ 	.word	0x000202b0


	//   ....[41]....
        /*0fdc*/ 	.word	0x000202e0


	//   ....[42]....
        /*0fe0*/ 	.word	0x00020310


	//   ....[43]....
        /*0fe4*/ 	.word	0x00020340


	//   ....[44]....
        /*0fe8*/ 	.word	0x00020370


	//   ....[45]....
        /*0fec*/ 	.word	0x000203a0


	//   ....[46]....
        /*0ff0*/ 	.word	0x000203d0


	//   ....[47]....
        /*0ff4*/ 	.word	0x00020400


	//   ....[48]....
        /*0ff8*/ 	.word	0x00020430


	//   ....[49]....
        /*0ffc*/ 	.word	0x00020460


	//   ....[50]....
        /*1000*/ 	.word	0x00020490


	//   ....[51]....
        /*1004*/ 	.word	0x000204c0


	//   ....[52]....
        /*1008*/ 	.word	0x000204f0


	//   ....[53]....
        /*100c*/ 	.word	0x00020520


	//   ....[54]....
        /*1010*/ 	.word	0x00020550


	//   ....[55]....
        /*1014*/ 	.word	0x00020580


	//   ....[56]....
        /*1018*/ 	.word	0x000205b0


	//   ....[57]....
        /*101c*/ 	.word	0x000205e0


	//   ....[58]....
        /*1020*/ 	.word	0x00020610


	//   ....[59]....
        /*1024*/ 	.word	0x00020640


	//   ....[60]....
        /*1028*/ 	.word	0x00020670


	//   ....[61]....
        /*102c*/ 	.word	0x000206a0


	//   ....[62]....
        /*1030*/ 	.word	0x000206b0


	//   ....[63]....
        /*1034*/ 	.word	0x000206c0


	//   ....[64]....
        /*1038*/ 	.word	0x000206d0


	//   ....[65]....
        /*103c*/ 	.word	0x000206f0


	//   ....[66]....
        /*1040*/ 	.word	0x00020700


	//   ....[67]....
        /*1044*/ 	.word	0x00020710


	//   ....[68]....
        /*1048*/ 	.word	0x00020720


	//   ....[69]....
        /*104c*/ 	.word	0x00020730


	//   ....[70]....
        /*1050*/ 	.word	0x00020750


	//   ....[71]....
        /*1054*/ 	.word	0x00020760


	//   ....[72]....
        /*1058*/ 	.word	0x00020770


	//   ....[73]....
        /*105c*/ 	.word	0x00020780


	//   ....[74]....
        /*1060*/ 	.word	0x00020790


	//   ....[75]....
        /*1064*/ 	.word	0x000207a0


	//   ....[76]....
        /*1068*/ 	.word	0x000207b0


	//   ....[77]....
        /*106c*/ 	.word	0x000207d0


	//   ....[78]....
        /*1070*/ 	.word	0x000207f0


	//   ....[79]....
        /*1074*/ 	.word	0x00020810


	//   ....[80]....
        /*1078*/ 	.word	0x00020830


	//   ....[81]....
        /*107c*/ 	.word	0x00020860


	//   ....[82]....
        /*1080*/ 	.word	0x00020890


	//   ....[83]....
        /*1084*/ 	.word	0x000208c0


	//   ....[84]....
        /*1088*/ 	.word	0x000208f0


	//   ....[85]....
        /*108c*/ 	.word	0x00020900


	//   ....[86]....
        /*1090*/ 	.word	0x00020930


	//   ....[87]....
        /*1094*/ 	.word	0x00020940


	//   ....[88]....
        /*1098*/ 	.word	0x00020970


	//   ....[89]....
        /*109c*/ 	.word	0x00020980


	//   ....[90]....
        /*10a0*/ 	.word	0x000209b0


	//   ....[91]....
        /*10a4*/ 	.word	0x000209e0


	//   ....[92]....
        /*10a8*/ 	.word	0x00020a10


	//   ....[93]....
        /*10ac*/ 	.word	0x00020a40


	//   ....[94]....
        /*10b0*/ 	.word	0x00020a70


	//   ....[95]....
        /*10b4*/ 	.word	0x00020a80


	//   ....[96]....
        /*10b8*/ 	.word	0x00020a90


	//   ....[97]....
        /*10bc*/ 	.word	0x00020aa0


	//   ....[98]....
        /*10c0*/ 	.word	0x00020ac0


	//   ....[99]....
        /*10c4*/ 	.word	0x00020af0


	//   ....[100]....
        /*10c8*/ 	.word	0x00020b20


	//   ....[101]....
        /*10cc*/ 	.word	0x00020b50


	//   ....[102]....
        /*10d0*/ 	.word	0x00020b80


	//   ....[103]....
        /*10d4*/ 	.word	0x00020bb0


	//   ....[104]....
        /*10d8*/ 	.word	0x00020be0


	//   ....[105]....
        /*10dc*/ 	.word	0x00020c20


	//   ....[106]....
        /*10e0*/ 	.word	0x00020c50


	//   ....[107]....
        /*10e4*/ 	.word	0x00020c80


	//   ....[108]....
        /*10e8*/ 	.word	0x00020cb0


	//   ....[109]....
        /*10ec*/ 	.word	0x00020ce0


	//   ....[110]....
        /*10f0*/ 	.word	0x00020d10


	//   ....[111]....
        /*10f4*/ 	.word	0x00020d40


	//   ....[112]....
        /*10f8*/ 	.word	0x00020d70


	//   ....[113]....
        /*10fc*/ 	.word	0x00020da0


	//   ....[114]....
        /*1100*/ 	.word	0x00020dd0


	//   ....[115]....
        /*1104*/ 	.word	0x00020e00


	//   ....[116]....
        /*1108*/ 	.word	0x00020e30


	//   ....[117]....
        /*110c*/ 	.word	0x00020e60


	//   ....[118]....
        /*1110*/ 	.word	0x00020e90


	//   ....[119]....
        /*1114*/ 	.word	0x00020ec0


	//   ....[120]....
        /*1118*/ 	.word	0x00020ef0


	//   ....[121]....
        /*111c*/ 	.word	0x00020f20


	//   ....[122]....
        /*1120*/ 	.word	0x00020f50


	//   ....[123]....
        /*1124*/ 	.word	0x00020f80


	//   ....[124]....
        /*1128*/ 	.word	0x00021900


	//   ....[125]....
        /*112c*/ 	.word	0x00021920


	//   ....[126]....
        /*1130*/ 	.word	0x00021930


	//   ....[127]....
        /*1134*/ 	.word	0x00021940


	//   ....[128]....
        /*1138*/ 	.word	0x00022220


	//   ....[129]....
        /*113c*/ 	.word	0x00022230


	//   ....[130]....
        /*1140*/ 	.word	0x00022380


	//   ....[131]....
        /*1144*/ 	.word	0x00022390


	//   ....[132]....
        /*1148*/ 	.word	0x000224e0


	//   ....[133]....
        /*114c*/ 	.word	0x000224f0


	//   ....[134]....
        /*1150*/ 	.word	0x00022640


	//   ....[135]....
        /*1154*/ 	.word	0x00022650


	//   ....[136]....
        /*1158*/ 	.word	0x00022a40


	//   ....[137]....
        /*115c*/ 	.word	0x00022a50


	//   ....[138]....
        /*1160*/ 	.word	0x000236d0


	//   ....[139]....
        /*1164*/ 	.word	0x000236e0


	//   ....[140]....
        /*1168*/ 	.word	0x00024c40


	//   ....[141]....
        /*116c*/ 	.word	0x00024c50


	//   ....[142]....
        /*1170*/ 	.word	0x00024db0


	//   ....[143]....
        /*1174*/ 	.word	0x00024dc0


	//   ....[144]....
        /*1178*/ 	.word	0x00024f10


	//   ....[145]....
        /*117c*/ 	.word	0x00024f20


	//   ....[146]....
        /*1180*/ 	.word	0x00025070


	//   ....[147]....
        /*1184*/ 	.word	0x00025080


	//   ....[148]....
        /*1188*/ 	.word	0x00025230


	//   ....[149]....
        /*118c*/ 	.word	0x00025470


	//   ....[150]....
        /*1190*/ 	.word	0x000254a0


	//   ....[151]....
        /*1194*/ 	.word	0x000254d0


	//   ....[152]....
        /*1198*/ 	.word	0x00025500


	//   ....[153]....
        /*119c*/ 	.word	0x00025530


	//   ....[154]....
        /*11a0*/ 	.word	0x00025560


	//   ....[155]....
        /*11a4*/ 	.word	0x00025700


	//   ....[156]....
        /*11a8*/ 	.word	0x00025730


	//   ....[157]....
        /*11ac*/ 	.word	0x00025760


	//   ....[158]....
        /*11b0*/ 	.word	0x00025790


	//   ....[159]....
        /*11b4*/ 	.word	0x000257c0


	//   ....[160]....
        /*11b8*/ 	.word	0x000257f0


	//   ....[161]....
        /*11bc*/ 	.word	0x00025870


	//   ....[162]....
        /*11c0*/ 	.word	0x000258b0


	//   ....[163]....
        /*11c4*/ 	.word	0x000258c0


	//   ....[164]....
        /*11c8*/ 	.word	0x00025970


	//   ....[165]....
        /*11cc*/ 	.word	0x00026b20


	//   ....[166]....
        /*11d0*/ 	.word	0x00028a30


	//   ....[167]....
        /*11d4*/ 	.word	0x000297e0


	//   ....[168]....
        /*11d8*/ 	.word	0x00029820


	//   ....[169]....
        /*11dc*/ 	.word	0x00029870


	//   ....[170]....
        /*11e0*/ 	.word	0x000298f0


	//   ....[171]....
        /*11e4*/ 	.word	0x00029980


	//   ....[172]....
        /*11e8*/ 	.word	0x00029990


	//   ....[173]....
        /*11ec*/ 	.word	0x000299e0


	//   ....[174]....
        /*11f0*/ 	.word	0x00029a20


	//   ....[175]....
        /*11f4*/ 	.word	0x0002bc20


	//   ....[176]....
        /*11f8*/ 	.word	0x0002bc50


	//   ....[177]....
        /*11fc*/ 	.word	0x0002bcc0


	//   ....[178]....
        /*1200*/ 	.word	0x0002bcf0


	//   ....[179]....
        /*1204*/ 	.word	0x0002bd20


	//   ....[180]....
        /*1208*/ 	.word	0x0002bd50


	//   ....[181]....
        /*120c*/ 	.word	0x0002bd80


	//   ....[182]....
        /*1210*/ 	.word	0x0002bdb0


	//   ....[183]....
        /*1214*/ 	.word	0x0002bf70


	//   ....[184]....
        /*1218*/ 	.word	0x0002bfa0


	//   ....[185]....
        /*121c*/ 	.word	0x0002bfd0


	//   ....[186]....
        /*1220*/ 	.word	0x0002c000


	//   ....[187]....
        /*1224*/ 	.word	0x0002c030


	//   ....[188]....
        /*1228*/ 	.word	0x0002c060


	//   ....[189]....
        /*122c*/ 	.word	0x0002c120


	//   ....[190]....
        /*1230*/ 	.word	0x0002c140


	//   ....[191]....
        /*1234*/ 	.word	0x0002c150


	//   ....[192]....
        /*1238*/ 	.word	0x0002c1b0


	//   ....[193]....
        /*123c*/ 	.word	0x0002c8d0


	//   ....[194]....
        /*1240*/ 	.word	0x0002cd50


	//   ....[195]....
        /*1244*/ 	.word	0x0002ce00


	//   ....[196]....
        /*1248*/ 	.word	0x0002ce90


	//   ....[197]....
        /*124c*/ 	.word	0x0002cee0


	//   ....[198]....
        /*1250*/ 	.word	0x0002cf30


	//   ....[199]....
        /*1254*/ 	.word	0x0002d010


	//   ....[200]....
        /*1258*/ 	.word	0x0002d0a0


	//   ....[201]....
        /*125c*/ 	.word	0x0002d0f0


	//   ....[202]....
        /*1260*/ 	.word	0x0002d140


	//   ....[203]....
        /*1264*/ 	.word	0x0002d3d0


	//   ....[204]....
        /*1268*/ 	.word	0x0002d4f0


	//   ....[205]....
        /*126c*/ 	.word	0x0002d610


	//   ....[206]....
        /*1270*/ 	.word	0x0002d730


	//   ....[207]....
        /*1274*/ 	.word	0x0002d860


	//   ....[208]....
        /*1278*/ 	.word	0x0002d970


	//   ....[209]....
        /*127c*/ 	.word	0x0002daa0


	//   ....[210]....
        /*1280*/ 	.word	0x0002dbc0


	//   ....[211]....
        /*1284*/ 	.word	0x0002dc30


	//   ....[212]....
        /*1288*/ 	.word	0x0002dc80


	//   ....[213]....
        /*128c*/ 	.word	0x0002dcf0


	//   ....[214]....
        /*1290*/ 	.word	0x0002dd50


	//   ....[215]....
        /*1294*/ 	.word	0x0002ddb0


	//   ....[216]....
        /*1298*/ 	.word	0x0002de20


	//   ....[217]....
        /*129c*/ 	.word	0x0002dea0


	//   ....[218]....
        /*12a0*/ 	.word	0x0002df00


	//   ....[219]....
        /*12a4*/ 	.word	0x0002df80


	//   ....[220]....
        /*12a8*/ 	.word	0x0002dff0


	//   ....[221]....
        /*12ac*/ 	.word	0x0002e050


	//   ....[222]....
        /*12b0*/ 	.word	0x0002e0a0


	//   ....[223]....
        /*12b4*/ 	.word	0x0002e120


	//   ....[224]....
        /*12b8*/ 	.word	0x0002e190


	//   ....[225]....
        /*12bc*/ 	.word	0x0002e1f0


	//   ....[226]....
        /*12c0*/ 	.word	0x0002e240


	//   ....[227]....
        /*12c4*/ 	.word	0x0002e2f0


	//   ....[228]....
        /*12c8*/ 	.word	0x0002e340


	//   ....[229]....
        /*12cc*/ 	.word	0x0002e3a0


	//   ....[230]....
        /*12d0*/ 	.word	0x0002e3f0


	//   ....[231]....
        /*12d4*/ 	.word	0x0002e470


	//   ....[232]....
        /*12d8*/ 	.word	0x0002e4c0


	//   ....[233]....
        /*12dc*/ 	.word	0x0002e520


	//   ....[234]....
        /*12e0*/ 	.word	0x0002e590


	//   ....[235]....
        /*12e4*/ 	.word	0x0002e600


	//   ....[236]....
        /*12e8*/ 	.word	0x0002e660


	//   ....[237]....
        /*12ec*/ 	.word	0x0002e6d0


	//   ....[238]....
        /*12f0*/ 	.word	0x0002e730


	//   ....[239]....
        /*12f4*/ 	.word	0x0002e790


	//   ....[240]....
        /*12f8*/ 	.word	0x0002e800


	//   ....[241]....
        /*12fc*/ 	.word	0x0002e860


	//   ....[242]....
        /*1300*/ 	.word	0x0002e8d0


	//   ....[243]....
        /*1304*/ 	.word	0x0002e950


	//   ....[244]....
        /*1308*/ 	.word	0x0002e9c0


	//   ....[245]....
        /*130c*/ 	.word	0x0002ea20


	//   ....[246]....
        /*1310*/ 	.word	0x0002ea70


	//   ....[247]....
        /*1314*/ 	.word	0x0002ead0


	//   ....[248]....
        /*1318*/ 	.word	0x0002eb60


	//   ....[249]....
        /*131c*/ 	.word	0x0002ebc0


	//   ....[250]....
        /*1320*/ 	.word	0x0002ec10


	//   ....[251]....
        /*1324*/ 	.word	0x0002ecb0


	//   ....[252]....
        /*1328*/ 	.word	0x0002ed00


	//   ....[253]....
        /*132c*/ 	.word	0x0002ed60


	//   ....[254]....
        /*1330*/ 	.word	0x0002edb0


	//   ....[255]....
        /*1334*/ 	.word	0x0002ee30


	//   ....[0]....
        /*1338*/ 	.word	0x0002ee80


	//   ....[1]....
        /*133c*/ 	.word	0x0002eee0


	//   ....[2]....
        /*1340*/ 	.word	0x0002ef50


	//   ....[3]....
        /*1344*/ 	.word	0x0002efc0


	//   ....[4]....
        /*1348*/ 	.word	0x0002f010


	//   ....[5]....
        /*134c*/ 	.word	0x0002f070


	//   ....[6]....
        /*1350*/ 	.word	0x0002f0d0


	//   ....[7]....
        /*1354*/ 	.word	0x0002f140


	//   ....[8]....
        /*1358*/ 	.word	0x0002f1a0


	//   ....[9]....
        /*135c*/ 	.word	0x0002f210


	//   ....[10]....
        /*1360*/ 	.word	0x0002f260


	//   ....[11]....
        /*1364*/ 	.word	0x0002f2e0


	//   ....[12]....
        /*1368*/ 	.word	0x0002f340


	//   ....[13]....
        /*136c*/ 	.word	0x0002f3b0


	//   ....[14]....
        /*1370*/ 	.word	0x0002f410


	//   ....[15]....
        /*1374*/ 	.word	0x0002f4a0


	//   ....[16]....
        /*1378*/ 	.word	0x0002f510


	//   ....[17]....
        /*137c*/ 	.word	0x0002f570


	//   ....[18]....
        /*1380*/ 	.word	0x0002f5d0


	//   ....[19]....
        /*1384*/ 	.word	0x0002f650


	//   ....[20]....
        /*1388*/ 	.word	0x0002f6c0


	//   ....[21]....
        /*138c*/ 	.word	0x0002f720


	//   ....[22]....
        /*1390*/ 	.word	0x0002f770


	//   ....[23]....
        /*1394*/ 	.word	0x0002f7d0


	//   ....[24]....
        /*1398*/ 	.word	0x0002f820


	//   ....[25]....
        /*139c*/ 	.word	0x0002f880


	//   ....[26]....
        /*13a0*/ 	.word	0x0002f8d0


	//   ....[27]....
        /*13a4*/ 	.word	0x0002f930


	//   ....[28]....
        /*13a8*/ 	.word	0x0002f990


	//   ....[29]....
        /*13ac*/ 	.word	0x0002f9f0


	//   ....[30]....
        /*13b0*/ 	.word	0x0002fa40


	//   ....[31]....
        /*13b4*/ 	.word	0x0002fad0


	//   ....[32]....
        /*13b8*/ 	.word	0x0002fb40


	//   ....[33]....
        /*13bc*/ 	.word	0x0002fba0


	//   ....[34]....
        /*13c0*/ 	.word	0x0002fbf0


	//   ....[35]....
        /*13c4*/ 	.word	0x0002fc80


	//   ....[36]....
        /*13c8*/ 	.word	0x0002fd00


	//   ....[37]....
        /*13cc*/ 	.word	0x0002fd70


	//   ....[38]....
        /*13d0*/ 	.word	0x0002fdc0


	//   ....[39]....
        /*13d4*/ 	.word	0x0002fe50


	//   ....[40]....
        /*13d8*/ 	.word	0x0002fec0


	//   ....[41]....
        /*13dc*/ 	.word	0x0002ff40


	//   ....[42]....
        /*13e0*/ 	.word	0x0002ff90


	//   ....[43]....
        /*13e4*/ 	.word	0x00030020


	//   ....[44]....
        /*13e8*/ 	.word	0x00030070


	//   ....[45]....
        /*13ec*/ 	.word	0x00030100


	//   ....[46]....
        /*13f0*/ 	.word	0x00030190


	//   ....[47]....
        /*13f4*/ 	.word	0x00030220


	//   ....[48]....
        /*13f8*/ 	.word	0x000302b0


	//   ....[49]....
        /*13fc*/ 	.word	0x00030340


	//   ....[50]....
        /*1400*/ 	.word	0x000303d0


	//   ....[51]....
        /*1404*/ 	.word	0x00030450


	//   ....[52]....
        /*1408*/ 	.word	0x000304a0


	//   ....[53]....
        /*140c*/ 	.word	0x00030540


	//   ....[54]....
        /*1410*/ 	.word	0x000305d0


	//   ....[55]....
        /*1414*/ 	.word	0x00030650


	//   ....[56]....
        /*1418*/ 	.word	0x000306a0


	//   ....[57]....
        /*141c*/ 	.word	0x00030730


	//   ....[58]....
        /*1420*/ 	.word	0x000307c0


	//   ....[59]....
        /*1424*/ 	.word	0x00030850


	//   ....[60]....
        /*1428*/ 	.word	0x000308e0


	//   ....[61]....
        /*142c*/ 	.word	0x00030970


	//   ....[62]....
        /*1430*/ 	.word	0x00030a00


	//   ....[63]....
        /*1434*/ 	.word	0x00030ac0


	//   ....[64]....
        /*1438*/ 	.word	0x00030da0


	//   ....[65]....
        /*143c*/ 	.word	0x00030fc0


	//   ....[66]....
        /*1440*/ 	.word	0x00031010


	//   ....[67]....
        /*1444*/ 	.word	0x00031070


	//   ....[68]....
        /*1448*/ 	.word	0x00031180


	//   ....[69]....
        /*144c*/ 	.word	0x000311e0


	//   ....[70]....
        /*1450*/ 	.word	0x000312f0


	//   ....[71]....
        /*1454*/ 	.word	0x00031350


	//   ....[72]....
        /*1458*/ 	.word	0x00031430


	//   ....[73]....
        /*145c*/ 	.word	0x00031750


	//   ....[74]....
        /*1460*/ 	.word	0x000317f0


	//   ....[75]....
        /*1464*/ 	.word	0x00031990


	//   ....[76]....
        /*1468*/ 	.word	0x00031a10


	//   ....[77]....
        /*146c*/ 	.word	0x00031a90


	//   ....[78]....
        /*1470*/ 	.word	0x00031b10


	//   ....[79]....
        /*1474*/ 	.word	0x00031b90


	//   ....[80]....
        /*1478*/ 	.word	0x00031c20


	//   ....[81]....
        /*147c*/ 	.word	0x00031cc0


	//   ....[82]....
        /*1480*/ 	.word	0x00031d70


	//   ....[83]....
        /*1484*/ 	.word	0x00031df0


	//   ....[84]....
        /*1488*/ 	.word	0x00031e70


	//   ....[85]....
        /*148c*/ 	.word	0x00031ef0


	//   ....[86]....
        /*1490*/ 	.word	0x00031f80


	//   ....[87]....
        /*1494*/ 	.word	0x00032000


	//   ....[88]....
        /*1498*/ 	.word	0x000320a0


	//   ....[89]....
        /*149c*/ 	.word	0x000320f0


	//   ....[90]....
        /*14a0*/ 	.word	0x00032180


	//   ....[91]....
        /*14a4*/ 	.word	0x000322b0


	//----- nvinfo : EIATTR_REG_RECONFIG
	.align		4
.L_149:
        /*14a8*/ 	.byte	0x01, 0x54
	.zero		2


	//----- nvinfo : EIATTR_SYSCALL_OFFSETS
	.align		4
        /*14ac*/ 	.byte	0x04, 0x46
        /*14ae*/ 	.short	(.L_151 - .L_150)


	//   ....[0]....
.L_150:
        /*14b0*/ 	.word	0x00002260


	//   ....[1]....
        /*14b4*/ 	.word	0x000023b0


	//   ....[2]....
        /*14b8*/ 	.word	0x00010cb0


	//   ....[3]....
        /*14bc*/ 	.word	0x00010fe0


	//   ....[4]....
        /*14c0*/ 	.word	0x00028490


	//   ....[5]....
        /*14c4*/ 	.word	0x00028620


	//   ....[6]....
        /*14c8*/ 	.word	0x00028770


	//   ....[7]....
        /*14cc*/ 	.word	0x000288b0


	//   ....[8]....
        /*14d0*/ 	.word	0x000293d0


	//----- nvinfo : EIATTR_MBARRIER_INSTR_OFFSETS
	.align		4
.L_151:
        /*14d4*/ 	.byte	0x04, 0x39
        /*14d6*/ 	.short	(.L_153 - .L_152)


	//   ....[0]....
.L_152:
        /*14d8*/ 	.word	0x000002d0
        /*14dc*/ 	.word	0x000000ff
        /*14e0*/ 	.word	0x00033400
        /*14e4*/ 	.short	0x0100
        /*14e6*/ 	.byte	0x08
	.zero		1


	//   ....[1]....
        /*14e8*/ 	.word	0x000002e0
        /*14ec*/ 	.word	0x000000ff
        /*14f0*/ 	.word	0x00033420
        /*14f4*/ 	.short	0x0100
        /*14f6*/ 	.byte	0x08
	.zero		1


	//   ....[2]....
        /*14f8*/ 	.word	0x000003d0
        /*14fc*/ 	.word	0x000000ff
        /*1500*/ 	.word	0x00033430
        /*1504*/ 	.short	0x0100
        /*1506*/ 	.byte	0x08
	.zero		1


	//   ....[3]....
        /*1508*/ 	.word	0x000003e0
        /*150c*/ 	.word	0x000000ff
        /*1510*/ 	.word	0x00033440
        /*1514*/ 	.short	0x0100
        /*1516*/ 	.byte	0x08
	.zero		1


	//   ....[4]....
        /*1518*/ 	.word	0x000003f0
        /*151c*/ 	.word	0x000000ff
        /*1520*/ 	.word	0x00033438
        /*1524*/ 	.short	0x0100
        /*1526*/ 	.byte	0x08
	.zero		1


	//   ....[5]....
        /*1528*/ 	.word	0x00000400
        /*152c*/ 	.word	0x000000ff
        /*1530*/ 	.word	0x00033448
        /*1534*/ 	.short	0x0100
        /*1536*/ 	.byte	0x08
	.zero		1


	//   ....[6]....
        /*1538*/ 	.word	0x00000530
        /*153c*/ 	.word	0x000000ff
        /*1540*/ 	.word	0x00033450
        /*1544*/ 	.short	0x0100
        /*1546*/ 	.byte	0x08
	.zero		1


	//   ....[7]....
        /*1548*/ 	.word	0x00000540
        /*154c*/ 	.word	0x000000ff
        /*1550*/ 	.word	0x00033460
        /*1554*/ 	.short	0x0100
        /*1556*/ 	.byte	0x08
	.zero		1


	//   ....[8]....
        /*1558*/ 	.word	0x00000550
        /*155c*/ 	.word	0x000000ff
        /*1560*/ 	.word	0x00033458
        /*1564*/ 	.short	0x0100
        /*1566*/ 	.byte	0x08
	.zero		1


	//   ....[9]....
        /*1568*/ 	.word	0x00000560
        /*156c*/ 	.word	0x000000ff
        /*1570*/ 	.word	0x00033468
        /*1574*/ 	.short	0x0100
        /*1576*/ 	.byte	0x08
	.zero		1


	//   ....[10]....
        /*1578*/ 	.word	0x00000650
        /*157c*/ 	.word	0x000000ff
        /*1580*/ 	.word	0x00033470
        /*1584*/ 	.short	0x0100
        /*1586*/ 	.byte	0x06
	.zero		1


	//   ....[11]....
        /*1588*/ 	.word	0x00000660
        /*158c*/ 	.word	0x000000ff
        /*1590*/ 	.word	0x00033480
        /*1594*/ 	.short	0x0100
        /*1596*/ 	.byte	0x06
	.zero		1


	//   ....[12]....
        /*1598*/ 	.word	0x00000670
        /*159c*/ 	.word	0x000000ff
        /*15a0*/ 	.word	0x00033478
        /*15a4*/ 	.short	0x0100
        /*15a6*/ 	.byte	0x06
	.zero		1


	//   ....[13]....
        /*15a8*/ 	.word	0x00000680
        /*15ac*/ 	.word	0x000000ff
        /*15b0*/ 	.word	0x00033488
        /*15b4*/ 	.short	0x0100
        /*15b6*/ 	.byte	0x06
	.zero		1


	//   ....[14]....
        /*15b8*/ 	.word	0x000007b0
        /*15bc*/ 	.word	0x000000ff
        /*15c0*/ 	.word	0x00033490
        /*15c4*/ 	.short	0x0100
        /*15c6*/ 	.byte	0x08
	.zero		1


	//   ....[15]....
        /*15c8*/ 	.word	0x000007c0
        /*15cc*/ 	.word	0x000000ff
        /*15d0*/ 	.word	0x000334a0
        /*15d4*/ 	.short	0x0100
        /*15d6*/ 	.byte	0x08
	.zero		1


	//   ....[16]....
        /*15d8*/ 	.word	0x000007d0
        /*15dc*/ 	.word	0x000000ff
        /*15e0*/ 	.word	0x00033498
        /*15e4*/ 	.short	0x0100
        /*15e6*/ 	.byte	0x08
	.zero		1


	//   ....[17]....
        /*15e8*/ 	.word	0x000007e0
        /*15ec*/ 	.word	0x000000ff
        /*15f0*/ 	.word	0x000334a8
        /*15f4*/ 	.short	0x0100
        /*15f6*/ 	.byte	0x08
	.zero		1


	//   ....[18]....
        /*15f8*/ 	.word	0x00000910
        /*15fc*/ 	.word	0x000000ff
        /*1600*/ 	.word	0x000334b0
        /*1604*/ 	.short	0x0100
        /*1606*/ 	.byte	0x08
	.zero		1


	//   ....[19]....
        /*1608*/ 	.word	0x00000920
        /*160c*/ 	.word	0x000000ff
        /*1610*/ 	.word	0x000334c0
        /*1614*/ 	.short	0x0100
        /*1616*/ 	.byte	0x08
	.zero		1


	//   ....[20]....
        /*1618*/ 	.word	0x00000930
        /*161c*/ 	.word	0x000000ff
        /*1620*/ 	.word	0x000334b8
        /*1624*/ 	.short	0x0100
        /*1626*/ 	.byte	0x08
	.zero		1


	//   ....[21]....
        /*1628*/ 	.word	0x00000940
        /*162c*/ 	.word	0x000000ff
        /*1630*/ 	.word	0x000334c8
        /*1634*/ 	.short	0x0100
        /*1636*/ 	.byte	0x08
	.zero		1


	//   ....[22]....
        /*1638*/ 	.word	0x00003b90
        /*163c*/ 	.word	0x0000002b
        /*1640*/ 	.word	0x00033490
        /*1644*/ 	.short	0x010a
        /*1646*/ 	.byte	0x3f
	.zero		1


	//   ....[23]....
        /*1648*/ 	.word	0x00009930
        /*164c*/ 	.word	0x0000002b
        /*1650*/ 	.word	0x00033490
        /*1654*/ 	.short	0x010a
        /*1656*/ 	.byte	0x3f
	.zero		1


	//   ....[24]....
        /*1658*/ 	.word	0x0000f880
        /*165c*/ 	.word	0x0000002b
        /*1660*/ 	.word	0x00033490
        /*1664*/ 	.short	0x010a
        /*1666*/ 	.byte	0x3f
	.zero		1


	//   ....[25]....
        /*1668*/ 	.word	0x0000fc60
        /*166c*/ 	.word	0x0000002c
        /*1670*/ 	.word	0x00000000
        /*1674*/ 	.short	0x0101
        /*1676*/ 	.byte	0x3f
	.zero		1


	//   ....[26]....
        /*1678*/ 	.word	0x0000fca0
        /*167c*/ 	.word	0x0000002b
        /*1680*/ 	.word	0x000334b0
        /*1684*/ 	.short	0x010a
        /*1686*/ 	.byte	0x3f
	.zero		1


	//   ....[27]....
        /*1688*/ 	.word	0x000101c0
        /*168c*/ 	.word	0x0000002b
        /*1690*/ 	.word	0x00000000
        /*1694*/ 	.short	0x0101
        /*1696*/ 	.byte	0x3f
	.zero		1


	//   ....[28]....
        /*1698*/ 	.word	0x00010d40
        /*169c*/ 	.word	0x00000010
        /*16a0*/ 	.word	0x00033400
        /*16a4*/ 	.short	0x010a
        /*16a6*/ 	.byte	0x3f
	.zero		1


	//   ....[29]....
        /*16a8*/ 	.word	0x00010d90
        /*16ac*/ 	.word	0x00000010
        /*16b0*/ 	.word	0x00033400
        /*16b4*/ 	.short	0x010a
        /*16b6*/ 	.byte	0x3f
	.zero		1


	//   ....[30]....
        /*16b8*/ 	.word	0x00011620
        /*16bc*/ 	.word	0x00000010
        /*16c0*/ 	.word	0x00033400
        /*16c4*/ 	.short	0x010a
        /*16c6*/ 	.byte	0x3f
	.zero		1


	//   ....[31]....
        /*16c8*/ 	.word	0x00014aa0
        /*16cc*/ 	.word	0x00000010
        /*16d0*/ 	.word	0x00033400
        /*16d4*/ 	.short	0x010a
        /*16d6*/ 	.byte	0x3f
	.zero		1


	//   ....[32]....
        /*16d8*/ 	.word	0x00017c20
        /*16dc*/ 	.word	0x00000000
        /*16e0*/ 	.word	0x00033430
        /*16e4*/ 	.short	0x010a
        /*16e6*/ 	.byte	0x3f
	.zero		1


	//   ....[33]....
        /*16e8*/ 	.word	0x00017ca0
        /*16ec*/ 	.word	0x00000000
        /*16f0*/ 	.word	0x00033430
        /*16f4*/ 	.short	0x010a
        /*16f6*/ 	.byte	0x3f
	.zero		1


	//   ....[34]....
        /*16f8*/ 	.word	0x0001a3e0
        /*16fc*/ 	.word	0x0000002d
        /*1700*/ 	.word	0x00000000
        /*1704*/ 	.short	0x0101
        /*1706*/ 	.byte	0x3f
	.zero		1


	//   ....[35]....
        /*1708*/ 	.word	0x0001b6e0
        /*170c*/ 	.word	0x0000000b
        /*1710*/ 	.word	0x00033430
        /*1714*/ 	.short	0x010a
        /*1716*/ 	.byte	0x3f
	.zero		1


	//   ....[36]....
        /*1718*/ 	.word	0x0001b730
        /*171c*/ 	.word	0x0000000b
        /*1720*/ 	.word	0x00033430
        /*1724*/ 	.short	0x010a
        /*1726*/ 	.byte	0x3f
	.zero		1


	//   ....[37]....
        /*1728*/ 	.word	0x0001c830
        /*172c*/ 	.word	0x0000000a
        /*1730*/ 	.word	0x00033450
        /*1734*/ 	.short	0x010a
        /*1736*/ 	.byte	0x3f
	.zero		1


	//   ....[38]....
        /*1738*/ 	.word	0x0001c870
        /*173c*/ 	.word	0x0000000a
        /*1740*/ 	.word	0x00033450
        /*1744*/ 	.short	0x010a
        /*1746*/ 	.byte	0x3f
	.zero		1


	//   ....[39]....
        /*1748*/ 	.word	0x0001dbd0
        /*174c*/ 	.word	0x000000c3
        /*1750*/ 	.word	0x00000000
        /*1754*/ 	.short	0x0101
        /*1756*/ 	.byte	0x3f
	.zero		1


	//   ....[40]....
        /*1758*/ 	.word	0x0001e330
        /*175c*/ 	.word	0x00000007
        /*1760*/ 	.word	0x00000000
        /*1764*/ 	.short	0x0101
        /*1766*/ 	.byte	0x3f
	.zero		1


	//   ....[41]....
        /*1768*/ 	.word	0x0001eb70
        /*176c*/ 	.word	0x00000003
        /*1770*/ 	.word	0x00033450
        /*1774*/ 	.short	0x010a
        /*1776*/ 	.byte	0x3f
	.zero		1


	//   ....[42]....
        /*1778*/ 	.word	0x0001ebf0
        /*177c*/ 	.word	0x00000003
        /*1780*/ 	.word	0x00033450
        /*1784*/ 	.short	0x010a
        /*1786*/ 	.byte	0x3f
	.zero		1


	//   ....[43]....
        /*1788*/ 	.word	0x0001f1e0
        /*178c*/ 	.word	0x00000003
        /*1790*/ 	.word	0x00000000
        /*1794*/ 	.short	0x0101
        /*1796*/ 	.byte	0x3f
	.zero		1


	//   ....[44]....
        /*1798*/ 	.word	0x000221c0
        /*179c*/ 	.word	0x00000000
        /*17a0*/ 	.word	0x00000000
        /*17a4*/ 	.short	0x0101
        /*17a6*/ 	.byte	0x3f
	.zero		1


	//   ....[45]....
        /*17a8*/ 	.word	0x00022940
        /*17ac*/ 	.word	0x00000024
        /*17b0*/ 	.word	0x00000000
        /*17b4*/ 	.short	0x0101
        /*17b6*/ 	.byte	0x3f
	.zero		1


	//   ....[46]....
        /*17b8*/ 	.word	0x00026c00
        /*17bc*/ 	.word	0x00000012
        /*17c0*/ 	.word	0x00033420
        /*17c4*/ 	.short	0x010a
        /*17c6*/ 	.byte	0x3f
	.zero		1


	//   ....[47]....
        /*17c8*/ 	.word	0x00026cd0
        /*17cc*/ 	.word	0x00000007
        /*17d0*/ 	.word	0x000334a0
        /*17d4*/ 	.short	0x010a
        /*17d6*/ 	.byte	0x3f
	.zero		1


	//   ....[48]....
        /*17d8*/ 	.word	0x00027110
        /*17dc*/ 	.word	0x00000007
        /*17e0*/ 	.word	0x000334c0
        /*17e4*/ 	.short	0x010a
        /*17e6*/ 	.byte	0x3f
	.zero		1


	//   ....[49]....
        /*17e8*/ 	.word	0x000276a0
        /*17ec*/ 	.word	0x00000008
        /*17f0*/ 	.word	0x000334a0
        /*17f4*/ 	.short	0x010a
        /*17f6*/ 	.byte	0x3f
	.zero		1


	//   ....[50]....
        /*17f8*/ 	.word	0x00027ad0
        /*17fc*/ 	.word	0x00000008
        /*1800*/ 	.word	0x000334c0
        /*1804*/ 	.short	0x010a
        /*1806*/ 	.byte	0x3f
	.zero		1


	//   ....[51]....
        /*1808*/ 	.word	0x00028cb0
        /*180c*/ 	.word	0x00000002
        /*1810*/ 	.word	0x00033480
        /*1814*/ 	.short	0x010a
        /*1816*/ 	.byte	0x3f
	.zero		1


	//   ....[52]....
        /*1818*/ 	.word	0x00028ef0
        /*181c*/ 	.word	0x00000002
        /*1820*/ 	.word	0x00033440
        /*1824*/ 	.short	0x010a
        /*1826*/ 	.byte	0x3f
	.zero		1


	//   ....[53]....
        /*1828*/ 	.word	0x00029b00
        /*182c*/ 	.word	0x00000012
        /*1830*/ 	.word	0x00033400
        /*1834*/ 	.short	0x0107
        /*1836*/ 	.byte	0x3f
	.zero		1


	//   ....[54]....
        /*1838*/ 	.word	0x00029c00
        /*183c*/ 	.word	0x00000012
        /*1840*/ 	.word	0x00033400
        /*1844*/ 	.short	0x0101
        /*1846*/ 	.byte	0x3f
	.zero		1


	//   ....[55]....
        /*1848*/ 	.word	0x00029c20
        /*184c*/ 	.word	0x00000012
        /*1850*/ 	.word	0x00033420
        /*1854*/ 	.short	0x010a
        /*1856*/ 	.byte	0x3f
	.zero		1


	//   ....[56]....
        /*1858*/ 	.word	0x00029f30
        /*185c*/ 	.word	0x00000006
        /*1860*/ 	.word	0x00033480
        /*1864*/ 	.short	0x010a
        /*1866*/ 	.byte	0x3f
	.zero		1


	//   ....[57]....
        /*1868*/ 	.word	0x0002a380
        /*186c*/ 	.word	0x00000006
        /*1870*/ 	.word	0x00033440
        /*1874*/ 	.short	0x010a
        /*1876*/ 	.byte	0x3f
	.zero		1


	//   ....[58]....
        /*1878*/ 	.word	0x0002a830
        /*187c*/ 	.word	0x00000003
        /*1880*/ 	.word	0x00033470
        /*1884*/ 	.short	0x010a
        /*1886*/ 	.byte	0x3f
	.zero		1


	//   ....[59]....
        /*1888*/ 	.word	0x0002a8a0
        /*188c*/ 	.word	0x00000003
        /*1890*/ 	.word	0x00033460
        /*1894*/ 	.short	0x010a
        /*1896*/ 	.byte	0x3f
	.zero		1


	//   ....[60]....
        /*1898*/ 	.word	0x0002af60
        /*189c*/ 	.word	0x00000003
        /*18a0*/ 	.word	0x00033450
        /*18a4*/ 	.short	0x0101
        /*18a6*/ 	.byte	0x3f
	.zero		1


	//   ....[61]....
        /*18a8*/ 	.word	0x0002afe0
        /*18ac*/ 	.word	0x00000003
        /*18b0*/ 	.word	0x00000000
        /*18b4*/ 	.short	0x0101
        /*18b6*/ 	.byte	0x3f
	.zero		1


	//   ....[62]....
        /*18b8*/ 	.word	0x0002b210
        /*18bc*/ 	.word	0x00000003
        /*18c0*/ 	.word	0x00033470
        /*18c4*/ 	.short	0x010a
        /*18c6*/ 	.byte	0x3f
	.zero		1


	//   ....[63]....
        /*18c8*/ 	.word	0x0002b280
        /*18cc*/ 	.word	0x00000003
        /*18d0*/ 	.word	0x00033460
        /*18d4*/ 	.short	0x010a
        /*18d6*/ 	.byte	0x3f
	.zero		1


	//   ....[64]....
        /*18d8*/ 	.word	0x0002b950
        /*18dc*/ 	.word	0x00000003
        /*18e0*/ 	.word	0x00033450
        /*18e4*/ 	.short	0x0101
        /*18e6*/ 	.byte	0x3f
	.zero		1


	//   ....[65]....
        /*18e8*/ 	.word	0x0002b9a0
        /*18ec*/ 	.word	0x00000003
        /*18f0*/ 	.word	0x00000000
        /*18f4*/ 	.short	0x0101
        /*18f6*/ 	.byte	0x3f
	.zero		1


	//   ....[66]....
        /*18f8*/ 	.word	0x0002c850
        /*18fc*/ 	.word	0x00000000
        /*1900*/ 	.word	0x00033420
        /*1904*/ 	.short	0x010a
        /*1906*/ 	.byte	0x3f
	.zero		1


	//   ....[67]....
        /*1908*/ 	.word	0x0002ca30
        /*190c*/ 	.word	0x00000006
        /*1910*/ 	.word	0x00000000
        /*1914*/ 	.short	0x010a
        /*1916*/ 	.byte	0x3f
	.zero		1


	//   ....[68]....
        /*1918*/ 	.word	0x0002ca60
        /*191c*/ 	.word	0x00000007
        /*1920*/ 	.word	0x00000000
        /*1924*/ 	.short	0x010a
        /*1926*/ 	.byte	0x3f
	.zero		1


	//   ....[69]....
        /*1928*/ 	.word	0x0002cab0
        /*192c*/ 	.word	0x00000004
        /*1930*/ 	.word	0x00033460
        /*1934*/ 	.short	0x010a
        /*1936*/ 	.byte	0x3f
	.zero		1


	//   ....[70]....
        /*1938*/ 	.word	0x0002cb00
        /*193c*/ 	.word	0x00000003
        /*1940*/ 	.word	0x00033460
        /*1944*/ 	.short	0x010a
        /*1946*/ 	.byte	0x3f
	.zero		1


	//   ....[71]....
        /*1948*/ 	.word	0x0002cb40
        /*194c*/ 	.word	0x00000004
        /*1950*/ 	.word	0x00033480
        /*1954*/ 	.short	0x010a
        /*1956*/ 	.byte	0x3f
	.zero		1


	//   ....[72]....
        /*1958*/ 	.word	0x0002cb60
        /*195c*/ 	.word	0x00000003
        /*1960*/ 	.word	0x00033480
        /*1964*/ 	.short	0x010a
        /*1966*/ 	.byte	0x3f
	.zero		1


	//   ....[73]....
        /*1968*/ 	.word	0x0002cbc0
        /*196c*/ 	.word	0x0000002b
        /*1970*/ 	.word	0x00033490
        /*1974*/ 	.short	0x010a
        /*1976*/ 	.byte	0x3f
	.zero		1


	//   ....[74]....
        /*1978*/ 	.word	0x0002cc10
        /*197c*/ 	.word	0x0000002b
        /*1980*/ 	.word	0x00033490
        /*1984*/ 	.short	0x010a
        /*1986*/ 	.byte	0x3f
	.zero		1


	//   ....[75]....
        /*1988*/ 	.word	0x0002cc60
        /*198c*/ 	.word	0x0000002b
        /*1990*/ 	.word	0x00033490
        /*1994*/ 	.short	0x010a
        /*1996*/ 	.byte	0x3f
	.zero		1


	//   ....[76]....
        /*1998*/ 	.word	0x0002ccb0
        /*199c*/ 	.word	0x0000002b
        /*19a0*/ 	.word	0x000334b0
        /*19a4*/ 	.short	0x010a
        /*19a6*/ 	.byte	0x3f
	.zero		1


	//   ....[77]....
        /*19a8*/ 	.word	0x0002cf60
        /*19ac*/ 	.word	0x00000010
        /*19b0*/ 	.word	0x00033400
        /*19b4*/ 	.short	0x010a
        /*19b6*/ 	.byte	0x3f
	.zero		1


	//   ....[78]....
        /*19b8*/ 	.word	0x0002d180
        /*19bc*/ 	.word	0x00000010
        /*19c0*/ 	.word	0x00033400
        /*19c4*/ 	.short	0x010a
        /*19c6*/ 	.byte	0x3f
	.zero		1


	//   ....[79]....
        /*19c8*/ 	.word	0x0002d1d0
        /*19cc*/ 	.word	0x00000000
        /*19d0*/ 	.word	0x00033430
        /*19d4*/ 	.short	0x010a
        /*19d6*/ 	.byte	0x3f
	.zero		1


	//   ....[80]....
        /*19d8*/ 	.word	0x0002d220
        /*19dc*/ 	.word	0x0000000b
        /*19e0*/ 	.word	0x00033430
        /*19e4*/ 	.short	0x010a
        /*19e6*/ 	.byte	0x3f
	.zero		1


	//   ....[81]....
        /*19e8*/ 	.word	0x0002d270
        /*19ec*/ 	.word	0x0000000a
        /*19f0*/ 	.word	0x00033450
        /*19f4*/ 	.short	0x010a
        /*19f6*/ 	.byte	0x3f
	.zero		1


	//   ....[82]....
        /*19f8*/ 	.word	0x0002d2c0
        /*19fc*/ 	.word	0x00000003
        /*1a00*/ 	.word	0x00033450
        /*1a04*/ 	.short	0x010a
        /*1a06*/ 	.byte	0x3f
	.zero		1


	//   ....[83]....
        /*1a08*/ 	.word	0x00030b80
        /*1a0c*/ 	.word	0x00000012
        /*1a10*/ 	.word	0x00033420
        /*1a14*/ 	.short	0x010a
        /*1a16*/ 	.byte	0x3f
	.zero		1


	//   ....[84]....
        /*1a18*/ 	.word	0x00030bd0
        /*1a1c*/ 	.word	0x00000007
        /*1a20*/ 	.word	0x000334a0
        /*1a24*/ 	.short	0x010a
        /*1a26*/ 	.byte	0x3f
	.zero		1


	//   ....[85]....
        /*1a28*/ 	.word	0x00030c20
        /*1a2c*/ 	.word	0x00000007
        /*1a30*/ 	.word	0x000334c0
        /*1a34*/ 	.short	0x010a
        /*1a36*/ 	.byte	0x3f
	.zero		1


	//   ....[86]....
        /*1a38*/ 	.word	0x00030c70
        /*1a3c*/ 	.word	0x00000008
        /*1a40*/ 	.word	0x000334a0
        /*1a44*/ 	.short	0x010a
        /*1a46*/ 	.byte	0x3f
	.zero		1


	//   ....[87]....
        /*1a48*/ 	.word	0x00030cc0
        /*1a4c*/ 	.word	0x00000008
        /*1a50*/ 	.word	0x000334c0
        /*1a54*/ 	.short	0x010a
        /*1a56*/ 	.byte	0x3f
	.zero		1


	//   ....[88]....
        /*1a58*/ 	.word	0x00030e60
        /*1a5c*/ 	.word	0x00000002
        /*1a60*/ 	.word	0x00033480
        /*1a64*/ 	.short	0x010a
        /*1a66*/ 	.byte	0x3f
	.zero		1


	//   ....[89]....
        /*1a68*/ 	.word	0x00030eb0
        /*1a6c*/ 	.word	0x00000002
        /*1a70*/ 	.word	0x00033440
        /*1a74*/ 	.short	0x010a
        /*1a76*/ 	.byte	0x3f
	.zero		1


	//   ....[90]....
        /*1a78*/ 	.word	0x000314b0
        /*1a7c*/ 	.word	0x00000012
        /*1a80*/ 	.word	0x00033420
        /*1a84*/ 	.short	0x010a
        /*1a86*/ 	.byte	0x3f
	.zero		1


	//   ....[91]....
        /*1a88*/ 	.word	0x00031500
        /*1a8c*/ 	.word	0x00000006
        /*1a90*/ 	.word	0x00033480
        /*1a94*/ 	.short	0x010a
        /*1a96*/ 	.byte	0x3f
	.zero		1


	//   ....[92]....
        /*1a98*/ 	.word	0x00031550
        /*1a9c*/ 	.word	0x00000006
        /*1aa0*/ 	.word	0x00033440
        /*1aa4*/ 	.short	0x010a
        /*1aa6*/ 	.byte	0x3f
	.zero		1


	//   ....[93]....
        /*1aa8*/ 	.word	0x000315a0
        /*1aac*/ 	.word	0x00000003
        /*1ab0*/ 	.word	0x00033470
        /*1ab4*/ 	.short	0x010a
        /*1ab6*/ 	.byte	0x3f
	.zero		1


	//   ....[94]....
        /*1ab8*/ 	.word	0x000315f0
        /*1abc*/ 	.word	0x00000003
        /*1ac0*/ 	.word	0x00033460
        /*1ac4*/ 	.short	0x010a
        /*1ac6*/ 	.byte	0x3f
	.zero		1


	//   ....[95]....
        /*1ac8*/ 	.word	0x00031640
        /*1acc*/ 	.word	0x00000003
        /*1ad0*/ 	.word	0x00033470
        /*1ad4*/ 	.short	0x010a
        /*1ad6*/ 	.byte	0x3f
	.zero		1


	//   ....[96]....
        /*1ad8*/ 	.word	0x00031690
        /*1adc*/ 	.word	0x00000003
        /*1ae0*/ 	.word	0x00033460
        /*1ae4*/ 	.short	0x010a
        /*1ae6*/ 	.byte	0x3f
	.zero		1


	//   ....[97]....
        /*1ae8*/ 	.word	0x000321d0
        /*1aec*/ 	.word	0x00000000
        /*1af0*/ 	.word	0x00033420
        /*1af4*/ 	.short	0x010a
        /*1af6*/ 	.byte	0x3f
	.zero		1


	//   ....[98]....
        /*1af8*/ 	.word	0x00032370
        /*1afc*/ 	.word	0x00000006
        /*1b00*/ 	.word	0x00000000
        /*1b04*/ 	.short	0x010a
        /*1b06*/ 	.byte	0x3f
	.zero		1


	//   ....[99]....
        /*1b08*/ 	.word	0x000323c0
        /*1b0c*/ 	.word	0x00000007
        /*1b10*/ 	.word	0x00000000
        /*1b14*/ 	.short	0x010a
        /*1b16*/ 	.byte	0x3f
	.zero		1


	//   ....[100]....
        /*1b18*/ 	.word	0x00032410
        /*1b1c*/ 	.word	0x00000004
        /*1b20*/ 	.word	0x00033460
        /*1b24*/ 	.short	0x010a
        /*1b26*/ 	.byte	0x3f
	.zero		1


	//   ....[101]....
        /*1b28*/ 	.word	0x00032460
        /*1b2c*/ 	.word	0x00000003
        /*1b30*/ 	.word	0x00033460
        /*1b34*/ 	.short	0x010a
        /*1b36*/ 	.byte	0x3f
	.zero		1


	//   ....[102]....
        /*1b38*/ 	.word	0x000324b0
        /*1b3c*/ 	.word	0x00000004
        /*1b40*/ 	.word	0x00033480
        /*1b44*/ 	.short	0x010a
        /*1b46*/ 	.byte	0x3f
	.zero		1


	//----- nvinfo : EIATTR_NUM_MBARRIERS
	.align		4
.L_153:
        /*1b48*/ 	.byte	0x03, 0x38
        /*1b4a*/ 	.short	0x0016


	//----- nvinfo : EIATTR_EXIT_INSTR_OFFSETS
	.align		4
        /*1b4c*/ 	.byte	0x04, 0x1c
        /*1b4e*/ 	.short	(.L_155 - .L_154)


	//   ....[0]....
.L_154:
        /*1b50*/ 	.word	0x0002cbb0


	//----- nvinfo : EIATTR_MAX_THREADS
	.align		4
.L_155:
        /*1b54*/ 	.byte	0x04, 0x05
        /*1b56*/ 	.short	(.L_157 - .L_156)
.L_156:
        /*1b58*/ 	.word	0x00000180
        /*1b5c*/ 	.word	0x00000001
        /*1b60*/ 	.word	0x00000001


	//----- nvinfo : EIATTR_CRS_STACK_SIZE
	.align		4
.L_157:
        /*1b64*/ 	.byte	0x04, 0x1e
        /*1b66*/ 	.short	(.L_159 - .L_158)
.L_158:
        /*1b68*/ 	.word	0x00000000


	//----- nvinfo : EIATTR_CBANK_PARAM_SIZE
	.align		4
.L_159:
        /*1b6c*/ 	.byte	0x03, 0x19
        /*1b6e*/ 	.short	0x0af0


	//----- nvinfo : EIATTR_PARAM_CBANK
	.align		4
        /*1b70*/ 	.byte	0x04, 0x0a
        /*1b72*/ 	.short	(.L_161 - .L_160)
	.align		4
.L_160:
        /*1b74*/ 	.word	index@(.nv.constant0._ZN7cutlass13device_kernelIN5flash11enable_sm90INS1_16FlashAttnFwdSm90INS1_25CollectiveMainloopFwdSm90ILi2EN4cute5tupleIJNS5_1CILi1EEES8_S8_EEENS6_IJNS7_ILi128EEENS7_ILi160EEENS7_ILi192EEEEEELi192ENS_12float_e4m3_tEfNS_4arch4Sm90ELb0ELb0ELb0ELb1ELb0ELb1ELb0ELb1ELb1ELb1ELb1ELb0EEENS1_21CollectiveEpilogueFwdINS6_IJSA_SC_SB_EEES9_NS_10bfloat16_tESG_Li256ELb1ELb1ELb1ELb1EEENS1_36VarlenDynamicPersistentTileSchedulerILi128ELi160ELi256ELi128ELb1ELb1ELb1ELb0ELb1ELb1EEEEEEEEEvNT_6ParamsE)
        /*1b78*/ 	.short	0x0210
        /*1b7a*/ 	.short	0x0af0


	//----- nvinfo : EIATTR_SW_WAR
	.align		4
.L_161:
        /*1b7c*/ 	.byte	0x04, 0x36
        /*1b7e*/ 	.short	(.L_163 - .L_162)
.L_162:
        /*1b80*/ 	.word	0x00000008
.L_163:


//--------------------- .nv.info._ZN7cutlass13device_kernelIN5flash11enable_sm90INS1_16FlashAttnFwdSm90INS1_25CollectiveMainloopFwdSm90ILi2EN4cute5tupleIJNS5_1CILi1EEES8_S8_EEENS6_IJNS7_ILi128EEENS7_ILi160EEENS7_ILi192EEEEEELi192ENS_12float_e4m3_tEfNS_4arch4Sm90ELb0ELb1ELb0ELb0ELb0ELb0ELb0ELb1ELb1ELb1ELb1ELb0EEENS1_21CollectiveEpilogueFwdINS6_IJSA_SC_SB_EEES9_NS_10bfloat16_tESG_Li256ELb0ELb1ELb1ELb1EEENS1_19SingleTileSchedulerILb0ELb1ELb1ELi128EEEEEEEEEvNT_6ParamsE --------------------------
	.section	.nv.info._ZN7cutlass13device_kernelIN5flash11enable_sm90INS1_16FlashAttnFwdSm90INS1_25CollectiveMainloopFwdSm90ILi2EN4cute5tupleIJNS5_1CILi1EEES8_S8_EEENS6_IJNS7_ILi128EEENS7_ILi160EEENS7_ILi192EEEEEELi192ENS_12float_e4m3_tEfNS_4arch4Sm90ELb0ELb1ELb0ELb0ELb0ELb0ELb0ELb1ELb1ELb1ELb1ELb0EEENS1_21CollectiveEpilogueFwdINS6_IJSA_SC_SB_EEES9_NS_10bfloat16_tESG_Li256ELb0ELb1ELb1ELb1EEENS1_19SingleTileSchedulerILb0ELb1ELb1ELi128EEEEEEEEEvNT_6ParamsE,"",@"SHT_CUDA_INFO"
	.sectionflags	@""
	.align	4


	//----- nvinfo : EIATTR_CUDA_API_VERSION
	.align		4
        /*0000*/ 	.byte	0x04, 0x37
        /*0002*/ 	.short	(.L_165 - .L_164)
.L_164:
        /*0004*/ 	.word	0x00000082


	//----- nvinfo : EIATTR_KPARAM_INFO
	.align		4
.L_165:
        /*0008*/ 	.byte	0x04, 0x17
        /*000a*/ 	.short	(.L_167 - .L_166)
.L_166:
        /*000c*/ 	.word	0x00000000
        /*0010*/ 	.short	0x0000
        /*0012*/ 	.short	0x0070
        /*0014*/ 	.byte	0x00, 0xf0, 0x01, 0x28


	//----- nvinfo : EIATTR_SPARSE_MMA_MASK
	.align		4
.L_167:
        /*0018*/ 	.byte	0x03, 0x50
        /*001a*/ 	.short	0x0000


	//----- nvinfo : EIATTR_MAXREG_COUNT
	.align		4
        /*001c*/ 	.byte	0x03, 0x1b
        /*001e*/ 	.short	0x00a8


	//----- nvinfo : EIATTR_NUM_BARRIERS
	.align		4
        /*0020*/ 	.byte	0x02, 0x4c
        /*0022*/ 	.byte	0x10
	.zero		1


	//----- nvinfo : EIATTR_EXTERNS
	.align		4
        /*0024*/ 	.byte	0x04, 0x0f
        /*0026*/ 	.short	(.L_169 - .L_168)


	//   ....[0]....
	.align		4
.L_168:
        /*0028*/ 	.word	index@(__assertfail)


	//----- nvinfo : EIATTR_ANNOTATIONS
	.align		4
.L_169:
        /*002c*/ 	.byte	0x04, 0x55
        /*002e*/ 	.short	(.L_171 - .L_170)


	//   ....[0]....
.L_170:
        /* <DEDUP_REMOVED lines=9> */


	//----- nvinfo : EIATTR_MERCURY_ISA_VERSION
	.align		4
.L_171:
        /*00a8*/ 	.byte	0x03, 0x5f
        /*00aa*/ 	.short	0x0101


	//----- nvinfo : EIATTR_INT_WARP_WIDE_INSTR_OFFSETS
	.align		4
        /*00ac*/ 	.byte	0x04, 0x31
        /*00ae*/ 	.short	(.L_173 - .L_172)


	//   ....[0]....
.L_172:
        /*00b0*/ 	.word	0x00000130


	//   ....[1]....
        /*00b4*/ 	.word	0x00000170


	//   ....[2]....
        /*00b8*/ 	.word	0x000001e0


	//----- nvinfo : EIATTR_COOP_GROUP_MASK_REGIDS
	.align		4
.L_173:
        /*00bc*/ 	.byte	0x04, 0x29
        /*00be*/ 	.short	(.L_175 - .L_174)


	//   ....[0]....
.L_174:
        /*00c0*/ 	.word	0xffffffff


	//   ....[1]....
        /*00c4*/ 	.word	0xffffffff


	//   ....[2]....
        /*00c8*/ 	.word	0xffffffff


	//   ....[3]....
        /*00cc*/ 	.word	0xffffffff


	//   ....[4]....
        /*00d0*/ 	.word	0xffffffff


	//   ....[5]....
        /*00d4*/ 	.word	0xffffffff


	//   ....[6]....
        /*00d8*/ 	.word	0xffffffff


	//   ....[7]....
        /*00dc*/ 	.word	0xffffffff


	//   ....[8]....
        /*00e0*/ 	.word	0xffffffff


	//   ....[9]....
        /*00e4*/ 	.word	0xffffffff


	//   ....[10]....
        /*00e8*/ 	.word	0xffffffff


	//   ....[11]....
        /*00ec*/ 	.word	0xffffffff


	//   ....[12]....
        /*00f0*/ 	.word	0xffffffff


	//   ....[13]....
        /*00f4*/ 	.word	0xffffffff


	//   ....[14]....
        /*00f8*/ 	.word	0xffffffff


	//   ....[15]....
        /*00fc*/ 	.word	0xffffffff


	//   ....[16]....
        /*0100*/ 	.word	0xffffffff


	//   ....[17]....
        /*0104*/ 	.word	0xffffffff


	//   ....[18]....
        /*0108*/ 	.word	0xffffffff


	//   ....[19]....
        /*010c*/ 	.word	0xffffffff


	//   ....[20]....
        /*0110*/ 	.word	0xffffffff


	//   ....[21]....
        /*0114*/ 	.word	0xffffffff


	//   ....[22]....
        /*0118*/ 	.word	0xffffffff


	//   ....[23]....
        /*011c*/ 	.word	0xffffffff


	//   ....[24]....
        /*0120*/ 	.word	0xffffffff


	//   ....[25]....
        /*0124*/ 	.word	0xffffffff


	//   ....[26]....
        /*0128*/ 	.word	0xffffffff


	//   ....[27]....
        /*012c*/ 	.word	0xffffffff


	//   ....[28]....
        /*0130*/ 	.word	0xffffffff


	//   ....[29]....
        /*0134*/ 	.word	0xffffffff


	//   ....[30]....
        /*0138*/ 	.word	0xffffffff


	//   ....[31]....
        /*013c*/ 	.word	0xffffffff


	//   ....[32]....
        /*0140*/ 	.word	0xffffffff


	//   ....[33]....
        /*0144*/ 	.word	0xffffffff


	//   ....[34]....
        /*0148*/ 	.word	0xffffffff


	//   ....[35]....
        /*014c*/ 	.word	0xffffffff


	//   ....[36]....
        /*0150*/ 	.word	0xffffffff


	//   ....[37]....
        /*0154*/ 	.word	0xffffffff


	//   ....[38]....
        /*0158*/ 	.word	0xffffffff


	//   ....[39]....
        /*015c*/ 	.word	0xffffffff


	//   ....[40]....
        /*0160*/ 	.word	0xffffffff


	//   ....[41]....
        /*0164*/ 	.word	0xffffffff


	//   ....[42]....
        /*0168*/ 	.word	0xffffffff


	//   ....[43]....
        /*016c*/ 	.word	0xffffffff


	//   ....[44]....
        /*0170*/ 	.word	0xffffffff


	//   ....[45]....
        /*0174*/ 	.word	0xffffffff


	//   ....[46]....
        /*0178*/ 	.word	0xffffffff


	//   ....[47]....
        /*017c*/ 	.word	0xffffffff


	//   ....[48]....
        /*0180*/ 	.word	0xffffffff


	//   ....[49]....
        /*0184*/ 	.word	0xffffffff


	//   ....[50]....
        /*0188*/ 	.word	0xffffffff


	//   ....[51]....
        /*018c*/ 	.word	0xffffffff


	//   ....[52]....
        /*0190*/ 	.word	0xffffffff


	//   ....[53]....
        /*0194*/ 	.word	0xffffffff


	//   ....[54]....
        /*0198*/ 	.word	0xffffffff


	//   ....[55]....
        /*019c*/ 	.word	0xffffffff


	//   ....[56]....
        /*01a0*/ 	.word	0xffffffff


	//   ....[57]....
        /*01a4*/ 	.word	0xffffffff


	//   ....[58]....
        /*01a8*/ 	.word	0xffffffff


	//   ....[59]....
        /*01ac*/ 	.word	0xffffffff


	//   ....[60]....
        /*01b0*/ 	.word	0xffffffff


	//   ....[61]....
        /*01b4*/ 	.word	0xffffffff


	//   ....[62]....
        /*01b8*/ 	.word	0xffffffff


	//   ....[63]....
        /*01bc*/ 	.word	0xffffffff


	//   ....[64]....
        /*01c0*/ 	.word	0xffffffff


	//   ....[65]....
        /*01c4*/ 	.word	0xffffffff


	//   ....[66]....
        /*01c8*/ 	.word	0xffffffff


	//   ....[67]....
        /*01cc*/ 	.word	0xffffffff


	//   ....[68]....
        /*01d0*/ 	.word	0xffffffff


	//   ....[69]....
        /*01d4*/ 	.word	0xffffffff


	//   ....[70]....
        /*01d8*/ 	.word	0xffffffff


	//   ....[71]....
        /*01dc*/ 	.word	0xffffffff


	//   ....[72]....
        /*01e0*/ 	.word	0xffffffff


	//   ....[73]....
        /*01e4*/ 	.word	0xffffffff


	//   ....[74]....
        /*01e8*/ 	.word	0xffffffff


	//   ....[75]....
        /*01ec*/ 	.word	0xffffffff


	//   ....[76]....
        /*01f0*/ 	.word	0xffffffff


	//   ....[77]....
        /*01f4*/ 	.word	0xffffffff


	//   ....[78]....
        /*01f8*/ 	.word	0xffffffff


	//   ....[79]....
        /*01fc*/ 	.word	0xffffffff


	//   ....[80]....
        /*0200*/ 	.word	0xffffffff


	//   ....[81]....
        /*0204*/ 	.word	0xffffffff


	//   ....[82]....
        /*0208*/ 	.word	0xffffffff


	//   ....[83]....
        /*020c*/ 	.word	0xffffffff


	//   ....[84]....
        /*0210*/ 	.word	0xffffffff


	//   ....[85]....
        /*0214*/ 	.word	0xffffffff


	//   ....[86]....
        /*0218*/ 	.word	0xffffffff


	//   ....[87]....
        /*021c*/ 	.word	0xffffffff


	//   ....[88]....
        /*0220*/ 	.word	0xffffffff


	//   ....[89]....
        /*0224*/ 	.word	0xffffffff


	//   ....[90]....
        /*0228*/ 	.word	0xffffffff


	//   ....[91]....
        /*022c*/ 	.word	0xffffffff


	//   ....[92]....
        /*0230*/ 	.word	0xffffffff


	//   ....[93]....
        /*0234*/ 	.word	0xffffffff


	//   ....[94]....
        /*0238*/ 	.word	0xffffffff


	//   ....[95]....
        /*023c*/ 	.word	0xffffffff


	//   ....[96]....
        /*0240*/ 	.word	0xffffffff


	//   ....[97]....
        /*0244*/ 	.word	0xffffffff


	//   ....[98]....
        /*0248*/ 	.word	0xffffffff


	//   ....[99]....
        /*024c*/ 	.word	0xffffffff


	//   ....[100]....
        /*0250*/ 	.word	0xffffffff


	//   ....[101]....
        /*0254*/ 	.word	0xffffffff


	//   ....[102]....
        /*0258*/ 	.word	0xffffffff


	//   ....[103]....
        /*025c*/ 	.word	0xffffffff


	//   ....[104]....
        /*0260*/ 	.word	0xffffffff


	//   ....[105]....
        /*0264*/ 	.word	0xffffffff


	//   ....[106]....
        /*0268*/ 	.word	0xffffffff


	//   ....[107]....
        /*026c*/ 	.word	0xffffffff


	//   ....[108]....
        /*0270*/ 	.word	0xffffffff


	//   ....[109]....
        /*0274*/ 	.word	0xffffffff


	//   ....[110]....
        /*0278*/ 	.word	0xffffffff


	//   ....[111]....
        /*027c*/ 	.word	0xffffffff


	//   ....[112]....
        /*0280*/ 	.word	0xffffffff


	//   ....[113]....
        /*0284*/ 	.word	0xffffffff


	//   ....[114]....
        /*0288*/ 	.word	0xffffffff


	//   ....[115]....
        /*028c*/ 	.word	0xffffffff


	//   ....[116]....
        /*0290*/ 	.word	0xffffffff


	//   ....[117]....
        /*0294*/ 	.word	0xffffffff


	//   ....[118]....
        /*0298*/ 	.word	0xffffffff


	//   ....[119]....
        /*029c*/ 	.word	0xffffffff


	//   ....[120]....
        /*02a0*/ 	.word	0xffffffff


	//   ....[121]....
        /*02a4*/ 	.word	0xffffffff


	//   ....[122]....
        /*02a8*/ 	.word	0xffffffff


	//   ....[123]....
        /*02ac*/ 	.word	0xffffffff


	//   ....[124]....
        /*02b0*/ 	.word	0xffffffff


	//   ....[125]....
        /*02b4*/ 	.word	0xffffffff


	//   ....[126]....
        /*02b8*/ 	.word	0xffffffff


	//   ....[127]....
        /*02bc*/ 	.word	0xffffffff


	//   ....[128]....
        /*02c0*/ 	.word	0xffffffff


	//   ....[129]....
        /*02c4*/ 	.word	0xffffffff


	//   ....[130]....
        /*02c8*/ 	.word	0xffffffff


	//   ....[131]....
        /*02cc*/ 	.word	0xffffffff


	//   ....[132]....
        /*02d0*/ 	.word	0xffffffff


	//   ....[133]....
        /*02d4*/ 	.word	0xffffffff


	//   ....[134]....
        /*02d8*/ 	.word	0xffffffff


	//   ....[135]....
        /*02dc*/ 	.word	0xffffffff


	//   ....[136]....
        /*02e0*/ 	.word	0xffffffff


	//   ....[137]....
        /*02e4*/ 	.word	0xffffffff


	//   ....[138]....
        /*02e8*/ 	.word	0xffffffff


	//   ....[139]....
        /*02ec*/ 	.word	0xffffffff


	//   ....[140]....
        /*02f0*/ 	.word	0xffffffff


	//   ....[141]....
        /*02f4*/ 	.word	0xffffffff


	//   ....[142]....
        /*02f8*/ 	.word	0xffffffff


	//   ....[143]....
        /*02fc*/ 	.word	0xffffffff


	//   ....[144]....
        /*0300*/ 	.word	0xffffffff


	//   ....[145]....
        /*0304*/ 	.word	0xffffffff


	//   ....[146]....
        /*0308*/ 	.word	0xffffffff


	//   ....[147]....
        /*030c*/ 	.word	0xffffffff


	//   ....[148]....
        /*0310*/ 	.word	0xffffffff


	//   ....[149]....
        /*0314*/ 	.word	0x0500000f


	//   ....[150]....
        /*0318*/ 	.word	0x0500000f


	//   ....[151]....
        /*031c*/ 	.word	0x0500000f


	//   ....[152]....
        /*0320*/ 	.word	0x0500000f


	//   ....[153]....
        /*0324*/ 	.word	0x0500000f


	//   ....[154]....
        /*0328*/ 	.word	0x0500000f


	//   ....[155]....
        /*032c*/ 	.word	0x0500000f


	//   ....[156]....
        /*0330*/ 	.word	0x0500000f


	//   ....[157]....
        /*0334*/ 	.word	0x0500000f


	//----- nvinfo : EIATTR_COOP_GROUP_INSTR_OFFSETS
	.align		4
.L_175:
        /*0338*/ 	.byte	0x04, 0x28
        /*033a*/ 	.short	(.L_177 - .L_176)


	//   ....[0]....
.L_176:
        /*033c*/ 	.word	0x00000070


	//   ....[1]....
        /*0340*/ 	.word	0x00000140


	//   ....[2]....
        /*0344*/ 	.word	0x00000190


	//   ....[3]....
        /*0348*/ 	.word	0x000003c0


	//   ....[4]....
        /*034c*/ 	.word	0x00000520


	//   ....[5]....
        /*0350*/ 	.word	0x00000640


	//   ....[6]....
        /*0354*/ 	.word	0x000007a0


	//   ....[7]....
        /*0358*/ 	.word	0x00001a20


	//   ....[8]....
        /*035c*/ 	.word	0x00002d90


	//   ....[9]....
        /*0360*/ 	.word	0x000030c0


	//   ....[10]....
        /*0364*/ 	.word	0x00004510


	//   ....[11]....
        /*0368*/ 	.word	0x00004620


	//   ....[12]....
        /*036c*/ 	.word	0x000051f0


	//   ....[13]....
        /*0370*/ 	.word	0x00005250


	//   ....[14]....
        /*0374*/ 	.word	0x000078e0


	//   ....[15]....
        /*0378*/ 	.word	0x00008950


	//   ....[16]....
        /*037c*/ 	.word	0x000091a0


	//   ....[17]....
        /*0380*/ 	.word	0x000092b0


	//   ....[18]....
        /*0384*/ 	.word	0x00009dd0


	//   ....[19]....
        /*0388*/ 	.word	0x00009e40


	//   ....[20]....
        /*038c*/ 	.word	0x0000cab0


	//   ....[21]....
        /*0390*/ 	.word	0x0000cac0


	//   ....[22]....
        /*0394*/ 	.word	0x0000cb00


	//   ....[23]....
        /*0398*/ 	.word	0x0000cb10


	//   ....[24]....
        /*039c*/ 	.word	0x0000f790


	//   ....[25]....
        /*03a0*/ 	.word	0x000107b0


	//   ....[26]....
        /*03a4*/ 	.word	0x00011000


	//   ....[27]....
        /*03a8*/ 	.word	0x00011110


	//   ....[28]....
        /*03ac*/ 	.word	0x00011c30


	//   ....[29]....
        /*03b0*/ 	.word	0x00011cb0


	//   ....[30]....
        /*03b4*/ 	.word	0x00013630


	//   ....[31]....
        /*03b8*/ 	.word	0x00013640


	//   ....[32]....
        /*03bc*/ 	.word	0x00013670


	//   ....[33]....
        /*03c0*/ 	.word	0x00013680


	//   ....[34]....
        /*03c4*/ 	.word	0x00014930


	//   ....[35]....
        /*03c8*/ 	.word	0x00014940


	//   ....[36]....
        /*03cc*/ 	.word	0x00014950


	//   ....[37]....
        /*03d0*/ 	.word	0x00014970


	//   ....[38]....
        /*03d4*/ 	.word	0x00014980


	//   ....[39]....
        /*03d8*/ 	.word	0x00014990


	//   ....[40]....
        /*03dc*/ 	.word	0x000149a0


	//   ....[41]....
        /*03e0*/ 	.word	0x000149b0


	//   ....[42]....
        /*03e4*/ 	.word	0x000149c0


	//   ....[43]....
        /*03e8*/ 	.word	0x000149d0


	//   ....[44]....
        /*03ec*/ 	.word	0x000149e0


	//   ....[45]....
        /*03f0*/ 	.word	0x000149f0


	//   ....[46]....
        /*03f4*/ 	.word	0x00014a10


	//   ....[47]....
        /*03f8*/ 	.word	0x00014a20


	//   ....[48]....
        /*03fc*/ 	.word	0x00014a30


	//   ....[49]....
        /*0400*/ 	.word	0x00014a40


	//   ....[50]....
        /*0404*/ 	.word	0x00014a50


	//   ....[51]....
        /*0408*/ 	.word	0x00014a70


	//   ....[52]....
        /*040c*/ 	.word	0x00014a80


	//   ....[53]....
        /*0410*/ 	.word	0x00014a90


	//   ....[54]....
        /*0414*/ 	.word	0x00014aa0


	//   ....[55]....
        /*0418*/ 	.word	0x00014ac0


	//   ....[56]....
        /*041c*/ 	.word	0x00014ad0


	//   ....[57]....
        /*0420*/ 	.word	0x00014ae0


	//   ....[58]....
        /*0424*/ 	.word	0x00014af0


	//   ....[59]....
        /*0428*/ 	.word	0x00014b00


	//   ....[60]....
        /*042c*/ 	.word	0x00014b10


	//   ....[61]....
        /*0430*/ 	.word	0x00014b20


	//   ....[62]....
        /*0434*/ 	.word	0x00014b30


	//   ....[63]....
        /*0438*/ 	.word	0x00014b40


	//   ....[64]....
        /*043c*/ 	.word	0x00014b50


	//   ....[65]....
        /*0440*/ 	.word	0x00014b60


	//   ....[66]....
        /*0444*/ 	.word	0x00014b70


	//   ....[67]....
        /*0448*/ 	.word	0x00014b80


	//   ....[68]....
        /*044c*/ 	.word	0x00014b90


	//   ....[69]....
        /*0450*/ 	.word	0x00014ba0


	//   ....[70]....
        /*0454*/ 	.word	0x00014bb0


	//   ....[71]....
        /*0458*/ 	.word	0x00014bc0


	//   ....[72]....
        /*045c*/ 	.word	0x00014bd0


	//   ....[73]....
        /*0460*/ 	.word	0x00014be0


	//   ....[74]....
        /*0464*/ 	.word	0x00014bf0


	//   ....[75]....
        /*0468*/ 	.word	0x00014c20


	//   ....[76]....
        /*046c*/ 	.word	0x00014c50


	//   ....[77]....
        /*0470*/ 	.word	0x00014c80


	//   ....[78]....
        /*0474*/ 	.word	0x00014cb0


	//   ....[79]....
        /*0478*/ 	.word	0x00014ce0


	//   ....[80]....
        /*047c*/ 	.word	0x00014d10


	//   ....[81]....
        /*0480*/ 	.word	0x00014d40


	//   ....[82]....
        /*0484*/ 	.word	0x00014d70


	//   ....[83]....
        /*0488*/ 	.word	0x00014da0


	//   ....[84]....
        /*048c*/ 	.word	0x00014db0


	//   ....[85]....
        /*0490*/ 	.word	0x00014dc0


	//   ....[86]....
        /*0494*/ 	.word	0x00014dd0


	//   ....[87]....
        /*0498*/ 	.word	0x00014de0


	//   ....[88]....
        /*049c*/ 	.word	0x00014df0


	//   ....[89]....
        /*04a0*/ 	.word	0x00014e10


	//   ....[90]....
        /*04a4*/ 	.word	0x00014e20


	//   ....[91]....
        /*04a8*/ 	.word	0x00014e40


	//   ....[92]....
        /*04ac*/ 	.word	0x00014e60


	//   ....[93]....
        /*04b0*/ 	.word	0x00014e80


	//   ....[94]....
        /*04b4*/ 	.word	0x00014e90


	//   ....[95]....
        /*04b8*/ 	.word	0x00014eb0


	//   ....[96]....
        /*04bc*/ 	.word	0x00014ed0


	//   ....[97]....
        /*04c0*/ 	.word	0x00014ef0


	//   ....[98]....
        /*04c4*/ 	.word	0x00014f10


	//   ....[99]....
        /*04c8*/ 	.word	0x00014f30


	//   ....[100]....
        /*04cc*/ 	.word	0x00014f60


	//   ....[101]....
        /*04d0*/ 	.word	0x00014f70


	//   ....[102]....
        /*04d4*/ 	.word	0x00014fa0


	//   ....[103]....
        /*04d8*/ 	.word	0x00014fb0


	//   ....[104]....
        /*04dc*/ 	.word	0x00014fc0


	//   ....[105]....
        /*04e0*/ 	.word	0x00014fd0


	//   ....[106]....
        /*04e4*/ 	.word	0x00014fe0


	//   ....[107]....
        /*04e8*/ 	.word	0x00014ff0


	//   ....[108]....
        /*04ec*/ 	.word	0x00015010


	//   ....[109]....
        /*04f0*/ 	.word	0x00015020


	//   ....[110]....
        /*04f4*/ 	.word	0x00015030


	//   ....[111]....
        /*04f8*/ 	.word	0x00015040


	//   ....[112]....
        /*04fc*/ 	.word	0x00015050


	//   ....[113]....
        /*0500*/ 	.word	0x00015090


	//   ....[114]....
        /*0504*/ 	.word	0x000150a0


	//   ....[115]....
        /*0508*/ 	.word	0x000150b0


	//   ....[116]....
        /*050c*/ 	.word	0x000150c0


	//   ....[117]....
        /*0510*/ 	.word	0x000150e0


	//   ....[118]....
        /*0514*/ 	.word	0x00015100


	//   ....[119]....
        /*0518*/ 	.word	0x00015130


	//   ....[120]....
        /*051c*/ 	.word	0x00015160


	//   ....[121]....
        /*0520*/ 	.word	0x00015190


	//   ....[122]....
        /*0524*/ 	.word	0x000151d0


	//   ....[123]....
        /*0528*/ 	.word	0x00015210


	//   ....[124]....
        /*052c*/ 	.word	0x00015240


	//   ....[125]....
        /*0530*/ 	.word	0x00015270


	//   ....[126]....
        /*0534*/ 	.word	0x00015290


	//   ....[127]....
        /*0538*/ 	.word	0x000152c0


	//   ....[128]....
        /*053c*/ 	.word	0x000152f0


	//   ....[129]....
        /*0540*/ 	.word	0x00015310


	//   ....[130]....
        /*0544*/ 	.word	0x00015780


	//   ....[131]....
        /*0548*/ 	.word	0x000157c0


	//   ....[132]....
        /*054c*/ 	.word	0x00015800


	//   ....[133]....
        /*0550*/ 	.word	0x00015830


	//   ....[134]....
        /*0554*/ 	.word	0x00015880


	//   ....[135]....
        /*0558*/ 	.word	0x000158c0


	//   ....[136]....
        /*055c*/ 	.word	0x00016230


	//   ....[137]....
        /*0560*/ 	.word	0x00016260


	//   ....[138]....
        /*0564*/ 	.word	0x000170e0


	//   ....[139]....
        /*0568*/ 	.word	0x00018250


	//   ....[140]....
        /*056c*/ 	.word	0x00018eb0


	//   ....[141]....
        /*0570*/ 	.word	0x00018ed0


	//   ....[142]....
        /*0574*/ 	.word	0x00018f60


	//   ....[143]....
        /*0578*/ 	.word	0x00018fb0


	//   ....[144]....
        /*057c*/ 	.word	0x00019000


	//   ....[145]....
        /*0580*/ 	.word	0x00019060


	//   ....[146]....
        /*0584*/ 	.word	0x00019090


	//   ....[147]....
        /*0588*/ 	.word	0x000190d0


	//   ....[148]....
        /*058c*/ 	.word	0x0001aef0


	//   ....[149]....
        /*0590*/ 	.word	0x0001b580


	//   ....[150]....
        /*0594*/ 	.word	0x0001b760


	//   ....[151]....
        /*0598*/ 	.word	0x0001b7b0


	//   ....[152]....
        /*059c*/ 	.word	0x0001b880


	//   ....[153]....
        /*05a0*/ 	.word	0x0001b940


	//   ....[154]....
        /*05a4*/ 	.word	0x0001b9c0


	//   ....[155]....
        /*05a8*/ 	.word	0x0001baa0


	//   ....[156]....
        /*05ac*/ 	.word	0x0001bb30


	//   ....[157]....
        /*05b0*/ 	.word	0x0001bbf0


	//----- nvinfo : EIATTR_REG_RECONFIG
	.align		4
.L_177:
        /*05b4*/ 	.byte	0x01, 0x54
	.zero		2


	//----- nvinfo : EIATTR_SYSCALL_OFFSETS
	.align		4
        /*05b8*/ 	.byte	0x04, 0x46
        /*05ba*/ 	.short	(.L_179 - .L_178)


	//   ....[0]....
.L_178:
        /*05bc*/ 	.word	0x00001be0


	//   ....[1]....
        /*05c0*/ 	.word	0x00017c40


	//   ....[2]....
        /*05c4*/ 	.word	0x00017d80


	//   ....[3]....
        /*05c8*/ 	.word	0x00017ec0


	//   ....[4]....
        /*05cc*/ 	.word	0x00017fe0


	//   ....[5]....
        /*05d0*/ 	.word	0x00018a70


	//----- nvinfo : EIATTR_MBARRIER_INSTR_OFFSETS
	.align		4
.L_179:
        /*05d4*/ 	.byte	0x04, 0x39
        /*05d6*/ 	.short	(.L_181 - .L_180)


	//   ....[0]....
.L_180:
        /*05d8*/ 	.word	0x00000270
        /*05dc*/ 	.word	0x000000ff
        /*05e0*/ 	.word	0x00033400
        /*05e4*/ 	.short	0x0100
        /*05e6*/ 	.byte	0x08
	.zero		1


	//   ....[1]....
        /*05e8*/ 	.word	0x00000280
        /*05ec*/ 	.word	0x000000ff
        /*05f0*/ 	.word	0x00033420
        /*05f4*/ 	.short	0x0100
        /*05f6*/ 	.byte	0x08
	.zero		1


	//   ....[2]....
        /*05f8*/ 	.word	0x00000370
        /*05fc*/ 	.word	0x000000ff
        /*0600*/ 	.word	0x00033430
        /*0604*/ 	.short	0x0100
        /*0606*/ 	.byte	0x08
	.zero		1


	//   ....[3]....
        /*0608*/ 	.word	0x00000380
        /*060c*/ 	.word	0x000000ff
        /*0610*/ 	.word	0x00033440
        /*0614*/ 	.short	0x0100
        /*0616*/ 	.byte	0x08
	.zero		1


	//   ....[4]....
        /*0618*/ 	.word	0x00000390
        /*061c*/ 	.word	0x000000ff
        /*0620*/ 	.word	0x00033438
        /*0624*/ 	.short	0x0100
        /*0626*/ 	.byte	0x08
	.zero		1


	//   ....[5]....
        /*0628*/ 	.word	0x000003a0
        /*062c*/ 	.word	0x000000ff
        /*0630*/ 	.word	0x00033448
        /*0634*/ 	.short	0x0100
        /*0636*/ 	.byte	0x08
	.zero		1


	//   ....[6]....
        /*0638*/ 	.word	0x000004d0
        /*063c*/ 	.word	0x000000ff
        /*0640*/ 	.word	0x00033450
        /*0644*/ 	.short	0x0100
        /*0646*/ 	.byte	0x08
	.zero		1


	//   ....[7]....
        /*0648*/ 	.word	0x000004e0
        /*064c*/ 	.word	0x000000ff
        /*0650*/ 	.word	0x00033460
        /*0654*/ 	.short	0x0100
        /*0656*/ 	.byte	0x08
	.zero		1


	//   ....[8]....
        /*0658*/ 	.word	0x000004f0
        /*065c*/ 	.word	0x000000ff
        /*0660*/ 	.word	0x00033458
        /*0664*/ 	.short	0x0100
        /*0666*/ 	.byte	0x08
	.zero		1


	//   ....[9]....
        /*0668*/ 	.word	0x00000500
        /*066c*/ 	.word	0x000000ff
        /*0670*/ 	.word	0x00033468
        /*0674*/ 	.short	0x0100
        /*0676*/ 	.byte	0x08
	.zero		1


	//   ....[10]....
        /*0678*/ 	.word	0x000005f0
        /*067c*/ 	.word	0x000000ff
        /*0680*/ 	.word	0x00033470
        /*0684*/ 	.short	0x0100
        /*0686*/ 	.byte	0x06
	.zero		1


	//   ....[11]....
        /*0688*/ 	.word	0x00000600
        /*068c*/ 	.word	0x000000ff
        /*0690*/ 	.word	0x00033480
        /*0694*/ 	.short	0x0100
        /*0696*/ 	.byte	0x06
	.zero		1


	//   ....[12]....
        /*0698*/ 	.word	0x00000610
        /*069c*/ 	.word	0x000000ff
        /*06a0*/ 	.word	0x00033478
        /*06a4*/ 	.short	0x0100
        /*06a6*/ 	.byte	0x06
	.zero		1


	//   ....[13]....
        /*06a8*/ 	.word	0x00000620
        /*06ac*/ 	.word	0x000000ff
        /*06b0*/ 	.word	0x00033488
        /*06b4*/ 	.short	0x0100
        /*06b6*/ 	.byte	0x06
	.zero		1


	//   ....[14]....
        /*06b8*/ 	.word	0x00000750
        /*06bc*/ 	.word	0x000000ff
        /*06c0*/ 	.word	0x00033490
        /*06c4*/ 	.short	0x0100
        /*06c6*/ 	.byte	0x08
	.zero		1


	//   ....[15]....
        /*06c8*/ 	.word	0x00000760
        /*06cc*/ 	.word	0x000000ff
        /*06d0*/ 	.word	0x000334a0
        /*06d4*/ 	.short	0x0100
        /*06d6*/ 	.byte	0x08
	.zero		1


	//   ....[16]....
        /*06d8*/ 	.word	0x00000770
        /*06dc*/ 	.word	0x000000ff
        /*06e0*/ 	.word	0x00033498
        /*06e4*/ 	.short	0x0100
        /*06e6*/ 	.byte	0x08
	.zero		1


	//   ....[17]....
        /*06e8*/ 	.word	0x00000780
        /*06ec*/ 	.word	0x000000ff
        /*06f0*/ 	.word	0x000334a8
        /*06f4*/ 	.short	0x0100
        /*06f6*/ 	.byte	0x08
	.zero		1


	//   ....[18]....
        /*06f8*/ 	.word	0x000008b0
        /*06fc*/ 	.word	0x000000ff
        /*0700*/ 	.word	0x000334b0
        /*0704*/ 	.short	0x0100
        /*0706*/ 	.byte	0x08
	.zero		1


	//   ....[19]....
        /*0708*/ 	.word	0x000008c0
        /*070c*/ 	.word	0x000000ff
        /*0710*/ 	.word	0x000334c0
        /*0714*/ 	.short	0x0100
        /*0716*/ 	.byte	0x08
	.zero		1


	//   ....[20]....
        /*0718*/ 	.word	0x000008d0
        /*071c*/ 	.word	0x000000ff
        /*0720*/ 	.word	0x000334b8
        /*0724*/ 	.short	0x0100
        /*0726*/ 	.byte	0x08
	.zero		1


	//   ....[21]....
        /*0728*/ 	.word	0x000008e0
        /*072c*/ 	.word	0x000000ff
        /*0730*/ 	.word	0x000334c8
        /*0734*/ 	.short	0x0100
        /*0736*/ 	.byte	0x08
	.zero		1


	//   ....[22]....
        /*0738*/ 	.word	0x00001c00
        /*073c*/ 	.word	0x000000ff
        /*0740*/ 	.word	0x00033400
        /*0744*/ 	.short	0x010a
        /*0746*/ 	.byte	0x25
	.zero		1


	//   ....[23]....
        /*0748*/ 	.word	0x00001c90
        /*074c*/ 	.word	0x000000ff
        /*0750*/ 	.word	0x00033430
        /*0754*/ 	.short	0x010a
        /*0756*/ 	.byte	0x25
	.zero		1


	//   ....[24]....
        /*0758*/ 	.word	0x00001d20
        /*075c*/ 	.word	0x000000ff
        /*0760*/ 	.word	0x00033430
        /*0764*/ 	.short	0x010a
        /*0766*/ 	.byte	0x25
	.zero		1


	//   ....[25]....
        /*0768*/ 	.word	0x00002ec0
        /*076c*/ 	.word	0x00000000
        /*0770*/ 	.word	0x00000000
        /*0774*/ 	.short	0x0101
        /*0776*/ 	.byte	0x3f
	.zero		1


	//   ....[26]....
        /*0778*/ 	.word	0x00006910
        /*077c*/ 	.word	0x000000ff
        /*0780*/ 	.word	0x00033430
        /*0784*/ 	.short	0x010a
        /*0786*/ 	.byte	0x0a
	.zero		1


	//   ....[27]....
        /*0788*/ 	.word	0x00006950
        /*078c*/ 	.word	0x000000ff
        /*0790*/ 	.word	0x00033430
        /*0794*/ 	.short	0x010a
        /*0796*/ 	.byte	0x0a
	.zero		1


	//   ....[28]....
        /*0798*/ 	.word	0x00007590
        /*079c*/ 	.word	0x000000ff
        /*07a0*/ 	.word	0x00033450
        /*07a4*/ 	.short	0x010a
        /*07a6*/ 	.byte	0x0a
	.zero		1


	//   ....[29]....
        /*07a8*/ 	.word	0x000075d0
        /*07ac*/ 	.word	0x000000ff
        /*07b0*/ 	.word	0x00033450
        /*07b4*/ 	.short	0x010a
        /*07b6*/ 	.byte	0x0a
	.zero		1


	//   ....[30]....
        /*07b8*/ 	.word	0x00007900
        /*07bc*/ 	.word	0x0000000b
        /*07c0*/ 	.word	0x00000000
        /*07c4*/ 	.short	0x0101
        /*07c6*/ 	.byte	0x3f
	.zero		1


	//   ....[31]....
        /*07c8*/ 	.word	0x0000aba0
        /*07cc*/ 	.word	0x000000ff
        /*07d0*/ 	.word	0x00000000
        /*07d4*/ 	.short	0x0101
        /*07d6*/ 	.byte	0x06
	.zero		1


	//   ....[32]....
        /*07d8*/ 	.word	0x0000b790
        /*07dc*/ 	.word	0x000000ff
        /*07e0*/ 	.word	0x00033430
        /*07e4*/ 	.short	0x010a
        /*07e6*/ 	.byte	0x07
	.zero		1


	//   ....[33]....
        /*07e8*/ 	.word	0x0000b7d0
        /*07ec*/ 	.word	0x000000ff
        /*07f0*/ 	.word	0x00033430
        /*07f4*/ 	.short	0x010a
        /*07f6*/ 	.byte	0x07
	.zero		1


	//   ....[34]....
        /*07f8*/ 	.word	0x0000c4a0
        /*07fc*/ 	.word	0x000000ff
        /*0800*/ 	.word	0x00033450
        /*0804*/ 	.short	0x010a
        /*0806*/ 	.byte	0x0a
	.zero		1


	//   ....[35]....
        /*0808*/ 	.word	0x0000c4e0
        /*080c*/ 	.word	0x000000ff
        /*0810*/ 	.word	0x00033450
        /*0814*/ 	.short	0x010a
        /*0816*/ 	.byte	0x0a
	.zero		1


	//   ....[36]....
        /*0818*/ 	.word	0x0000dbd0
        /*081c*/ 	.word	0x00000007
        /*0820*/ 	.word	0x00000000
        /*0824*/ 	.short	0x0101
        /*0826*/ 	.byte	0x3f
	.zero		1


	//   ....[37]....
        /*0828*/ 	.word	0x0000ddb0
        /*082c*/ 	.word	0x000000ff
        /*0830*/ 	.word	0x00000000
        /*0834*/ 	.short	0x0101
        /*0836*/ 	.byte	0x05
	.zero		1


	//   ....[38]....
        /*0838*/ 	.word	0x0000e750
        /*083c*/ 	.word	0x000000ff
        /*0840*/ 	.word	0x00033430
        /*0844*/ 	.short	0x010a
        /*0846*/ 	.byte	0x0a
	.zero		1


	//   ....[39]....
        /*0848*/ 	.word	0x0000e790
        /*084c*/ 	.word	0x000000ff
        /*0850*/ 	.word	0x00033430
        /*0854*/ 	.short	0x010a
        /*0856*/ 	.byte	0x0a
	.zero		1


	//   ....[40]....
        /*0858*/ 	.word	0x0000f420
        /*085c*/ 	.word	0x000000ff
        /*0860*/ 	.word	0x00033450
        /*0864*/ 	.short	0x010a
        /*0866*/ 	.byte	0x0a
	.zero		1


	//   ....[41]....
        /*0868*/ 	.word	0x0000f460
        /*086c*/ 	.word	0x000000ff
        /*0870*/ 	.word	0x00033450
        /*0874*/ 	.short	0x010a
        /*0876*/ 	.byte	0x0a
	.zero		1


	//   ....[42]....
        /*0878*/ 	.word	0x0000f7b0
        /*087c*/ 	.word	0x00000004
        /*0880*/ 	.word	0x00000000
        /*0884*/ 	.short	0x0101
        /*0886*/ 	.byte	0x3f
	.zero		1


	//   ....[43]....
        /*0888*/ 	.word	0x00012a00
        /*088c*/ 	.word	0x000000ff
        /*0890*/ 	.word	0x00000000
        /*0894*/ 	.short	0x0101
        /*0896*/ 	.byte	0x06
	.zero		1


	//   ....[44]....
        /*0898*/ 	.word	0x00013270
        /*089c*/ 	.word	0x000000ff
        /*08a0*/ 	.word	0x00033450
        /*08a4*/ 	.short	0x010a
        /*08a6*/ 	.byte	0x09
	.zero		1


	//   ....[45]....
        /*08a8*/ 	.word	0x000132b0
        /*08ac*/ 	.word	0x000000ff
        /*08b0*/ 	.word	0x00033450
        /*08b4*/ 	.short	0x010a
        /*08b6*/ 	.byte	0x09
	.zero		1


	//   ....[46]....
        /*08b8*/ 	.word	0x00013960
        /*08bc*/ 	.word	0x000000ff
        /*08c0*/ 	.word	0x00000000
        /*08c4*/ 	.short	0x0101
        /*08c6*/ 	.byte	0x04
	.zero		1


	//   ....[47]....
        /*08c8*/ 	.word	0x00015860
        /*08cc*/ 	.word	0x000000ff
        /*08d0*/ 	.word	0x00000000
        /*08d4*/ 	.short	0x0101
        /*08d6*/ 	.byte	0x04
	.zero		1


	//   ....[48]....
        /*08d8*/ 	.word	0x00018470
        /*08dc*/ 	.word	0x000000ff
        /*08e0*/ 	.word	0x00033480
        /*08e4*/ 	.short	0x010a
        /*08e6*/ 	.byte	0x26
	.zero		1


	//   ....[49]....
        /*08e8*/ 	.word	0x000186b0
        /*08ec*/ 	.word	0x000000ff
        /*08f0*/ 	.word	0x00033440
        /*08f4*/ 	.short	0x010a
        /*08f6*/ 	.byte	0x26
	.zero		1


	//   ....[50]....
        /*08f8*/ 	.word	0x000191f0
        /*08fc*/ 	.word	0x000000ff
        /*0900*/ 	.word	0x00033400
        /*0904*/ 	.short	0x0107
        /*0906*/ 	.byte	0x26
	.zero		1


	//   ....[51]....
        /*0908*/ 	.word	0x00019260
        /*090c*/ 	.word	0x000000ff
        /*0910*/ 	.word	0x00033400
        /*0914*/ 	.short	0x0101
        /*0916*/ 	.byte	0x26
	.zero		1


	//   ....[52]....
        /*0918*/ 	.word	0x00019270
        /*091c*/ 	.word	0x000000ff
        /*0920*/ 	.word	0x00033420
        /*0924*/ 	.short	0x010a
        /*0926*/ 	.byte	0x26
	.zero		1


	//   ....[53]....
        /*0928*/ 	.word	0x00019590
        /*092c*/ 	.word	0x00000007
        /*0930*/ 	.word	0x00033480
        /*0934*/ 	.short	0x010a
        /*0936*/ 	.byte	0x3f
	.zero		1


	//   ....[54]....
        /*0938*/ 	.word	0x00019970
        /*093c*/ 	.word	0x00000007
        /*0940*/ 	.word	0x00033440
        /*0944*/ 	.short	0x010a
        /*0946*/ 	.byte	0x3f
	.zero		1


	//   ....[55]....
        /*0948*/ 	.word	0x00019d80
        /*094c*/ 	.word	0x0000000c
        /*0950*/ 	.word	0x00033470
        /*0954*/ 	.short	0x010a
        /*0956*/ 	.byte	0x3f
	.zero		1


	//   ....[56]....
        /*0958*/ 	.word	0x00019de0
        /*095c*/ 	.word	0x0000000c
        /*0960*/ 	.word	0x00033460
        /*0964*/ 	.short	0x010a
        /*0966*/ 	.byte	0x3f
	.zero		1


	//   ....[57]....
        /*0968*/ 	.word	0x0001a490
        /*096c*/ 	.word	0x0000000c
        /*0970*/ 	.word	0x00033450
        /*0974*/ 	.short	0x0101
        /*0976*/ 	.byte	0x3f
	.zero		1


	//   ....[58]....
        /*0978*/ 	.word	0x0001a500
        /*097c*/ 	.word	0x00000000
        /*0980*/ 	.word	0x00000000
        /*0984*/ 	.short	0x0101
        /*0986*/ 	.byte	0x3f
	.zero		1


	//   ....[59]....
        /*0988*/ 	.word	0x0001a620
        /*098c*/ 	.word	0x00000003
        /*0990*/ 	.word	0x00033470
        /*0994*/ 	.short	0x010a
        /*0996*/ 	.byte	0x3f
	.zero		1


	//   ....[60]....
        /*0998*/ 	.word	0x0001a6d0
        /*099c*/ 	.word	0x00000003
        /*09a0*/ 	.word	0x00033460
        /*09a4*/ 	.short	0x010a
        /*09a6*/ 	.byte	0x3f
	.zero		1


	//   ....[61]....
        /*09a8*/ 	.word	0x0001ad90
        /*09ac*/ 	.word	0x00000003
        /*09b0*/ 	.word	0x00033450
        /*09b4*/ 	.short	0x0101
        /*09b6*/ 	.byte	0x3f
	.zero		1


	//   ....[62]....
        /*09b8*/ 	.word	0x0001ae00
        /*09bc*/ 	.word	0x00000000
        /*09c0*/ 	.word	0x00000000
        /*09c4*/ 	.short	0x0101
        /*09c6*/ 	.byte	0x3f
	.zero		1


	//   ....[63]....
        /*09c8*/ 	.word	0x0001aea0
        /*09cc*/ 	.word	0x00000009
        /*09d0*/ 	.word	0x00033420
        /*09d4*/ 	.short	0x010a
        /*09d6*/ 	.byte	0x3f
	.zero		1


	//   ....[64]....
        /*09d8*/ 	.word	0x0001b000
        /*09dc*/ 	.word	0x00000005
        /*09e0*/ 	.word	0x00000000
        /*09e4*/ 	.short	0x010a
        /*09e6*/ 	.byte	0x3f
	.zero		1


	//   ....[65]....
        /*09e8*/ 	.word	0x0001b070
        /*09ec*/ 	.word	0x00000007
        /*09f0*/ 	.word	0x00000000
        /*09f4*/ 	.short	0x010a
        /*09f6*/ 	.byte	0x3f
	.zero		1


	//   ....[66]....
        /*09f8*/ 	.word	0x0001b0c0
        /*09fc*/ 	.word	0x00000005
        /*0a00*/ 	.word	0x00033460
        /*0a04*/ 	.short	0x010a
        /*0a06*/ 	.byte	0x3f
	.zero		1


	//   ....[67]....
        /*0a08*/ 	.word	0x0001b110
        /*0a0c*/ 	.word	0x00000003
        /*0a10*/ 	.word	0x00033460
        /*0a14*/ 	.short	0x010a
        /*0a16*/ 	.byte	0x3f
	.zero		1


	//   ....[68]....
        /*0a18*/ 	.word	0x0001b150
        /*0a1c*/ 	.word	0x00000005
        /*0a20*/ 	.word	0x00033480
        /*0a24*/ 	.short	0x010a
        /*0a26*/ 	.byte	0x3f
	.zero		1


	//   ....[69]....
        /*0a28*/ 	.word	0x0001b170
        /*0a2c*/ 	.word	0x00000003
        /*0a30*/ 	.word	0x00033480
        /*0a34*/ 	.short	0x010a
        /*0a36*/ 	.byte	0x3f
	.zero		1


	//   ....[70]....
        /*0a38*/ 	.word	0x0001b1e0
        /*0a3c*/ 	.word	0x00000003
        /*0a40*/ 	.word	0x00033400
        /*0a44*/ 	.short	0x010a
        /*0a46*/ 	.byte	0x3f
	.zero		1


	//   ....[71]....
        /*0a48*/ 	.word	0x0001b240
        /*0a4c*/ 	.word	0x00000005
        /*0a50*/ 	.word	0x00033430
        /*0a54*/ 	.short	0x010a
        /*0a56*/ 	.byte	0x3f
	.zero		1


	//   ....[72]....
        /*0a58*/ 	.word	0x0001b2a0
        /*0a5c*/ 	.word	0x0000000c
        /*0a60*/ 	.word	0x00033430
        /*0a64*/ 	.short	0x010a
        /*0a66*/ 	.byte	0x3f
	.zero		1


	//   ....[73]....
        /*0a68*/ 	.word	0x0001b300
        /*0a6c*/ 	.word	0x0000000c
        /*0a70*/ 	.word	0x00033450
        /*0a74*/ 	.short	0x010a
        /*0a76*/ 	.byte	0x3f
	.zero		1


	//   ....[74]....
        /*0a78*/ 	.word	0x0001b360
        /*0a7c*/ 	.word	0x00000005
        /*0a80*/ 	.word	0x00033430
        /*0a84*/ 	.short	0x010a
        /*0a86*/ 	.byte	0x3f
	.zero		1


	//   ....[75]....
        /*0a88*/ 	.word	0x0001b3c0
        /*0a8c*/ 	.word	0x00000005
        /*0a90*/ 	.word	0x00033450
        /*0a94*/ 	.short	0x010a
        /*0a96*/ 	.byte	0x3f
	.zero		1


	//   ....[76]....
        /*0a98*/ 	.word	0x0001b420
        /*0a9c*/ 	.word	0x00000005
        /*0aa0*/ 	.word	0x00033430
        /*0aa4*/ 	.short	0x010a
        /*0aa6*/ 	.byte	0x3f
	.zero		1


	//   ....[77]....
        /*0aa8*/ 	.word	0x0001b480
        /*0aac*/ 	.word	0x00000005
        /*0ab0*/ 	.word	0x00033450
        /*0ab4*/ 	.short	0x010a
        /*0ab6*/ 	.byte	0x3f
	.zero		1


	//   ....[78]....
        /*0ab8*/ 	.word	0x0001b4e0
        /*0abc*/ 	.word	0x00000003
        /*0ac0*/ 	.word	0x00033450
        /*0ac4*/ 	.short	0x010a
        /*0ac6*/ 	.byte	0x3f
	.zero		1


	//   ....[79]....
        /*0ac8*/ 	.word	0x0001b640
        /*0acc*/ 	.word	0x00000003
        /*0ad0*/ 	.word	0x00033480
        /*0ad4*/ 	.short	0x010a
        /*0ad6*/ 	.byte	0x3f
	.zero		1


	//   ....[80]....
        /*0ad8*/ 	.word	0x0001b6a0
        /*0adc*/ 	.word	0x00000003
        /*0ae0*/ 	.word	0x00033440
        /*0ae4*/ 	.short	0x010a
        /*0ae6*/ 	.byte	0x3f
	.zero		1


	//   ....[81]....
        /*0ae8*/ 	.word	0x0001bc30
        /*0aec*/ 	.word	0x00000003
        /*0af0*/ 	.word	0x00033420
        /*0af4*/ 	.short	0x010a
        /*0af6*/ 	.byte	0x3f
	.zero		1


	//   ....[82]....
        /*0af8*/ 	.word	0x0001bc80
        /*0afc*/ 	.word	0x00000007
        /*0b00*/ 	.word	0x00033480
        /*0b04*/ 	.short	0x010a
        /*0b06*/ 	.byte	0x3f
	.zero		1


	//   ....[83]....
        /*0b08*/ 	.word	0x0001bcd0
        /*0b0c*/ 	.word	0x00000007
        /*0b10*/ 	.word	0x00033440
        /*0b14*/ 	.short	0x010a
        /*0b16*/ 	.byte	0x3f
	.zero		1


	//   ....[84]....
        /*0b18*/ 	.word	0x0001bd20
        /*0b1c*/ 	.word	0x0000000c
        /*0b20*/ 	.word	0x00033470
        /*0b24*/ 	.short	0x010a
        /*0b26*/ 	.byte	0x3f
	.zero		1


	//   ....[85]....
        /*0b28*/ 	.word	0x0001bd70
        /*0b2c*/ 	.word	0x0000000c
        /*0b30*/ 	.word	0x00033460
        /*0b34*/ 	.short	0x010a
        /*0b36*/ 	.byte	0x3f
	.zero		1


	//   ....[86]....
        /*0b38*/ 	.word	0x0001bdc0
        /*0b3c*/ 	.word	0x00000003
        /*0b40*/ 	.word	0x00033470
        /*0b44*/ 	.short	0x010a
        /*0b46*/ 	.byte	0x3f
	.zero		1


	//   ....[87]....
        /*0b48*/ 	.word	0x0001be10
        /*0b4c*/ 	.word	0x00000003
        /*0b50*/ 	.word	0x00033460
        /*0b54*/ 	.short	0x010a
        /*0b56*/ 	.byte	0x3f
	.zero		1


	//   ....[88]....
        /*0b58*/ 	.word	0x0001be60
        /*0b5c*/ 	.word	0x00000009
        /*0b60*/ 	.word	0x00033420
        /*0b64*/ 	.short	0x010a
        /*0b66*/ 	.byte	0x3f
	.zero		1


	//   ....[89]....
        /*0b68*/ 	.word	0x0001beb0
        /*0b6c*/ 	.word	0x00000005
        /*0b70*/ 	.word	0x00000000
        /*0b74*/ 	.short	0x010a
        /*0b76*/ 	.byte	0x3f
	.zero		1


	//   ....[90]....
        /*0b78*/ 	.word	0x0001bf00
        /*0b7c*/ 	.word	0x00000007
        /*0b80*/ 	.word	0x00000000
        /*0b84*/ 	.short	0x010a
        /*0b86*/ 	.byte	0x3f
	.zero		1


	//   ....[91]....
        /*0b88*/ 	.word	0x0001bf50
        /*0b8c*/ 	.word	0x00000005
        /*0b90*/ 	.word	0x00033460
        /*0b94*/ 	.short	0x010a
        /*0b96*/ 	.byte	0x3f
	.zero		1


	//   ....[92]....
        /*0b98*/ 	.word	0x0001bfa0
        /*0b9c*/ 	.word	0x00000003
        /*0ba0*/ 	.word	0x00033460
        /*0ba4*/ 	.short	0x010a
        /*0ba6*/ 	.byte	0x3f
	.zero		1


	//   ....[93]....
        /*0ba8*/ 	.word	0x0001bff0
        /*0bac*/ 	.word	0x00000005
        /*0bb0*/ 	.word	0x00033480
        /*0bb4*/ 	.short	0x010a
        /*0bb6*/ 	.byte	0x3f
	.zero		1


	//----- nvinfo : EIATTR_NUM_MBARRIERS
	.align		4
.L_181:
        /*0bb8*/ 	.byte	0x03, 0x38
        /*0bba*/ 	.short	0x0016


	//----- nvinfo : EIATTR_EXIT_INSTR_OFFSETS
	.align		4
        /*0bbc*/ 	.byte	0x04, 0x1c
        /*0bbe*/ 	.short	(.L_183 - .L_182)


	//   ....[0]....
.L_182:
        /*0bc0*/ 	.word	0x0001b1c0


	//----- nvinfo : EIATTR_MAX_THREADS
	.align		4
.L_183:
        /*0bc4*/ 	.byte	0x04, 0x05
        /*0bc6*/ 	.short	(.L_185 - .L_184)
.L_184:
        /*0bc8*/ 	.word	0x00000180
        /*0bcc*/ 	.word	0x00000001
        /*0bd0*/ 	.word	0x00000001


	//----- nvinfo : EIATTR_CRS_STACK_SIZE
	.align		4
.L_185:
        /*0bd4*/ 	.byte	0x04, 0x1e
        /*0bd6*/ 	.short	(.L_187 - .L_186)
.L_186:
        /*0bd8*/ 	.word	0x00000000


	//----- nvinfo : EIATTR_CBANK_PARAM_SIZE
	.align		4
.L_187:
        /*0bdc*/ 	.byte	0x03, 0x19
        /*0bde*/ 	.short	0x0a70


	//----- nvinfo : EIATTR_PARAM_CBANK
	.align		4
        /*0be0*/ 	.byte	0x04, 0x0a
        /*0be2*/ 	.short	(.L_189 - .L_188)
	.align		4
.L_188:
        /*0be4*/ 	.word	index@(.nv.constant0._ZN7cutlass13device_kernelIN5flash11enable_sm90INS1_16FlashAttnFwdSm90INS1_25CollectiveMainloopFwdSm90ILi2EN4cute5tupleIJNS5_1CILi1EEES8_S8_EEENS6_IJNS7_ILi128EEENS7_ILi160EEENS7_ILi192EEEEEELi192ENS_12float_e4m3_tEfNS_4arch4Sm90ELb0ELb1ELb0ELb0ELb0ELb0ELb0ELb1ELb1ELb1ELb1ELb0EEENS1_21CollectiveEpilogueFwdINS6_IJSA_SC_SB_EEES9_NS_10bfloat16_tESG_Li256ELb0ELb1ELb1ELb1EEENS1_19SingleTileSchedulerILb0ELb1ELb1ELi128EEEEEEEEEvNT_6ParamsE)
        /*0be8*/ 	.short	0x0210
        /*0bea*/ 	.short	0x0a70


	//----- nvinfo : EIATTR_SW_WAR
	.align		4
.L_189:
        /*0bec*/ 	.byte	0x04, 0x36
        /*0bee*/ 	.short	(.L_191 - .L_190)
.L_190:
        /*0bf0*/ 	.word	0x00000008
.L_191:


//--------------------- .nv.info._ZN7cutlass13device_kernelIN5flash11enable_sm90INS1_16FlashAttnFwdSm90INS1_25CollectiveMainloopFwdSm90ILi2EN4cute5tupleIJNS5_1CILi1EEES8_S8_EEENS6_IJNS7_ILi128EEENS7_ILi160EEENS7_ILi192EEEEEELi192ENS_12float_e4m3_tEfNS_4arch4Sm90ELb0ELb1ELb0ELb1ELb0ELb0ELb0ELb1ELb1ELb1ELb1ELb0EEENS1_21CollectiveEpilogueFwdINS6_IJSA_SC_SB_EEES9_NS_10bfloat16_tESG_Li256ELb1ELb1ELb1ELb1EEENS1_36VarlenDynamicPersistentTileSchedulerILi128ELi160ELi256ELi128ELb1ELb1ELb1ELb1ELb0ELb1EEEEEEEEEvNT_6ParamsE --------------------------
	.section	.nv.info._ZN7cutlass13device_kernelIN5flash11enable_sm90INS1_16FlashAttnFwdSm90INS1_25CollectiveMainloopFwdSm90ILi2EN4cute5tupleIJNS5_1CILi1EEES8_S8_EEENS6_IJNS7_ILi128EEENS7_ILi160EEENS7_ILi192EEEEEELi192ENS_12float_e4m3_tEfNS_4arch4Sm90ELb0ELb1ELb0ELb1ELb0ELb0ELb0ELb1ELb1ELb1ELb1ELb0EEENS1_21CollectiveEpilogueFwdINS6_IJSA_SC_SB_EEES9_NS_10bfloat16_tESG_Li256ELb1ELb1ELb1ELb1EEENS1_36VarlenDynamicPersistentTileSchedulerILi128ELi160ELi256ELi128ELb1ELb1ELb1ELb1ELb0ELb1EEEEEEEEEvNT_6ParamsE,"",@"SHT_CUDA_INFO"
	.sectionflags	@""
	.align	4


	//----- nvinfo : EIATTR_CUDA_API_VERSION
	.align		4
        /*0000*/ 	.byte	0x04, 0x37
        /*0002*/ 	.short	(.L_193 - .L_192)
.L_192:
        /*0004*/ 	.word	0x00000082


	//----- nvinfo : EIATTR_KPARAM_INFO
	.align		4
.L_193:
        /*0008*/ 	.byte	0x04, 0x17
        /*000a*/ 	.short	(.L_195 - .L_194)
.L_194:
        /*000c*/ 	.word	0x00000000
        /*0010*/ 	.short	0x0000
        /*0012*/ 	.short	0x0070
        /*0014*/ 	.byte	0x00, 0xf0, 0x01, 0x2a


	//----- nvinfo : EIATTR_SPARSE_MMA_MASK
	.align		4
.L_195:
        /*0018*/ 	.byte	0x03, 0x50
        /*001a*/ 	.short	0x0000


	//----- nvinfo : EIATTR_MAXREG_COUNT
	.align		4
        /*001c*/ 	.byte	0x03, 0x1b
        /*001e*/ 	.short	0x00a8


	//----- nvinfo : EIATTR_NUM_BARRIERS
	.align		4
        /*0020*/ 	.byte	0x02, 0x4c
        /*0022*/ 	.byte	0x10
	.zero		1


	//----- nvinfo : EIATTR_EXTERNS
	.align		4
        /*0024*/ 	.byte	0x04, 0x0f
        /*0026*/ 	.short	(.L_197 - .L_196)


	//   ....[0]....
	.align		4
.L_196:
        /*0028*/ 	.word	index@(__assertfail)


	//----- nvinfo : EIATTR_ANNOTATIONS
	.align		4
.L_197:
        /*002c*/ 	.byte	0x04, 0x55
        /*002e*/ 	.short	(.L_199 - .L_198)


	//   ....[0]....
.L_198:
        /* <DEDUP_REMOVED lines=38> */


	//----- nvinfo : EIATTR_MERCURY_ISA_VERSION
	.align		4
.L_199:
        /*0278*/ 	.byte	0x03, 0x5f
        /*027a*/ 	.short	0x0101


	//----- nvinfo : EIATTR_UNUSED_LOAD_BYTE_OFFSET
	.align		4
        /*027c*/ 	.byte	0x04, 0x44
        /*027e*/ 	.short	(.L_201 - .L_200)


	//   ....[0]....
.L_200:
        /*0280*/ 	.word	0x00000a40
        /*0284*/ 	.word	0x0000fff0


	//   ....[1]....
        /*0288*/ 	.word	0x00014050
        /*028c*/ 	.word	0x0000fff0


	//----- nvinfo : EIATTR_INT_WARP_WIDE_INSTR_OFFSETS
	.align		4
.L_201:
        /*0290*/ 	.byte	0x04, 0x31
        /*0292*/ 	.short	(.L_203 - .L_202)


	//   ....[0]....
.L_202:
        /*0294*/ 	.word	0x00000130


	//   ....[1]....
        /*0298*/ 	.word	0x00000170


	//   ....[2]....
        /*029c*/ 	.word	0x000001e0


	//   ....[3]....
        /*02a0*/ 	.word	0x0001b1d0


	//   ....[4]....
        /*02a4*/ 	.word	0x0001b260


	//   ....[5]....
        /*02a8*/ 	.word	0x0001df70


	//   ....[6]....
        /*02ac*/ 	.word	0x0001e000


	//----- nvinfo : EIATTR_COOP_GROUP_MASK_REGIDS
	.align		4
.L_203:
        /*02b0*/ 	.byte	0x04, 0x29
        /*02b2*/ 	.short	(.L_205 - .L_204)


	//   ....[0]....
.L_204:
        /*02b4*/ 	.word	0xffffffff


	//   ....[1]....
        /*02b8*/ 	.word	0xffffffff


	//   ....[2]....
        /*02bc*/ 	.word	0xffffffff


	//   ....[3]....
        /*02c0*/ 	.word	0xffffffff


	//   ....[4]....
        /*02c4*/ 	.word	0xffffffff


	//   ....[5]....
        /*02c8*/ 	.word	0xffffffff


	//   ....[6]....
        /*02cc*/ 	.word	0xffffffff


	//   ....[7]....
        /*02d0*/ 	.word	0xffffffff


	//   ....[8]....
        /*02d4*/ 	.word	0xffffffff


	//   ....[9]....
        /*02d8*/ 	.word	0xffffffff


	//   ....[10]....
        /*02dc*/ 	.word	0xffffffff


	//   ....[11]....
        /*02e0*/ 	.word	0xffffffff


	//   ....[12]....
        /*02e4*/ 	.word	0xffffffff


	//   ....[13]....
        /*02e8*/ 	.word	0xffffffff


	//   ....[14]....
        /*02ec*/ 	.word	0xffffffff


	//   ....[15]....
        /*02f0*/ 	.word	0xffffffff


	//   ....[16]....
        /*02f4*/ 	.word	0xffffffff


	//   ....[17]....
        /*02f8*/ 	.word	0xffffffff


	//   ....[18]....
        /*02fc*/ 	.word	0xffffffff


	//   ....[19]....
        /*0300*/ 	.word	0xffffffff


	//   ....[20]....
        /*0304*/ 	.word	0xffffffff


	//   ....[21]....
        /*0308*/ 	.word	0xffffffff


	//   ....[22]....
        /*030c*/ 	.word	0xffffffff


	//   ....[23]....
        /*0310*/ 	.word	0xffffffff


	//   ....[24]....
        /*0314*/ 	.word	0xffffffff


	//   ....[25]....
        /*0318*/ 	.word	0xffffffff


	//   ....[26]....
        /*031c*/ 	.word	0xffffffff


	//   ....[27]....
        /*0320*/ 	.word	0xffffffff


	//   ....[28]....
        /*0324*/ 	.word	0xffffffff


	//   ....[29]....
        /*0328*/ 	.word	0xffffffff


	//   ....[30]....
        /*032c*/ 	.word	0xffffffff


	//   ....[31]....
        /*0330*/ 	.word	0xffffffff


	//   ....[32]....
        /*0334*/ 	.word	0xffffffff


	//   ....[33]....
        /*0338*/ 	.word	0xffffffff


	//   ....[34]....
        /*033c*/ 	.word	0xffffffff


	//   ....[35]....
        /*0340*/ 	.word	0xffffffff


	//   ....[36]....
        /*0344*/ 	.word	0xffffffff


	//   ....[37]....
        /*0348*/ 	.word	0xffffffff


	//   ....[38]....
        /*034c*/ 	.word	0xffffffff


	//   ....[39]....
        /*0350*/ 	.word	0xffffffff


	//   ....[40]....
        /*0354*/ 	.word	0xffffffff


	//   ....[41]....
        /*0358*/ 	.word	0xffffffff


	//   ....[42]....
        /*035c*/ 	.word	0xffffffff


	//   ....[43]....
        /*0360*/ 	.word	0xffffffff


	//   ....[44]....
        /*0364*/ 	.word	0xffffffff


	//   ....[45]....
        /*0368*/ 	.word	0xffffffff


	//   ....[46]....
        /*036c*/ 	.word	0xffffffff


	//   ....[47]....
        /*0370*/ 	.word	0xffffffff


	//   ....[48]....
        /*0374*/ 	.word	0xffffffff


	//   ....[49]....
        /*0378*/ 	.word	0xffffffff


	//   ....[50]....
        /*037c*/ 	.word	0xffffffff


	//   ....[51]....
        /*0380*/ 	.word	0xffffffff


	//   ....[52]....
        /*0384*/ 	.word	0xffffffff


	//   ....[53]....
        /*0388*/ 	.word	0xffffffff


	//   ....[54]....
        /*038c*/ 	.word	0xffffffff


	//   ....[55]....
        /*0390*/ 	.word	0xffffffff


	//   ....[56]....
        /*0394*/ 	.word	0xffffffff


	//   ....[57]....
        /*0398*/ 	.word	0xffffffff


	//   ....[58]....
        /*039c*/ 	.word	0xffffffff


	//   ....[59]....
        /*03a0*/ 	.word	0xffffffff


	//   ....[60]....
        /*03a4*/ 	.word	0xffffffff


	//   ....[61]....
        /*03a8*/ 	.word	0xffffffff


	//   ....[62]....
        /*03ac*/ 	.word	0xffffffff


	//   ....[63]....
        /*03b0*/ 	.word	0xffffffff


	//   ....[64]....
        /*03b4*/ 	.word	0xffffffff


	//   ....[65]....
        /*03b8*/ 	.word	0xffffffff


	//   ....[66]....
        /*03bc*/ 	.word	0xffffffff


	//   ....[67]....
        /*03c0*/ 	.word	0xffffffff


	//   ....[68]....
        /*03c4*/ 	.word	0xffffffff


	//   ....[69]....
        /*03c8*/ 	.word	0xffffffff


	//   ....[70]....
        /*03cc*/ 	.word	0xffffffff


	//   ....[71]....
        /*03d0*/ 	.word	0xffffffff


	//   ....[72]....
        /*03d4*/ 	.word	0xffffffff


	//   ....[73]....
        /*03d8*/ 	.word	0xffffffff


	//   ....[74]....
        /*03dc*/ 	.word	0xffffffff


	//   ....[75]....
        /*03e0*/ 	.word	0xffffffff


	//   ....[76]....
        /*03e4*/ 	.word	0xffffffff


	//   ....[77]....
        /*03e8*/ 	.word	0xffffffff


	//   ....[78]....
        /*03ec*/ 	.word	0xffffffff


	//   ....[79]....
        /*03f0*/ 	.word	0xffffffff


	//   ....[80]....
        /*03f4*/ 	.word	0xffffffff


	//   ....[81]....
        /*03f8*/ 	.word	0xffffffff


	//   ....[82]....
        /*03fc*/ 	.word	0xffffffff


	//   ....[83]....
        /*0400*/ 	.word	0xffffffff


	//   ....[84]....
        /*0404*/ 	.word	0xffffffff


	//   ....[85]....
        /*0408*/ 	.word	0xffffffff


	//   ....[86]....
        /*040c*/ 	.word	0xffffffff


	//   ....[87]....
        /*0410*/ 	.word	0xffffffff


	//   ....[88]....
        /*0414*/ 	.word	0xffffffff


	//   ....[89]....
        /*0418*/ 	.word	0xffffffff


	//   ....[90]....
        /*041c*/ 	.word	0xffffffff


	//   ....[91]....
        /*0420*/ 	.word	0xffffffff


	//   ....[92]....
        /*0424*/ 	.word	0xffffffff


	//   ....[93]....
        /*0428*/ 	.word	0xffffffff


	//   ....[94]....
        /*042c*/ 	.word	0xffffffff


	//   ....[95]....
        /*0430*/ 	.word	0xffffffff


	//   ....[96]....
        /*0434*/ 	.word	0xffffffff


	//   ....[97]....
        /*0438*/ 	.word	0xffffffff


	//   ....[98]....
        /*043c*/ 	.word	0xffffffff


	//   ....[99]....
        /*0440*/ 	.word	0xffffffff


	//   ....[100]....
        /*0444*/ 	.word	0xffffffff


	//   ....[101]....
        /*0448*/ 	.word	0xffffffff


	//   ....[102]....
        /*044c*/ 	.word	0xffffffff


	//   ....[103]....
        /*0450*/ 	.word	0xffffffff


	//   ....[104]....
        /*0454*/ 	.word	0xffffffff


	//   ....[105]....
        /*0458*/ 	.word	0xffffffff


	//   ....[106]....
        /*045c*/ 	.word	0xffffffff


	//   ....[107]....
        /*0460*/ 	.word	0xffffffff


	//   ....[108]....
        /*0464*/ 	.word	0xffffffff


	//   ....[109]....
        /*0468*/ 	.word	0xffffffff


	//   ....[110]....
        /*046c*/ 	.word	0xffffffff


	//   ....[111]....
        /*0470*/ 	.word	0xffffffff


	//   ....[112]....
        /*0474*/ 	.word	0xffffffff


	//   ....[113]....
        /*0478*/ 	.word	0xffffffff


	//   ....[114]....
        /*047c*/ 	.word	0xffffffff


	//   ....[115]....
        /*0480*/ 	.word	0xffffffff


	//   ....[116]....
        /*0484*/ 	.word	0xffffffff


	//   ....[117]....
        /*0488*/ 	.word	0xffffffff


	//   ....[118]....
        /*048c*/ 	.word	0xffffffff


	//   ....[119]....
        /*0490*/ 	.word	0xffffffff


	//   ....[120]....
        /*0494*/ 	.word	0xffffffff


	//   ....[121]....
        /*0498*/ 	.word	0xffffffff


	//   ....[122]....
        /*049c*/ 	.word	0xffffffff


	//   ....[123]....
        /*04a0*/ 	.word	0xffffffff


	//   ....[124]....
        /*04a4*/ 	.word	0xffffffff


	//   ....[125]....
        /*04a8*/ 	.word	0xffffffff


	//   ....[126]....
        /*04ac*/ 	.word	0xffffffff


	//   ....[127]....
        /*04b0*/ 	.word	0xffffffff


	//   ....[128]....
        /*04b4*/ 	.word	0xffffffff


	//   ....[129]....
        /*04b8*/ 	.word	0xffffffff


	//   ....[130]....
        /*04bc*/ 	.word	0xffffffff


	//   ....[131]....
        /*04c0*/ 	.word	0xffffffff


	//   ....[132]....
        /*04c4*/ 	.word	0xffffffff


	//   ....[133]....
        /*04c8*/ 	.word	0xffffffff


	//   ....[134]....
        /*04cc*/ 	.word	0xffffffff


	//   ....[135]....
        /*04d0*/ 	.word	0xffffffff


	//   ....[136]....
        /*04d4*/ 	.word	0xffffffff


	//   ....[137]....
        /*04d8*/ 	.word	0xffffffff


	//   ....[138]....
        /*04dc*/ 	.word	0xffffffff


	//   ....[139]....
        /*04e0*/ 	.word	0xffffffff


	//   ....[140]....
        /*04e4*/ 	.word	0xffffffff


	//   ....[141]....
        /*04e8*/ 	.word	0xffffffff


	//   ....[142]....
        /*04ec*/ 	.word	0xffffffff


	//   ....[143]....
        /*04f0*/ 	.word	0xffffffff


	//   ....[144]....
        /*04f4*/ 	.word	0xffffffff


	//   ....[145]....
        /*04f8*/ 	.word	0xffffffff


	//   ....[146]....
        /*04fc*/ 	.word	0xffffffff


	//   ....[147]....
        /*0500*/ 	.word	0xffffffff


	//   ....[148]....
        /*0504*/ 	.word	0xffffffff


	//   ....[149]....
        /*0508*/ 	.word	0xffffffff


	//   ....[150]....
        /*050c*/ 	.word	0xffffffff


	//   ....[151]....
        /*0510*/ 	.word	0xffffffff


	//   ....[152]....
        /*0514*/ 	.word	0xffffffff


	//   ....[153]....
        /*0518*/ 	.word	0xffffffff


	//   ....[154]....
        /*051c*/ 	.word	0xffffffff


	//   ....[155]....
        /*0520*/ 	.word	0xffffffff


	//   ....[156]....
        /*0524*/ 	.word	0xffffffff


	//   ....[157]....
        /*0528*/ 	.word	0xffffffff


	//   ....[158]....
        /*052c*/ 	.word	0xffffffff


	//   ....[159]....
        /*0530*/ 	.word	0xffffffff


	//   ....[160]....
        /*0534*/ 	.word	0xffffffff


	//   ....[161]....
        /*0538*/ 	.word	0xffffffff


	//   ....[162]....
        /*053c*/ 	.word	0xffffffff


	//   ....[163]....
        /*0540*/ 	.word	0xffffffff


	//   ....[164]....
        /*0544*/ 	.word	0xffffffff


	//   ....[165]....
        /*0548*/ 	.word	0xffffffff


	//   ....[166]....
        /*054c*/ 	.word	0xffffffff


	//   ....[167]....
        /*0550*/ 	.word	0xffffffff


	//   ....[168]....
        /*0554*/ 	.word	0xffffffff


	//   ....[169]....
        /*0558*/ 	.word	0xffffffff


	//   ....[170]....
        /*055c*/ 	.word	0xffffffff


	//   ....[171]....
        /*0560*/ 	.word	0xffffffff


	//   ....[172]....
        /*0564*/ 	.word	0xffffffff


	//   ....[173]....
        /*0568*/ 	.word	0xffffffff


	//   ....[174]....
        /*056c*/ 	.word	0xffffffff


	//   ....[175]....
        /*0570*/ 	.word	0xffffffff


	//   ....[176]....
        /*0574*/ 	.word	0xffffffff


	//   ....[177]....
        /*0578*/ 	.word	0xffffffff


	//   ....[178]....
        /*057c*/ 	.word	0xffffffff


	//   ....[179]....
        /*0580*/ 	.word	0xffffffff


	//   ....[180]....
        /*0584*/ 	.word	0xffffffff


	//   ....[181]....
        /*0588*/ 	.word	0xffffffff


	//   ....[182]....
        /*058c*/ 	.word	0xffffffff


	//   ....[183]....
        /*0590*/ 	.word	0xffffffff


	//   ....[184]....
        /*0594*/ 	.word	0xffffffff


	//   ....[185]....
        /*0598*/ 	.word	0xffffffff


	//   ....[186]....
        /*059c*/ 	.word	0xffffffff


	//   ....[187]....
        /*05a0*/ 	.word	0xffffffff


	//   ....[188]....
        /*05a4*/ 	.word	0xffffffff


	//   ....[189]....
        /*05a8*/ 	.word	0xffffffff


	//   ....[190]....
        /*05ac*/ 	.word	0xffffffff


	//   ....[191]....
        /*05b0*/ 	.word	0xffffffff


	//   ....[192]....
        /*05b4*/ 	.word	0xffffffff


	//   ....[193]....
        /*05b8*/ 	.word	0xffffffff


	//   ....[194]....
        /*05bc*/ 	.word	0xffffffff


	//   ....[195]....
        /*05c0*/ 	.word	0xffffffff


	//   ....[196]....
        /*05c4*/ 	.word	0xffffffff


	//   ....[197]....
        /*05c8*/ 	.word	0xffffffff


	//   ....[198]....
        /*05cc*/ 	.word	0xffffffff


	//   ....[199]....
        /*05d0*/ 	.word	0x0500000f


	//   ....[200]....
        /*05d4*/ 	.word	0x0500000f


	//   ....[201]....
        /*05d8*/ 	.word	0x0500000f


	//   ....[202]....
        /*05dc*/ 	.word	0x0500000f


	//   ....[203]....
        /*05e0*/ 	.word	0x0500000f


	//   ....[204]....
        /*05e4*/ 	.word	0x0500000f


	//   ....[205]....
        /*05e8*/ 	.word	0x0500000f


	//   ....[206]....
        /*05ec*/ 	.word	0x0500000f


	//   ....[207]....
        /*05f0*/ 	.word	0x0500000f


	//   ....[208]....
        /*05f4*/ 	.word	0x0500000f


	//----- nvinfo : EIATTR_COOP_GROUP_INSTR_OFFSETS
	.align		4
.L_205:
        /*05f8*/ 	.byte	0x04, 0x28
        /*05fa*/ 	.short	(.L_207 - .L_206)


	//   ....[0]....
.L_206:
        /*05fc*/ 	.word	0x00000070


	//   ....[1]....
        /*0600*/ 	.word	0x00000140


	//   ....[2]....
        /*0604*/ 	.word	0x00000190


	//   ....[3]....
        /*0608*/ 	.word	0x000003c0


	//   ....[4]....
        /*060c*/ 	.word	0x00000520


	//   ....[5]....
        /*0610*/ 	.word	0x00000640


	//   ....[6]....
        /*0614*/ 	.word	0x000007a0


	//   ....[7]....
        /*0618*/ 	.word	0x00002080


	//   ....[8]....
        /*061c*/ 	.word	0x000030a0


	//   ....[9]....
        /*0620*/ 	.word	0x00003390


	//   ....[10]....
        /*0624*/ 	.word	0x000048b0


	//   ....[11]....
        /*0628*/ 	.word	0x000049c0


	//   ....[12]....
        /*062c*/ 	.word	0x00005490


	//   ....[13]....
        /*0630*/ 	.word	0x000054f0


	//   ....[14]....
        /*0634*/ 	.word	0x00007b20


	//   ....[15]....
        /*0638*/ 	.word	0x00008b70


	//   ....[16]....
        /*063c*/ 	.word	0x00009380


	//   ....[17]....
        /*0640*/ 	.word	0x00009490


	//   ....[18]....
        /*0644*/ 	.word	0x00009fd0


	//   ....[19]....
        /*0648*/ 	.word	0x0000a030


	//   ....[20]....
        /*064c*/ 	.word	0x0000cc40


	//   ....[21]....
        /*0650*/ 	.word	0x0000cc50


	//   ....[22]....
        /*0654*/ 	.word	0x0000cc90


	//   ....[23]....
        /*0658*/ 	.word	0x0000cca0


	//   ....[24]....
        /*065c*/ 	.word	0x0000f8a0


	//   ....[25]....
        /*0660*/ 	.word	0x000108f0


	//   ....[26]....
        /*0664*/ 	.word	0x00011100


	//   ....[27]....
        /*0668*/ 	.word	0x00011210


	//   ....[28]....
        /*066c*/ 	.word	0x00011d50


	//   ....[29]....
        /*0670*/ 	.word	0x00011db0


	//   ....[30]....
        /*0674*/ 	.word	0x000136e0


	//   ....[31]....
        /*0678*/ 	.word	0x000136f0


	//   ....[32]....
        /*067c*/ 	.word	0x00013720


	//   ....[33]....
        /*0680*/ 	.word	0x00013730


	//   ....[34]....
        /*0684*/ 	.word	0x00014ba0


	//   ....[35]....
        /*0688*/ 	.word	0x00014bd0


	//   ....[36]....
        /*068c*/ 	.word	0x00014c00


	//   ....[37]....
        /*0690*/ 	.word	0x00014c30


	//   ....[38]....
        /*0694*/ 	.word	0x00014c60


	//   ....[39]....
        /*0698*/ 	.word	0x00014c90


	//   ....[40]....
        /*069c*/ 	.word	0x00014ca0


	//   ....[41]....
        /*06a0*/ 	.word	0x00014cb0


	//   ....[42]....
        /*06a4*/ 	.word	0x00014cc0


	//   ....[43]....
        /*06a8*/ 	.word	0x00014cd0


	//   ....[44]....
        /*06ac*/ 	.word	0x00014ce0


	//   ....[45]....
        /*06b0*/ 	.word	0x00014d10


	//   ....[46]....
        /*06b4*/ 	.word	0x00014d20


	//   ....[47]....
        /*06b8*/ 	.word	0x00014d30


	//   ....[48]....
        /*06bc*/ 	.word	0x00014d40


	//   ....[49]....
        /*06c0*/ 	.word	0x00014d50


	//   ....[50]....
        /*06c4*/ 	.word	0x00014d60


	//   ....[51]....
        /*06c8*/ 	.word	0x00014d80


	//   ....[52]....
        /*06cc*/ 	.word	0x00014d90


	//   ....[53]....
        /*06d0*/ 	.word	0x00014da0


	//   ....[54]....
        /*06d4*/ 	.word	0x00014db0


	//   ....[55]....
        /*06d8*/ 	.word	0x00014dc0


	//   ....[56]....
        /*06dc*/ 	.word	0x00014dd0


	//   ....[57]....
        /*06e0*/ 	.word	0x00014de0


	//   ....[58]....
        /*06e4*/ 	.word	0x00014df0


	//   ....[59]....
        /*06e8*/ 	.word	0x00014e00


	//   ....[60]....
        /*06ec*/ 	.word	0x00014e10


	//   ....[61]....
        /*06f0*/ 	.word	0x00014e20


	//   ....[62]....
        /*06f4*/ 	.word	0x00014e30


	//   ....[63]....
        /*06f8*/ 	.word	0x00014e40


	//   ....[64]....
        /*06fc*/ 	.word	0x00014e50


	//   ....[65]....
        /*0700*/ 	.word	0x00014e60


	//   ....[66]....
        /*0704*/ 	.word	0x00014e70


	//   ....[67]....
        /*0708*/ 	.word	0x00014e90


	//   ....[68]....
        /*070c*/ 	.word	0x00014ea0


	//   ....[69]....
        /*0710*/ 	.word	0x00014eb0


	//   ....[70]....
        /*0714*/ 	.word	0x00014ec0


	//   ....[71]....
        /*0718*/ 	.word	0x00014ed0


	//   ....[72]....
        /*071c*/ 	.word	0x00014ee0


	//   ....[73]....
        /*0720*/ 	.word	0x00014ef0


	//   ....[74]....
        /*0724*/ 	.word	0x00014f00


	//   ....[75]....
        /*0728*/ 	.word	0x00014f10


	//   ....[76]....
        /*072c*/ 	.word	0x00014f20


	//   ....[77]....
        /*0730*/ 	.word	0x00014f30


	//   ....[78]....
        /*0734*/ 	.word	0x00014f40


	//   ....[79]....
        /*0738*/ 	.word	0x00014f50


	//   ....[80]....
        /*073c*/ 	.word	0x00014f60


	//   ....[81]....
        /*0740*/ 	.word	0x00014f70


	//   ....[82]....
        /*0744*/ 	.word	0x00014f90


	//   ....[83]....
        /*0748*/ 	.word	0x00014fa0


	//   ....[84]....
        /*074c*/ 	.word	0x00014fb0


	//   ....[85]....
        /*0750*/ 	.word	0x00014fc0


	//   ....[86]....
        /*0754*/ 	.word	0x00014fd0


	//   ....[87]....
        /*0758*/ 	.word	0x00014ff0


	//   ....[88]....
        /*075c*/ 	.word	0x00015010


	//   ....[89]....
        /*0760*/ 	.word	0x00015020


	//   ....[90]....
        /*0764*/ 	.word	0x00015030


	//   ....[91]....
        /*0768*/ 	.word	0x00015040


	//   ....[92]....
        /*076c*/ 	.word	0x00015050


	//   ....[93]....
        /*0770*/ 	.word	0x00015060


	//   ....[94]....
        /*0774*/ 	.word	0x00015070


	//   ....[95]....
        /*0778*/ 	.word	0x00015080


	//   ....[96]....
        /*077c*/ 	.word	0x00015090


	//   ....[97]....
        /*0780*/ 	.word	0x000150b0


	//   ....[98]....
        /*0784*/ 	.word	0x000150e0


	//   ....[99]....
        /*0788*/ 	.word	0x000150f0


	//   ....[100]....
        /*078c*/ 	.word	0x00015100


	//   ....[101]....
        /*0790*/ 	.word	0x00015110


	//   ....[102]....
        /*0794*/ 	.word	0x00015120


	//   ....[103]....
        /*0798*/ 	.word	0x00015130


	//   ....[104]....
        /*079c*/ 	.word	0x00015150


	//   ....[105]....
        /*07a0*/ 	.word	0x00015160


	//   ....[106]....
        /*07a4*/ 	.word	0x00015180


	//   ....[107]....
        /*07a8*/ 	.word	0x000151b0


	//   ....[108]....
        /*07ac*/ 	.word	0x000151e0


	//   ....[109]....
        /*07b0*/ 	.word	0x00015210


	//   ....[110]....
        /*07b4*/ 	.word	0x00015240


	//   ....[111]....
        /*07b8*/ 	.word	0x00015270


	//   ....[112]....
        /*07bc*/ 	.word	0x000152a0


	//   ....[113]....
        /*07c0*/ 	.word	0x000152d0


	//   ....[114]....
        /*07c4*/ 	.word	0x000152f0


	//   ....[115]....
        /*07c8*/ 	.word	0x00015300


	//   ....[116]....
        /*07cc*/ 	.word	0x00015320


	//   ....[117]....
        /*07d0*/ 	.word	0x00015350


	//   ....[118]....
        /*07d4*/ 	.word	0x00015380


	//   ....[119]....
        /*07d8*/ 	.word	0x000153b0


	//   ....[120]....
        /*07dc*/ 	.word	0x000153e0


	//   ....[121]....
        /*07e0*/ 	.word	0x00015410


	//   ....[122]....
        /*07e4*/ 	.word	0x00015430


	//   ....[123]....
        /*07e8*/ 	.word	0x00015460


	//   ....[124]....
        /*07ec*/ 	.word	0x00015490


	//   ....[125]....
        /*07f0*/ 	.word	0x000154c0


	//   ....[126]....
        /*07f4*/ 	.word	0x000154f0


	//   ....[127]....
        /*07f8*/ 	.word	0x00015520


	//   ....[128]....
        /*07fc*/ 	.word	0x00015550


	//   ....[129]....
        /*0800*/ 	.word	0x00015580


	//   ....[130]....
        /*0804*/ 	.word	0x000160e0


	//   ....[131]....
        /*0808*/ 	.word	0x00016120


	//   ....[132]....
        /*080c*/ 	.word	0x00016140


	//   ....[133]....
        /*0810*/ 	.word	0x00016170


	//   ....[134]....
        /*0814*/ 	.word	0x00016a00


	//   ....[135]....
        /*0818*/ 	.word	0x00016a20


	//   ....[136]....
        /*081c*/ 	.word	0x00016b60


	//   ....[137]....
        /*0820*/ 	.word	0x00016b80


	//   ....[138]....
        /*0824*/ 	.word	0x00016c80


	//   ....[139]....
        /*0828*/ 	.word	0x00016ca0


	//   ....[140]....
        /*082c*/ 	.word	0x00016db0


	//   ....[141]....
        /*0830*/ 	.word	0x00016dd0


	//   ....[142]....
        /*0834*/ 	.word	0x000171e0


	//   ....[143]....
        /*0838*/ 	.word	0x000171f0


	//   ....[144]....
        /*083c*/ 	.word	0x00017aa0


	//   ....[145]....
        /*0840*/ 	.word	0x00017ab0


	//   ....[146]....
        /*0844*/ 	.word	0x00018cc0


	//   ....[147]....
        /*0848*/ 	.word	0x00018cf0


	//   ....[148]....
        /*084c*/ 	.word	0x00018e10


	//   ....[149]....
        /*0850*/ 	.word	0x00018e30


	//   ....[150]....
        /*0854*/ 	.word	0x00018f30


	//   ....[151]....
        /*0858*/ 	.word	0x00018f50


	//   ....[152]....
        /*085c*/ 	.word	0x00019060


	//   ....[153]....
        /*0860*/ 	.word	0x00019080


	//   ....[154]....
        /*0864*/ 	.word	0x00019220


	//   ....[155]....
        /*0868*/ 	.word	0x00019440


	//   ....[156]....
        /*086c*/ 	.word	0x00019480


	//   ....[157]....
        /*0870*/ 	.word	0x000194c0


	//   ....[158]....
        /*0874*/ 	.word	0x000194f0


	//   ....[159]....
        /*0878*/ 	.word	0x00019520


	//   ....[160]....
        /*087c*/ 	.word	0x00019550


	//   ....[161]....
        /*0880*/ 	.word	0x000196e0


	//   ....[162]....
        /*0884*/ 	.word	0x00019710


	//   ....[163]....
        /*0888*/ 	.word	0x00019750


	//   ....[164]....
        /*088c*/ 	.word	0x00019780


	//   ....[165]....
        /*0890*/ 	.word	0x000197b0


	//   ....[166]....
        /*0894*/ 	.word	0x000197e0


	//   ....[167]....
        /*0898*/ 	.word	0x00019880


	//   ....[168]....
        /*089c*/ 	.word	0x000198d0


	//   ....[169]....
        /*08a0*/ 	.word	0x000198e0


	//   ....[170]....
        /*08a4*/ 	.word	0x00019920


	//   ....[171]....
        /*08a8*/ 	.word	0x0001b960


	//   ....[172]....
        /*08ac*/ 	.word	0x0001c700


	//   ....[173]....
        /*08b0*/ 	.word	0x0001c720


	//   ....[174]....
        /*08b4*/ 	.word	0x0001c7e0


	//   ....[175]....
        /*08b8*/ 	.word	0x0001c7f0


	//   ....[176]....
        /*08bc*/ 	.word	0x0001c880


	//   ....[177]....
        /*08c0*/ 	.word	0x0001c890


	//   ....[178]....
        /*08c4*/ 	.word	0x0001c8a0


	//   ....[179]....
        /*08c8*/ 	.word	0x0001c8b0


	//   ....[180]....
        /*08cc*/ 	.word	0x0001eb40


	//   ....[181]....
        /*08d0*/ 	.word	0x0001eb70


	//   ....[182]....
        /*08d4*/ 	.word	0x0001eba0


	//   ....[183]....
        /*08d8*/ 	.word	0x0001ebe0


	//   ....[184]....
        /*08dc*/ 	.word	0x0001ebf0


	//   ....[185]....
        /*08e0*/ 	.word	0x0001ec20


	//   ....[186]....
        /*08e4*/ 	.word	0x0001ec30


	//   ....[187]....
        /*08e8*/ 	.word	0x0001ec70


	//   ....[188]....
        /*08ec*/ 	.word	0x0001ede0


	//   ....[189]....
        /*08f0*/ 	.word	0x0001ee10


	//   ....[190]....
        /*08f4*/ 	.word	0x0001ee40


	//   ....[191]....
        /*08f8*/ 	.word	0x0001ee70


	//   ....[192]....
        /*08fc*/ 	.word	0x0001eea0


	//   ....[193]....
        /*0900*/ 	.word	0x0001eed0


	//   ....[194]....
        /*0904*/ 	.word	0x0001ef50


	//   ....[195]....
        /*0908*/ 	.word	0x0001ef90


	//   ....[196]....
        /*090c*/ 	.word	0x0001efa0


	//   ....[197]....
        /*0910*/ 	.word	0x0001efe0


	//   ....[198]....
        /*0914*/ 	.word	0x0001fac0


	//   ....[199]....
        /*0918*/ 	.word	0x00020160


	//   ....[200]....
        /*091c*/ 	.word	0x00020370


	//   ....[201]....
        /*0920*/ 	.word	0x000203c0


	//   ....[202]....
        /*0924*/ 	.word	0x00020420


	//   ....[203]....
        /*0928*/ 	.word	0x00020520


	//   ....[204]....
        /*092c*/ 	.word	0x00020580


	//   ....[205]....
        /*0930*/ 	.word	0x00020680


	//   ....[206]....
        /*0934*/ 	.word	0x000206e0


	//   ....[207]....
        /*0938*/ 	.word	0x000207c0


	//   ....[208]....
        /*093c*/ 	.word	0x00020b10


	//----- nvinfo : EIATTR_REG_RECONFIG
	.align		4
.L_207:
        /*0940*/ 	.byte	0x01, 0x54
	.zero		2


	//----- nvinfo : EIATTR_SYSCALL_OFFSETS
	.align		4
        /*0944*/ 	.byte	0x04, 0x46
        /*0946*/ 	.short	(.L_209 - .L_208)


	//   ....[0]....
.L_208:
        /*0948*/ 	.word	0x00002260


	//   ....[1]....
        /*094c*/ 	.word	0x0001b3d0


	//   ....[2]....
        /*0950*/ 	.word	0x0001b540


	//   ....[3]....
        /*0954*/ 	.word	0x0001b690


	//   ....[4]....
        /*0958*/ 	.word	0x0001b7d0


	//   ....[5]....
        /*095c*/ 	.word	0x0001c270


	//----- nvinfo : EIATTR_MBARRIER_INSTR_OFFSETS
	.align		4
.L_209:
        /*0960*/ 	.byte	0x04, 0x39
        /*0962*/ 	.short	(.L_211 - .L_210)


	//   ....[0]....
.L_210:
        /*0964*/ 	.word	0x00000270
        /*0968*/ 	.word	0x000000ff
        /*096c*/ 	.word	0x00033400
        /*0970*/ 	.short	0x0100
        /*0972*/ 	.byte	0x08
	.zero		1


	//   ....[1]....
        /*0974*/ 	.word	0x00000280
        /*0978*/ 	.word	0x000000ff
        /*097c*/ 	.word	0x00033420
        /*0980*/ 	.short	0x0100
        /*0982*/ 	.byte	0x08
	.zero		1


	//   ....[2]....
        /*0984*/ 	.word	0x00000370
        /*0988*/ 	.word	0x000000ff
        /*098c*/ 	.word	0x00033430
        /*0990*/ 	.short	0x0100
        /*0992*/ 	.byte	0x08
	.zero		1


	//   ....[3]....
        /*0994*/ 	.word	0x00000380
        /*0998*/ 	.word	0x000000ff
        /*099c*/ 	.word	0x00033440
        /*09a0*/ 	.short	0x0100
        /*09a2*/ 	.byte	0x08
	.zero		1


	//   ....[4]....
        /*09a4*/ 	.word	0x00000390
        /*09a8*/ 	.word	0x000000ff
        /*09ac*/ 	.word	0x00033438
        /*09b0*/ 	.short	0x0100
        /*09b2*/ 	.byte	0x08
	.zero		1


	//   ....[5]....
        /*09b4*/ 	.word	0x000003a0
        /*09b8*/ 	.word	0x000000ff
        /*09bc*/ 	.word	0x00033448
        /*09c0*/ 	.short	0x0100
        /*09c2*/ 	.byte	0x08
	.zero		1


	//   ....[6]....
        /*09c4*/ 	.word	0x000004d0
        /*09c8*/ 	.word	0x000000ff
        /*09cc*/ 	.word	0x00033450
        /*09d0*/ 	.short	0x0100
        /*09d2*/ 	.byte	0x08
	.zero		1


	//   ....[7]....
        /*09d4*/ 	.word	0x000004e0
        /*09d8*/ 	.word	0x000000ff
        /*09dc*/ 	.word	0x00033460
        /*09e0*/ 	.short	0x0100
        /*09e2*/ 	.byte	0x08
	.zero		1


	//   ....[8]....
        /*09e4*/ 	.word	0x000004f0
        /*09e8*/ 	.word	0x000000ff
        /*09ec*/ 	.word	0x00033458
        /*09f0*/ 	.short	0x0100
        /*09f2*/ 	.byte	0x08
	.zero		1


	//   ....[9]....
        /*09f4*/ 	.word	0x00000500
        /*09f8*/ 	.word	0x000000ff
        /*09fc*/ 	.word	0x00033468
        /*0a00*/ 	.short	0x0100
        /*0a02*/ 	.byte	0x08
	.zero		1


	//   ....[10]....
        /*0a04*/ 	.word	0x000005f0
        /*0a08*/ 	.word	0x000000ff
        /*0a0c*/ 	.word	0x00033470
        /*0a10*/ 	.short	0x0100
        /*0a12*/ 	.byte	0x06
	.zero		1


	//   ....[11]....
        /*0a14*/ 	.word	0x00000600
        /*0a18*/ 	.word	0x000000ff
        /*0a1c*/ 	.word	0x00033480
        /*0a20*/ 	.short	0x0100
        /*0a22*/ 	.byte	0x06
	.zero		1


	//   ....[12]....
        /*0a24*/ 	.word	0x00000610
        /*0a28*/ 	.word	0x000000ff
        /*0a2c*/ 	.word	0x00033478
        /*0a30*/ 	.short	0x0100
        /*0a32*/ 	.byte	0x06
	.zero		1


	//   ....[13]....
        /*0a34*/ 	.word	0x00000620
        /*0a38*/ 	.word	0x000000ff
        /*0a3c*/ 	.word	0x00033488
        /*0a40*/ 	.short	0x0100
        /*0a42*/ 	.byte	0x06
	.zero		1


	//   ....[14]....
        /*0a44*/ 	.word	0x00000750
        /*0a48*/ 	.word	0x000000ff
        /*0a4c*/ 	.word	0x00033490
        /*0a50*/ 	.short	0x0100
        /*0a52*/ 	.byte	0x08
	.zero		1


	//   ....[15]....
        /*0a54*/ 	.word	0x00000760
        /*0a58*/ 	.word	0x000000ff
        /*0a5c*/ 	.word	0x000334a0
        /*0a60*/ 	.short	0x0100
        /*0a62*/ 	.byte	0x08
	.zero		1


	//   ....[16]....
        /*0a64*/ 	.word	0x00000770
        /*0a68*/ 	.word	0x000000ff
        /*0a6c*/ 	.word	0x00033498
        /*0a70*/ 	.short	0x0100
        /*0a72*/ 	.byte	0x08
	.zero		1


	//   ....[17]....
        /*0a74*/ 	.word	0x00000780
        /*0a78*/ 	.word	0x000000ff
        /*0a7c*/ 	.word	0x000334a8
        /*0a80*/ 	.short	0x0100
        /*0a82*/ 	.byte	0x08
	.zero		1


	//   ....[18]....
        /*0a84*/ 	.word	0x000008b0
        /*0a88*/ 	.word	0x000000ff
        /*0a8c*/ 	.word	0x000334b0
        /*0a90*/ 	.short	0x0100
        /*0a92*/ 	.byte	0x08
	.zero		1


	//   ....[19]....
        /*0a94*/ 	.word	0x000008c0
        /*0a98*/ 	.word	0x000000ff
        /*0a9c*/ 	.word	0x000334c0
        /*0aa0*/ 	.short	0x0100
        /*0aa2*/ 	.byte	0x08
	.zero		1


	//   ....[20]....
        /*0aa4*/ 	.word	0x000008d0
        /*0aa8*/ 	.word	0x000000ff
        /*0aac*/ 	.word	0x000334b8
        /*0ab0*/ 	.short	0x0100
        /*0ab2*/ 	.byte	0x08
	.zero		1


	//   ....[21]....
        /*0ab4*/ 	.word	0x000008e0
        /*0ab8*/ 	.word	0x000000ff
        /*0abc*/ 	.word	0x000334c8
        /*0ac0*/ 	.short	0x0100
        /*0ac2*/ 	.byte	0x08
	.zero		1


	//   ....[22]....
        /*0ac4*/ 	.word	0x000022e0
        /*0ac8*/ 	.word	0x000000ff
        /*0acc*/ 	.word	0x00033400
        /*0ad0*/ 	.short	0x010a
        /*0ad2*/ 	.byte	0x29
	.zero		1


	//   ....[23]....
        /*0ad4*/ 	.word	0x00002360
        /*0ad8*/ 	.word	0x00000005
        /*0adc*/ 	.word	0x00033430
        /*0ae0*/ 	.short	0x010a
        /*0ae2*/ 	.byte	0x3f
	.zero		1


	//   ....[24]....
        /*0ae4*/ 	.word	0x000023e0
        /*0ae8*/ 	.word	0x00000005
        /*0aec*/ 	.word	0x00033430
        /*0af0*/ 	.short	0x010a
        /*0af2*/ 	.byte	0x3f
	.zero		1


	//   ....[25]....
        /*0af4*/ 	.word	0x000031e0
        /*0af8*/ 	.word	0x00000000
        /*0afc*/ 	.word	0x00000000
        /*0b00*/ 	.short	0x0101
        /*0b02*/ 	.byte	0x3f
	.zero		1


	//   ....[26]....
        /*0b04*/ 	.word	0x00006b80
        /*0b08*/ 	.word	0x000000ff
        /*0b0c*/ 	.word	0x00033430
        /*0b10*/ 	.short	0x010a
        /*0b12*/ 	.byte	0x06
	.zero		1


	//   ....[27]....
        /*0b14*/ 	.word	0x00006bc0
        /*0b18*/ 	.word	0x000000ff
        /*0b1c*/ 	.word	0x00033430
        /*0b20*/ 	.short	0x010a
        /*0b22*/ 	.byte	0x06
	.zero		1


	//   ....[28]....
        /*0b24*/ 	.word	0x000077d0
        /*0b28*/ 	.word	0x000000ff
        /*0b2c*/ 	.word	0x00033450
        /*0b30*/ 	.short	0x010a
        /*0b32*/ 	.byte	0x06
	.zero		1


	//   ....[29]....
        /*0b34*/ 	.word	0x00007810
        /*0b38*/ 	.word	0x000000ff
        /*0b3c*/ 	.word	0x00033450
        /*0b40*/ 	.short	0x010a
        /*0b42*/ 	.byte	0x06
	.zero		1


	//   ....[30]....
        /*0b44*/ 	.word	0x00007b50
        /*0b48*/ 	.word	0x00000007
        /*0b4c*/ 	.word	0x00000000
        /*0b50*/ 	.short	0x0101
        /*0b52*/ 	.byte	0x3f
	.zero		1


	//   ....[31]....
        /*0b54*/ 	.word	0x0000ada0
        /*0b58*/ 	.word	0x000000ff
        /*0b5c*/ 	.word	0x00000000
        /*0b60*/ 	.short	0x0101
        /*0b62*/ 	.byte	0x06
	.zero		1


	//   ....[32]....
        /*0b64*/ 	.word	0x0000b990
        /*0b68*/ 	.word	0x000000ff
        /*0b6c*/ 	.word	0x00033430
        /*0b70*/ 	.short	0x010a
        /*0b72*/ 	.byte	0x06
	.zero		1


	//   ....[33]....
        /*0b74*/ 	.word	0x0000b9d0
        /*0b78*/ 	.word	0x000000ff
        /*0b7c*/ 	.word	0x00033430
        /*0b80*/ 	.short	0x010a
        /*0b82*/ 	.byte	0x06
	.zero		1


	//   ....[34]....
        /*0b84*/ 	.word	0x0000c610
        /*0b88*/ 	.word	0x000000ff
        /*0b8c*/ 	.word	0x00033450
        /*0b90*/ 	.short	0x010a
        /*0b92*/ 	.byte	0x06
	.zero		1


	//   ....[35]....
        /*0b94*/ 	.word	0x0000c650
        /*0b98*/ 	.word	0x000000ff
        /*0b9c*/ 	.word	0x00033450
        /*0ba0*/ 	.short	0x010a
        /*0ba2*/ 	.byte	0x06
	.zero		1


	//   ....[36]....
        /*0ba4*/ 	.word	0x0000ddb0
        /*0ba8*/ 	.word	0x00000005
        /*0bac*/ 	.word	0x00000000
        /*0bb0*/ 	.short	0x0101
        /*0bb2*/ 	.byte	0x3f
	.zero		1


	//   ....[37]....
        /*0bb4*/ 	.word	0x0000df60
        /*0bb8*/ 	.word	0x000000ff
        /*0bbc*/ 	.word	0x00000000
        /*0bc0*/ 	.short	0x0101
        /*0bc2*/ 	.byte	0x06
	.zero		1


	//   ....[38]....
        /*0bc4*/ 	.word	0x0000e8d0
        /*0bc8*/ 	.word	0x000000ff
        /*0bcc*/ 	.word	0x00033430
        /*0bd0*/ 	.short	0x010a
        /*0bd2*/ 	.byte	0x06
	.zero		1


	//   ....[39]....
        /*0bd4*/ 	.word	0x0000e910
        /*0bd8*/ 	.word	0x000000ff
        /*0bdc*/ 	.word	0x00033430
        /*0be0*/ 	.short	0x010a
        /*0be2*/ 	.byte	0x06
	.zero		1


	//   ....[40]....
        /*0be4*/ 	.word	0x0000f550
        /*0be8*/ 	.word	0x000000ff
        /*0bec*/ 	.word	0x00033450
        /*0bf0*/ 	.short	0x010a
        /*0bf2*/ 	.byte	0x06
	.zero		1


	//   ....[41]....
        /*0bf4*/ 	.word	0x0000f590
        /*0bf8*/ 	.word	0x000000ff
        /*0bfc*/ 	.word	0x00033450
        /*0c00*/ 	.short	0x010a
        /*0c02*/ 	.byte	0x06
	.zero		1


	//   ....[42]....
        /*0c04*/ 	.word	0x0000f8d0
        /*0c08*/ 	.word	0x00000000
        /*0c0c*/ 	.word	0x00000000
        /*0c10*/ 	.short	0x0101
        /*0c12*/ 	.byte	0x3f
	.zero		1


	//   ....[43]....
        /*0c14*/ 	.word	0x00012b20
        /*0c18*/ 	.word	0x000000ff
        /*0c1c*/ 	.word	0x00000000
        /*0c20*/ 	.short	0x0101
        /*0c22*/ 	.byte	0x06
	.zero		1


	//   ....[44]....
        /*0c24*/ 	.word	0x000133a0
        /*0c28*/ 	.word	0x000000ff
        /*0c2c*/ 	.word	0x00033450
        /*0c30*/ 	.short	0x010a
        /*0c32*/ 	.byte	0x09
	.zero		1


	//   ....[45]....
        /*0c34*/ 	.word	0x000133e0
        /*0c38*/ 	.word	0x000000ff
        /*0c3c*/ 	.word	0x00033450
        /*0c40*/ 	.short	0x010a
        /*0c42*/ 	.byte	0x09
	.zero		1


	//   ....[46]....
        /*0c44*/ 	.word	0x00013a10
        /*0c48*/ 	.word	0x000000ff
        /*0c4c*/ 	.word	0x00000000
        /*0c50*/ 	.short	0x0101
        /*0c52*/ 	.byte	0x04
	.zero		1


	//   ....[47]....
        /*0c54*/ 	.word	0x000169e0
        /*0c58*/ 	.word	0x000000ff
        /*0c5c*/ 	.word	0x00000000
        /*0c60*/ 	.short	0x0101
        /*0c62*/ 	.byte	0x07
	.zero		1


	//   ....[48]....
        /*0c64*/ 	.word	0x00017010
        /*0c68*/ 	.word	0x000000ff
        /*0c6c*/ 	.word	0x00000000
        /*0c70*/ 	.short	0x0101
        /*0c72*/ 	.byte	0x07
	.zero		1


	//   ....[49]....
        /*0c74*/ 	.word	0x0001bbc0
        /*0c78*/ 	.word	0x00000004
        /*0c7c*/ 	.word	0x00033480
        /*0c80*/ 	.short	0x010a
        /*0c82*/ 	.byte	0x3f
	.zero		1


	//   ....[50]....
        /*0c84*/ 	.word	0x0001be30
        /*0c88*/ 	.word	0x00000004
        /*0c8c*/ 	.word	0x00033440
        /*0c90*/ 	.short	0x010a
        /*0c92*/ 	.byte	0x3f
	.zero		1


	//   ....[51]....
        /*0c94*/ 	.word	0x0001c9f0
        /*0c98*/ 	.word	0x00000012
        /*0c9c*/ 	.word	0x00033400
        /*0ca0*/ 	.short	0x0107
        /*0ca2*/ 	.byte	0x3f
	.zero		1


	//   ....[52]....
        /*0ca4*/ 	.word	0x0001caf0
        /*0ca8*/ 	.word	0x00000012
        /*0cac*/ 	.word	0x00033400
        /*0cb0*/ 	.short	0x0101
        /*0cb2*/ 	.byte	0x3f
	.zero		1


	//   ....[53]....
        /*0cb4*/ 	.word	0x0001cb10
        /*0cb8*/ 	.word	0x00000012
        /*0cbc*/ 	.word	0x00033420
        /*0cc0*/ 	.short	0x010a
        /*0cc2*/ 	.byte	0x3f
	.zero		1


	//   ....[54]....
        /*0cc4*/ 	.word	0x0001ce10
        /*0cc8*/ 	.word	0x00000006
        /*0ccc*/ 	.word	0x00033480
        /*0cd0*/ 	.short	0x010a
        /*0cd2*/ 	.byte	0x3f
	.zero		1


	//   ....[55]....
        /*0cd4*/ 	.word	0x0001d260
        /*0cd8*/ 	.word	0x00000006
        /*0cdc*/ 	.word	0x00033440
        /*0ce0*/ 	.short	0x010a
        /*0ce2*/ 	.byte	0x3f
	.zero		1


	//   ....[56]....
        /*0ce4*/ 	.word	0x0001d710
        /*0ce8*/ 	.word	0x00000003
        /*0cec*/ 	.word	0x00033470
        /*0cf0*/ 	.short	0x010a
        /*0cf2*/ 	.byte	0x3f
	.zero		1


	//   ....[57]....
        /*0cf4*/ 	.word	0x0001d780
        /*0cf8*/ 	.word	0x00000003
        /*0cfc*/ 	.word	0x00033460
        /*0d00*/ 	.short	0x010a
        /*0d02*/ 	.byte	0x3f
	.zero		1


	//   ....[58]....
        /*0d04*/ 	.word	0x0001de40
        /*0d08*/ 	.word	0x00000003
        /*0d0c*/ 	.word	0x00033450
        /*0d10*/ 	.short	0x0101
        /*0d12*/ 	.byte	0x3f
	.zero		1


	//   ....[59]....
        /*0d14*/ 	.word	0x0001dec0
        /*0d18*/ 	.word	0x00000003
        /*0d1c*/ 	.word	0x00000000
        /*0d20*/ 	.short	0x0101
        /*0d22*/ 	.byte	0x3f
	.zero		1


	//   ....[60]....
        /*0d24*/ 	.word	0x0001e0f0
        /*0d28*/ 	.word	0x00000003
        /*0d2c*/ 	.word	0x00033470
        /*0d30*/ 	.short	0x010a
        /*0d32*/ 	.byte	0x3f
	.zero		1


	//   ....[61]....
        /*0d34*/ 	.word	0x0001e160
        /*0d38*/ 	.word	0x00000003
        /*0d3c*/ 	.word	0x00033460
        /*0d40*/ 	.short	0x010a
        /*0d42*/ 	.byte	0x3f
	.zero		1


	//   ....[62]....
        /*0d44*/ 	.word	0x0001e830
        /*0d48*/ 	.word	0x00000003
        /*0d4c*/ 	.word	0x00033450
        /*0d50*/ 	.short	0x0101
        /*0d52*/ 	.byte	0x3f
	.zero		1


	//   ....[63]....
        /*0d54*/ 	.word	0x0001e880
        /*0d58*/ 	.word	0x00000000
        /*0d5c*/ 	.word	0x00000000
        /*0d60*/ 	.short	0x0101
        /*0d62*/ 	.byte	0x3f
	.zero		1


	//   ....[64]....
        /*0d64*/ 	.word	0x0001fa40
        /*0d68*/ 	.word	0x00000000
        /*0d6c*/ 	.word	0x00033420
        /*0d70*/ 	.short	0x010a
        /*0d72*/ 	.byte	0x3f
	.zero		1


	//   ....[65]....
        /*0d74*/ 	.word	0x0001fc30
        /*0d78*/ 	.word	0x00000006
        /*0d7c*/ 	.word	0x00000000
        /*0d80*/ 	.short	0x010a
        /*0d82*/ 	.byte	0x3f
	.zero		1


	//   ....[66]....
        /*0d84*/ 	.word	0x0001fc60
        /*0d88*/ 	.word	0x00000007
        /*0d8c*/ 	.word	0x00000000
        /*0d90*/ 	.short	0x010a
        /*0d92*/ 	.byte	0x3f
	.zero		1


	//   ....[67]....
        /*0d94*/ 	.word	0x0001fcb0
        /*0d98*/ 	.word	0x00000004
        /*0d9c*/ 	.word	0x00033460
        /*0da0*/ 	.short	0x010a
        /*0da2*/ 	.byte	0x3f
	.zero		1


	//   ....[68]....
        /*0da4*/ 	.word	0x0001fd00
        /*0da8*/ 	.word	0x00000003
        /*0dac*/ 	.word	0x00033460
        /*0db0*/ 	.short	0x010a
        /*0db2*/ 	.byte	0x3f
	.zero		1


	//   ....[69]....
        /*0db4*/ 	.word	0x0001fd40
        /*0db8*/ 	.word	0x00000004
        /*0dbc*/ 	.word	0x00033480
        /*0dc0*/ 	.short	0x010a
        /*0dc2*/ 	.byte	0x3f
	.zero		1


	//   ....[70]....
        /*0dc4*/ 	.word	0x0001fd60
        /*0dc8*/ 	.word	0x00000003
        /*0dcc*/ 	.word	0x00033480
        /*0dd0*/ 	.short	0x010a
        /*0dd2*/ 	.byte	0x3f
	.zero		1


	//   ....[71]....
        /*0dd4*/ 	.word	0x0001fdd0
        /*0dd8*/ 	.word	0x00000003
        /*0ddc*/ 	.word	0x00033400
        /*0de0*/ 	.short	0x010a
        /*0de2*/ 	.byte	0x3f
	.zero		1


	//   ....[72]....
        /*0de4*/ 	.word	0x0001fe20
        /*0de8*/ 	.word	0x00000005
        /*0dec*/ 	.word	0x00033430
        /*0df0*/ 	.short	0x010a
        /*0df2*/ 	.byte	0x3f
	.zero		1


	//   ....[73]....
        /*0df4*/ 	.word	0x0001fe80
        /*0df8*/ 	.word	0x00000008
        /*0dfc*/ 	.word	0x00033430
        /*0e00*/ 	.short	0x010a
        /*0e02*/ 	.byte	0x3f
	.zero		1


	//   ....[74]....
        /*0e04*/ 	.word	0x0001fee0
        /*0e08*/ 	.word	0x00000008
        /*0e0c*/ 	.word	0x00033450
        /*0e10*/ 	.short	0x010a
        /*0e12*/ 	.byte	0x3f
	.zero		1


	//   ....[75]....
        /*0e14*/ 	.word	0x0001ff40
        /*0e18*/ 	.word	0x00000003
        /*0e1c*/ 	.word	0x00033430
        /*0e20*/ 	.short	0x010a
        /*0e22*/ 	.byte	0x3f
	.zero		1


	//   ....[76]....
        /*0e24*/ 	.word	0x0001ffa0
        /*0e28*/ 	.word	0x00000003
        /*0e2c*/ 	.word	0x00033450
        /*0e30*/ 	.short	0x010a
        /*0e32*/ 	.byte	0x3f
	.zero		1


	//   ....[77]....
        /*0e34*/ 	.word	0x00020000
        /*0e38*/ 	.word	0x00000003
        /*0e3c*/ 	.word	0x00033430
        /*0e40*/ 	.short	0x010a
        /*0e42*/ 	.byte	0x3f
	.zero		1


	//   ....[78]....
        /*0e44*/ 	.word	0x00020060
        /*0e48*/ 	.word	0x00000003
        /*0e4c*/ 	.word	0x00033450
        /*0e50*/ 	.short	0x010a
        /*0e52*/ 	.byte	0x3f
	.zero		1


	//   ....[79]....
        /*0e54*/ 	.word	0x000200c0
        /*0e58*/ 	.word	0x00000007
        /*0e5c*/ 	.word	0x00033450
        /*0e60*/ 	.short	0x010a
        /*0e62*/ 	.byte	0x3f
	.zero		1


	//   ....[80]....
        /*0e64*/ 	.word	0x00020210
        /*0e68*/ 	.word	0x00000004
        /*0e6c*/ 	.word	0x00033480
        /*0e70*/ 	.short	0x010a
        /*0e72*/ 	.byte	0x3f
	.zero		1


	//   ....[81]....
        /*0e74*/ 	.word	0x00020260
        /*0e78*/ 	.word	0x00000004
        /*0e7c*/ 	.word	0x00033440
        /*0e80*/ 	.short	0x010a
        /*0e82*/ 	.byte	0x3f
	.zero		1


	//   ....[82]....
        /*0e84*/ 	.word	0x00020800
        /*0e88*/ 	.word	0x00000012
        /*0e8c*/ 	.word	0x00033420
        /*0e90*/ 	.short	0x010a
        /*0e92*/ 	.byte	0x3f
	.zero		1


	//   ....[83]....
        /*0e94*/ 	.word	0x00020850
        /*0e98*/ 	.word	0x00000006
        /*0e9c*/ 	.word	0x00033480
        /*0ea0*/ 	.short	0x010a
        /*0ea2*/ 	.byte	0x3f
	.zero		1


	//   ....[84]....
        /*0ea4*/ 	.word	0x000208a0
        /*0ea8*/ 	.word	0x00000006
        /*0eac*/ 	.word	0x00033440
        /*0eb0*/ 	.short	0x010a
        /*0eb2*/ 	.byte	0x3f
	.zero		1


	//   ....[85]....
        /*0eb4*/ 	.word	0x000208f0
        /*0eb8*/ 	.word	0x00000003
        /*0ebc*/ 	.word	0x00033470
        /*0ec0*/ 	.short	0x010a
        /*0ec2*/ 	.byte	0x3f
	.zero		1


	//   ....[86]....
        /*0ec4*/ 	.word	0x00020940
        /*0ec8*/ 	.word	0x00000003
        /*0ecc*/ 	.word	0x00033460
        /*0ed0*/ 	.short	0x010a
        /*0ed2*/ 	.byte	0x3f
	.zero		1


	//   ....[87]....
        /*0ed4*/ 	.word	0x00020990
        /*0ed8*/ 	.word	0x00000003
        /*0edc*/ 	.word	0x00033470
        /*0ee0*/ 	.short	0x010a
        /*0ee2*/ 	.byte	0x3f
	.zero		1


	//   ....[88]....
        /*0ee4*/ 	.word	0x000209e0
        /*0ee8*/ 	.word	0x00000003
        /*0eec*/ 	.word	0x00033460
        /*0ef0*/ 	.short	0x010a
        /*0ef2*/ 	.byte	0x3f
	.zero		1


	//   ....[89]....
        /*0ef4*/ 	.word	0x00020a30
        /*0ef8*/ 	.word	0x00000000
        /*0efc*/ 	.word	0x00033420
        /*0f00*/ 	.short	0x010a
        /*0f02*/ 	.byte	0x3f
	.zero		1


	//   ....[90]....
        /*0f04*/ 	.word	0x00020bd0
        /*0f08*/ 	.word	0x00000006
        /*0f0c*/ 	.word	0x00000000
        /*0f10*/ 	.short	0x010a
        /*0f12*/ 	.byte	0x3f
	.zero		1


	//   ....[91]....
        /*0f14*/ 	.word	0x00020c20
        /*0f18*/ 	.word	0x00000007
        /*0f1c*/ 	.word	0x00000000
        /*0f20*/ 	.short	0x010a
        /*0f22*/ 	.byte	0x3f
	.zero		1


	//   ....[92]....
        /*0f24*/ 	.word	0x00020c70
        /*0f28*/ 	.word	0x00000004
        /*0f2c*/ 	.word	0x00033460
        /*0f30*/ 	.short	0x010a
        /*0f32*/ 	.byte	0x3f
	.zero		1


	//   ....[93]....
        /*0f34*/ 	.word	0x00020cc0
        /*0f38*/ 	.word	0x00000003
        /*0f3c*/ 	.word	0x00033460
        /*0f40*/ 	.short	0x010a
        /*0f42*/ 	.byte	0x3f
	.zero		1


	//   ....[94]....
        /*0f44*/ 	.word	0x00020d10
        /*0f48*/ 	.word	0x00000004
        /*0f4c*/ 	.word	0x00033480
        /*0f50*/ 	.short	0x010a
        /*0f52*/ 	.byte	0x3f
	.zero		1


	//----- nvinfo : EIATTR_NUM_MBARRIERS
	.align		4
.L_211:
        /*0f54*/ 	.byte	0x03, 0x38
        /*0f56*/ 	.short	0x0016


	//----- nvinfo : EIATTR_EXIT_INSTR_OFFSETS
	.align		4
        /*0f58*/ 	.byte	0x04, 0x1c
        /*0f5a*/ 	.short	(.L_213 - .L_212)


	//   ....[0]....
.L_212:
        /*0f5c*/ 	.word	0x00000a80


	//   ....[1]....
        /*0f60*/ 	.word	0x000191c0


	//   ....[2]....
        /*0f64*/ 	.word	0x0001fdb0


	//----- nvinfo : EIATTR_MAX_THREADS
	.align		4
.L_213:
        /*0f68*/ 	.byte	0x04, 0x05
        /*0f6a*/ 	.short	(.L_215 - .L_214)
.L_214:
        /*0f6c*/ 	.word	0x00000180
        /*0f70*/ 	.word	0x00000001
        /*0f74*/ 	.word	0x00000001


	//----- nvinfo : EIATTR_CRS_STACK_SIZE
	.align		4
.L_215:
        /*0f78*/ 	.byte	0x04, 0x1e
        /*0f7a*/ 	.short	(.L_217 - .L_216)
.L_216:
        /*0f7c*/ 	.word	0x00000000


	//----- nvinfo : EIATTR_CBANK_PARAM_SIZE
	.align		4
.L_217:
        /*0f80*/ 	.byte	0x03, 0x19
        /*0f82*/ 	.short	0x0af0


	//----- nvinfo : EIATTR_PARAM_CBANK
	.align		4
        /*0f84*/ 	.byte	0x04, 0x0a
        /*0f86*/ 	.short	(.L_219 - .L_218)
	.align		4
.L_218:
        /*0f88*/ 	.word	index@(.nv.constant0._ZN7cutlass13device_kernelIN5flash11enable_sm90INS1_16FlashAttnFwdSm90INS1_25CollectiveMainloopFwdSm90ILi2EN4cute5tupleIJNS5_1CILi1EEES8_S8_EEENS6_IJNS7_ILi128EEENS7_ILi160EEENS7_ILi192EEEEEELi192ENS_12float_e4m3_tEfNS_4arch4Sm90ELb0ELb1ELb0ELb1ELb0ELb0ELb0ELb1ELb1ELb1ELb1ELb0EEENS1_21CollectiveEpilogueFwdINS6_IJSA_SC_SB_EEES9_NS_10bfloat16_tESG_Li256ELb1ELb1ELb1ELb1EEENS1_36VarlenDynamicPersistentTileSchedulerILi128ELi160ELi256ELi128ELb1ELb1ELb1ELb1ELb0ELb1EEEEEEEEEvNT_6ParamsE)
        /*0f8c*/ 	.short	0x0210
        /*0f8e*/ 	.short	0x0af0


	//----- nvinfo : EIATTR_SW_WAR
	.align		4
.L_219:
        /*0f90*/ 	.byte	0x04, 0x36
        /*0f92*/ 	.short	(.L_221 - .L_220)
.L_220:
        /*0f94*/ 	.word	0x00000008
.L_221:


//--------------------- .nv.info._ZN7cutlass13device_kernelIN5flash11enable_sm90INS1_16FlashAttnFwdSm90INS1_25CollectiveMainloopFwdSm90ILi2EN4cute5tupleIJNS5_1CILi1EEES8_S8_EEENS6_IJNS7_ILi128EEENS7_ILi160EEENS7_ILi192EEEEEELi192ENS_12float_e4m3_tEfNS_4arch4Sm90ELb0ELb1ELb0ELb1ELb0ELb1ELb0ELb1ELb1ELb1ELb1ELb0EEENS1_21CollectiveEpilogueFwdINS6_IJSA_SC_SB_EEES9_NS_10bfloat16_tESG_Li256ELb1ELb1ELb1ELb1EEENS1_36VarlenDynamicPersistentTileSchedulerILi128ELi160ELi256ELi128ELb1ELb1ELb1ELb1ELb0ELb1EEEEEEEEEvNT_6ParamsE --------------------------
	.section	.nv.info._ZN7cutlass13device_kernelIN5flash11enable_sm90INS1_16FlashAttnFwdSm90INS1_25CollectiveMainloopFwdSm90ILi2EN4cute5tupleIJNS5_1CILi1EEES8_S8_EEENS6_IJNS7_ILi128EEENS7_ILi160EEENS7_ILi192EEEEEELi192ENS_12float_e4m3_tEfNS_4arch4Sm90ELb0ELb1ELb0ELb1ELb0ELb1ELb0ELb1ELb1ELb1ELb1ELb0EEENS1_21CollectiveEpilogueFwdINS6_IJSA_SC_SB_EEES9_NS_10bfloat16_tESG_Li256ELb1ELb1ELb1ELb1EEENS1_36VarlenDynamicPersistentTileSchedulerILi128ELi160ELi256ELi128ELb1ELb1ELb1ELb1ELb0ELb1EEEEEEEEEvNT_6ParamsE,"",@"SHT_CUDA_INFO"
	.sectionflags	@""
	.align	4


	//----- nvinfo : EIATTR_CUDA_API_VERSION
	.align		4
        /*0000*/ 	.byte	0x04, 0x37
        /*0002*/ 	.short	(.L_223 - .L_222)
.L_222:
        /*0004*/ 	.word	0x00000082


	//----- nvinfo : EIATTR_KPARAM_INFO
	.align		4
.L_223:
        /*0008*/ 	.byte	0x04, 0x17
        /*000a*/ 	.short	(.L_225 - .L_224)
.L_224:
        /*000c*/ 	.word	0x00000000
        /*0010*/ 	.short	0x0000
        /*0012*/ 	.short	0x0070
        /*0014*/ 	.byte	0x00, 0xf0, 0x01, 0x2a


	//----- nvinfo : EIATTR_SPARSE_MMA_MASK
	.align		4
.L_225:
        /*0018*/ 	.byte	0x03, 0x50
        /*001a*/ 	.short	0x0000


	//----- nvinfo : EIATTR_MAXREG_COUNT
	.align		4
        /*001c*/ 	.byte	0x03, 0x1b
        /*001e*/ 	.short	0x00a8


	//----- nvinfo : EIATTR_NUM_BARRIERS
	.align		4
        /*0020*/ 	.byte	0x02, 0x4c
        /*0022*/ 	.byte	0x10
	.zero		1


	//----- nvinfo : EIATTR_EXTERNS
	.align		4
        /*0024*/ 	.byte	0x04, 0x0f
        /*0026*/ 	.short	(.L_227 - .L_226)


	//   ....[0]....
	.align		4
.L_226:
        /*0028*/ 	.word	index@(__assertfail)


	//----- nvinfo : EIATTR_ANNOTATIONS
	.align		4
.L_227:
        /*002c*/ 	.byte	0x04, 0x55
        /*002e*/ 	.short	(.L_229 - .L_228)


	//   ....[0]....
.L_228:
        /* <DEDUP_REMOVED lines=122> */


	//----- nvinfo : EIATTR_MERCURY_ISA_VERSION
	.align		4
.L_229:
        /*07c0*/ 	.byte	0x03, 0x5f
        /*07c2*/ 	.short	0x0101


	//----- nvinfo : EIATTR_UNUSED_LOAD_BYTE_OFFSET
	.align		4
        /*07c4*/ 	.byte	0x04, 0x44
        /*07c6*/ 	.short	(.L_231 - .L_230)


	//   ....[0]....
.L_230:
        /*07c8*/ 	.word	0x00000b40
        /*07cc*/ 	.word	0x0000fff0


	//   ....[1]....
        /*07d0*/ 	.word	0x0001e7e0
        /*07d4*/ 	.word	0x0000fff0


	//----- nvinfo : EIATTR_INT_WARP_WIDE_INSTR_OFFSETS
	.align		4
.L_231:
        /*07d8*/ 	.byte	0x04, 0x31
        /*07da*/ 	.short	(.L_233 - .L_232)


	//   ....[0]....
.L_232:
        /*07dc*/ 	.word	0x000001e0


	//   ....[1]....
        /*07e0*/ 	.word	0x00000220


	//   ....[2]....
        /*07e4*/ 	.word	0x00000290


	//   ....[3]....
        /*07e8*/ 	.word	0x000271b0


	//   ....[4]....
        /*07ec*/ 	.word	0x00027240


	//   ....[5]....
        /*07f0*/ 	.word	0x00029f30


	//   ....[6]....
        /*07f4*/ 	.word	0x00029fc0


	//----- nvinfo : EIATTR_COOP_GROUP_MASK_REGIDS
	.align		4
.L_233:
        /*07f8*/ 	.byte	0x04, 0x29
        /*07fa*/ 	.short	(.L_235 - .L_234)


	//   ....[0]....
.L_234:
        /*07fc*/ 	.word	0xffffffff


	//   ....[1]....
        /*0800*/ 	.word	0xffffffff


	//   ....[2]....
        /*0804*/ 	.word	0xffffffff


	//   ....[3]....
        /*0808*/ 	.word	0xffffffff


	//   ....[4]....
        /*080c*/ 	.word	0xffffffff


	//   ....[5]....
        /*0810*/ 	.word	0xffffffff


	//   ....[6]....
        /*0814*/ 	.word	0xffffffff


	//   ....[7]....
        /*0818*/ 	.word	0xffffffff


	//   ....[8]....
        /*081c*/ 	.word	0xffffffff


	//   ....[9]....
        /*0820*/ 	.word	0xffffffff


	//   ....[10]....
        /*0824*/ 	.word	0xffffffff


	//   ....[11]....
        /*0828*/ 	.word	0xffffffff


	//   ....[12]....
        /*082c*/ 	.word	0xffffffff


	//   ....[13]....
        /*0830*/ 	.word	0xffffffff


	//   ....[14]....
        /*0834*/ 	.word	0xffffffff


	//   ....[15]....
        /*0838*/ 	.word	0xffffffff


	//   ....[16]....
        /*083c*/ 	.word	0xffffffff


	//   ....[17]....
        /*0840*/ 	.word	0xffffffff


	//   ....[18]....
        /*0844*/ 	.word	0xffffffff


	//   ....[19]....
        /*0848*/ 	.word	0xffffffff


	//   ....[20]....
        /*084c*/ 	.word	0xffffffff


	//   ....[21]....
        /*0850*/ 	.word	0xffffffff


	//   ....[22]....
        /*0854*/ 	.word	0xffffffff


	//   ....[23]....
        /*0858*/ 	.word	0xffffffff


	//   ....[24]....
        /*085c*/ 	.word	0xffffffff


	//   ....[25]....
        /*0860*/ 	.word	0xffffffff


	//   ....[26]....
        /*0864*/ 	.word	0xffffffff


	//   ....[27]....
        /*0868*/ 	.word	0xffffffff


	//   ....[28]....
        /*086c*/ 	.word	0xffffffff


	//   ....[29]....
        /*0870*/ 	.word	0xffffffff


	//   ....[30]....
        /*0874*/ 	.word	0xffffffff


	//   ....[31]....
        /*0878*/ 	.word	0xffffffff


	//   ....[32]....
        /*087c*/ 	.word	0xffffffff


	//   ....[33]....
        /*0880*/ 	.word	0xffffffff


	//   ....[34]....
        /*0884*/ 	.word	0xffffffff


	//   ....[35]....
        /*0888*/ 	.word	0xffffffff


	//   ....[36]....
        /*088c*/ 	.word	0xffffffff


	//   ....[37]....
        /*0890*/ 	.word	0xffffffff


	//   ....[38]....
        /*0894*/ 	.word	0xffffffff


	//   ....[39]....
        /*0898*/ 	.word	0xffffffff


	//   ....[40]....
        /*089c*/ 	.word	0xffffffff


	//   ....[41]....
        /*08a0*/ 	.word	0xffffffff


	//   ....[42]....
        /*08a4*/ 	.word	0xffffffff


	//   ....[43]....
        /*08a8*/ 	.word	0xffffffff


	//   ....[44]....
        /*08ac*/ 	.word	0xffffffff


	//   ....[45]....
        /*08b0*/ 	.word	0xffffffff


	//   ....[46]....
        /*08b4*/ 	.word	0xffffffff


	//   ....[47]....
        /*08b8*/ 	.word	0xffffffff


	//   ....[48]....
        /*08bc*/ 	.word	0xffffffff


	//   ....[49]....
        /*08c0*/ 	.word	0xffffffff


	//   ....[50]....
        /*08c4*/ 	.word	0xffffffff


	//   ....[51]....
        /*08c8*/ 	.word	0xffffffff


	//   ....[52]....
        /*08cc*/ 	.word	0xffffffff


	//   ....[53]....
        /*08d0*/ 	.word	0xffffffff


	//   ....[54]....
        /*08d4*/ 	.word	0xffffffff


	//   ....[55]....
        /*08d8*/ 	.word	0xffffffff


	//   ....[56]....
        /*08dc*/ 	.word	0xffffffff


	//   ....[57]....
        /*08e0*/ 	.word	0xffffffff


	//   ....[58]....
        /*08e4*/ 	.word	0xffffffff


	//   ....[59]....
        /*08e8*/ 	.word	0xffffffff


	//   ....[60]....
        /*08ec*/ 	.word	0xffffffff


	//   ....[61]....
        /*08f0*/ 	.word	0xffffffff


	//   ....[62]....
        /*08f4*/ 	.word	0xffffffff


	//   ....[63]....
        /*08f8*/ 	.word	0xffffffff


	//   ....[64]....
        /*08fc*/ 	.word	0xffffffff


	//   ....[65]....
        /*0900*/ 	.word	0xffffffff


	//   ....[66]....
        /*0904*/ 	.word	0xffffffff


	//   ....[67]....
        /*0908*/ 	.word	0xffffffff


	//   ....[68]....
        /*090c*/ 	.word	0xffffffff


	//   ....[69]....
        /*0910*/ 	.word	0xffffffff


	//   ....[70]....
        /*0914*/ 	.word	0xffffffff


	//   ....[71]....
        /*0918*/ 	.word	0xffffffff


	//   ....[72]....
        /*091c*/ 	.word	0xffffffff


	//   ....[73]....
        /*0920*/ 	.word	0xffffffff


	//   ....[74]....
        /*0924*/ 	.word	0xffffffff


	//   ....[75]....
        /*0928*/ 	.word	0xffffffff


	//   ....[76]....
        /*092c*/ 	.word	0xffffffff


	//   ....[77]....
        /*0930*/ 	.word	0xffffffff


	//   ....[78]....
        /*0934*/ 	.word	0xffffffff


	//   ....[79]....
        /*0938*/ 	.word	0xffffffff


	//   ....[80]....
        /*093c*/ 	.word	0xffffffff


	//   ....[81]....
        /*0940*/ 	.word	0xffffffff


	//   ....[82]....
        /*0944*/ 	.word	0xffffffff


	//   ....[83]....
        /*0948*/ 	.word	0xffffffff


	//   ....[84]....
        /*094c*/ 	.word	0xffffffff


	//   ....[85]....
        /*0950*/ 	.word	0xffffffff


	//   ....[86]....
        /*0954*/ 	.word	0xffffffff


	//   ....[87]....
        /*0958*/ 	.word	0xffffffff


	//   ....[88]....
        /*095c*/ 	.word	0xffffffff


	//   ....[89]....
        /*0960*/ 	.word	0xffffffff


	//   ....[90]....
        /*0964*/ 	.word	0xffffffff


	//   ....[91]....
        /*0968*/ 	.word	0xffffffff


	//   ....[92]....
        /*096c*/ 	.word	0xffffffff


	//   ....[93]....
        /*0970*/ 	.word	0xffffffff


	//   ....[94]....
        /*0974*/ 	.word	0xffffffff


	//   ....[95]....
        /*0978*/ 	.word	0xffffffff


	//   ....[96]....
        /*097c*/ 	.word	0xffffffff


	//   ....[97]....
        /*0980*/ 	.word	0xffffffff


	//   ....[98]....
        /*0984*/ 	.word	0xffffffff


	//   ....[99]....
        /*0988*/ 	.word	0xffffffff


	//   ....[100]....
        /*098c*/ 	.word	0xffffffff


	//   ....[101]....
        /*0990*/ 	.word	0xffffffff


	//   ....[102]....
        /*0994*/ 	.word	0xffffffff


	//   ....[103]....
        /*0998*/ 	.word	0xffffffff


	//   ....[104]....
        /*099c*/ 	.word	0xffffffff


	//   ....[105]....
        /*09a0*/ 	.word	0xffffffff


	//   ....[106]....
        /*09a4*/ 	.word	0xffffffff


	//   ....[107]....
        /*09a8*/ 	.word	0xffffffff


	//   ....[108]....
        /*09ac*/ 	.word	0xffffffff


	//   ....[109]....
        /*09b0*/ 	.word	0xffffffff


	//   ....[110]....
        /*09b4*/ 	.word	0xffffffff


	//   ....[111]....
        /*09b8*/ 	.word	0xffffffff


	//   ....[112]....
        /*09bc*/ 	.word	0xffffffff


	//   ....[113]....
        /*09c0*/ 	.word	0xffffffff


	//   ....[114]....
        /*09c4*/ 	.word	0xffffffff


	//   ....[115]....
        /*09c8*/ 	.word	0xffffffff


	//   ....[116]....
        /*09cc*/ 	.word	0xffffffff


	//   ....[117]....
        /*09d0*/ 	.word	0xffffffff


	//   ....[118]....
        /*09d4*/ 	.word	0xffffffff


	//   ....[119]....
        /*09d8*/ 	.word	0xffffffff


	//   ....[120]....
        /*09dc*/ 	.word	0xffffffff


	//   ....[121]....
        /*09e0*/ 	.word	0xffffffff


	//   ....[122]....
        /*09e4*/ 	.word	0xffffffff


	//   ....[123]....
        /*09e8*/ 	.word	0xffffffff


	//   ....[124]....
        /*09ec*/ 	.word	0xffffffff


	//   ....[125]....
        /*09f0*/ 	.word	0xffffffff


	//   ....[126]....
        /*09f4*/ 	.word	0xffffffff


	//   ....[127]....
        /*09f8*/ 	.word	0xffffffff


	//   ....[128]....
        /*09fc*/ 	.word	0xffffffff


	//   ....[129]....
        /*0a00*/ 	.word	0xffffffff


	//   ....[130]....
        /*0a04*/ 	.word	0xffffffff


	//   ....[131]....
        /*0a08*/ 	.word	0xffffffff


	//   ....[132]....
        /*0a0c*/ 	.word	0xffffffff


	//   ....[133]....
        /*0a10*/ 	.word	0xffffffff


	//   ....[134]....
        /*0a14*/ 	.word	0xffffffff


	//   ....[135]....
        /*0a18*/ 	.word	0xffffffff


	//   ....[136]....
        /*0a1c*/ 	.word	0xffffffff


	//   ....[137]....
        /*0a20*/ 	.word	0xffffffff


	//   ....[138]....
        /*0a24*/ 	.word	0xffffffff


	//   ....[139]....
        /*0a28*/ 	.word	0xffffffff


	//   ....[140]....
        /*0a2c*/ 	.word	0xffffffff


	//   ....[141]....
        /*0a30*/ 	.word	0xffffffff


	//   ....[142]....
        /*0a34*/ 	.word	0xffffffff


	//   ....[143]....
        /*0a38*/ 	.word	0xffffffff


	//   ....[144]....
        /*0a3c*/ 	.word	0xffffffff


	//   ....[145]....
        /*0a40*/ 	.word	0xffffffff


	//   ....[146]....
        /*0a44*/ 	.word	0xffffffff


	//   ....[147]....
        /*0a48*/ 	.word	0xffffffff


	//   ....[148]....
        /*0a4c*/ 	.word	0xffffffff


	//   ....[149]....
        /*0a50*/ 	.word	0xffffffff


	//   ....[150]....
        /*0a54*/ 	.word	0xffffffff


	//   ....[151]....
        /*0a58*/ 	.word	0xffffffff


	//   ....[152]....
        /*0a5c*/ 	.word	0xffffffff


	//   ....[153]....
        /*0a60*/ 	.word	0xffffffff


	//   ....[154]....
        /*0a64*/ 	.word	0xffffffff


	//   ....[155]....
        /*0a68*/ 	.word	0xffffffff


	//   ....[156]....
        /*0a6c*/ 	.word	0xffffffff


	//   ....[157]....
        /*0a70*/ 	.word	0xffffffff


	//   ....[158]....
        /*0a74*/ 	.word	0xffffffff


	//   ....[159]....
        /*0a78*/ 	.word	0xffffffff


	//   ....[160]....
        /*0a7c*/ 	.word	0xffffffff


	//   ....[161]....
        /*0a80*/ 	.word	0xffffffff


	//   ....[162]....
        /*0a84*/ 	.word	0xffffffff


	//   ....[163]....
        /*0a88*/ 	.word	0xffffffff


	//   ....[164]....
        /*0a8c*/ 	.word	0xffffffff


	//   ....[165]....
        /*0a90*/ 	.word	0xffffffff


	//   ....[166]....
        /*0a94*/ 	.word	0xffffffff


	//   ....[167]....
        /*0a98*/ 	.word	0xffffffff


	//   ....[168]....
        /*0a9c*/ 	.word	0xffffffff


	//   ....[169]....
        /*0aa0*/ 	.word	0xffffffff


	//   ....[170]....
        /*0aa4*/ 	.word	0xffffffff


	//   ....[171]....
        /*0aa8*/ 	.word	0xffffffff


	//   ....[172]....
        /*0aac*/ 	.word	0xffffffff


	//   ....[173]....
        /*0ab0*/ 	.word	0xffffffff


	//   ....[174]....
        /*0ab4*/ 	.word	0xffffffff


	//   ....[175]....
        /*0ab8*/ 	.word	0xffffffff


	//   ....[176]....
        /*0abc*/ 	.word	0xffffffff


	//   ....[177]....
        /*0ac0*/ 	.word	0xffffffff


	//   ....[178]....
        /*0ac4*/ 	.word	0xffffffff


	//   ....[179]....
        /*0ac8*/ 	.word	0xffffffff


	//   ....[180]....
        /*0acc*/ 	.word	0xffffffff


	//   ....[181]....
        /*0ad0*/ 	.word	0xffffffff


	//   ....[182]....
        /*0ad4*/ 	.word	0xffffffff


	//   ....[183]....
        /*0ad8*/ 	.word	0xffffffff


	//   ....[184]....
        /*0adc*/ 	.word	0xffffffff


	//   ....[185]....
        /*0ae0*/ 	.word	0xffffffff


	//   ....[186]....
        /*0ae4*/ 	.word	0xffffffff


	//   ....[187]....
        /*0ae8*/ 	.word	0xffffffff


	//   ....[188]....
        /*0aec*/ 	.word	0xffffffff


	//   ....[189]....
        /*0af0*/ 	.word	0xffffffff


	//   ....[190]....
        /*0af4*/ 	.word	0xffffffff


	//   ....[191]....
        /*0af8*/ 	.word	0xffffffff


	//   ....[192]....
        /*0afc*/ 	.word	0xffffffff


	//   ....[193]....
        /*0b00*/ 	.word	0xffffffff


	//   ....[194]....
        /*0b04*/ 	.word	0xffffffff


	//   ....[195]....
        /*0b08*/ 	.word	0xffffffff


	//   ....[196]....
        /*0b0c*/ 	.word	0xffffffff


	//   ....[197]....
        /*0b10*/ 	.word	0xffffffff


	//   ....[198]....
        /*0b14*/ 	.word	0xffffffff


	//   ....[199]....
        /*0b18*/ 	.word	0xffffffff


	//   ....[200]....
        /*0b1c*/ 	.word	0xffffffff


	//   ....[201]....
        /*0b20*/ 	.word	0xffffffff


	//   ....[202]....
        /*0b24*/ 	.word	0xffffffff


	//   ....[203]....
        /*0b28*/ 	.word	0xffffffff


	//   ....[204]....
        /*0b2c*/ 	.word	0xffffffff


	//   ....[205]....
        /*0b30*/ 	.word	0xffffffff


	//   ....[206]....
        /*0b34*/ 	.word	0xffffffff


	//   ....[207]....
        /*0b38*/ 	.word	0xffffffff


	//   ....[208]....
        /*0b3c*/ 	.word	0x0500000f


	//   ....[209]....
        /*0b40*/ 	.word	0x0500000f


	//   ....[210]....
        /*0b44*/ 	.word	0x0500000f


	//   ....[211]....
        /*0b48*/ 	.word	0x0500000f


	//   ....[212]....
        /*0b4c*/ 	.word	0x0500000f


	//   ....[213]....
        /*0b50*/ 	.word	0x0500000f


	//   ....[214]....
        /*0b54*/ 	.word	0x0500000f


	//   ....[215]....
        /*0b58*/ 	.word	0x0500000f


	//   ....[216]....
        /*0b5c*/ 	.word	0x0500000f


	//   ....[217]....
        /*0b60*/ 	.word	0x0500000f


	//   ....[218]....
        /*0b64*/ 	.word	0x0500000f


	//   ....[219]....
        /*0b68*/ 	.word	0x0500000f


	//   ....[220]....
        /*0b6c*/ 	.word	0x0500000f


	//   ....[221]....
        /*0b70*/ 	.word	0x0500000f


	//   ....[222]....
        /*0b74*/ 	.word	0x0500000f


	//   ....[223]....
        /*0b78*/ 	.word	0x0500000f


	//   ....[224]....
        /*0b7c*/ 	.word	0x0500000f


	//   ....[225]....
        /*0b80*/ 	.word	0x0500000f


	//   ....[226]....
        /*0b84*/ 	.word	0x0500000f


	//   ....[227]....
        /*0b88*/ 	.word	0x0500000f


	//   ....[228]....
        /*0b8c*/ 	.word	0x0500000f


	//   ....[229]....
        /*0b90*/ 	.word	0x0500000f


	//   ....[230]....
        /*0b94*/ 	.word	0x0500000f


	//   ....[231]....
        /*0b98*/ 	.word	0x0500000f


	//   ....[232]....
        /*0b9c*/ 	.word	0x0500000f


	//   ....[233]....
        /*0ba0*/ 	.word	0x0500000f


	//   ....[234]....
        /*0ba4*/ 	.word	0x0500000f


	//   ....[235]....
        /*0ba8*/ 	.word	0x0500000f


	//   ....[236]....
        /*0bac*/ 	.word	0x0500000f


	//   ....[237]....
        /*0bb0*/ 	.word	0x0500000f


	//   ....[238]....
        /*0bb4*/ 	.word	0x0500000f


	//   ....[239]....
        /*0bb8*/ 	.word	0x0500000f


	//   ....[240]....
        /*0bbc*/ 	.word	0x0500000f


	//   ....[241]....
        /*0bc0*/ 	.word	0x0500000f


	//   ....[242]....
        /*0bc4*/ 	.word	0x0500000f


	//   ....[243]....
        /*0bc8*/ 	.word	0x0500000f


	//   ....[244]....
        /*0bcc*/ 	.word	0x0500000f


	//----- nvinfo : EIATTR_COOP_GROUP_INSTR_OFFSETS
	.align		4
.L_235:
        /*0bd0*/ 	.byte	0x04, 0x28
        /*0bd2*/ 	.short	(.L_237 - .L_236)


	//   ....[0]....
.L_236:
        /*0bd4*/ 	.word	0x000000c0


	//   ....[1]....
        /*0bd8*/ 	.word	0x000001f0


	//   ....[2]....
        /*0bdc*/ 	.word	0x00000240


	//   ....[3]....
        /*0be0*/ 	.word	0x00000470


	//   ....[4]....
        /*0be4*/ 	.word	0x000005d0


	//   ....[5]....
        /*0be8*/ 	.word	0x000006f0


	//   ....[6]....
        /*0bec*/ 	.word	0x00000850


	//   ....[7]....
        /*0bf0*/ 	.word	0x00005630


	//   ....[8]....
        /*0bf4*/ 	.word	0x00005d90


	//   ....[9]....
        /*0bf8*/ 	.word	0x00005da0


	//   ....[10]....
        /*0bfc*/ 	.word	0x00005db0


	//   ....[11]....
        /*0c00*/ 	.word	0x00005dc0


	//   ....[12]....
        /*0c04*/ 	.word	0x00009490


	//   ....[13]....
        /*0c08*/ 	.word	0x000094a0


	//   ....[14]....
        /*0c0c*/ 	.word	0x000094b0


	//   ....[15]....
        /*0c10*/ 	.word	0x000094c0


	//   ....[16]....
        /*0c14*/ 	.word	0x0000d7f0


	//   ....[17]....
        /*0c18*/ 	.word	0x0000dac0


	//   ....[18]....
        /*0c1c*/ 	.word	0x0000ef40


	//   ....[19]....
        /*0c20*/ 	.word	0x0000f060


	//   ....[20]....
        /*0c24*/ 	.word	0x0000fbf0


	//   ....[21]....
        /*0c28*/ 	.word	0x0000fc80


	//   ....[22]....
        /*0c2c*/ 	.word	0x000122a0


	//   ....[23]....
        /*0c30*/ 	.word	0x00012490


	//   ....[24]....
        /*0c34*/ 	.word	0x00013ae0


	//   ....[25]....
        /*0c38*/ 	.word	0x00013bf0


	//   ....[26]....
        /*0c3c*/ 	.word	0x00014830


	//   ....[27]....
        /*0c40*/ 	.word	0x00014880


	//   ....[28]....
        /*0c44*/ 	.word	0x000173d0


	//   ....[29]....
        /*0c48*/ 	.word	0x000173e0


	//   ....[30]....
        /*0c4c*/ 	.word	0x00017410


	//   ....[31]....
        /*0c50*/ 	.word	0x00017420


	//   ....[32]....
        /*0c54*/ 	.word	0x0001a050


	//   ....[33]....
        /*0c58*/ 	.word	0x0001a240


	//   ....[34]....
        /*0c5c*/ 	.word	0x0001b890


	//   ....[35]....
        /*0c60*/ 	.word	0x0001b9a0


	//   ....[36]....
        /*0c64*/ 	.word	0x0001c5a0


	//   ....[37]....
        /*0c68*/ 	.word	0x0001c600


	//   ....[38]....
        /*0c6c*/ 	.word	0x0001de20


	//   ....[39]....
        /*0c70*/ 	.word	0x0001de30


	//   ....[40]....
        /*0c74*/ 	.word	0x0001deb0


	//   ....[41]....
        /*0c78*/ 	.word	0x0001dec0


	//   ....[42]....
        /*0c7c*/ 	.word	0x0001f2e0


	//   ....[43]....
        /*0c80*/ 	.word	0x0001f320


	//   ....[44]....
        /*0c84*/ 	.word	0x0001f350


	//   ....[45]....
        /*0c88*/ 	.word	0x0001f360


	//   ....[46]....
        /*0c8c*/ 	.word	0x0001f390


	//   ....[47]....
        /*0c90*/ 	.word	0x0001f3b0


	//   ....[48]....
        /*0c94*/ 	.word	0x0001f3c0


	//   ....[49]....
        /*0c98*/ 	.word	0x0001f3d0


	//   ....[50]....
        /*0c9c*/ 	.word	0x0001f3f0


	//   ....[51]....
        /*0ca0*/ 	.word	0x0001f410


	//   ....[52]....
        /*0ca4*/ 	.word	0x0001f430


	//   ....[53]....
        /*0ca8*/ 	.word	0x0001f440


	//   ....[54]....
        /*0cac*/ 	.word	0x0001f450


	//   ....[55]....
        /*0cb0*/ 	.word	0x0001f460


	//   ....[56]....
        /*0cb4*/ 	.word	0x0001f470


	//   ....[57]....
        /*0cb8*/ 	.word	0x0001f480


	//   ....[58]....
        /*0cbc*/ 	.word	0x0001f4a0


	//   ....[59]....
        /*0cc0*/ 	.word	0x0001f4b0


	//   ....[60]....
        /*0cc4*/ 	.word	0x0001f4c0


	//   ....[61]....
        /*0cc8*/ 	.word	0x0001f4d0


	//   ....[62]....
        /*0ccc*/ 	.word	0x0001f4e0


	//   ....[63]....
        /*0cd0*/ 	.word	0x0001f4f0


	//   ....[64]....
        /*0cd4*/ 	.word	0x0001f500


	//   ....[65]....
        /*0cd8*/ 	.word	0x0001f510


	//   ....[66]....
        /*0cdc*/ 	.word	0x0001f520


	//   ....[67]....
        /*0ce0*/ 	.word	0x0001f530


	//   ....[68]....
        /*0ce4*/ 	.word	0x0001f540


	//   ....[69]....
        /*0ce8*/ 	.word	0x0001f550


	//   ....[70]....
        /*0cec*/ 	.word	0x0001f560


	//   ....[71]....
        /*0cf0*/ 	.word	0x0001f570


	//   ....[72]....
        /*0cf4*/ 	.word	0x0001f580


	//   ....[73]....
        /*0cf8*/ 	.word	0x0001f590


	//   ....[74]....
        /*0cfc*/ 	.word	0x0001f5a0


	//   ....[75]....
        /*0d00*/ 	.word	0x0001f5b0


	//   ....[76]....
        /*0d04*/ 	.word	0x0001f5c0


	//   ....[77]....
        /*0d08*/ 	.word	0x0001f5d0


	//   ....[78]....
        /*0d0c*/ 	.word	0x0001f5e0


	//   ....[79]....
        /*0d10*/ 	.word	0x0001f5f0


	//   ....[80]....
        /*0d14*/ 	.word	0x0001f600


	//   ....[81]....
        /*0d18*/ 	.word	0x0001f610


	//   ....[82]....
        /*0d1c*/ 	.word	0x0001f620


	//   ....[83]....
        /*0d20*/ 	.word	0x0001f630


	//   ....[84]....
        /*0d24*/ 	.word	0x0001f640


	//   ....[85]....
        /*0d28*/ 	.word	0x0001f650


	//   ....[86]....
        /*0d2c*/ 	.word	0x0001f660


	//   ....[87]....
        /*0d30*/ 	.word	0x0001f670


	//   ....[88]....
        /*0d34*/ 	.word	0x0001f680


	//   ....[89]....
        /*0d38*/ 	.word	0x0001f690


	//   ....[90]....
        /*0d3c*/ 	.word	0x0001f6a0


	//   ....[91]....
        /*0d40*/ 	.word	0x0001f6b0


	//   ....[92]....
        /*0d44*/ 	.word	0x0001f6c0


	//   ....[93]....
        /*0d48*/ 	.word	0x0001f6d0


	//   ....[94]....
        /*0d4c*/ 	.word	0x0001f6e0


	//   ....[95]....
        /*0d50*/ 	.word	0x0001f6f0


	//   ....[96]....
        /*0d54*/ 	.word	0x0001f700


	//   ....[97]....
        /*0d58*/ 	.word	0x0001f710


	//   ....[98]....
        /*0d5c*/ 	.word	0x0001f720


	//   ....[99]....
        /*0d60*/ 	.word	0x0001f730


	//   ....[100]....
        /*0d64*/ 	.word	0x0001f740


	//   ....[101]....
        /*0d68*/ 	.word	0x0001f750


	//   ....[102]....
        /*0d6c*/ 	.word	0x0001f760


	//   ....[103]....
        /*0d70*/ 	.word	0x0001f770


	//   ....[104]....
        /*0d74*/ 	.word	0x0001f780


	//   ....[105]....
        /*0d78*/ 	.word	0x0001f790


	//   ....[106]....
        /*0d7c*/ 	.word	0x0001f7a0


	//   ....[107]....
        /*0d80*/ 	.word	0x0001f7b0


	//   ....[108]....
        /*0d84*/ 	.word	0x0001f7c0


	//   ....[109]....
        /*0d88*/ 	.word	0x0001f7d0


	//   ....[110]....
        /*0d8c*/ 	.word	0x0001f7e0


	//   ....[111]....
        /*0d90*/ 	.word	0x0001f7f0


	//   ....[112]....
        /*0d94*/ 	.word	0x0001f800


	//   ....[113]....
        /*0d98*/ 	.word	0x0001f810


	//   ....[114]....
        /*0d9c*/ 	.word	0x0001f820


	//   ....[115]....
        /*0da0*/ 	.word	0x0001f830


	//   ....[116]....
        /*0da4*/ 	.word	0x0001f840


	//   ....[117]....
        /*0da8*/ 	.word	0x0001f850


	//   ....[118]....
        /*0dac*/ 	.word	0x0001f860


	//   ....[119]....
        /*0db0*/ 	.word	0x0001f870


	//   ....[120]....
        /*0db4*/ 	.word	0x0001f880


	//   ....[121]....
        /*0db8*/ 	.word	0x0001f890


	//   ....[122]....
        /*0dbc*/ 	.word	0x0001f8a0


	//   ....[123]....
        /*0dc0*/ 	.word	0x0001f8b0


	//   ....[124]....
        /*0dc4*/ 	.word	0x0001f8c0


	//   ....[125]....
        /*0dc8*/ 	.word	0x0001f8d0


	//   ....[126]....
        /*0dcc*/ 	.word	0x0001f8e0


	//   ....[127]....
        /*0dd0*/ 	.word	0x0001f8f0


	//   ....[128]....
        /*0dd4*/ 	.word	0x0001f900


	//   ....[129]....
        /*0dd8*/ 	.word	0x0001f910


	//   ....[130]....
        /*0ddc*/ 	.word	0x0001f920


	//   ....[131]....
        /*0de0*/ 	.word	0x0001f930


	//   ....[132]....
        /*0de4*/ 	.word	0x0001f940


	//   ....[133]....
        /*0de8*/ 	.word	0x0001f950


	//   ....[134]....
        /*0dec*/ 	.word	0x0001f960


	//   ....[135]....
        /*0df0*/ 	.word	0x0001f970


	//   ....[136]....
        /*0df4*/ 	.word	0x0001f980


	//   ....[137]....
        /*0df8*/ 	.word	0x0001f990


	//   ....[138]....
        /*0dfc*/ 	.word	0x000207e0


	//   ....[139]....
        /*0e00*/ 	.word	0x000207f0


	//   ....[140]....
        /*0e04*/ 	.word	0x00020800


	//   ....[141]....
        /*0e08*/ 	.word	0x00020810


	//   ....[142]....
        /*0e0c*/ 	.word	0x000210d0


	//   ....[143]....
        /*0e10*/ 	.word	0x000210f0


	//   ....[144]....
        /*0e14*/ 	.word	0x00021220


	//   ....[145]....
        /*0e18*/ 	.word	0x00021240


	//   ....[146]....
        /*0e1c*/ 	.word	0x00021340


	//   ....[147]....
        /*0e20*/ 	.word	0x00021360


	//   ....[148]....
        /*0e24*/ 	.word	0x00021470


	//   ....[149]....
        /*0e28*/ 	.word	0x00021490


	//   ....[150]....
        /*0e2c*/ 	.word	0x00021ae0


	//   ....[151]....
        /*0e30*/ 	.word	0x00021af0


	//   ....[152]....
        /*0e34*/ 	.word	0x00022140


	//   ....[153]....
        /*0e38*/ 	.word	0x00022150


	//   ....[154]....
        /*0e3c*/ 	.word	0x00022fd0


	//   ....[155]....
        /*0e40*/ 	.word	0x00023000


	//   ....[156]....
        /*0e44*/ 	.word	0x00023120


	//   ....[157]....
        /*0e48*/ 	.word	0x00023140


	//   ....[158]....
        /*0e4c*/ 	.word	0x00023240


	//   ....[159]....
        /*0e50*/ 	.word	0x00023260


	//   ....[160]....
        /*0e54*/ 	.word	0x00023370


	//   ....[161]....
        /*0e58*/ 	.word	0x00023390


	//   ....[162]....
        /*0e5c*/ 	.word	0x00023520


	//   ....[163]....
        /*0e60*/ 	.word	0x00023730


	//   ....[164]....
        /*0e64*/ 	.word	0x00023760


	//   ....[165]....
        /*0e68*/ 	.word	0x00023790


	//   ....[166]....
        /*0e6c*/ 	.word	0x000237c0


	//   ....[167]....
        /*0e70*/ 	.word	0x000237f0


	//   ....[168]....
        /*0e74*/ 	.word	0x00023820


	//   ....[169]....
        /*0e78*/ 	.word	0x000239c0


	//   ....[170]....
        /*0e7c*/ 	.word	0x000239f0


	//   ....[171]....
        /*0e80*/ 	.word	0x00023a20


	//   ....[172]....
        /*0e84*/ 	.word	0x00023a50


	//   ....[173]....
        /*0e88*/ 	.word	0x00023a80


	//   ....[174]....
        /*0e8c*/ 	.word	0x00023ab0


	//   ....[175]....
        /*0e90*/ 	.word	0x00023b50


	//   ....[176]....
        /*0e94*/ 	.word	0x00023b80


	//   ....[177]....
        /*0e98*/ 	.word	0x00023b90


	//   ....[178]....
        /*0e9c*/ 	.word	0x00023bc0


	//   ....[179]....
        /*0ea0*/ 	.word	0x000255e0


	//   ....[180]....
        /*0ea4*/ 	.word	0x00027920


	//   ....[181]....
        /*0ea8*/ 	.word	0x00028680


	//   ....[182]....
        /*0eac*/ 	.word	0x000286a0


	//   ....[183]....
        /*0eb0*/ 	.word	0x00028700


	//   ....[184]....
        /*0eb4*/ 	.word	0x00028780


	//   ....[185]....
        /*0eb8*/ 	.word	0x00028810


	//   ....[186]....
        /*0ebc*/ 	.word	0x00028820


	//   ....[187]....
        /*0ec0*/ 	.word	0x00028870


	//   ....[188]....
        /*0ec4*/ 	.word	0x000288b0


	//   ....[189]....
        /*0ec8*/ 	.word	0x0002ab00


	//   ....[190]....
        /*0ecc*/ 	.word	0x0002ab10


	//   ....[191]....
        /*0ed0*/ 	.word	0x0002ab50


	//   ....[192]....
        /*0ed4*/ 	.word	0x0002ab90


	//   ....[193]....
        /*0ed8*/ 	.word	0x0002abc0


	//   ....[194]....
        /*0edc*/ 	.word	0x0002abf0


	//   ....[195]....
        /*0ee0*/ 	.word	0x0002ac20


	//   ....[196]....
        /*0ee4*/ 	.word	0x0002ac50


	//   ....[197]....
        /*0ee8*/ 	.word	0x0002ae20


	//   ....[198]....
        /*0eec*/ 	.word	0x0002ae50


	//   ....[199]....
        /*0ef0*/ 	.word	0x0002ae80


	//   ....[200]....
        /*0ef4*/ 	.word	0x0002aeb0


	//   ....[201]....
        /*0ef8*/ 	.word	0x0002aee0


	//   ....[202]....
        /*0efc*/ 	.word	0x0002af10


	//   ....[203]....
        /*0f00*/ 	.word	0x0002afe0


	//   ....[204]....
        /*0f04*/ 	.word	0x0002b000


	//   ....[205]....
        /*0f08*/ 	.word	0x0002b010


	//   ....[206]....
        /*0f0c*/ 	.word	0x0002b090


	//   ....[207]....
        /*0f10*/ 	.word	0x0002bbe0


	//   ....[208]....
        /*0f14*/ 	.word	0x0002bf90


	//   ....[209]....
        /*0f18*/ 	.word	0x0002bfe0


	//   ....[210]....
        /*0f1c*/ 	.word	0x0002c030


	//   ....[211]....
        /*0f20*/ 	.word	0x0002c080


	//   ....[212]....
        /*0f24*/ 	.word	0x0002c150


	//   ....[213]....
        /*0f28*/ 	.word	0x0002c1a0


	//   ....[214]....
        /*0f2c*/ 	.word	0x0002c1f0


	//   ....[215]....
        /*0f30*/ 	.word	0x0002c240


	//   ....[216]....
        /*0f34*/ 	.word	0x0002c660


	//   ....[217]....
        /*0f38*/ 	.word	0x0002c940


	//   ....[218]....
        /*0f3c*/ 	.word	0x0002cb50


	//   ....[219]....
        /*0f40*/ 	.word	0x0002cba0


	//   ....[220]....
        /*0f44*/ 	.word	0x0002cc00


	//   ....[221]....
        /*0f48*/ 	.word	0x0002cd10


	//   ....[222]....
        /*0f4c*/ 	.word	0x0002cd70


	//   ....[223]....
        /*0f50*/ 	.word	0x0002ce80


	//   ....[224]....
        /*0f54*/ 	.word	0x0002cee0


	//   ....[225]....
        /*0f58*/ 	.word	0x0002cfc0


	//   ....[226]....
        /*0f5c*/ 	.word	0x0002d2e0


	//   ....[227]....
        /*0f60*/ 	.word	0x0002d380


	//   ....[228]....
        /*0f64*/ 	.word	0x0002d520


	//   ....[229]....
        /*0f68*/ 	.word	0x0002d5a0


	//   ....[230]....
        /*0f6c*/ 	.word	0x0002d620


	//   ....[231]....
        /*0f70*/ 	.word	0x0002d6a0


	//   ....[232]....
        /*0f74*/ 	.word	0x0002d720


	//   ....[233]....
        /*0f78*/ 	.word	0x0002d7b0


	//   ....[234]....
        /*0f7c*/ 	.word	0x0002d850


	//   ....[235]....
        /*0f80*/ 	.word	0x0002d900


	//   ....[236]....
        /*0f84*/ 	.word	0x0002d980


	//   ....[237]....
        /*0f88*/ 	.word	0x0002da00


	//   ....[238]....
        /*0f8c*/ 	.word	0x0002da80


	//   ....[239]....
        /*0f90*/ 	.word	0x0002db10


	//   ....[240]....
        /*0f94*/ 	.word	0x0002db90


	//   ....[241]....
        /*0f98*/ 	.word	0x0002dc40


	//   ....[242]....
        /*0f9c*/ 	.word	0x0002dc90


	//   ....[243]....
        /*0fa0*/ 	.word	0x0002dd50


	//   ....[244]....
        /*0fa4*/ 	.word	0x0002de80


	//----- nvinfo : EIATTR_REG_RECONFIG
	.align		4
.L_237:
        /*0fa8*/ 	.byte	0x01, 0x54
	.zero		2


	//----- nvinfo : EIATTR_SYSCALL_OFFSETS
	.align		4
        /*0fac*/ 	.byte	0x04, 0x46
        /*0fae*/ 	.short	(.L_239 - .L_238)


	//   ....[0]....
.L_238:
        /*0fb0*/ 	.word	0x000026e0


	//   ....[1]....
        /*0fb4*/ 	.word	0x000028a0


	//   ....[2]....
        /*0fb8*/ 	.word	0x000057b0


	//   ....[3]....
        /*0fbc*/ 	.word	0x00005ae0


	//   ....[4]....
        /*0fc0*/ 	.word	0x000273b0


	//   ....[5]....
        /*0fc4*/ 	.word	0x00027520


	//   ....[6]....
        /*0fc8*/ 	.word	0x00027670


	//   ....[7]....
        /*0fcc*/ 	.word	0x000277b0


	//   ....[8]....
        /*0fd0*/ 	.word	0x00028210


	//----- nvinfo : EIATTR_MBARRIER_INSTR_OFFSETS
	.align		4
.L_239:
        /*0fd4*/ 	.byte	0x04, 0x39
        /*0fd6*/ 	.short	(.L_241 - .L_240)


	//   ....[0]....
.L_240:
        /*0fd8*/ 	.word	0x00000320
        /*0fdc*/ 	.word	0x000000ff
        /*0fe0*/ 	.word	0x00033400
        /*0fe4*/ 	.short	0x0100
        /*0fe6*/ 	.byte	0x08
	.zero		1


	//   ....[1]....
        /*0fe8*/ 	.word	0x00000330
        /*0fec*/ 	.word	0x000000ff
        /*0ff0*/ 	.word	0x00033420
        /*0ff4*/ 	.short	0x0100
        /*0ff6*/ 	.byte	0x08
	.zero		1


	//   ....[2]....
        /*0ff8*/ 	.word	0x00000420
        /*0ffc*/ 	.word	0x000000ff
        /*1000*/ 	.word	0x00033430
        /*1004*/ 	.short	0x0100
        /*1006*/ 	.byte	0x08
	.zero		1


	//   ....[3]....
        /*1008*/ 	.word	0x00000430
        /*100c*/ 	.word	0x000000ff
        /*1010*/ 	.word	0x00033440
        /*1014*/ 	.short	0x0100
        /*1016*/ 	.byte	0x08
	.zero		1


	//   ....[4]....
        /*1018*/ 	.word	0x00000440
        /*101c*/ 	.word	0x000000ff
        /*1020*/ 	.word	0x00033438
        /*1024*/ 	.short	0x0100
        /*1026*/ 	.byte	0x08
	.zero		1


	//   ....[5]....
        /*1028*/ 	.word	0x00000450
        /*102c*/ 	.word	0x000000ff
        /*1030*/ 	.word	0x00033448
        /*1034*/ 	.short	0x0100
        /*1036*/ 	.byte	0x08
	.zero		1


	//   ....[6]....
        /*1038*/ 	.word	0x00000580
        /*103c*/ 	.word	0x000000ff
        /*1040*/ 	.word	0x00033450
        /*1044*/ 	.short	0x0100
        /*1046*/ 	.byte	0x08
	.zero		1


	//   ....[7]....
        /*1048*/ 	.word	0x00000590
        /*104c*/ 	.word	0x000000ff
        /*1050*/ 	.word	0x00033460
        /*1054*/ 	.short	0x0100
        /*1056*/ 	.byte	0x08
	.zero		1


	//   ....[8]....
        /*1058*/ 	.word	0x000005a0
        /*105c*/ 	.word	0x000000ff
        /*1060*/ 	.word	0x00033458
        /*1064*/ 	.short	0x0100
        /*1066*/ 	.byte	0x08
	.zero		1


	//   ....[9]....
        /*1068*/ 	.word	0x000005b0
        /*106c*/ 	.word	0x000000ff
        /*1070*/ 	.word	0x00033468
        /*1074*/ 	.short	0x0100
        /*1076*/ 	.byte	0x08
	.zero		1


	//   ....[10]....
        /*1078*/ 	.word	0x000006a0
        /*107c*/ 	.word	0x000000ff
        /*1080*/ 	.word	0x00033470
        /*1084*/ 	.short	0x0100
        /*1086*/ 	.byte	0x06
	.zero		1


	//   ....[11]....
        /*1088*/ 	.word	0x000006b0
        /*108c*/ 	.word	0x000000ff
        /*1090*/ 	.word	0x00033480
        /*1094*/ 	.short	0x0100
        /*1096*/ 	.byte	0x06
	.zero		1


	//   ....[12]....
        /*1098*/ 	.word	0x000006c0
        /*109c*/ 	.word	0x000000ff
        /*10a0*/ 	.word	0x00033478
        /*10a4*/ 	.short	0x0100
        /*10a6*/ 	.byte	0x06
	.zero		1


	//   ....[13]....
        /*10a8*/ 	.word	0x000006d0
        /*10ac*/ 	.word	0x000000ff
        /*10b0*/ 	.word	0x00033488
        /*10b4*/ 	.short	0x0100
        /*10b6*/ 	.byte	0x06
	.zero		1


	//   ....[14]....
        /*10b8*/ 	.word	0x00000800
        /*10bc*/ 	.word	0x000000ff
        /*10c0*/ 	.word	0x00033490
        /*10c4*/ 	.short	0x0100
        /*10c6*/ 	.byte	0x08
	.zero		1


	//   ....[15]....
        /*10c8*/ 	.word	0x00000810
        /*10cc*/ 	.word	0x000000ff
        /*10d0*/ 	.word	0x000334a0
        /*10d4*/ 	.short	0x0100
        /*10d6*/ 	.byte	0x08
	.zero		1


	//   ....[16]....
        /*10d8*/ 	.word	0x00000820
        /*10dc*/ 	.word	0x000000ff
        /*10e0*/ 	.word	0x00033498
        /*10e4*/ 	.short	0x0100
        /*10e6*/ 	.byte	0x08
	.zero		1


	//   ....[17]....
        /*10e8*/ 	.word	0x00000830
        /*10ec*/ 	.word	0x000000ff
        /*10f0*/ 	.word	0x000334a8
        /*10f4*/ 	.short	0x0100
        /*10f6*/ 	.byte	0x08
	.zero		1


	//   ....[18]....
        /*10f8*/ 	.word	0x00000960
        /*10fc*/ 	.word	0x000000ff
        /*1100*/ 	.word	0x000334b0
        /*1104*/ 	.short	0x0100
        /*1106*/ 	.byte	0x08
	.zero		1


	//   ....[19]....
        /*1108*/ 	.word	0x00000970
        /*110c*/ 	.word	0x000000ff
        /*1110*/ 	.word	0x000334c0
        /*1114*/ 	.short	0x0100
        /*1116*/ 	.byte	0x08
	.zero		1


	//   ....[20]....
        /*1118*/ 	.word	0x00000980
        /*111c*/ 	.word	0x000000ff
        /*1120*/ 	.word	0x000334b8
        /*1124*/ 	.short	0x0100
        /*1126*/ 	.byte	0x08
	.zero		1


	//   ....[21]....
        /*1128*/ 	.word	0x00000990
        /*112c*/ 	.word	0x000000ff
        /*1130*/ 	.word	0x000334c8
        /*1134*/ 	.short	0x0100
        /*1136*/ 	.byte	0x08
	.zero		1


	//   ....[22]....
        /*1138*/ 	.word	0x00004280
        /*113c*/ 	.word	0x00000036
        /*1140*/ 	.word	0x000334b0
        /*1144*/ 	.short	0x010a
        /*1146*/ 	.byte	0x3f
	.zero		1


	//   ....[23]....
        /*1148*/ 	.word	0x000047b0
        /*114c*/ 	.word	0x00000036
        /*1150*/ 	.word	0x00000000
        /*1154*/ 	.short	0x0101
        /*1156*/ 	.byte	0x3f
	.zero		1


	//   ....[24]....
        /*1158*/ 	.word	0x00005850
        /*115c*/ 	.word	0x00000003
        /*1160*/ 	.word	0x00033400
        /*1164*/ 	.short	0x010a
        /*1166*/ 	.byte	0x3f
	.zero		1


	//   ....[25]....
        /*1168*/ 	.word	0x000058a0
        /*116c*/ 	.word	0x00000003
        /*1170*/ 	.word	0x00033400
        /*1174*/ 	.short	0x010a
        /*1176*/ 	.byte	0x3f
	.zero		1


	//   ....[26]....
        /*1178*/ 	.word	0x00006360
        /*117c*/ 	.word	0x000000ff
        /*1180*/ 	.word	0x00033400
        /*1184*/ 	.short	0x010a
        /*1186*/ 	.byte	0x26
	.zero		1


	//   ....[27]....
        /*1188*/ 	.word	0x00009970
        /*118c*/ 	.word	0x000000ff
        /*1190*/ 	.word	0x00033400
        /*1194*/ 	.short	0x010a
        /*1196*/ 	.byte	0x26
	.zero		1


	//   ....[28]....
        /*1198*/ 	.word	0x0000cad0
        /*119c*/ 	.word	0x00000005
        /*11a0*/ 	.word	0x00033430
        /*11a4*/ 	.short	0x010a
        /*11a6*/ 	.byte	0x3f
	.zero		1


	//   ....[29]....
        /*11a8*/ 	.word	0x0000cb40
        /*11ac*/ 	.word	0x00000005
        /*11b0*/ 	.word	0x00033430
        /*11b4*/ 	.short	0x010a
        /*11b6*/ 	.byte	0x3f
	.zero		1


	//   ....[30]....
        /*11b8*/ 	.word	0x0000d910
        /*11bc*/ 	.word	0x00000000
        /*11c0*/ 	.word	0x00000000
        /*11c4*/ 	.short	0x0101
        /*11c6*/ 	.byte	0x3f
	.zero		1


	//   ....[31]....
        /*11c8*/ 	.word	0x000112d0
        /*11cc*/ 	.word	0x000000ff
        /*11d0*/ 	.word	0x00033430
        /*11d4*/ 	.short	0x010a
        /*11d6*/ 	.byte	0x06
	.zero		1


	//   ....[32]....
        /*11d8*/ 	.word	0x00011310
        /*11dc*/ 	.word	0x000000ff
        /*11e0*/ 	.word	0x00033430
        /*11e4*/ 	.short	0x010a
        /*11e6*/ 	.byte	0x06
	.zero		1


	//   ....[33]....
        /*11e8*/ 	.word	0x00011f30
        /*11ec*/ 	.word	0x000000ff
        /*11f0*/ 	.word	0x00033450
        /*11f4*/ 	.short	0x010a
        /*11f6*/ 	.byte	0x06
	.zero		1


	//   ....[34]....
        /*11f8*/ 	.word	0x00011f70
        /*11fc*/ 	.word	0x000000ff
        /*1200*/ 	.word	0x00033450
        /*1204*/ 	.short	0x010a
        /*1206*/ 	.byte	0x06
	.zero		1


	//   ....[35]....
        /*1208*/ 	.word	0x00012300
        /*120c*/ 	.word	0x00000007
        /*1210*/ 	.word	0x00000000
        /*1214*/ 	.short	0x0101
        /*1216*/ 	.byte	0x3f
	.zero		1


	//   ....[36]....
        /*1218*/ 	.word	0x00015520
        /*121c*/ 	.word	0x000000ff
        /*1220*/ 	.word	0x00000000
        /*1224*/ 	.short	0x0101
        /*1226*/ 	.byte	0x06
	.zero		1


	//   ....[37]....
        /*1228*/ 	.word	0x00016110
        /*122c*/ 	.word	0x000000ff
        /*1230*/ 	.word	0x00033430
        /*1234*/ 	.short	0x010a
        /*1236*/ 	.byte	0x06
	.zero		1


	//   ....[38]....
        /*1238*/ 	.word	0x00016150
        /*123c*/ 	.word	0x000000ff
        /*1240*/ 	.word	0x00033430
        /*1244*/ 	.short	0x010a
        /*1246*/ 	.byte	0x06
	.zero		1


	//   ....[39]....
        /*1248*/ 	.word	0x00016da0
        /*124c*/ 	.word	0x000000ff
        /*1250*/ 	.word	0x00033450
        /*1254*/ 	.short	0x010a
        /*1256*/ 	.byte	0x06
	.zero		1


	//   ....[40]....
        /*1258*/ 	.word	0x00016de0
        /*125c*/ 	.word	0x000000ff
        /*1260*/ 	.word	0x00033450
        /*1264*/ 	.short	0x010a
        /*1266*/ 	.byte	0x06
	.zero		1


	//   ....[41]....
        /*1268*/ 	.word	0x00018580
        /*126c*/ 	.word	0x000000bf
        /*1270*/ 	.word	0x00000000
        /*1274*/ 	.short	0x0101
        /*1276*/ 	.byte	0x3f
	.zero		1


	//   ....[42]....
        /*1278*/ 	.word	0x000186d0
        /*127c*/ 	.word	0x000000ff
        /*1280*/ 	.word	0x00000000
        /*1284*/ 	.short	0x0101
        /*1286*/ 	.byte	0x06
	.zero		1


	//   ....[43]....
        /*1288*/ 	.word	0x00019050
        /*128c*/ 	.word	0x000000ff
        /*1290*/ 	.word	0x00033430
        /*1294*/ 	.short	0x010a
        /*1296*/ 	.byte	0x06
	.zero		1


	//   ....[44]....
        /*1298*/ 	.word	0x00019090
        /*129c*/ 	.word	0x000000ff
        /*12a0*/ 	.word	0x00033430
        /*12a4*/ 	.short	0x010a
        /*12a6*/ 	.byte	0x06
	.zero		1


	//   ....[45]....
        /*12a8*/ 	.word	0x00019ce0
        /*12ac*/ 	.word	0x000000ff
        /*12b0*/ 	.word	0x00033450
        /*12b4*/ 	.short	0x010a
        /*12b6*/ 	.byte	0x06
	.zero		1


	//   ....[46]....
        /*12b8*/ 	.word	0x00019d20
        /*12bc*/ 	.word	0x000000ff
        /*12c0*/ 	.word	0x00033450
        /*12c4*/ 	.short	0x010a
        /*12c6*/ 	.byte	0x06
	.zero		1


	//   ....[47]....
        /*12c8*/ 	.word	0x0001a0b0
        /*12cc*/ 	.word	0x00000000
        /*12d0*/ 	.word	0x00000000
        /*12d4*/ 	.short	0x0101
        /*12d6*/ 	.byte	0x3f
	.zero		1


	//   ....[48]....
        /*12d8*/ 	.word	0x0001d2d0
        /*12dc*/ 	.word	0x000000ff
        /*12e0*/ 	.word	0x00000000
        /*12e4*/ 	.short	0x0101
        /*12e6*/ 	.byte	0x06
	.zero		1


	//   ....[49]....
        /*12e8*/ 	.word	0x0001db60
        /*12ec*/ 	.word	0x000000ff
        /*12f0*/ 	.word	0x00033450
        /*12f4*/ 	.short	0x010a
        /*12f6*/ 	.byte	0x05
	.zero		1


	//   ....[50]....
        /*12f8*/ 	.word	0x0001dba0
        /*12fc*/ 	.word	0x000000ff
        /*1300*/ 	.word	0x00033450
        /*1304*/ 	.short	0x010a
        /*1306*/ 	.byte	0x05
	.zero		1


	//   ....[51]....
        /*1308*/ 	.word	0x0001e1a0
        /*130c*/ 	.word	0x000000ff
        /*1310*/ 	.word	0x00000000
        /*1314*/ 	.short	0x0101
        /*1316*/ 	.byte	0x04
	.zero		1


	//   ....[52]....
        /*1318*/ 	.word	0x000210b0
        /*131c*/ 	.word	0x000000ff
        /*1320*/ 	.word	0x00000000
        /*1324*/ 	.short	0x0101
        /*1326*/ 	.byte	0x05
	.zero		1


	//   ....[53]....
        /*1328*/ 	.word	0x00021920
        /*132c*/ 	.word	0x000000ff
        /*1330*/ 	.word	0x00000000
        /*1334*/ 	.short	0x0101
        /*1336*/ 	.byte	0x05
	.zero		1


	//   ....[54]....
        /*1338*/ 	.word	0x000256c0
        /*133c*/ 	.word	0x00000013
        /*1340*/ 	.word	0x00033420
        /*1344*/ 	.short	0x010a
        /*1346*/ 	.byte	0x3f
	.zero		1


	//   ....[55]....
        /*1348*/ 	.word	0x00025790
        /*134c*/ 	.word	0x00000007
        /*1350*/ 	.word	0x000334a0
        /*1354*/ 	.short	0x010a
        /*1356*/ 	.byte	0x3f
	.zero		1


	//   ....[56]....
        /*1358*/ 	.word	0x00025bd0
        /*135c*/ 	.word	0x00000007
        /*1360*/ 	.word	0x000334c0
        /*1364*/ 	.short	0x010a
        /*1366*/ 	.byte	0x3f
	.zero		1


	//   ....[57]....
        /*1368*/ 	.word	0x00026170
        /*136c*/ 	.word	0x00000009
        /*1370*/ 	.word	0x000334a0
        /*1374*/ 	.short	0x010a
        /*1376*/ 	.byte	0x3f
	.zero		1


	//   ....[58]....
        /*1378*/ 	.word	0x000265a0
        /*137c*/ 	.word	0x00000009
        /*1380*/ 	.word	0x000334c0
        /*1384*/ 	.short	0x010a
        /*1386*/ 	.byte	0x3f
	.zero		1


	//   ....[59]....
        /*1388*/ 	.word	0x00027b90
        /*138c*/ 	.word	0x00000002
        /*1390*/ 	.word	0x00033480
        /*1394*/ 	.short	0x010a
        /*1396*/ 	.byte	0x3f
	.zero		1


	//   ....[60]....
        /*1398*/ 	.word	0x00027de0
        /*139c*/ 	.word	0x00000002
        /*13a0*/ 	.word	0x00033440
        /*13a4*/ 	.short	0x010a
        /*13a6*/ 	.byte	0x3f
	.zero		1


	//   ....[61]....
        /*13a8*/ 	.word	0x00028990
        /*13ac*/ 	.word	0x00000013
        /*13b0*/ 	.word	0x00033400
        /*13b4*/ 	.short	0x0107
        /*13b6*/ 	.byte	0x3f
	.zero		1


	//   ....[62]....
        /*13b8*/ 	.word	0x00028a90
        /*13bc*/ 	.word	0x00000013
        /*13c0*/ 	.word	0x00033400
        /*13c4*/ 	.short	0x0101
        /*13c6*/ 	.byte	0x3f
	.zero		1


	//   ....[63]....
        /*13c8*/ 	.word	0x00028ab0
        /*13cc*/ 	.word	0x00000013
        /*13d0*/ 	.word	0x00033420
        /*13d4*/ 	.short	0x010a
        /*13d6*/ 	.byte	0x3f
	.zero		1


	//   ....[64]....
        /*13d8*/ 	.word	0x00028dc0
        /*13dc*/ 	.word	0x00000006
        /*13e0*/ 	.word	0x00033480
        /*13e4*/ 	.short	0x010a
        /*13e6*/ 	.byte	0x3f
	.zero		1


	//   ....[65]....
        /*13e8*/ 	.word	0x00029220
        /*13ec*/ 	.word	0x00000006
        /*13f0*/ 	.word	0x00033440
        /*13f4*/ 	.short	0x010a
        /*13f6*/ 	.byte	0x3f
	.zero		1


	//   ....[66]....
        /*13f8*/ 	.word	0x000296d0
        /*13fc*/ 	.word	0x00000003
        /*1400*/ 	.word	0x00033470
        /*1404*/ 	.short	0x010a
        /*1406*/ 	.byte	0x3f
	.zero		1


	//   ....[67]....
        /*1408*/ 	.word	0x00029740
        /*140c*/ 	.word	0x00000003
        /*1410*/ 	.word	0x00033460
        /*1414*/ 	.short	0x010a
        /*1416*/ 	.byte	0x3f
	.zero		1


	//   ....[68]....
        /*1418*/ 	.word	0x00029e00
        /*141c*/ 	.word	0x00000003
        /*1420*/ 	.word	0x00033450
        /*1424*/ 	.short	0x0101
        /*1426*/ 	.byte	0x3f
	.zero		1


	//   ....[69]....
        /*1428*/ 	.word	0x00029e80
        /*142c*/ 	.word	0x00000003
        /*1430*/ 	.word	0x00000000
        /*1434*/ 	.short	0x0101
        /*1436*/ 	.byte	0x3f
	.zero		1


	//   ....[70]....
        /*1438*/ 	.word	0x0002a0c0
        /*143c*/ 	.word	0x00000003
        /*1440*/ 	.word	0x00033470
        /*1444*/ 	.short	0x010a
        /*1446*/ 	.byte	0x3f
	.zero		1


	//   ....[71]....
        /*1448*/ 	.word	0x0002a130
        /*144c*/ 	.word	0x00000003
        /*1450*/ 	.word	0x00033460
        /*1454*/ 	.short	0x010a
        /*1456*/ 	.byte	0x3f
	.zero		1


	//   ....[72]....
        /*1458*/ 	.word	0x0002a810
        /*145c*/ 	.word	0x00000003
        /*1460*/ 	.word	0x00033450
        /*1464*/ 	.short	0x0101
        /*1466*/ 	.byte	0x3f
	.zero		1


	//   ....[73]....
        /*1468*/ 	.word	0x0002a860
        /*146c*/ 	.word	0x00000003
        /*1470*/ 	.word	0x00000000
        /*1474*/ 	.short	0x0101
        /*1476*/ 	.byte	0x3f
	.zero		1


	//   ....[74]....
        /*1478*/ 	.word	0x0002bb60
        /*147c*/ 	.word	0x00000000
        /*1480*/ 	.word	0x00033420
        /*1484*/ 	.short	0x010a
        /*1486*/ 	.byte	0x3f
	.zero		1


	//   ....[75]....
        /*1488*/ 	.word	0x0002bd20
        /*148c*/ 	.word	0x00000006
        /*1490*/ 	.word	0x00000000
        /*1494*/ 	.short	0x010a
        /*1496*/ 	.byte	0x3f
	.zero		1


	//   ....[76]....
        /*1498*/ 	.word	0x0002bd90
        /*149c*/ 	.word	0x00000007
        /*14a0*/ 	.word	0x00000000
        /*14a4*/ 	.short	0x010a
        /*14a6*/ 	.byte	0x3f
	.zero		1


	//   ....[77]....
        /*14a8*/ 	.word	0x0002bdf0
        /*14ac*/ 	.word	0x00000004
        /*14b0*/ 	.word	0x00033460
        /*14b4*/ 	.short	0x010a
        /*14b6*/ 	.byte	0x3f
	.zero		1


	//   ....[78]....
        /*14b8*/ 	.word	0x0002be40
        /*14bc*/ 	.word	0x00000003
        /*14c0*/ 	.word	0x00033460
        /*14c4*/ 	.short	0x010a
        /*14c6*/ 	.byte	0x3f
	.zero		1


	//   ....[79]....
        /*14c8*/ 	.word	0x0002be80
        /*14cc*/ 	.word	0x00000004
        /*14d0*/ 	.word	0x00033480
        /*14d4*/ 	.short	0x010a
        /*14d6*/ 	.byte	0x3f
	.zero		1


	//   ....[80]....
        /*14d8*/ 	.word	0x0002bea0
        /*14dc*/ 	.word	0x00000003
        /*14e0*/ 	.word	0x00033480
        /*14e4*/ 	.short	0x010a
        /*14e6*/ 	.byte	0x3f
	.zero		1


	//   ....[81]....
        /*14e8*/ 	.word	0x0002bf00
        /*14ec*/ 	.word	0x00000036
        /*14f0*/ 	.word	0x000334b0
        /*14f4*/ 	.short	0x010a
        /*14f6*/ 	.byte	0x3f
	.zero		1


	//   ....[82]....
        /*14f8*/ 	.word	0x0002c0c0
        /*14fc*/ 	.word	0x00000003
        /*1500*/ 	.word	0x00033400
        /*1504*/ 	.short	0x010a
        /*1506*/ 	.byte	0x3f
	.zero		1


	//   ....[83]....
        /*1508*/ 	.word	0x0002c290
        /*150c*/ 	.word	0x00000003
        /*1510*/ 	.word	0x00033400
        /*1514*/ 	.short	0x010a
        /*1516*/ 	.byte	0x3f
	.zero		1


	//   ....[84]....
        /*1518*/ 	.word	0x0002c2e0
        /*151c*/ 	.word	0x00000005
        /*1520*/ 	.word	0x00033430
        /*1524*/ 	.short	0x010a
        /*1526*/ 	.byte	0x3f
	.zero		1


	//   ....[85]....
        /*1528*/ 	.word	0x0002c340
        /*152c*/ 	.word	0x00000008
        /*1530*/ 	.word	0x00033430
        /*1534*/ 	.short	0x010a
        /*1536*/ 	.byte	0x3f
	.zero		1


	//   ....[86]....
        /*1538*/ 	.word	0x0002c3a0
        /*153c*/ 	.word	0x00000008
        /*1540*/ 	.word	0x00033450
        /*1544*/ 	.short	0x010a
        /*1546*/ 	.byte	0x3f
	.zero		1


	//   ....[87]....
        /*1548*/ 	.word	0x0002c400
        /*154c*/ 	.word	0x00000003
        /*1550*/ 	.word	0x00033430
        /*1554*/ 	.short	0x010a
        /*1556*/ 	.byte	0x3f
	.zero		1


	//   ....[88]....
        /*1558*/ 	.word	0x0002c460
        /*155c*/ 	.word	0x00000003
        /*1560*/ 	.word	0x00033450
        /*1564*/ 	.short	0x010a
        /*1566*/ 	.byte	0x3f
	.zero		1


	//   ....[89]....
        /*1568*/ 	.word	0x0002c4c0
        /*156c*/ 	.word	0x00000003
        /*1570*/ 	.word	0x00033430
        /*1574*/ 	.short	0x010a
        /*1576*/ 	.byte	0x3f
	.zero		1


	//   ....[90]....
        /*1578*/ 	.word	0x0002c520
        /*157c*/ 	.word	0x00000003
        /*1580*/ 	.word	0x00033450
        /*1584*/ 	.short	0x010a
        /*1586*/ 	.byte	0x3f
	.zero		1


	//   ....[91]....
        /*1588*/ 	.word	0x0002c580
        /*158c*/ 	.word	0x00000007
        /*1590*/ 	.word	0x00033450
        /*1594*/ 	.short	0x010a
        /*1596*/ 	.byte	0x3f
	.zero		1


	//   ....[92]....
        /*1598*/ 	.word	0x0002c720
        /*159c*/ 	.word	0x00000013
        /*15a0*/ 	.word	0x00033420
        /*15a4*/ 	.short	0x010a
        /*15a6*/ 	.byte	0x3f
	.zero		1


	//   ....[93]....
        /*15a8*/ 	.word	0x0002c770
        /*15ac*/ 	.word	0x00000007
        /*15b0*/ 	.word	0x000334a0
        /*15b4*/ 	.short	0x010a
        /*15b6*/ 	.byte	0x3f
	.zero		1


	//   ....[94]....
        /*15b8*/ 	.word	0x0002c7c0
        /*15bc*/ 	.word	0x00000007
        /*15c0*/ 	.word	0x000334c0
        /*15c4*/ 	.short	0x010a
        /*15c6*/ 	.byte	0x3f
	.zero		1


	//   ....[95]....
        /*15c8*/ 	.word	0x0002c810
        /*15cc*/ 	.word	0x00000009
        /*15d0*/ 	.word	0x000334a0
        /*15d4*/ 	.short	0x010a
        /*15d6*/ 	.byte	0x3f
	.zero		1


	//   ....[96]....
        /*15d8*/ 	.word	0x0002c860
        /*15dc*/ 	.word	0x00000009
        /*15e0*/ 	.word	0x000334c0
        /*15e4*/ 	.short	0x010a
        /*15e6*/ 	.byte	0x3f
	.zero		1


	//   ....[97]....
        /*15e8*/ 	.word	0x0002ca00
        /*15ec*/ 	.word	0x00000002
        /*15f0*/ 	.word	0x00033480
        /*15f4*/ 	.short	0x010a
        /*15f6*/ 	.byte	0x3f
	.zero		1


	//   ....[98]....
        /*15f8*/ 	.word	0x0002ca50
        /*15fc*/ 	.word	0x00000002
        /*1600*/ 	.word	0x00033440
        /*1604*/ 	.short	0x010a
        /*1606*/ 	.byte	0x3f
	.zero		1


	//   ....[99]....
        /*1608*/ 	.word	0x0002d040
        /*160c*/ 	.word	0x00000013
        /*1610*/ 	.word	0x00033420
        /*1614*/ 	.short	0x010a
        /*1616*/ 	.byte	0x3f
	.zero		1


	//   ....[100]....
        /*1618*/ 	.word	0x0002d090
        /*161c*/ 	.word	0x00000006
        /*1620*/ 	.word	0x00033480
        /*1624*/ 	.short	0x010a
        /*1626*/ 	.byte	0x3f
	.zero		1


	//   ....[101]....
        /*1628*/ 	.word	0x0002d0e0
        /*162c*/ 	.word	0x00000006
        /*1630*/ 	.word	0x00033440
        /*1634*/ 	.short	0x010a
        /*1636*/ 	.byte	0x3f
	.zero		1


	//   ....[102]....
        /*1638*/ 	.word	0x0002d130
        /*163c*/ 	.word	0x00000003
        /*1640*/ 	.word	0x00033470
        /*1644*/ 	.short	0x010a
        /*1646*/ 	.byte	0x3f
	.zero		1


	//   ....[103]....
        /*1648*/ 	.word	0x0002d180
        /*164c*/ 	.word	0x00000003
        /*1650*/ 	.word	0x00033460
        /*1654*/ 	.short	0x010a
        /*1656*/ 	.byte	0x3f
	.zero		1


	//   ....[104]....
        /*1658*/ 	.word	0x0002d1d0
        /*165c*/ 	.word	0x00000003
        /*1660*/ 	.word	0x00033470
        /*1664*/ 	.short	0x010a
        /*1666*/ 	.byte	0x3f
	.zero		1


	//   ....[105]....
        /*1668*/ 	.word	0x0002d220
        /*166c*/ 	.word	0x00000003
        /*1670*/ 	.word	0x00033460
        /*1674*/ 	.short	0x010a
        /*1676*/ 	.byte	0x3f
	.zero		1


	//   ....[106]....
        /*1678*/ 	.word	0x0002dda0
        /*167c*/ 	.word	0x00000000
        /*1680*/ 	.word	0x00033420
        /*1684*/ 	.short	0x010a
        /*1686*/ 	.byte	0x3f
	.zero		1


	//   ....[107]....
        /*1688*/ 	.word	0x0002df40
        /*168c*/ 	.word	0x00000006
        /*1690*/ 	.word	0x00000000
        /*1694*/ 	.short	0x010a
        /*1696*/ 	.byte	0x3f
	.zero		1


	//   ....[108]....
        /*1698*/ 	.word	0x0002df90
        /*169c*/ 	.word	0x00000007
        /*16a0*/ 	.word	0x00000000
        /*16a4*/ 	.short	0x010a
        /*16a6*/ 	.byte	0x3f
	.zero		1


	//   ....[109]....
        /*16a8*/ 	.word	0x0002dfe0
        /*16ac*/ 	.word	0x00000004
        /*16b0*/ 	.word	0x00033460
        /*16b4*/ 	.short	0x010a
        /*16b6*/ 	.byte	0x3f
	.zero		1


	//   ....[110]....
        /*16b8*/ 	.word	0x0002e030
        /*16bc*/ 	.word	0x00000003
        /*16c0*/ 	.word	0x00033460
        /*16c4*/ 	.short	0x010a
        /*16c6*/ 	.byte	0x3f
	.zero		1


	//   ....[111]....
        /*16c8*/ 	.word	0x0002e080
        /*16cc*/ 	.word	0x00000004
        /*16d0*/ 	.word	0x00033480
        /*16d4*/ 	.short	0x010a
        /*16d6*/ 	.byte	0x3f
	.zero		1


	//   ....[112]....
        /*16d8*/ 	.word	0x0002eeb0
        /*16dc*/ 	.word	0x0000000c
        /*16e0*/ 	.word	0x00000000
        /*16e4*/ 	.short	0x010a
        /*16e6*/ 	.byte	0x3f
	.zero		1


	//   ....[113]....
        /*16e8*/ 	.word	0x00036710
        /*16ec*/ 	.word	0x0000004e
        /*16f0*/ 	.word	0x00000000
        /*16f4*/ 	.short	0x010a
        /*16f6*/ 	.byte	0x3f
	.zero		1


	//   ....[114]....
        /*16f8*/ 	.word	0x0003e2d0
        /*16fc*/ 	.word	0x0000000e
        /*1700*/ 	.word	0x00000000
        /*1704*/ 	.short	0x010a
        /*1706*/ 	.byte	0x3f
	.zero		1


	//   ....[115]....
        /*1708*/ 	.word	0x0003ef80
        /*170c*/ 	.word	0x0000000e
        /*1710*/ 	.word	0x00000000
        /*1714*/ 	.short	0x0101
        /*1716*/ 	.byte	0x3f
	.zero		1


	//   ....[116]....
        /*1718*/ 	.word	0x0003efc0
        /*171c*/ 	.word	0x0000000c
        /*1720*/ 	.word	0x00000000
        /*1724*/ 	.short	0x010a
        /*1726*/ 	.byte	0x3f
	.zero		1


	//   ....[117]....
        /*1728*/ 	.word	0x0003f010
        /*172c*/ 	.word	0x0000004e
        /*1730*/ 	.word	0x00000000
        /*1734*/ 	.short	0x010a
        /*1736*/ 	.byte	0x3f
	.zero		1


	//   ....[118]....
        /*1738*/ 	.word	0x0003f060
        /*173c*/ 	.word	0x0000000e
        /*1740*/ 	.word	0x00000000
        /*1744*/ 	.short	0x010a
        /*1746*/ 	.byte	0x3f
	.zero		1


	//----- nvinfo : EIATTR_NUM_MBARRIERS
	.align		4
.L_241:
        /*1748*/ 	.byte	0x03, 0x38
        /*174a*/ 	.short	0x0016


	//----- nvinfo : EIATTR_EXIT_INSTR_OFFSETS
	.align		4
        /*174c*/ 	.byte	0x04, 0x1c
        /*174e*/ 	.short	(.L_243 - .L_242)


	//   ....[0]....
.L_242:
        /*1750*/ 	.word	0x00000b70


	//   ....[1]....
        /*1754*/ 	.word	0x000234c0


	//   ....[2]....
        /*1758*/ 	.word	0x0002bef0


	//----- nvinfo : EIATTR_MAX_THREADS
	.align		4
.L_243:
        /*175c*/ 	.byte	0x04, 0x05
        /*175e*/ 	.short	(.L_245 - .L_244)
.L_244:
        /*1760*/ 	.word	0x00000180
        /*1764*/ 	.word	0x00000001
        /*1768*/ 	.word	0x00000001


	//----- nvinfo : EIATTR_CRS_STACK_SIZE
	.align		4
.L_245:
        /*176c*/ 	.byte	0x04, 0x1e
        /*176e*/ 	.short	(.L_247 - .L_246)
.L_246:
        /*1770*/ 	.word	0x00000000


	//----- nvinfo : EIATTR_CBANK_PARAM_SIZE
	.align		4
.L_247:
        /*1774*/ 	.byte	0x03, 0x19
        /*1776*/ 	.short	0x0af0


	//----- nvinfo : EIATTR_PARAM_CBANK
	.align		4
        /*1778*/ 	.byte	0x04, 0x0a
        /*177a*/ 	.short	(.L_249 - .L_248)
	.align		4
.L_248:
        /*177c*/ 	.word	index@(.nv.constant0._ZN7cutlass13device_kernelIN5flash11enable_sm90INS1_16FlashAttnFwdSm90INS1_25CollectiveMainloopFwdSm90ILi2EN4cute5tupleIJNS5_1CILi1EEES8_S8_EEENS6_IJNS7_ILi128EEENS7_ILi160EEENS7_ILi192EEEEEELi192ENS_12float_e4m3_tEfNS_4arch4Sm90ELb0ELb1ELb0ELb1ELb0ELb1ELb0ELb1ELb1ELb1ELb1ELb0EEENS1_21CollectiveEpilogueFwdINS6_IJSA_SC_SB_EEES9_NS_10bfloat16_tESG_Li256ELb1ELb1ELb1ELb1EEENS1_36VarlenDynamicPersistentTileSchedulerILi128ELi160ELi256ELi128ELb1ELb1ELb1ELb1ELb0ELb1EEEEEEEEEvNT_6ParamsE)
        /*1780*/ 	.short	0x0210
        /*1782*/ 	.short	0x0af0


	//----- nvinfo : EIATTR_SW_WAR
	.align		4
.L_249:
        /*1784*/ 	.byte	0x04, 0x36
        /*1786*/ 	.short	(.L_251 - .L_250)
.L_250:
        /*1788*/ 	.word	0x00000008
.L_251:


//--------------------- .nv.info._ZN7cutlass13device_kernelIN5flash11enable_sm90INS1_16FlashAttnFwdSm90INS1_25CollectiveMainloopFwdSm90ILi2EN4cute5tupleIJNS5_1CILi1EEES8_S8_EEENS6_IJNS7_ILi128EEENS7_ILi160EEENS7_ILi192EEEEEELi192ENS_12float_e4m3_tEfNS_4arch4Sm90ELb1ELb0ELb0ELb0ELb0ELb0ELb0ELb1ELb1ELb1ELb1ELb0EEENS1_21CollectiveEpilogueFwdINS6_IJSA_SC_SB_EEES9_NS_10bfloat16_tESG_Li256ELb0ELb1ELb1ELb1EEENS1_19SingleTileSchedulerILb0ELb1ELb1ELi128EEEEEEEEEvNT_6ParamsE --------------------------
	.section	.nv.info._ZN7cutlass13device_kernelIN5flash11enable_sm90INS1_16FlashAttnFwdSm90INS1_25CollectiveMainloopFwdSm90ILi2EN4cute5tupleIJNS5_1CILi1EEES8_S8_EEENS6_IJNS7_ILi128EEENS7_ILi160EEENS7_ILi192EEEEEELi192ENS_12float_e4m3_tEfNS_4arch4Sm90ELb1ELb0ELb0ELb0ELb0ELb0ELb0ELb1ELb1ELb1ELb1ELb0EEENS1_21CollectiveEpilogueFwdINS6_IJSA_SC_SB_EEES9_NS_10bfloat16_tESG_Li256ELb0ELb1ELb1ELb1EEENS1_19SingleTileSchedulerILb0ELb1ELb1ELi128EEEEEEEEEvNT_6ParamsE,"",@"SHT_CUDA_INFO"
	.sectionflags	@""
	.align	4


	//----- nvinfo : EIATTR_CUDA_API_VERSION
	.align		4
        /*0000*/ 	.byte	0x04, 0x37
        /*0002*/ 	.short	(.L_253 - .L_252)
.L_252:
        /*0004*/ 	.word	0x00000082


	//----- nvinfo : EIATTR_KPARAM_INFO
	.align		4
.L_253:
        /*0008*/ 	.byte	0x04, 0x17
        /*000a*/ 	.short	(.L_255 - .L_254)
.L_254:
        /*000c*/ 	.word	0x00000000
        /*0010*/ 	.short	0x0000
        /*0012*/ 	.short	0x0070
        /*0014*/ 	.byte	0x00, 0xf0, 0x01, 0x28


	//----- nvinfo : EIATTR_SPARSE_MMA_MASK
	.align		4
.L_255:
        /*0018*/ 	.byte	0x03, 0x50
        /*001a*/ 	.short	0x0000


	//----- nvinfo : EIATTR_MAXREG_COUNT
	.align		4
        /*001c*/ 	.byte	0x03, 0x1b
        /*001e*/ 	.short	0x00a8


	//----- nvinfo : EIATTR_NUM_BARRIERS
	.align		4
        /*0020*/ 	.byte	0x02, 0x4c
        /*0022*/ 	.byte	0x10
	.zero		1


	//----- nvinfo : EIATTR_EXTERNS
	.align		4
        /*0024*/ 	.byte	0x04, 0x0f
        /*0026*/ 	.short	(.L_257 - .L_256)


	//   ....[0]....
	.align		4
.L_256:
        /*0028*/ 	.word	index@(__assertfail)


	//----- nvinfo : EIATTR_ANNOTATIONS
	.align		4
.L_257:
        /*002c*/ 	.byte	0x04, 0x55
        /*002e*/ 	.short	(.L_259 - .L_258)


	//   ....[0]....
.L_258:
        /* <DEDUP_REMOVED lines=10> */


	//----- nvinfo : EIATTR_MERCURY_ISA_VERSION
	.align		4
.L_259:
        /*00c0*/ 	.byte	0x03, 0x5f
        /*00c2*/ 	.short	0x0101


	//----- nvinfo : EIATTR_INT_WARP_WIDE_INSTR_OFFSETS
	.align		4
        /*00c4*/ 	.byte	0x04, 0x31
        /*00c6*/ 	.short	(.L_261 - .L_260)


	//   ....[0]....
.L_260:
        /*00c8*/ 	.word	0x00000120


	//   ....[1]....
        /*00cc*/ 	.word	0x000001c0


	//   ....[2]....
        /*00d0*/ 	.word	0x00000230


	//----- nvinfo : EIATTR_COOP_GROUP_MASK_REGIDS
	.align		4
.L_261:
        /*00d4*/ 	.byte	0x04, 0x29
        /*00d6*/ 	.short	(.L_263 - .L_262)


	//   ....[0]....
.L_262:
        /*00d8*/ 	.word	0xffffffff


	//   ....[1]....
        /*00dc*/ 	.word	0xffffffff


	//   ....[2]....
        /*00e0*/ 	.word	0xffffffff


	//   ....[3]....
        /*00e4*/ 	.word	0xffffffff


	//   ....[4]....
        /*00e8*/ 	.word	0xffffffff


	//   ....[5]....
        /*00ec*/ 	.word	0xffffffff


	//   ....[6]....
        /*00f0*/ 	.word	0xffffffff


	//   ....[7]....
        /*00f4*/ 	.word	0xffffffff


	//   ....[8]....
        /*00f8*/ 	.word	0xffffffff


	//   ....[9]....
        /*00fc*/ 	.word	0xffffffff


	//   ....[10]....
        /*0100*/ 	.word	0xffffffff


	//   ....[11]....
        /*0104*/ 	.word	0xffffffff


	//   ....[12]....
        /*0108*/ 	.word	0xffffffff


	//   ....[13]....
        /*010c*/ 	.word	0xffffffff


	//   ....[14]....
        /*0110*/ 	.word	0xffffffff


	//   ....[15]....
        /*0114*/ 	.word	0xffffffff


	//   ....[16]....
        /*0118*/ 	.word	0xffffffff


	//   ....[17]....
        /*011c*/ 	.word	0xffffffff


	//   ....[18]....
        /*0120*/ 	.word	0xffffffff


	//   ....[19]....
        /*0124*/ 	.word	0xffffffff


	//   ....[20]....
        /*0128*/ 	.word	0xffffffff


	//   ....[21]....
        /*012c*/ 	.word	0xffffffff


	//   ....[22]....
        /*0130*/ 	.word	0xffffffff


	//   ....[23]....
        /*0134*/ 	.word	0xffffffff


	//   ....[24]....
        /*0138*/ 	.word	0xffffffff


	//   ....[25]....
        /*013c*/ 	.word	0xffffffff


	//   ....[26]....
        /*0140*/ 	.word	0xffffffff


	//   ....[27]....
        /*0144*/ 	.word	0xffffffff


	//   ....[28]....
        /*0148*/ 	.word	0xffffffff


	//   ....[29]....
        /*014c*/ 	.word	0xffffffff


	//   ....[30]....
        /*0150*/ 	.word	0xffffffff


	//   ....[31]....
        /*0154*/ 	.word	0xffffffff


	//   ....[32]....
        /*0158*/ 	.word	0xffffffff


	//   ....[33]....
        /*015c*/ 	.word	0xffffffff


	//   ....[34]....
        /*0160*/ 	.word	0xffffffff


	//   ....[35]....
        /*0164*/ 	.word	0xffffffff


	//   ....[36]....
        /*0168*/ 	.word	0xffffffff


	//   ....[37]....
        /*016c*/ 	.word	0xffffffff


	//   ....[38]....
        /*0170*/ 	.word	0xffffffff


	//   ....[39]....
        /*0174*/ 	.word	0xffffffff


	//   ....[40]....
        /*0178*/ 	.word	0xffffffff


	//   ....[41]....
        /*017c*/ 	.word	0xffffffff


	//   ....[42]....
        /*0180*/ 	.word	0xffffffff


	//   ....[43]....
        /*0184*/ 	.word	0xffffffff


	//   ....[44]....
        /*0188*/ 	.word	0xffffffff


	//   ....[45]....
        /*018c*/ 	.word	0xffffffff


	//   ....[46]....
        /*0190*/ 	.word	0xffffffff


	//   ....[47]....
        /*0194*/ 	.word	0xffffffff


	//   ....[48]....
        /*0198*/ 	.word	0xffffffff


	//   ....[49]....
        /*019c*/ 	.word	0xffffffff


	//   ....[50]....
        /*01a0*/ 	.word	0xffffffff


	//   ....[51]....
        /*01a4*/ 	.word	0xffffffff


	//   ....[52]....
        /*01a8*/ 	.word	0xffffffff


	//   ....[53]....
        /*01ac*/ 	.word	0xffffffff


	//   ....[54]....
        /*01b0*/ 	.word	0xffffffff


	//   ....[55]....
        /*01b4*/ 	.word	0xffffffff


	//   ....[56]....
        /*01b8*/ 	.word	0xffffffff


	//   ....[57]....
        /*01bc*/ 	.word	0xffffffff


	//   ....[58]....
        /*01c0*/ 	.word	0xffffffff


	//   ....[59]....
        /*01c4*/ 	.word	0xffffffff


	//   ....[60]....
        /*01c8*/ 	.word	0xffffffff


	//   ....[61]....
        /*01cc*/ 	.word	0xffffffff


	//   ....[62]....
        /*01d0*/ 	.word	0xffffffff


	//   ....[63]....
        /*01d4*/ 	.word	0xffffffff


	//   ....[64]....
        /*01d8*/ 	.word	0xffffffff


	//   ....[65]....
        /*01dc*/ 	.word	0xffffffff


	//   ....[66]....
        /*01e0*/ 	.word	0xffffffff


	//   ....[67]....
        /*01e4*/ 	.word	0xffffffff


	//   ....[68]....
        /*01e8*/ 	.word	0xffffffff


	//   ....[69]....
        /*01ec*/ 	.word	0xffffffff


	//   ....[70]....
        /*01f0*/ 	.word	0xffffffff


	//   ....[71]....
        /*01f4*/ 	.word	0xffffffff


	//   ....[72]....
        /*01f8*/ 	.word	0xffffffff


	//   ....[73]....
        /*01fc*/ 	.word	0xffffffff


	//   ....[74]....
        /*0200*/ 	.word	0xffffffff


	//   ....[75]....
        /*0204*/ 	.word	0xffffffff


	//   ....[76]....
        /*0208*/ 	.word	0xffffffff


	//   ....[77]....
        /*020c*/ 	.word	0xffffffff


	//   ....[78]....
        /*0210*/ 	.word	0xffffffff


	//   ....[79]....
        /*0214*/ 	.word	0xffffffff


	//   ....[80]....
        /*0218*/ 	.word	0xffffffff


	//   ....[81]....
        /*021c*/ 	.word	0xffffffff


	//   ....[82]....
        /*0220*/ 	.word	0xffffffff


	//   ....[83]....
        /*0224*/ 	.word	0xffffffff


	//   ....[84]....
        /*0228*/ 	.word	0xffffffff


	//   ....[85]....
        /*022c*/ 	.word	0xffffffff


	//   ....[86]....
        /*0230*/ 	.word	0xffffffff


	//   ....[87]....
        /*0234*/ 	.word	0xffffffff


	//   ....[88]....
        /*0238*/ 	.word	0xffffffff


	//   ....[89]....
        /*023c*/ 	.word	0xffffffff


	//   ....[90]....
        /*0240*/ 	.word	0xffffffff


	//   ....[91]....
        /*0244*/ 	.word	0xffffffff


	//   ....[92]....
        /*0248*/ 	.word	0xffffffff


	//   ....[93]....
        /*024c*/ 	.word	0xffffffff


	//   ....[94]....
        /*0250*/ 	.word	0xffffffff


	//   ....[95]....
        /*0254*/ 	.word	0xffffffff


	//   ....[96]....
        /*0258*/ 	.word	0xffffffff


	//   ....[97]....
        /*025c*/ 	.word	0xffffffff


	//   ....[98]....
        /*0260*/ 	.word	0xffffffff


	//   ....[99]....
        /*0264*/ 	.word	0xffffffff


	//   ....[100]....
        /*0268*/ 	.word	0xffffffff


	//   ....[101]....
        /*026c*/ 	.word	0xffffffff


	//   ....[102]....
        /*0270*/ 	.word	0xffffffff


	//   ....[103]....
        /*0274*/ 	.word	0xffffffff


	//   ....[104]....
        /*0278*/ 	.word	0xffffffff


	//   ....[105]....
        /*027c*/ 	.word	0xffffffff


	//   ....[106]....
        /*0280*/ 	.word	0xffffffff


	//   ....[107]....
        /*0284*/ 	.word	0xffffffff


	//   ....[108]....
        /*0288*/ 	.word	0xffffffff


	//   ....[109]....
        /*028c*/ 	.word	0xffffffff


	//   ....[110]....
        /*0290*/ 	.word	0xffffffff


	//   ....[111]....
        /*0294*/ 	.word	0xffffffff


	//   ....[112]....
        /*0298*/ 	.word	0xffffffff


	//   ....[113]....
        /*029c*/ 	.word	0xffffffff


	//   ....[114]....
        /*02a0*/ 	.word	0xffffffff


	//   ....[115]....
        /*02a4*/ 	.word	0xffffffff


	//   ....[116]....
        /*02a8*/ 	.word	0xffffffff


	//   ....[117]....
        /*02ac*/ 	.word	0xffffffff


	//   ....[118]....
        /*02b0*/ 	.word	0xffffffff


	//   ....[119]....
        /*02b4*/ 	.word	0xffffffff


	//   ....[120]....
        /*02b8*/ 	.word	0xffffffff


	//   ....[121]....
        /*02bc*/ 	.word	0xffffffff


	//   ....[122]....
        /*02c0*/ 	.word	0xffffffff


	//   ....[123]....
        /*02c4*/ 	.word	0xffffffff


	//   ....[124]....
        /*02c8*/ 	.word	0xffffffff


	//   ....[125]....
        /*02cc*/ 	.word	0xffffffff


	//   ....[126]....
        /*02d0*/ 	.word	0xffffffff


	//   ....[127]....
        /*02d4*/ 	.word	0xffffffff


	//   ....[128]....
        /*02d8*/ 	.word	0xffffffff


	//   ....[129]....
        /*02dc*/ 	.word	0xffffffff


	//   ....[130]....
        /*02e0*/ 	.word	0xffffffff


	//   ....[131]....
        /*02e4*/ 	.word	0xffffffff


	//   ....[132]....
        /*02e8*/ 	.word	0xffffffff


	//   ....[133]....
        /*02ec*/ 	.word	0xffffffff


	//   ....[134]....
        /*02f0*/ 	.word	0xffffffff


	//   ....[135]....
        /*02f4*/ 	.word	0xffffffff


	//   ....[136]....
        /*02f8*/ 	.word	0xffffffff


	//   ....[137]....
        /*02fc*/ 	.word	0xffffffff


	//   ....[138]....
        /*0300*/ 	.word	0xffffffff


	//   ....[139]....
        /*0304*/ 	.word	0xffffffff


	//   ....[140]....
        /*0308*/ 	.word	0xffffffff


	//   ....[141]....
        /*030c*/ 	.word	0xffffffff


	//   ....[142]....
        /*0310*/ 	.word	0xffffffff


	//   ....[143]....
        /*0314*/ 	.word	0x0500000f


	//   ....[144]....
        /*0318*/ 	.word	0x0500000f


	//   ....[145]....
        /*031c*/ 	.word	0x0500000f


	//   ....[146]....
        /*0320*/ 	.word	0x0500000f


	//   ....[147]....
        /*0324*/ 	.word	0x0500000f


	//   ....[148]....
        /*0328*/ 	.word	0x0500000f


	//   ....[149]....
        /*032c*/ 	.word	0x0500000f


	//   ....[150]....
        /*0330*/ 	.word	0x0500000f


	//   ....[151]....
        /*0334*/ 	.word	0x0500000f


	//----- nvinfo : EIATTR_COOP_GROUP_INSTR_OFFSETS
	.align		4
.L_263:
        /*0338*/ 	.byte	0x04, 0x28
        /*033a*/ 	.short	(.L_265 - .L_264)


	//   ....[0]....
.L_264:
        /*033c*/ 	.word	0x00000060


	//   ....[1]....
        /*0340*/ 	.word	0x00000130


	//   ....[2]....
        /*0344*/ 	.word	0x000001e0


	//   ....[3]....
        /*0348*/ 	.word	0x000003a0


	//   ....[4]....
        /*034c*/ 	.word	0x00000500


	//   ....[5]....
        /*0350*/ 	.word	0x00000620


	//   ....[6]....
        /*0354*/ 	.word	0x00000780


	//   ....[7]....
        /*0358*/ 	.word	0x00001520


	//   ....[8]....
        /*035c*/ 	.word	0x00001d60


	//   ....[9]....
        /*0360*/ 	.word	0x00001d90


	//   ....[10]....
        /*0364*/ 	.word	0x00002f90


	//   ....[11]....
        /*0368*/ 	.word	0x00003040


	//   ....[12]....
        /*036c*/ 	.word	0x00003b70


	//   ....[13]....
        /*0370*/ 	.word	0x00003ca0


	//   ....[14]....
        /*0374*/ 	.word	0x00005f50


	//   ....[15]....
        /*0378*/ 	.word	0x00005f70


	//   ....[16]....
        /*037c*/ 	.word	0x00006980


	//   ....[17]....
        /*0380*/ 	.word	0x000069a0


	//   ....[18]....
        /*0384*/ 	.word	0x00007480


	//   ....[19]....
        /*0388*/ 	.word	0x000074f0


	//   ....[20]....
        /*038c*/ 	.word	0x00009d90


	//   ....[21]....
        /*0390*/ 	.word	0x00009da0


	//   ....[22]....
        /*0394*/ 	.word	0x00009dd0


	//   ....[23]....
        /*0398*/ 	.word	0x00009de0


	//   ....[24]....
        /*039c*/ 	.word	0x0000bbc0


	//   ....[25]....
        /*03a0*/ 	.word	0x0000bbd0


	//   ....[26]....
        /*03a4*/ 	.word	0x0000bc30


	//   ....[27]....
        /*03a8*/ 	.word	0x0000bc40


	//   ....[28]....
        /*03ac*/ 	.word	0x0000ce50


	//   ....[29]....
        /*03b0*/ 	.word	0x0000ce60


	//   ....[30]....
        /*03b4*/ 	.word	0x0000ce70


	//   ....[31]....
        /*03b8*/ 	.word	0x0000ce80


	//   ....[32]....
        /*03bc*/ 	.word	0x0000ce90


	//   ....[33]....
        /*03c0*/ 	.word	0x0000cea0


	//   ....[34]....
        /*03c4*/ 	.word	0x0000ceb0


	//   ....[35]....
        /*03c8*/ 	.word	0x0000cec0


	//   ....[36]....
        /*03cc*/ 	.word	0x0000ced0


	//   ....[37]....
        /*03d0*/ 	.word	0x0000cee0


	//   ....[38]....
        /*03d4*/ 	.word	0x0000cef0


	//   ....[39]....
        /*03d8*/ 	.word	0x0000cf00


	//   ....[40]....
        /*03dc*/ 	.word	0x0000cf10


	//   ....[41]....
        /*03e0*/ 	.word	0x0000cf20


	//   ....[42]....
        /*03e4*/ 	.word	0x0000cf30


	//   ....[43]....
        /*03e8*/ 	.word	0x0000cf40


	//   ....[44]....
        /*03ec*/ 	.word	0x0000cf50


	//   ....[45]....
        /*03f0*/ 	.word	0x0000cf60


	//   ....[46]....
        /*03f4*/ 	.word	0x0000cf70


	//   ....[47]....
        /*03f8*/ 	.word	0x0000cf90


	//   ....[48]....
        /*03fc*/ 	.word	0x0000cfa0


	//   ....[49]....
        /*0400*/ 	.word	0x0000cfc0


	//   ....[50]....
        /*0404*/ 	.word	0x0000cfd0


	//   ....[51]....
        /*0408*/ 	.word	0x0000cfe0


	//   ....[52]....
        /*040c*/ 	.word	0x0000cff0


	//   ....[53]....
        /*0410*/ 	.word	0x0000d000


	//   ....[54]....
        /*0414*/ 	.word	0x0000d020


	//   ....[55]....
        /*0418*/ 	.word	0x0000d030


	//   ....[56]....
        /*041c*/ 	.word	0x0000d040


	//   ....[57]....
        /*0420*/ 	.word	0x0000d050


	//   ....[58]....
        /*0424*/ 	.word	0x0000d060


	//   ....[59]....
        /*0428*/ 	.word	0x0000d070


	//   ....[60]....
        /*042c*/ 	.word	0x0000d080


	//   ....[61]....
        /*0430*/ 	.word	0x0000d090


	//   ....[62]....
        /*0434*/ 	.word	0x0000d0c0


	//   ....[63]....
        /*0438*/ 	.word	0x0000d0d0


	//   ....[64]....
        /*043c*/ 	.word	0x0000d0f0


	//   ....[65]....
        /*0440*/ 	.word	0x0000d100


	//   ....[66]....
        /*0444*/ 	.word	0x0000d110


	//   ....[67]....
        /*0448*/ 	.word	0x0000d120


	//   ....[68]....
        /*044c*/ 	.word	0x0000d130


	//   ....[69]....
        /*0450*/ 	.word	0x0000d150


	//   ....[70]....
        /*0454*/ 	.word	0x0000d160


	//   ....[71]....
        /*0458*/ 	.word	0x0000d180


	//   ....[72]....
        /*045c*/ 	.word	0x0000d190


	//   ....[73]....
        /*0460*/ 	.word	0x0000d1a0


	//   ....[74]....
        /*0464*/ 	.word	0x0000d1c0


	//   ....[75]....
        /*0468*/ 	.word	0x0000d1e0


	//   ....[76]....
        /*046c*/ 	.word	0x0000d210


	//   ....[77]....
        /*0470*/ 	.word	0x0000d220


	//   ....[78]....
        /*0474*/ 	.word	0x0000d230


	//   ....[79]....
        /*0478*/ 	.word	0x0000d240


	//   ....[80]....
        /*047c*/ 	.word	0x0000d250


	//   ....[81]....
        /*0480*/ 	.word	0x0000d260


	//   ....[82]....
        /*0484*/ 	.word	0x0000d270


	//   ....[83]....
        /*0488*/ 	.word	0x0000d280


	//   ....[84]....
        /*048c*/ 	.word	0x0000d290


	//   ....[85]....
        /*0490*/ 	.word	0x0000d2a0


	//   ....[86]....
        /*0494*/ 	.word	0x0000d2b0


	//   ....[87]....
        /*0498*/ 	.word	0x0000d2c0


	//   ....[88]....
        /*049c*/ 	.word	0x0000d2d0


	//   ....[89]....
        /*04a0*/ 	.word	0x0000d2e0


	//   ....[90]....
        /*04a4*/ 	.word	0x0000d2f0


	//   ....[91]....
        /*04a8*/ 	.word	0x0000d300


	//   ....[92]....
        /*04ac*/ 	.word	0x0000d310


	//   ....[93]....
        /*04b0*/ 	.word	0x0000d320


	//   ....[94]....
        /*04b4*/ 	.word	0x0000d330


	//   ....[95]....
        /*04b8*/ 	.word	0x0000d340


	//   ....[96]....
        /*04bc*/ 	.word	0x0000d350


	//   ....[97]....
        /*04c0*/ 	.word	0x0000d370


	//   ....[98]....
        /*04c4*/ 	.word	0x0000d390


	//   ....[99]....
        /*04c8*/ 	.word	0x0000d3b0


	//   ....[100]....
        /*04cc*/ 	.word	0x0000d3e0


	//   ....[101]....
        /*04d0*/ 	.word	0x0000d410


	//   ....[102]....
        /*04d4*/ 	.word	0x0000d440


	//   ....[103]....
        /*04d8*/ 	.word	0x0000d480


	//   ....[104]....
        /*04dc*/ 	.word	0x0000d4c0


	//   ....[105]....
        /*04e0*/ 	.word	0x0000d4f0


	//   ....[106]....
        /*04e4*/ 	.word	0x0000d520


	//   ....[107]....
        /*04e8*/ 	.word	0x0000d550


	//   ....[108]....
        /*04ec*/ 	.word	0x0000d580


	//   ....[109]....
        /*04f0*/ 	.word	0x0000d5c0


	//   ....[110]....
        /*04f4*/ 	.word	0x0000d5f0


	//   ....[111]....
        /*04f8*/ 	.word	0x0000d630


	//   ....[112]....
        /*04fc*/ 	.word	0x0000d670


	//   ....[113]....
        /*0500*/ 	.word	0x0000d6b0


	//   ....[114]....
        /*0504*/ 	.word	0x0000d6e0


	//   ....[115]....
        /*0508*/ 	.word	0x0000d710


	//   ....[116]....
        /*050c*/ 	.word	0x0000d730


	//   ....[117]....
        /*0510*/ 	.word	0x0000d740


	//   ....[118]....
        /*0514*/ 	.word	0x0000d750


	//   ....[119]....
        /*0518*/ 	.word	0x0000d760


	//   ....[120]....
        /*051c*/ 	.word	0x0000d770


	//   ....[121]....
        /*0520*/ 	.word	0x0000d780


	//   ....[122]....
        /*0524*/ 	.word	0x0000d790


	//   ....[123]....
        /*0528*/ 	.word	0x0000d7a0


	//   ....[124]....
        /*052c*/ 	.word	0x0000dc50


	//   ....[125]....
        /*0530*/ 	.word	0x0000dc80


	//   ....[126]....
        /*0534*/ 	.word	0x0000dcc0


	//   ....[127]....
        /*0538*/ 	.word	0x0000dd00


	//   ....[128]....
        /*053c*/ 	.word	0x0000dd50


	//   ....[129]....
        /*0540*/ 	.word	0x0000dd80


	//   ....[130]....
        /*0544*/ 	.word	0x0000e740


	//   ....[131]....
        /*0548*/ 	.word	0x0000e770


	//   ....[132]....
        /*054c*/ 	.word	0x0000f590


	//   ....[133]....
        /*0550*/ 	.word	0x00010320


	//   ....[134]....
        /*0554*/ 	.word	0x00010f60


	//   ....[135]....
        /*0558*/ 	.word	0x00010f70


	//   ....[136]....
        /*055c*/ 	.word	0x00010f90


	//   ....[137]....
        /*0560*/ 	.word	0x00011080


	//   ....[138]....
        /*0564*/ 	.word	0x000110b0


	//   ....[139]....
        /*0568*/ 	.word	0x00011140


	//   ....[140]....
        /*056c*/ 	.word	0x00011170


	//   ....[141]....
        /*0570*/ 	.word	0x00011180


	//   ....[142]....
        /*0574*/ 	.word	0x00012f80


	//   ....[143]....
        /*0578*/ 	.word	0x00013530


	//   ....[144]....
        /*057c*/ 	.word	0x00013710


	//   ....[145]....
        /*0580*/ 	.word	0x00013760


	//   ....[146]....
        /*0584*/ 	.word	0x00013800


	//   ....[147]....
        /*0588*/ 	.word	0x00013920


	//   ....[148]....
        /*058c*/ 	.word	0x00013990


	//   ....[149]....
        /*0590*/ 	.word	0x00013a90


	//   ....[150]....
        /*0594*/ 	.word	0x00013b00


	//   ....[151]....
        /*0598*/ 	.word	0x00013bf0


	//----- nvinfo : EIATTR_REG_RECONFIG
	.align		4
.L_265:
        /*059c*/ 	.byte	0x01, 0x54
	.zero		2


	//----- nvinfo : EIATTR_SYSCALL_OFFSETS
	.align		4
        /*05a0*/ 	.byte	0x04, 0x46
        /*05a2*/ 	.short	(.L_267 - .L_266)


	//   ....[0]....
.L_266:
        /*05a4*/ 	.word	0x000016e0


	//   ....[1]....
        /*05a8*/ 	.word	0x0000fd00


	//   ....[2]....
        /*05ac*/ 	.word	0x0000fe40


	//   ....[3]....
        /*05b0*/ 	.word	0x0000ff80


	//   ....[4]....
        /*05b4*/ 	.word	0x000100a0


	//   ....[5]....
        /*05b8*/ 	.word	0x00010b10


	//----- nvinfo : EIATTR_MBARRIER_INSTR_OFFSETS
	.align		4
.L_267:
        /*05bc*/ 	.byte	0x04, 0x39
        /*05be*/ 	.short	(.L_269 - .L_268)


	//   ....[0]....
.L_268:
        /*05c0*/ 	.word	0x00000250
        /*05c4*/ 	.word	0x000000ff
        /*05c8*/ 	.word	0x00033400
        /*05cc*/ 	.short	0x0100
        /*05ce*/ 	.byte	0x08
	.zero		1


	//   ....[1]....
        /*05d0*/ 	.word	0x00000260
        /*05d4*/ 	.word	0x000000ff
        /*05d8*/ 	.word	0x00033420
        /*05dc*/ 	.short	0x0100
        /*05de*/ 	.byte	0x08
	.zero		1


	//   ....[2]....
        /*05e0*/ 	.word	0x00000350
        /*05e4*/ 	.word	0x000000ff
        /*05e8*/ 	.word	0x00033430
        /*05ec*/ 	.short	0x0100
        /*05ee*/ 	.byte	0x08
	.zero		1


	//   ....[3]....
        /*05f0*/ 	.word	0x00000360
        /*05f4*/ 	.word	0x000000ff
        /*05f8*/ 	.word	0x00033440
        /*05fc*/ 	.short	0x0100
        /*05fe*/ 	.byte	0x08
	.zero		1


	//   ....[4]....
        /*0600*/ 	.word	0x00000370
        /*0604*/ 	.word	0x000000ff
        /*0608*/ 	.word	0x00033438
        /*060c*/ 	.short	0x0100
        /*060e*/ 	.byte	0x08
	.zero		1


	//   ....[5]....
        /*0610*/ 	.word	0x00000380
        /*0614*/ 	.word	0x000000ff
        /*0618*/ 	.word	0x00033448
        /*061c*/ 	.short	0x0100
        /*061e*/ 	.byte	0x08
	.zero		1


	//   ....[6]....
        /*0620*/ 	.word	0x000004b0
        /*0624*/ 	.word	0x000000ff
        /*0628*/ 	.word	0x00033450
        /*062c*/ 	.short	0x0100
        /*062e*/ 	.byte	0x08
	.zero		1


	//   ....[7]....
        /*0630*/ 	.word	0x000004c0
        /*0634*/ 	.word	0x000000ff
        /*0638*/ 	.word	0x00033460
        /*063c*/ 	.short	0x0100
        /*063e*/ 	.byte	0x08
	.zero		1


	//   ....[8]....
        /*0640*/ 	.word	0x000004d0
        /*0644*/ 	.word	0x000000ff
        /*0648*/ 	.word	0x00033458
        /*064c*/ 	.short	0x0100
        /*064e*/ 	.byte	0x08
	.zero		1


	//   ....[9]....
        /*0650*/ 	.word	0x000004e0
        /*0654*/ 	.word	0x000000ff
        /*0658*/ 	.word	0x00033468
        /*065c*/ 	.short	0x0100
        /*065e*/ 	.byte	0x08
	.zero		1


	//   ....[10]....
        /*0660*/ 	.word	0x000005d0
        /*0664*/ 	.word	0x000000ff
        /*0668*/ 	.word	0x00033470
        /*066c*/ 	.short	0x0100
        /*066e*/ 	.byte	0x06
	.zero		1


	//   ....[11]....
        /*0670*/ 	.word	0x000005e0
        /*0674*/ 	.word	0x000000ff
        /*0678*/ 	.word	0x00033480
        /*067c*/ 	.short	0x0100
        /*067e*/ 	.byte	0x06
	.zero		1


	//   ....[12]....
        /*0680*/ 	.word	0x000005f0
        /*0684*/ 	.word	0x000000ff
        /*0688*/ 	.word	0x00033478
        /*068c*/ 	.short	0x0100
        /*068e*/ 	.byte	0x06
	.zero		1


	//   ....[13]....
        /*0690*/ 	.word	0x00000600
        /*0694*/ 	.word	0x000000ff
        /*0698*/ 	.word	0x00033488
        /*069c*/ 	.short	0x0100
        /*069e*/ 	.byte	0x06
	.zero		1


	//   ....[14]....
        /*06a0*/ 	.word	0x00000730
        /*06a4*/ 	.word	0x000000ff
        /*06a8*/ 	.word	0x00033490
        /*06ac*/ 	.short	0x0100
        /*06ae*/ 	.byte	0x08
	.zero		1


	//   ....[15]....
        /*06b0*/ 	.word	0x00000740
        /*06b4*/ 	.word	0x000000ff
        /*06b8*/ 	.word	0x000334a0
        /*06bc*/ 	.short	0x0100
        /*06be*/ 	.byte	0x08
	.zero		1


	//   ....[16]....
        /*06c0*/ 	.word	0x00000750
        /*06c4*/ 	.word	0x000000ff
        /*06c8*/ 	.word	0x00033498
        /*06cc*/ 	.short	0x0100
        /*06ce*/ 	.byte	0x08
	.zero		1


	//   ....[17]....
        /*06d0*/ 	.word	0x00000760
        /*06d4*/ 	.word	0x000000ff
        /*06d8*/ 	.word	0x000334a8
        /*06dc*/ 	.short	0x0100
        /*06de*/ 	.byte	0x08
	.zero		1


	//   ....[18]....
        /*06e0*/ 	.word	0x00000890
        /*06e4*/ 	.word	0x000000ff
        /*06e8*/ 	.word	0x000334b0
        /*06ec*/ 	.short	0x0100
        /*06ee*/ 	.byte	0x08
	.zero		1


	//   ....[19]....
        /*06f0*/ 	.word	0x000008a0
        /*06f4*/ 	.word	0x000000ff
        /*06f8*/ 	.word	0x000334c0
        /*06fc*/ 	.short	0x0100
        /*06fe*/ 	.byte	0x08
	.zero		1


	//   ....[20]....
        /*0700*/ 	.word	0x000008b0
        /*0704*/ 	.word	0x000000ff
        /*0708*/ 	.word	0x000334b8
        /*070c*/ 	.short	0x0100
        /*070e*/ 	.byte	0x08
	.zero		1


	//   ....[21]....
        /*0710*/ 	.word	0x000008c0
        /*0714*/ 	.word	0x000000ff
        /*0718*/ 	.word	0x000334c8
        /*071c*/ 	.short	0x0100
        /*071e*/ 	.byte	0x08
	.zero		1


	//   ....[22]....
        /*0720*/ 	.word	0x00001710
        /*0724*/ 	.word	0x000000ff
        /*0728*/ 	.word	0x00033400
        /*072c*/ 	.short	0x010a
        /*072e*/ 	.byte	0x28
	.zero		1


	//   ....[23]....
        /*0730*/ 	.word	0x00001770
        /*0734*/ 	.word	0x000000ff
        /*0738*/ 	.word	0x00033430
        /*073c*/ 	.short	0x010a
        /*073e*/ 	.byte	0x28
	.zero		1


	//   ....[24]....
        /*0740*/ 	.word	0x00001800
        /*0744*/ 	.word	0x000000ff
        /*0748*/ 	.word	0x00033430
        /*074c*/ 	.short	0x010a
        /*074e*/ 	.byte	0x28
	.zero		1


	//   ....[25]....
        /*0750*/ 	.word	0x00003b40
        /*0754*/ 	.word	0x0000003a
        /*0758*/ 	.word	0x00000000
        /*075c*/ 	.short	0x0101
        /*075e*/ 	.byte	0x3f
	.zero		1


	//   ....[26]....
        /*0760*/ 	.word	0x00005130
        /*0764*/ 	.word	0x000000ff
        /*0768*/ 	.word	0x00033430
        /*076c*/ 	.short	0x010a
        /*076e*/ 	.byte	0x06
	.zero		1


	//   ....[27]....
        /*0770*/ 	.word	0x00005170
        /*0774*/ 	.word	0x000000ff
        /*0778*/ 	.word	0x00033430
        /*077c*/ 	.short	0x010a
        /*077e*/ 	.byte	0x06
	.zero		1


	//   ....[28]....
        /*0780*/ 	.word	0x00005dd0
        /*0784*/ 	.word	0x000000ff
        /*0788*/ 	.word	0x00033450
        /*078c*/ 	.short	0x010a
        /*078e*/ 	.byte	0x06
	.zero		1


	//   ....[29]....
        /*0790*/ 	.word	0x00005e10
        /*0794*/ 	.word	0x000000ff
        /*0798*/ 	.word	0x00033450
        /*079c*/ 	.short	0x010a
        /*079e*/ 	.byte	0x06
	.zero		1


	//   ....[30]....
        /*07a0*/ 	.word	0x00007eb0
        /*07a4*/ 	.word	0x00000007
        /*07a8*/ 	.word	0x00000000
        /*07ac*/ 	.short	0x0101
        /*07ae*/ 	.byte	0x3f
	.zero		1


	//   ....[31]....
        /*07b0*/ 	.word	0x000081e0
        /*07b4*/ 	.word	0x000000ff
        /*07b8*/ 	.word	0x00000000
        /*07bc*/ 	.short	0x0101
        /*07be*/ 	.byte	0x06
	.zero		1


	//   ....[32]....
        /*07c0*/ 	.word	0x00008b20
        /*07c4*/ 	.word	0x000000ff
        /*07c8*/ 	.word	0x00033430
        /*07cc*/ 	.short	0x010a
        /*07ce*/ 	.byte	0x06
	.zero		1


	//   ....[33]....
        /*07d0*/ 	.word	0x00008b60
        /*07d4*/ 	.word	0x000000ff
        /*07d8*/ 	.word	0x00033430
        /*07dc*/ 	.short	0x010a
        /*07de*/ 	.byte	0x06
	.zero		1


	//   ....[34]....
        /*07e0*/ 	.word	0x00009780
        /*07e4*/ 	.word	0x000000ff
        /*07e8*/ 	.word	0x00033450
        /*07ec*/ 	.short	0x010a
        /*07ee*/ 	.byte	0x06
	.zero		1


	//   ....[35]....
        /*07f0*/ 	.word	0x000097c0
        /*07f4*/ 	.word	0x000000ff
        /*07f8*/ 	.word	0x00033450
        /*07fc*/ 	.short	0x010a
        /*07fe*/ 	.byte	0x06
	.zero		1


	//   ....[36]....
        /*0800*/ 	.word	0x0000ae70
        /*0804*/ 	.word	0x00000007
        /*0808*/ 	.word	0x00000000
        /*080c*/ 	.short	0x0101
        /*080e*/ 	.byte	0x3f
	.zero		1


	//   ....[37]....
        /*0810*/ 	.word	0x0000b050
        /*0814*/ 	.word	0x000000ff
        /*0818*/ 	.word	0x00000000
        /*081c*/ 	.short	0x0101
        /*081e*/ 	.byte	0x06
	.zero		1


	//   ....[38]....
        /*0820*/ 	.word	0x0000b8b0
        /*0824*/ 	.word	0x000000ff
        /*0828*/ 	.word	0x00033450
        /*082c*/ 	.short	0x010a
        /*082e*/ 	.byte	0x05
	.zero		1


	//   ....[39]....
        /*0830*/ 	.word	0x0000b8f0
        /*0834*/ 	.word	0x000000ff
        /*0838*/ 	.word	0x00033450
        /*083c*/ 	.short	0x010a
        /*083e*/ 	.byte	0x05
	.zero		1


	//   ....[40]....
        /*0840*/ 	.word	0x0000bf00
        /*0844*/ 	.word	0x000000ff
        /*0848*/ 	.word	0x00000000
        /*084c*/ 	.short	0x0101
        /*084e*/ 	.byte	0x04
	.zero		1


	//   ....[41]....
        /*0850*/ 	.word	0x0000dda0
        /*0854*/ 	.word	0x000000ff
        /*0858*/ 	.word	0x00000000
        /*085c*/ 	.short	0x0101
        /*085e*/ 	.byte	0x04
	.zero		1


	//   ....[42]....
        /*0860*/ 	.word	0x00010530
        /*0864*/ 	.word	0x000000ff
        /*0868*/ 	.word	0x00033480
        /*086c*/ 	.short	0x010a
        /*086e*/ 	.byte	0x28
	.zero		1


	//   ....[43]....
        /*0870*/ 	.word	0x00010760
        /*0874*/ 	.word	0x000000ff
        /*0878*/ 	.word	0x00033440
        /*087c*/ 	.short	0x010a
        /*087e*/ 	.byte	0x28
	.zero		1


	//   ....[44]....
        /*0880*/ 	.word	0x000112e0
        /*0884*/ 	.word	0x000000ff
        /*0888*/ 	.word	0x00033400
        /*088c*/ 	.short	0x0107
        /*088e*/ 	.byte	0x28
	.zero		1


	//   ....[45]....
        /*0890*/ 	.word	0x00011340
        /*0894*/ 	.word	0x000000ff
        /*0898*/ 	.word	0x00033400
        /*089c*/ 	.short	0x0101
        /*089e*/ 	.byte	0x28
	.zero		1


	//   ....[46]....
        /*08a0*/ 	.word	0x00011370
        /*08a4*/ 	.word	0x000000ff
        /*08a8*/ 	.word	0x00033420
        /*08ac*/ 	.short	0x010a
        /*08ae*/ 	.byte	0x28
	.zero		1


	//   ....[47]....
        /*08b0*/ 	.word	0x00011670
        /*08b4*/ 	.word	0x00000008
        /*08b8*/ 	.word	0x00033480
        /*08bc*/ 	.short	0x010a
        /*08be*/ 	.byte	0x3f
	.zero		1


	//   ....[48]....
        /*08c0*/ 	.word	0x00011a50
        /*08c4*/ 	.word	0x00000008
        /*08c8*/ 	.word	0x00033440
        /*08cc*/ 	.short	0x010a
        /*08ce*/ 	.byte	0x3f
	.zero		1


	//   ....[49]....
        /*08d0*/ 	.word	0x00011e60
        /*08d4*/ 	.word	0x0000000c
        /*08d8*/ 	.word	0x00033470
        /*08dc*/ 	.short	0x010a
        /*08de*/ 	.byte	0x3f
	.zero		1


	//   ....[50]....
        /*08e0*/ 	.word	0x00011ec0
        /*08e4*/ 	.word	0x0000000c
        /*08e8*/ 	.word	0x00033460
        /*08ec*/ 	.short	0x010a
        /*08ee*/ 	.byte	0x3f
	.zero		1


	//   ....[51]....
        /*08f0*/ 	.word	0x00012570
        /*08f4*/ 	.word	0x0000000c
        /*08f8*/ 	.word	0x00033450
        /*08fc*/ 	.short	0x0101
        /*08fe*/ 	.byte	0x3f
	.zero		1


	//   ....[52]....
        /*0900*/ 	.word	0x000125e0
        /*0904*/ 	.word	0x00000000
        /*0908*/ 	.word	0x00000000
        /*090c*/ 	.short	0x0101
        /*090e*/ 	.byte	0x3f
	.zero		1


	//   ....[53]....
        /*0910*/ 	.word	0x000126f0
        /*0914*/ 	.word	0x00000003
        /*0918*/ 	.word	0x00033470
        /*091c*/ 	.short	0x010a
        /*091e*/ 	.byte	0x3f
	.zero		1


	//   ....[54]....
        /*0920*/ 	.word	0x00012760
        /*0924*/ 	.word	0x00000003
        /*0928*/ 	.word	0x00033460
        /*092c*/ 	.short	0x010a
        /*092e*/ 	.byte	0x3f
	.zero		1


	//   ....[55]....
        /*0930*/ 	.word	0x00012e20
        /*0934*/ 	.word	0x00000003
        /*0938*/ 	.word	0x00033450
        /*093c*/ 	.short	0x0101
        /*093e*/ 	.byte	0x3f
	.zero		1


	//   ....[56]....
        /*0940*/ 	.word	0x00012e90
        /*0944*/ 	.word	0x00000000
        /*0948*/ 	.word	0x00000000
        /*094c*/ 	.short	0x0101
        /*094e*/ 	.byte	0x3f
	.zero		1


	//   ....[57]....
        /*0950*/ 	.word	0x00012f30
        /*0954*/ 	.word	0x00000009
        /*0958*/ 	.word	0x00033420
        /*095c*/ 	.short	0x010a
        /*095e*/ 	.byte	0x3f
	.zero		1


	//   ....[58]....
        /*0960*/ 	.word	0x00013070
        /*0964*/ 	.word	0x00000005
        /*0968*/ 	.word	0x00000000
        /*096c*/ 	.short	0x010a
        /*096e*/ 	.byte	0x3f
	.zero		1


	//   ....[59]....
        /*0970*/ 	.word	0x000130e0
        /*0974*/ 	.word	0x00000007
        /*0978*/ 	.word	0x00000000
        /*097c*/ 	.short	0x010a
        /*097e*/ 	.byte	0x3f
	.zero		1


	//   ....[60]....
        /*0980*/ 	.word	0x00013130
        /*0984*/ 	.word	0x00000005
        /*0988*/ 	.word	0x00033460
        /*098c*/ 	.short	0x010a
        /*098e*/ 	.byte	0x3f
	.zero		1


	//   ....[61]....
        /*0990*/ 	.word	0x00013180
        /*0994*/ 	.word	0x00000003
        /*0998*/ 	.word	0x00033460
        /*099c*/ 	.short	0x010a
        /*099e*/ 	.byte	0x3f
	.zero		1


	//   ....[62]....
        /*09a0*/ 	.word	0x000131c0
        /*09a4*/ 	.word	0x00000005
        /*09a8*/ 	.word	0x00033480
        /*09ac*/ 	.short	0x010a
        /*09ae*/ 	.byte	0x3f
	.zero		1


	//   ....[63]....
        /*09b0*/ 	.word	0x000131e0
        /*09b4*/ 	.word	0x00000003
        /*09b8*/ 	.word	0x00033480
        /*09bc*/ 	.short	0x010a
        /*09be*/ 	.byte	0x3f
	.zero		1


	//   ....[64]....
        /*09c0*/ 	.word	0x00013250
        /*09c4*/ 	.word	0x00000000
        /*09c8*/ 	.word	0x00033400
        /*09cc*/ 	.short	0x010a
        /*09ce*/ 	.byte	0x3f
	.zero		1


	//   ....[65]....
        /*09d0*/ 	.word	0x000132b0
        /*09d4*/ 	.word	0x00000000
        /*09d8*/ 	.word	0x00033430
        /*09dc*/ 	.short	0x010a
        /*09de*/ 	.byte	0x3f
	.zero		1


	//   ....[66]....
        /*09e0*/ 	.word	0x00013310
        /*09e4*/ 	.word	0x00000003
        /*09e8*/ 	.word	0x00033430
        /*09ec*/ 	.short	0x010a
        /*09ee*/ 	.byte	0x3f
	.zero		1


	//   ....[67]....
        /*09f0*/ 	.word	0x00013370
        /*09f4*/ 	.word	0x00000003
        /*09f8*/ 	.word	0x00033450
        /*09fc*/ 	.short	0x010a
        /*09fe*/ 	.byte	0x3f
	.zero		1


	//   ....[68]....
        /*0a00*/ 	.word	0x000133d0
        /*0a04*/ 	.word	0x00000003
        /*0a08*/ 	.word	0x00033430
        /*0a0c*/ 	.short	0x010a
        /*0a0e*/ 	.byte	0x3f
	.zero		1


	//   ....[69]....
        /*0a10*/ 	.word	0x00013430
        /*0a14*/ 	.word	0x00000003
        /*0a18*/ 	.word	0x00033450
        /*0a1c*/ 	.short	0x010a
        /*0a1e*/ 	.byte	0x3f
	.zero		1


	//   ....[70]....
        /*0a20*/ 	.word	0x00013490
        /*0a24*/ 	.word	0x00000005
        /*0a28*/ 	.word	0x00033450
        /*0a2c*/ 	.short	0x010a
        /*0a2e*/ 	.byte	0x3f
	.zero		1


	//   ....[71]....
        /*0a30*/ 	.word	0x000135f0
        /*0a34*/ 	.word	0x00000003
        /*0a38*/ 	.word	0x00033480
        /*0a3c*/ 	.short	0x010a
        /*0a3e*/ 	.byte	0x3f
	.zero		1


	//   ....[72]....
        /*0a40*/ 	.word	0x00013650
        /*0a44*/ 	.word	0x00000003
        /*0a48*/ 	.word	0x00033440
        /*0a4c*/ 	.short	0x010a
        /*0a4e*/ 	.byte	0x3f
	.zero		1


	//   ....[73]....
        /*0a50*/ 	.word	0x00013c30
        /*0a54*/ 	.word	0x00000003
        /*0a58*/ 	.word	0x00033420
        /*0a5c*/ 	.short	0x010a
        /*0a5e*/ 	.byte	0x3f
	.zero		1


	//   ....[74]....
        /*0a60*/ 	.word	0x00013c80
        /*0a64*/ 	.word	0x00000008
        /*0a68*/ 	.word	0x00033480
        /*0a6c*/ 	.short	0x010a
        /*0a6e*/ 	.byte	0x3f
	.zero		1


	//   ....[75]....
        /*0a70*/ 	.word	0x00013cd0
        /*0a74*/ 	.word	0x00000008
        /*0a78*/ 	.word	0x00033440
        /*0a7c*/ 	.short	0x010a
        /*0a7e*/ 	.byte	0x3f
	.zero		1


	//   ....[76]....
        /*0a80*/ 	.word	0x00013d20
        /*0a84*/ 	.word	0x0000000c
        /*0a88*/ 	.word	0x00033470
        /*0a8c*/ 	.short	0x010a
        /*0a8e*/ 	.byte	0x3f
	.zero		1


	//   ....[77]....
        /*0a90*/ 	.word	0x00013d70
        /*0a94*/ 	.word	0x0000000c
        /*0a98*/ 	.word	0x00033460
        /*0a9c*/ 	.short	0x010a
        /*0a9e*/ 	.byte	0x3f
	.zero		1


	//   ....[78]....
        /*0aa0*/ 	.word	0x00013dc0
        /*0aa4*/ 	.word	0x00000003
        /*0aa8*/ 	.word	0x00033470
        /*0aac*/ 	.short	0x010a
        /*0aae*/ 	.byte	0x3f
	.zero		1


	//   ....[79]....
        /*0ab0*/ 	.word	0x00013e10
        /*0ab4*/ 	.word	0x00000003
        /*0ab8*/ 	.word	0x00033460
        /*0abc*/ 	.short	0x010a
        /*0abe*/ 	.byte	0x3f
	.zero		1


	//   ....[80]....
        /*0ac0*/ 	.word	0x00013e60
        /*0ac4*/ 	.word	0x00000009
        /*0ac8*/ 	.word	0x00033420
        /*0acc*/ 	.short	0x010a
        /*0ace*/ 	.byte	0x3f
	.zero		1


	//   ....[81]....
        /*0ad0*/ 	.word	0x00013eb0
        /*0ad4*/ 	.word	0x00000005
        /*0ad8*/ 	.word	0x00000000
        /*0adc*/ 	.short	0x010a
        /*0ade*/ 	.byte	0x3f
	.zero		1


	//   ....[82]....
        /*0ae0*/ 	.word	0x00013f00
        /*0ae4*/ 	.word	0x00000007
        /*0ae8*/ 	.word	0x00000000
        /*0aec*/ 	.short	0x010a
        /*0aee*/ 	.byte	0x3f
	.zero		1


	//   ....[83]....
        /*0af0*/ 	.word	0x00013f50
        /*0af4*/ 	.word	0x00000005
        /*0af8*/ 	.word	0x00033460
        /*0afc*/ 	.short	0x010a
        /*0afe*/ 	.byte	0x3f
	.zero		1


	//   ....[84]....
        /*0b00*/ 	.word	0x00013fa0
        /*0b04*/ 	.word	0x00000003
        /*0b08*/ 	.word	0x00033460
        /*0b0c*/ 	.short	0x010a
        /*0b0e*/ 	.byte	0x3f
	.zero		1


	//   ....[85]....
        /*0b10*/ 	.word	0x00013ff0
        /*0b14*/ 	.word	0x00000005
        /*0b18*/ 	.word	0x00033480
        /*0b1c*/ 	.short	0x010a
        /*0b1e*/ 	.byte	0x3f
	.zero		1


	//----- nvinfo : EIATTR_NUM_MBARRIERS
	.align		4
.L_269:
        /*0b20*/ 	.byte	0x03, 0x38
        /*0b22*/ 	.short	0x0016


	//----- nvinfo : EIATTR_EXIT_INSTR_OFFSETS
	.align		4
        /*0b24*/ 	.byte	0x04, 0x1c
        /*0b26*/ 	.short	(.L_271 - .L_270)


	//   ....[0]....
.L_270:
        /*0b28*/ 	.word	0x00013230


	//----- nvinfo : EIATTR_MAX_THREADS
	.align		4
.L_271:
        /*0b2c*/ 	.byte	0x04, 0x05
        /*0b2e*/ 	.short	(.L_273 - .L_272)
.L_272:
        /*0b30*/ 	.word	0x00000180
        /*0b34*/ 	.word	0x00000001
        /*0b38*/ 	.word	0x00000001


	//----- nvinfo : EIATTR_CRS_STACK_SIZE
	.align		4
.L_273:
        /*0b3c*/ 	.byte	0x04, 0x1e
        /*0b3e*/ 	.short	(.L_275 - .L_274)
.L_274:
        /*0b40*/ 	.word	0x00000000


	//----- nvinfo : EIATTR_CBANK_PARAM_SIZE
	.align		4
.L_275:
        /*0b44*/ 	.byte	0x03, 0x19
        /*0b46*/ 	.short	0x0a70


	//----- nvinfo : EIATTR_PARAM_CBANK
	.align		4
        /*0b48*/ 	.byte	0x04, 0x0a
        /*0b4a*/ 	.short	(.L_277 - .L_276)
	.align		4
.L_276:
        /*0b4c*/ 	.word	index@(.nv.constant0._ZN7cutlass13device_kernelIN5flash11enable_sm90INS1_16FlashAttnFwdSm90INS1_25CollectiveMainloopFwdSm90ILi2EN4cute5tupleIJNS5_1CILi1EEES8_S8_EEENS6_IJNS7_ILi128EEENS7_ILi160EEENS7_ILi192EEEEEELi192ENS_12float_e4m3_tEfNS_4arch4Sm90ELb1ELb0ELb0ELb0ELb0ELb0ELb0ELb1ELb1ELb1ELb1ELb0EEENS1_21CollectiveEpilogueFwdINS6_IJSA_SC_SB_EEES9_NS_10bfloat16_tESG_Li256ELb0ELb1ELb1ELb1EEENS1_19SingleTileSchedulerILb0ELb1ELb1ELi128EEEEEEEEEvNT_6ParamsE)
        /*0b50*/ 	.short	0x0210
        /*0b52*/ 	.short	0x0a70


	//----- nvinfo : EIATTR_SW_WAR
	.align		4
.L_277:
        /*0b54*/ 	.byte	0x04, 0x36
        /*0b56*/ 	.short	(.L_279 - .L_278)
.L_278:
        /*0b58*/ 	.word	0x00000008
.L_279:


//--------------------- .nv.info._ZN7cutlass13device_kernelIN5flash11enable_sm90INS1_16FlashAttnFwdSm90INS1_25CollectiveMainloopFwdSm90ILi2EN4cute5tupleIJNS5_1CILi1EEES8_S8_EEENS6_IJNS7_ILi128EEENS7_ILi160EEENS7_ILi192EEEEEELi192ENS_12float_e4m3_tEfNS_4arch4Sm90ELb1ELb0ELb0ELb1ELb0ELb0ELb0ELb1ELb1ELb1ELb1ELb0EEENS1_21CollectiveEpilogueFwdINS6_IJSA_SC_SB_EEES9_NS_10bfloat16_tESG_Li256ELb1ELb1ELb1ELb1EEENS1_36VarlenDynamicPersistentTileSchedulerILi128ELi160ELi256ELi128ELb1ELb1ELb1ELb1ELb1ELb1EEEEEEEEEvNT_6ParamsE --------------------------
	.section	.nv.info._ZN7cutlass13device_kernelIN5flash11enable_sm90INS1_16FlashAttnFwdSm90INS1_25CollectiveMainloopFwdSm90ILi2EN4cute5tupleIJNS5_1CILi1EEES8_S8_EEENS6_IJNS7_ILi128EEENS7_ILi160EEENS7_ILi192EEEEEELi192ENS_12float_e4m3_tEfNS_4arch4Sm90ELb1ELb0ELb0ELb1ELb0ELb0ELb0ELb1ELb1ELb1ELb1ELb0EEENS1_21CollectiveEpilogueFwdINS6_IJSA_SC_SB_EEES9_NS_10bfloat16_tESG_Li256ELb1ELb1ELb1ELb1EEENS1_36VarlenDynamicPersistentTileSchedulerILi128ELi160ELi256ELi128ELb1ELb1ELb1ELb1ELb1ELb1EEEEEEEEEvNT_6ParamsE,"",@"SHT_CUDA_INFO"
	.sectionflags	@""
	.align	4


	//----- nvinfo : EIATTR_CUDA_API_VERSION
	.align		4
        /*0000*/ 	.byte	0x04, 0x37
        /*0002*/ 	.short	(.L_281 - .L_280)
.L_280:
        /*0004*/ 	.word	0x00000082


	//----- nvinfo : EIATTR_KPARAM_INFO
	.align		4
.L_281:
        /*0008*/ 	.byte	0x04, 0x17
        /*000a*/ 	.short	(.L_283 - .L_282)
.L_282:
        /*000c*/ 	.word	0x00000000
        /*0010*/ 	.short	0x0000
        /*0012*/ 	.short	0x0070
        /*0014*/ 	.byte	0x00, 0xf0, 0x01, 0x2a


	//----- nvinfo : EIATTR_SPARSE_MMA_MASK
	.align		4
.L_283:
        /*0018*/ 	.byte	0x03, 0x50
        /*001a*/ 	.short	0x0000


	//----- nvinfo : EIATTR_MAXREG_COUNT
	.align		4
        /*001c*/ 	.byte	0x03, 0x1b
        /*001e*/ 	.short	0x00a8


	//----- nvinfo : EIATTR_NUM_BARRIERS
	.align		4
        /*0020*/ 	.byte	0x02, 0x4c
        /*0022*/ 	.byte	0x10
	.zero		1


	//----- nvinfo : EIATTR_EXTERNS
	.align		4
        /*0024*/ 	.byte	0x04, 0x0f
        /*0026*/ 	.short	(.L_285 - .L_284)


	//   ....[0]....
	.align		4
.L_284:
        /*0028*/ 	.word	index@(__assertfail)


	//----- nvinfo : EIATTR_ANNOTATIONS
	.align		4
.L_285:
        /*002c*/ 	.byte	0x04, 0x55
        /*002e*/ 	.short	(.L_287 - .L_286)


	//   ....[0]....
.L_286:
        /* <DEDUP_REMOVED lines=37> */


	//----- nvinfo : EIATTR_MERCURY_ISA_VERSION
	.align		4
.L_287:
        /*0268*/ 	.byte	0x03, 0x5f
        /*026a*/ 	.short	0x0101


	//----- nvinfo : EIATTR_UNUSED_LOAD_BYTE_OFFSET
	.align		4
        /*026c*/ 	.byte	0x04, 0x44
        /*026e*/ 	.short	(.L_289 - .L_288)


	//   ....[0]....
.L_288:
        /*0270*/ 	.word	0x00000a40
        /*0274*/ 	.word	0x0000fff0


	//   ....[1]....
        /*0278*/ 	.word	0x0000ce90
        /*027c*/ 	.word	0x0000fff0


	//----- nvinfo : EIATTR_INT_WARP_WIDE_INSTR_OFFSETS
	.align		4
.L_289:
        /*0280*/ 	.byte	0x04, 0x31
        /*0282*/ 	.short	(.L_291 - .L_290)


	//   ....[0]....
.L_290:
        /*0284*/ 	.word	0x00000130


	//   ....[1]....
        /*0288*/ 	.word	0x00000170


	//   ....[2]....
        /*028c*/ 	.word	0x000001e0


	//   ....[3]....
        /*0290*/ 	.word	0x00013a30


	//   ....[4]....
        /*0294*/ 	.word	0x00013ac0


	//   ....[5]....
        /*0298*/ 	.word	0x00016750


	//   ....[6]....
        /*029c*/ 	.word	0x000167e0


	//----- nvinfo : EIATTR_COOP_GROUP_MASK_REGIDS
	.align		4
.L_291:
        /*02a0*/ 	.byte	0x04, 0x29
        /*02a2*/ 	.short	(.L_293 - .L_292)


	//   ....[0]....
.L_292:
        /*02a4*/ 	.word	0xffffffff


	//   ....[1]....
        /*02a8*/ 	.word	0xffffffff


	//   ....[2]....
        /*02ac*/ 	.word	0xffffffff


	//   ....[3]....
        /*02b0*/ 	.word	0xffffffff


	//   ....[4]....
        /*02b4*/ 	.word	0xffffffff


	//   ....[5]....
        /*02b8*/ 	.word	0xffffffff


	//   ....[6]....
        /*02bc*/ 	.word	0xffffffff


	//   ....[7]....
        /*02c0*/ 	.word	0xffffffff


	//   ....[8]....
        /*02c4*/ 	.word	0xffffffff


	//   ....[9]....
        /*02c8*/ 	.word	0xffffffff


	//   ....[10]....
        /*02cc*/ 	.word	0xffffffff


	//   ....[11]....
        /*02d0*/ 	.word	0xffffffff


	//   ....[12]....
        /*02d4*/ 	.word	0xffffffff


	//   ....[13]....
        /*02d8*/ 	.word	0xffffffff


	//   ....[14]....
        /*02dc*/ 	.word	0xffffffff


	//   ....[15]....
        /*02e0*/ 	.word	0xffffffff


	//   ....[16]....
        /*02e4*/ 	.word	0xffffffff


	//   ....[17]....
        /*02e8*/ 	.word	0xffffffff


	//   ....[18]....
        /*02ec*/ 	.word	0xffffffff


	//   ....[19]....
        /*02f0*/ 	.word	0xffffffff


	//   ....[20]....
        /*02f4*/ 	.word	0xffffffff


	//   ....[21]....
        /*02f8*/ 	.word	0xffffffff


	//   ....[22]....
        /*02fc*/ 	.word	0xffffffff


	//   ....[23]....
        /*0300*/ 	.word	0xffffffff


	//   ....[24]....
        /*0304*/ 	.word	0xffffffff


	//   ....[25]....
        /*0308*/ 	.word	0xffffffff


	//   ....[26]....
        /*030c*/ 	.word	0xffffffff


	//   ....[27]....
        /*0310*/ 	.word	0xffffffff


	//   ....[28]....
        /*0314*/ 	.word	0xffffffff


	//   ....[29]....
        /*0318*/ 	.word	0xffffffff


	//   ....[30]....
        /*031c*/ 	.word	0xffffffff


	//   ....[31]....
        /*0320*/ 	.word	0xffffffff


	//   ....[32]....
        /*0324*/ 	.word	0xffffffff


	//   ....[33]....
        /*0328*/ 	.word	0xffffffff


	//   ....[34]....
        /*032c*/ 	.word	0xffffffff


	//   ....[35]....
        /*0330*/ 	.word	0xffffffff


	//   ....[36]....
        /*0334*/ 	.word	0xffffffff


	//   ....[37]....
        /*0338*/ 	.word	0xffffffff


	//   ....[38]....
        /*033c*/ 	.word	0xffffffff


	//   ....[39]....
        /*0340*/ 	.word	0xffffffff


	//   ....[40]....
        /*0344*/ 	.word	0xffffffff


	//   ....[41]....
        /*0348*/ 	.word	0xffffffff


	//   ....[42]....
        /*034c*/ 	.word	0xffffffff


	//   ....[43]....
        /*0350*/ 	.word	0xffffffff


	//   ....[44]....
        /*0354*/ 	.word	0xffffffff


	//   ....[45]....
        /*0358*/ 	.word	0xffffffff


	//   ....[46]....
        /*035c*/ 	.word	0xffffffff


	//   ....[47]....
        /*0360*/ 	.word	0xffffffff


	//   ....[48]....
        /*0364*/ 	.word	0xffffffff


	//   ....[49]....
        /*0368*/ 	.word	0xffffffff


	//   ....[50]....
        /*036c*/ 	.word	0xffffffff


	//   ....[51]....
        /*0370*/ 	.word	0xffffffff


	//   ....[52]....
        /*0374*/ 	.word	0xffffffff


	//   ....[53]....
        /*0378*/ 	.word	0xffffffff


	//   ....[54]....
        /*037c*/ 	.word	0xffffffff


	//   ....[55]....
        /*0380*/ 	.word	0xffffffff


	//   ....[56]....
        /*0384*/ 	.word	0xffffffff


	//   ....[57]....
        /*0388*/ 	.word	0xffffffff


	//   ....[58]....
        /*038c*/ 	.word	0xffffffff


	//   ....[59]....
        /*0390*/ 	.word	0xffffffff


	//   ....[60]....
        /*0394*/ 	.word	0xffffffff


	//   ....[61]....
        /*0398*/ 	.word	0xffffffff


	//   ....[62]....
        /*039c*/ 	.word	0xffffffff


	//   ....[63]....
        /*03a0*/ 	.word	0xffffffff


	//   ....[64]....
        /*03a4*/ 	.word	0xffffffff


	//   ....[65]....
        /*03a8*/ 	.word	0xffffffff


	//   ....[66]....
        /*03ac*/ 	.word	0xffffffff


	//   ....[67]....
        /*03b0*/ 	.word	0xffffffff


	//   ....[68]....
        /*03b4*/ 	.word	0xffffffff


	//   ....[69]....
        /*03b8*/ 	.word	0xffffffff


	//   ....[70]....
        /*03bc*/ 	.word	0xffffffff


	//   ....[71]....
        /*03c0*/ 	.word	0xffffffff


	//   ....[72]....
        /*03c4*/ 	.word	0xffffffff


	//   ....[73]....
        /*03c8*/ 	.word	0xffffffff


	//   ....[74]....
        /*03cc*/ 	.word	0xffffffff


	//   ....[75]....
        /*03d0*/ 	.word	0xffffffff


	//   ....[76]....
        /*03d4*/ 	.word	0xffffffff


	//   ....[77]....
        /*03d8*/ 	.word	0xffffffff


	//   ....[78]....
        /*03dc*/ 	.word	0xffffffff


	//   ....[79]....
        /*03e0*/ 	.word	0xffffffff


	//   ....[80]....
        /*03e4*/ 	.word	0xffffffff


	//   ....[81]....
        /*03e8*/ 	.word	0xffffffff


	//   ....[82]....
        /*03ec*/ 	.word	0xffffffff


	//   ....[83]....
        /*03f0*/ 	.word	0xffffffff


	//   ....[84]....
        /*03f4*/ 	.word	0xffffffff


	//   ....[85]....
        /*03f8*/ 	.word	0xffffffff


	//   ....[86]....
        /*03fc*/ 	.word	0xffffffff


	//   ....[87]....
        /*0400*/ 	.word	0xffffffff


	//   ....[88]....
        /*0404*/ 	.word	0xffffffff


	//   ....[89]....
        /*0408*/ 	.word	0xffffffff


	//   ....[90]....
        /*040c*/ 	.word	0xffffffff


	//   ....[91]....
        /*0410*/ 	.word	0xffffffff


	//   ....[92]....
        /*0414*/ 	.word	0xffffffff


	//   ....[93]....
        /*0418*/ 	.word	0xffffffff


	//   ....[94]....
        /*041c*/ 	.word	0xffffffff


	//   ....[95]....
        /*0420*/ 	.word	0xffffffff


	//   ....[96]....
        /*0424*/ 	.word	0xffffffff


	//   ....[97]....
        /*0428*/ 	.word	0xffffffff


	//   ....[98]....
        /*042c*/ 	.word	0xffffffff


	//   ....[99]....
        /*0430*/ 	.word	0xffffffff


	//   ....[100]....
        /*0434*/ 	.word	0xffffffff


	//   ....[101]....
        /*0438*/ 	.word	0xffffffff


	//   ....[102]....
        /*043c*/ 	.word	0xffffffff


	//   ....[103]....
        /*0440*/ 	.word	0xffffffff


	//   ....[104]....
        /*0444*/ 	.word	0xffffffff


	//   ....[105]....
        /*0448*/ 	.word	0xffffffff


	//   ....[106]....
        /*044c*/ 	.word	0xffffffff


	//   ....[107]....
        /*0450*/ 	.word	0xffffffff


	//   ....[108]....
        /*0454*/ 	.word	0xffffffff


	//   ....[109]....
        /*0458*/ 	.word	0xffffffff


	//   ....[110]....
        /*045c*/ 	.word	0xffffffff


	//   ....[111]....
        /*0460*/ 	.word	0xffffffff


	//   ....[112]....
        /*0464*/ 	.word	0xffffffff


	//   ....[113]....
        /*0468*/ 	.word	0xffffffff


	//   ....[114]....
        /*046c*/ 	.word	0xffffffff


	//   ....[115]....
        /*0470*/ 	.word	0xffffffff


	//   ....[116]....
        /*0474*/ 	.word	0xffffffff


	//   ....[117]....
        /*0478*/ 	.word	0xffffffff


	//   ....[118]....
        /*047c*/ 	.word	0xffffffff


	//   ....[119]....
        /*0480*/ 	.word	0xffffffff


	//   ....[120]....
        /*0484*/ 	.word	0xffffffff


	//   ....[121]....
        /*0488*/ 	.word	0xffffffff


	//   ....[122]....
        /*048c*/ 	.word	0xffffffff


	//   ....[123]....
        /*0490*/ 	.word	0xffffffff


	//   ....[124]....
        /*0494*/ 	.word	0xffffffff


	//   ....[125]....
        /*0498*/ 	.word	0xffffffff


	//   ....[126]....
        /*049c*/ 	.word	0xffffffff


	//   ....[127]....
        /*04a0*/ 	.word	0xffffffff


	//   ....[128]....
        /*04a4*/ 	.word	0xffffffff


	//   ....[129]....
        /*04a8*/ 	.word	0xffffffff


	//   ....[130]....
        /*04ac*/ 	.word	0xffffffff


	//   ....[131]....
        /*04b0*/ 	.word	0xffffffff


	//   ....[132]....
        /*04b4*/ 	.word	0xffffffff


	//   ....[133]....
        /*04b8*/ 	.word	0xffffffff


	//   ....[134]....
        /*04bc*/ 	.word	0xffffffff


	//   ....[135]....
        /*04c0*/ 	.word	0xffffffff


	//   ....[136]....
        /*04c4*/ 	.word	0xffffffff


	//   ....[137]....
        /*04c8*/ 	.word	0xffffffff


	//   ....[138]....
        /*04cc*/ 	.word	0xffffffff


	//   ....[139]....
        /*04d0*/ 	.word	0xffffffff


	//   ....[140]....
        /*04d4*/ 	.word	0xffffffff


	//   ....[141]....
        /*04d8*/ 	.word	0xffffffff


	//   ....[142]....
        /*04dc*/ 	.word	0xffffffff


	//   ....[143]....
        /*04e0*/ 	.word	0xffffffff


	//   ....[144]....
        /*04e4*/ 	.word	0xffffffff


	//   ....[145]....
        /*04e8*/ 	.word	0xffffffff


	//   ....[146]....
        /*04ec*/ 	.word	0xffffffff


	//   ....[147]....
        /*04f0*/ 	.word	0xffffffff


	//   ....[148]....
        /*04f4*/ 	.word	0xffffffff


	//   ....[149]....
        /*04f8*/ 	.word	0xffffffff


	//   ....[150]....
        /*04fc*/ 	.word	0xffffffff


	//   ....[151]....
        /*0500*/ 	.word	0xffffffff


	//   ....[152]....
        /*0504*/ 	.word	0xffffffff


	//   ....[153]....
        /*0508*/ 	.word	0xffffffff


	//   ....[154]....
        /*050c*/ 	.word	0xffffffff


	//   ....[155]....
        /*0510*/ 	.word	0xffffffff


	//   ....[156]....
        /*0514*/ 	.word	0xffffffff


	//   ....[157]....
        /*0518*/ 	.word	0xffffffff


	//   ....[158]....
        /*051c*/ 	.word	0xffffffff


	//   ....[159]....
        /*0520*/ 	.word	0xffffffff


	//   ....[160]....
        /*0524*/ 	.word	0xffffffff


	//   ....[161]....
        /*0528*/ 	.word	0xffffffff


	//   ....[162]....
        /*052c*/ 	.word	0xffffffff


	//   ....[163]....
        /*0530*/ 	.word	0xffffffff


	//   ....[164]....
        /*0534*/ 	.word	0xffffffff


	//   ....[165]....
        /*0538*/ 	.word	0xffffffff


	//   ....[166]....
        /*053c*/ 	.word	0xffffffff


	//   ....[167]....
        /*0540*/ 	.word	0xffffffff


	//   ....[168]....
        /*0544*/ 	.word	0xffffffff


	//   ....[169]....
        /*0548*/ 	.word	0xffffffff


	//   ....[170]....
        /*054c*/ 	.word	0xffffffff


	//   ....[171]....
        /*0550*/ 	.word	0xffffffff


	//   ....[172]....
        /*0554*/ 	.word	0xffffffff


	//   ....[173]....
        /*0558*/ 	.word	0xffffffff


	//   ....[174]....
        /*055c*/ 	.word	0xffffffff


	//   ....[175]....
        /*0560*/ 	.word	0xffffffff


	//   ....[176]....
        /*0564*/ 	.word	0xffffffff


	//   ....[177]....
        /*0568*/ 	.word	0xffffffff


	//   ....[178]....
        /*056c*/ 	.word	0xffffffff


	//   ....[179]....
        /*0570*/ 	.word	0xffffffff


	//   ....[180]....
        /*0574*/ 	.word	0xffffffff


	//   ....[181]....
        /*0578*/ 	.word	0xffffffff


	//   ....[182]....
        /*057c*/ 	.word	0xffffffff


	//   ....[183]....
        /*0580*/ 	.word	0xffffffff


	//   ....[184]....
        /*0584*/ 	.word	0xffffffff


	//   ....[185]....
        /*0588*/ 	.word	0xffffffff


	//   ....[186]....
        /*058c*/ 	.word	0xffffffff


	//   ....[187]....
        /*0590*/ 	.word	0xffffffff


	//   ....[188]....
        /*0594*/ 	.word	0xffffffff


	//   ....[189]....
        /*0598*/ 	.word	0xffffffff


	//   ....[190]....
        /*059c*/ 	.word	0xffffffff


	//   ....[191]....
        /*05a0*/ 	.word	0xffffffff


	//   ....[192]....
        /*05a4*/ 	.word	0xffffffff


	//   ....[193]....
        /*05a8*/ 	.word	0x0500000f


	//   ....[194]....
        /*05ac*/ 	.word	0x0500000f


	//   ....[195]....
        /*05b0*/ 	.word	0x0500000f


	//   ....[196]....
        /*05b4*/ 	.word	0x0500000f


	//   ....[197]....
        /*05b8*/ 	.word	0x0500000f


	//   ....[198]....
        /*05bc*/ 	.word	0x0500000f


	//   ....[199]....
        /*05c0*/ 	.word	0x0500000f


	//   ....[200]....
        /*05c4*/ 	.word	0x0500000f


	//   ....[201]....
        /*05c8*/ 	.word	0x0500000f


	//   ....[202]....
        /*05cc*/ 	.word	0x0500000f


	//----- nvinfo : EIATTR_COOP_GROUP_INSTR_OFFSETS
	.align		4
.L_293:
        /*05d0*/ 	.byte	0x04, 0x28
        /*05d2*/ 	.short	(.L_295 - .L_294)


	//   ....[0]....
.L_294:
        /*05d4*/ 	.word	0x00000070


	//   ....[1]....
        /*05d8*/ 	.word	0x00000140


	//   ....[2]....
        /*05dc*/ 	.word	0x00000190


	//   ....[3]....
        /*05e0*/ 	.word	0x000003c0


	//   ....[4]....
        /*05e4*/ 	.word	0x00000520


	//   ....[5]....
        /*05e8*/ 	.word	0x00000640


	//   ....[6]....
        /*05ec*/ 	.word	0x000007a0


	//   ....[7]....
        /*05f0*/ 	.word	0x000020a0


	//   ....[8]....
        /*05f4*/ 	.word	0x00002e10


	//   ....[9]....
        /*05f8*/ 	.word	0x00003890


	//   ....[10]....
        /*05fc*/ 	.word	0x000038b0


	//   ....[11]....
        /*0600*/ 	.word	0x00003920


	//   ....[12]....
        /*0604*/ 	.word	0x000044f0


	//   ....[13]....
        /*0608*/ 	.word	0x000045d0


	//   ....[14]....
        /*060c*/ 	.word	0x000068d0


	//   ....[15]....
        /*0610*/ 	.word	0x000070f0


	//   ....[16]....
        /*0614*/ 	.word	0x00007110


	//   ....[17]....
        /*0618*/ 	.word	0x00007120


	//   ....[18]....
        /*061c*/ 	.word	0x00007cd0


	//   ....[19]....
        /*0620*/ 	.word	0x00007d30


	//   ....[20]....
        /*0624*/ 	.word	0x0000a690


	//   ....[21]....
        /*0628*/ 	.word	0x0000a6a0


	//   ....[22]....
        /*062c*/ 	.word	0x0000a6e0


	//   ....[23]....
        /*0630*/ 	.word	0x0000a6f0


	//   ....[24]....
        /*0634*/ 	.word	0x0000c520


	//   ....[25]....
        /*0638*/ 	.word	0x0000c530


	//   ....[26]....
        /*063c*/ 	.word	0x0000c560


	//   ....[27]....
        /*0640*/ 	.word	0x0000c570


	//   ....[28]....
        /*0644*/ 	.word	0x0000d610


	//   ....[29]....
        /*0648*/ 	.word	0x0000d620


	//   ....[30]....
        /*064c*/ 	.word	0x0000d630


	//   ....[31]....
        /*0650*/ 	.word	0x0000d650


	//   ....[32]....
        /*0654*/ 	.word	0x0000d670


	//   ....[33]....
        /*0658*/ 	.word	0x0000d6e0


	//   ....[34]....
        /*065c*/ 	.word	0x0000d720


	//   ....[35]....
        /*0660*/ 	.word	0x0000d770


	//   ....[36]....
        /*0664*/ 	.word	0x0000d7b0


	//   ....[37]....
        /*0668*/ 	.word	0x0000d810


	//   ....[38]....
        /*066c*/ 	.word	0x0000d840


	//   ....[39]....
        /*0670*/ 	.word	0x0000d870


	//   ....[40]....
        /*0674*/ 	.word	0x0000d8a0


	//   ....[41]....
        /*0678*/ 	.word	0x0000d8d0


	//   ....[42]....
        /*067c*/ 	.word	0x0000d900


	//   ....[43]....
        /*0680*/ 	.word	0x0000d950


	//   ....[44]....
        /*0684*/ 	.word	0x0000d990


	//   ....[45]....
        /*0688*/ 	.word	0x0000d9c0


	//   ....[46]....
        /*068c*/ 	.word	0x0000da10


	//   ....[47]....
        /*0690*/ 	.word	0x0000da40


	//   ....[48]....
        /*0694*/ 	.word	0x0000da90


	//   ....[49]....
        /*0698*/ 	.word	0x0000dac0


	//   ....[50]....
        /*069c*/ 	.word	0x0000daf0


	//   ....[51]....
        /*06a0*/ 	.word	0x0000db20


	//   ....[52]....
        /*06a4*/ 	.word	0x0000db50


	//   ....[53]....
        /*06a8*/ 	.word	0x0000db80


	//   ....[54]....
        /*06ac*/ 	.word	0x0000dbb0


	//   ....[55]....
        /*06b0*/ 	.word	0x0000dbe0


	//   ....[56]....
        /*06b4*/ 	.word	0x0000dc10


	//   ....[57]....
        /*06b8*/ 	.word	0x0000dc40


	//   ....[58]....
        /*06bc*/ 	.word	0x0000dc70


	//   ....[59]....
        /*06c0*/ 	.word	0x0000dc80


	//   ....[60]....
        /*06c4*/ 	.word	0x0000dc90


	//   ....[61]....
        /*06c8*/ 	.word	0x0000dcb0


	//   ....[62]....
        /*06cc*/ 	.word	0x0000dcc0


	//   ....[63]....
        /*06d0*/ 	.word	0x0000dcf0


	//   ....[64]....
        /*06d4*/ 	.word	0x0000dd00


	//   ....[65]....
        /*06d8*/ 	.word	0x0000dd30


	//   ....[66]....
        /*06dc*/ 	.word	0x0000dd60


	//   ....[67]....
        /*06e0*/ 	.word	0x0000dd80


	//   ....[68]....
        /*06e4*/ 	.word	0x0000dd90


	//   ....[69]....
        /*06e8*/ 	.word	0x0000dda0


	//   ....[70]....
        /*06ec*/ 	.word	0x0000ddb0


	//   ....[71]....
        /*06f0*/ 	.word	0x0000ddc0


	//   ....[72]....
        /*06f4*/ 	.word	0x0000ddd0


	//   ....[73]....
        /*06f8*/ 	.word	0x0000dde0


	//   ....[74]....
        /*06fc*/ 	.word	0x0000ddf0


	//   ....[75]....
        /*0700*/ 	.word	0x0000de00


	//   ....[76]....
        /*0704*/ 	.word	0x0000de10


	//   ....[77]....
        /*0708*/ 	.word	0x0000de20


	//   ....[78]....
        /*070c*/ 	.word	0x0000de30


	//   ....[79]....
        /*0710*/ 	.word	0x0000de40


	//   ....[80]....
        /*0714*/ 	.word	0x0000de50


	//   ....[81]....
        /*0718*/ 	.word	0x0000de60


	//   ....[82]....
        /*071c*/ 	.word	0x0000de70


	//   ....[83]....
        /*0720*/ 	.word	0x0000de80


	//   ....[84]....
        /*0724*/ 	.word	0x0000de90


	//   ....[85]....
        /*0728*/ 	.word	0x0000dea0


	//   ....[86]....
        /*072c*/ 	.word	0x0000deb0


	//   ....[87]....
        /*0730*/ 	.word	0x0000dec0


	//   ....[88]....
        /*0734*/ 	.word	0x0000ded0


	//   ....[89]....
        /*0738*/ 	.word	0x0000dee0


	//   ....[90]....
        /*073c*/ 	.word	0x0000def0


	//   ....[91]....
        /*0740*/ 	.word	0x0000df10


	//   ....[92]....
        /*0744*/ 	.word	0x0000df20


	//   ....[93]....
        /*0748*/ 	.word	0x0000df30


	//   ....[94]....
        /*074c*/ 	.word	0x0000df40


	//   ....[95]....
        /*0750*/ 	.word	0x0000df70


	//   ....[96]....
        /*0754*/ 	.word	0x0000df90


	//   ....[97]....
        /*0758*/ 	.word	0x0000dfa0


	//   ....[98]....
        /*075c*/ 	.word	0x0000dfb0


	//   ....[99]....
        /*0760*/ 	.word	0x0000dfc0


	//   ....[100]....
        /*0764*/ 	.word	0x0000dfe0


	//   ....[101]....
        /*0768*/ 	.word	0x0000e010


	//   ....[102]....
        /*076c*/ 	.word	0x0000e020


	//   ....[103]....
        /*0770*/ 	.word	0x0000e030


	//   ....[104]....
        /*0774*/ 	.word	0x0000e060


	//   ....[105]....
        /*0778*/ 	.word	0x0000e080


	//   ....[106]....
        /*077c*/ 	.word	0x0000e0a0


	//   ....[107]....
        /*0780*/ 	.word	0x0000e0d0


	//   ....[108]....
        /*0784*/ 	.word	0x0000e100


	//   ....[109]....
        /*0788*/ 	.word	0x0000e130


	//   ....[110]....
        /*078c*/ 	.word	0x0000e160


	//   ....[111]....
        /*0790*/ 	.word	0x0000e190


	//   ....[112]....
        /*0794*/ 	.word	0x0000e1c0


	//   ....[113]....
        /*0798*/ 	.word	0x0000e1f0


	//   ....[114]....
        /*079c*/ 	.word	0x0000e220


	//   ....[115]....
        /*07a0*/ 	.word	0x0000e250


	//   ....[116]....
        /*07a4*/ 	.word	0x0000e280


	//   ....[117]....
        /*07a8*/ 	.word	0x0000e2b0


	//   ....[118]....
        /*07ac*/ 	.word	0x0000e2e0


	//   ....[119]....
        /*07b0*/ 	.word	0x0000e310


	//   ....[120]....
        /*07b4*/ 	.word	0x0000e340


	//   ....[121]....
        /*07b8*/ 	.word	0x0000e370


	//   ....[122]....
        /*07bc*/ 	.word	0x0000e3a0


	//   ....[123]....
        /*07c0*/ 	.word	0x0000e3d0


	//   ....[124]....
        /*07c4*/ 	.word	0x0000ef20


	//   ....[125]....
        /*07c8*/ 	.word	0x0000ef30


	//   ....[126]....
        /*07cc*/ 	.word	0x0000ef40


	//   ....[127]....
        /*07d0*/ 	.word	0x0000ef50


	//   ....[128]....
        /*07d4*/ 	.word	0x0000f820


	//   ....[129]....
        /*07d8*/ 	.word	0x0000f840


	//   ....[130]....
        /*07dc*/ 	.word	0x0000f980


	//   ....[131]....
        /*07e0*/ 	.word	0x0000f9a0


	//   ....[132]....
        /*07e4*/ 	.word	0x0000faa0


	//   ....[133]....
        /*07e8*/ 	.word	0x0000fac0


	//   ....[134]....
        /*07ec*/ 	.word	0x0000fbd0


	//   ....[135]....
        /*07f0*/ 	.word	0x0000fbf0


	//   ....[136]....
        /*07f4*/ 	.word	0x00010100


	//   ....[137]....
        /*07f8*/ 	.word	0x00010110


	//   ....[138]....
        /*07fc*/ 	.word	0x00010800


	//   ....[139]....
        /*0800*/ 	.word	0x00010810


	//   ....[140]....
        /*0804*/ 	.word	0x00011800


	//   ....[141]....
        /*0808*/ 	.word	0x00011830


	//   ....[142]....
        /*080c*/ 	.word	0x00011950


	//   ....[143]....
        /*0810*/ 	.word	0x00011970


	//   ....[144]....
        /*0814*/ 	.word	0x00011a70


	//   ....[145]....
        /*0818*/ 	.word	0x00011a90


	//   ....[146]....
        /*081c*/ 	.word	0x00011ba0


	//   ....[147]....
        /*0820*/ 	.word	0x00011bc0


	//   ....[148]....
        /*0824*/ 	.word	0x00011d50


	//   ....[149]....
        /*0828*/ 	.word	0x00011f80


	//   ....[150]....
        /*082c*/ 	.word	0x00011fc0


	//   ....[151]....
        /*0830*/ 	.word	0x00012000


	//   ....[152]....
        /*0834*/ 	.word	0x00012030


	//   ....[153]....
        /*0838*/ 	.word	0x00012060


	//   ....[154]....
        /*083c*/ 	.word	0x00012090


	//   ....[155]....
        /*0840*/ 	.word	0x00012220


	//   ....[156]....
        /*0844*/ 	.word	0x00012250


	//   ....[157]....
        /*0848*/ 	.word	0x00012290


	//   ....[158]....
        /*084c*/ 	.word	0x000122c0


	//   ....[159]....
        /*0850*/ 	.word	0x000122f0


	//   ....[160]....
        /*0854*/ 	.word	0x00012320


	//   ....[161]....
        /*0858*/ 	.word	0x000123c0


	//   ....[162]....
        /*085c*/ 	.word	0x00012410


	//   ....[163]....
        /*0860*/ 	.word	0x00012420


	//   ....[164]....
        /*0864*/ 	.word	0x00012460


	//   ....[165]....
        /*0868*/ 	.word	0x000141b0


	//   ....[166]....
        /*086c*/ 	.word	0x00014f00


	//   ....[167]....
        /*0870*/ 	.word	0x00014f20


	//   ....[168]....
        /*0874*/ 	.word	0x00014fc0


	//   ....[169]....
        /*0878*/ 	.word	0x00014fd0


	//   ....[170]....
        /*087c*/ 	.word	0x00015060


	//   ....[171]....
        /*0880*/ 	.word	0x00015070


	//   ....[172]....
        /*0884*/ 	.word	0x00015080


	//   ....[173]....
        /*0888*/ 	.word	0x00015090


	//   ....[174]....
        /*088c*/ 	.word	0x000172f0


	//   ....[175]....
        /*0890*/ 	.word	0x00017320


	//   ....[176]....
        /*0894*/ 	.word	0x00017350


	//   ....[177]....
        /*0898*/ 	.word	0x00017390


	//   ....[178]....
        /*089c*/ 	.word	0x000173a0


	//   ....[179]....
        /*08a0*/ 	.word	0x000173d0


	//   ....[180]....
        /*08a4*/ 	.word	0x000173e0


	//   ....[181]....
        /*08a8*/ 	.word	0x00017420


	//   ....[182]....
        /*08ac*/ 	.word	0x00017590


	//   ....[183]....
        /*08b0*/ 	.word	0x000175c0


	//   ....[184]....
        /*08b4*/ 	.word	0x000175f0


	//   ....[185]....
        /*08b8*/ 	.word	0x00017620


	//   ....[186]....
        /*08bc*/ 	.word	0x00017650


	//   ....[187]....
        /*08c0*/ 	.word	0x00017680


	//   ....[188]....
        /*08c4*/ 	.word	0x00017700


	//   ....[189]....
        /*08c8*/ 	.word	0x00017740


	//   ....[190]....
        /*08cc*/ 	.word	0x00017750


	//   ....[191]....
        /*08d0*/ 	.word	0x00017790


	//   ....[192]....
        /*08d4*/ 	.word	0x00018270


	//   ....[193]....
        /*08d8*/ 	.word	0x00018840


	//   ....[194]....
        /*08dc*/ 	.word	0x00018a20


	//   ....[195]....
        /*08e0*/ 	.word	0x00018a80


	//   ....[196]....
        /*08e4*/ 	.word	0x00018af0


	//   ....[197]....
        /*08e8*/ 	.word	0x00018bf0


	//   ....[198]....
        /*08ec*/ 	.word	0x00018c50


	//   ....[199]....
        /*08f0*/ 	.word	0x00018d50


	//   ....[200]....
        /*08f4*/ 	.word	0x00018db0


	//   ....[201]....
        /*08f8*/ 	.word	0x00018e90


	//   ....[202]....
        /*08fc*/ 	.word	0x000191e0


	//----- nvinfo : EIATTR_REG_RECONFIG
	.align		4
.L_295:
        /*0900*/ 	.byte	0x01, 0x54
	.zero		2


	//----- nvinfo : EIATTR_SYSCALL_OFFSETS
	.align		4
        /*0904*/ 	.byte	0x04, 0x46
        /*0906*/ 	.short	(.L_297 - .L_296)


	//   ....[0]....
.L_296:
        /*0908*/ 	.word	0x00002220


	//   ....[1]....
        /*090c*/ 	.word	0x00013c30


	//   ....[2]....
        /*0910*/ 	.word	0x00013d90


	//   ....[3]....
        /*0914*/ 	.word	0x00013ee0


	//   ....[4]....
        /*0918*/ 	.word	0x00014020


	//   ....[5]....
        /*091c*/ 	.word	0x00014b00


	//----- nvinfo : EIATTR_MBARRIER_INSTR_OFFSETS
	.align		4
.L_297:
        /*0920*/ 	.byte	0x04, 0x39
        /*0922*/ 	.short	(.L_299 - .L_298)


	//   ....[0]....
.L_298:
        /*0924*/ 	.word	0x00000270
        /*0928*/ 	.word	0x000000ff
        /*092c*/ 	.word	0x00033400
        /*0930*/ 	.short	0x0100
        /*0932*/ 	.byte	0x08
	.zero		1


	//   ....[1]....
        /*0934*/ 	.word	0x00000280
        /*0938*/ 	.word	0x000000ff
        /*093c*/ 	.word	0x00033420
        /*0940*/ 	.short	0x0100
        /*0942*/ 	.byte	0x08
	.zero		1


	//   ....[2]....
        /*0944*/ 	.word	0x00000370
        /*0948*/ 	.word	0x000000ff
        /*094c*/ 	.word	0x00033430
        /*0950*/ 	.short	0x0100
        /*0952*/ 	.byte	0x08
	.zero		1


	//   ....[3]....
        /*0954*/ 	.word	0x00000380
        /*0958*/ 	.word	0x000000ff
        /*095c*/ 	.word	0x00033440
        /*0960*/ 	.short	0x0100
        /*0962*/ 	.byte	0x08
	.zero		1


	//   ....[4]....
        /*0964*/ 	.word	0x00000390
        /*0968*/ 	.word	0x000000ff
        /*096c*/ 	.word	0x00033438
        /*0970*/ 	.short	0x0100
        /*0972*/ 	.byte	0x08
	.zero		1


	//   ....[5]....
        /*0974*/ 	.word	0x000003a0
        /*0978*/ 	.word	0x000000ff
        /*097c*/ 	.word	0x00033448
        /*0980*/ 	.short	0x0100
        /*0982*/ 	.byte	0x08
	.zero		1


	//   ....[6]....
        /*0984*/ 	.word	0x000004d0
        /*0988*/ 	.word	0x000000ff
        /*098c*/ 	.word	0x00033450
        /*0990*/ 	.short	0x0100
        /*0992*/ 	.byte	0x08
	.zero		1


	//   ....[7]....
        /*0994*/ 	.word	0x000004e0
        /*0998*/ 	.word	0x000000ff
        /*099c*/ 	.word	0x00033460
        /*09a0*/ 	.short	0x0100
        /*09a2*/ 	.byte	0x08
	.zero		1


	//   ....[8]....
        /*09a4*/ 	.word	0x000004f0
        /*09a8*/ 	.word	0x000000ff
        /*09ac*/ 	.word	0x00033458
        /*09b0*/ 	.short	0x0100
        /*09b2*/ 	.byte	0x08
	.zero		1


	//   ....[9]....
        /*09b4*/ 	.word	0x00000500
        /*09b8*/ 	.word	0x000000ff
        /*09bc*/ 	.word	0x00033468
        /*09c0*/ 	.short	0x0100
        /*09c2*/ 	.byte	0x08
	.zero		1


	//   ....[10]....
        /*09c4*/ 	.word	0x000005f0
        /*09c8*/ 	.word	0x000000ff
        /*09cc*/ 	.word	0x00033470
        /*09d0*/ 	.short	0x0100
        /*09d2*/ 	.byte	0x06
	.zero		1


	//   ....[11]....
        /*09d4*/ 	.word	0x00000600
        /*09d8*/ 	.word	0x000000ff
        /*09dc*/ 	.word	0x00033480
        /*09e0*/ 	.short	0x0100
        /*09e2*/ 	.byte	0x06
	.zero		1


	//   ....[12]....
        /*09e4*/ 	.word	0x00000610
        /*09e8*/ 	.word	0x000000ff
        /*09ec*/ 	.word	0x00033478
        /*09f0*/ 	.short	0x0100
        /*09f2*/ 	.byte	0x06
	.zero		1


	//   ....[13]....
        /*09f4*/ 	.word	0x00000620
        /*09f8*/ 	.word	0x000000ff
        /*09fc*/ 	.word	0x00033488
        /*0a00*/ 	.short	0x0100
        /*0a02*/ 	.byte	0x06
	.zero		1


	//   ....[14]....
        /*0a04*/ 	.word	0x00000750
        /*0a08*/ 	.word	0x000000ff
        /*0a0c*/ 	.word	0x00033490
        /*0a10*/ 	.short	0x0100
        /*0a12*/ 	.byte	0x08
	.zero		1


	//   ....[15]....
        /*0a14*/ 	.word	0x00000760
        /*0a18*/ 	.word	0x000000ff
        /*0a1c*/ 	.word	0x000334a0
        /*0a20*/ 	.short	0x0100
        /*0a22*/ 	.byte	0x08
	.zero		1


	//   ....[16]....
        /*0a24*/ 	.word	0x00000770
        /*0a28*/ 	.word	0x000000ff
        /*0a2c*/ 	.word	0x00033498
        /*0a30*/ 	.short	0x0100
        /*0a32*/ 	.byte	0x08
	.zero		1


	//   ....[17]....
        /*0a34*/ 	.word	0x00000780
        /*0a38*/ 	.word	0x000000ff
        /*0a3c*/ 	.word	0x000334a8
        /*0a40*/ 	.short	0x0100
        /*0a42*/ 	.byte	0x08
	.zero		1


	//   ....[18]....
        /*0a44*/ 	.word	0x000008b0
        /*0a48*/ 	.word	0x000000ff
        /*0a4c*/ 	.word	0x000334b0
        /*0a50*/ 	.short	0x0100
        /*0a52*/ 	.byte	0x08
	.zero		1


	//   ....[19]....
        /*0a54*/ 	.word	0x000008c0
        /*0a58*/ 	.word	0x000000ff
        /*0a5c*/ 	.word	0x000334c0
        /*0a60*/ 	.short	0x0100
        /*0a62*/ 	.byte	0x08
	.zero		1


	//   ....[20]....
        /*0a64*/ 	.word	0x000008d0
        /*0a68*/ 	.word	0x000000ff
        /*0a6c*/ 	.word	0x000334b8
        /*0a70*/ 	.short	0x0100
        /*0a72*/ 	.byte	0x08
	.zero		1


	//   ....[21]....
        /*0a74*/ 	.word	0x000008e0
        /*0a78*/ 	.word	0x000000ff
        /*0a7c*/ 	.word	0x000334c8
        /*0a80*/ 	.short	0x0100
        /*0a82*/ 	.byte	0x08
	.zero		1


	//   ....[22]....
        /*0a84*/ 	.word	0x000022a0
        /*0a88*/ 	.word	0x000000ff
        /*0a8c*/ 	.word	0x00033400
        /*0a90*/ 	.short	0x010a
        /*0a92*/ 	.byte	0x29
	.zero		1


	//   ....[23]....
        /*0a94*/ 	.word	0x00002320
        /*0a98*/ 	.word	0x00000002
        /*0a9c*/ 	.word	0x00033430
        /*0aa0*/ 	.short	0x010a
        /*0aa2*/ 	.byte	0x3f
	.zero		1


	//   ....[24]....
        /*0aa4*/ 	.word	0x00002380
        /*0aa8*/ 	.word	0x00000002
        /*0aac*/ 	.word	0x00033430
        /*0ab0*/ 	.short	0x010a
        /*0ab2*/ 	.byte	0x3f
	.zero		1


	//   ....[25]....
        /*0ab4*/ 	.word	0x00004a60
        /*0ab8*/ 	.word	0x0000003b
        /*0abc*/ 	.word	0x00000000
        /*0ac0*/ 	.short	0x0101
        /*0ac2*/ 	.byte	0x3f
	.zero		1


	//   ....[26]....
        /*0ac4*/ 	.word	0x000059d0
        /*0ac8*/ 	.word	0x000000ff
        /*0acc*/ 	.word	0x00033430
        /*0ad0*/ 	.short	0x010a
        /*0ad2*/ 	.byte	0x06
	.zero		1


	//   ....[27]....
        /*0ad4*/ 	.word	0x00005a10
        /*0ad8*/ 	.word	0x000000ff
        /*0adc*/ 	.word	0x00033430
        /*0ae0*/ 	.short	0x010a
        /*0ae2*/ 	.byte	0x06
	.zero		1


	//   ....[28]....
        /*0ae4*/ 	.word	0x00006660
        /*0ae8*/ 	.word	0x000000ff
        /*0aec*/ 	.word	0x00033450
        /*0af0*/ 	.short	0x010a
        /*0af2*/ 	.byte	0x06
	.zero		1


	//   ....[29]....
        /*0af4*/ 	.word	0x000066a0
        /*0af8*/ 	.word	0x000000ff
        /*0afc*/ 	.word	0x00033450
        /*0b00*/ 	.short	0x010a
        /*0b02*/ 	.byte	0x06
	.zero		1


	//   ....[30]....
        /*0b04*/ 	.word	0x00007f30
        /*0b08*/ 	.word	0x0000009e
        /*0b0c*/ 	.word	0x00000000
        /*0b10*/ 	.short	0x0101
        /*0b12*/ 	.byte	0x3f
	.zero		1


	//   ....[31]....
        /*0b14*/ 	.word	0x00008af0
        /*0b18*/ 	.word	0x000000ff
        /*0b1c*/ 	.word	0x00000000
        /*0b20*/ 	.short	0x0101
        /*0b22*/ 	.byte	0x06
	.zero		1


	//   ....[32]....
        /*0b24*/ 	.word	0x00009420
        /*0b28*/ 	.word	0x000000ff
        /*0b2c*/ 	.word	0x00033430
        /*0b30*/ 	.short	0x010a
        /*0b32*/ 	.byte	0x06
	.zero		1


	//   ....[33]....
        /*0b34*/ 	.word	0x00009460
        /*0b38*/ 	.word	0x000000ff
        /*0b3c*/ 	.word	0x00033430
        /*0b40*/ 	.short	0x010a
        /*0b42*/ 	.byte	0x06
	.zero		1


	//   ....[34]....
        /*0b44*/ 	.word	0x0000a080
        /*0b48*/ 	.word	0x000000ff
        /*0b4c*/ 	.word	0x00033450
        /*0b50*/ 	.short	0x010a
        /*0b52*/ 	.byte	0x06
	.zero		1


	//   ....[35]....
        /*0b54*/ 	.word	0x0000a0c0
        /*0b58*/ 	.word	0x000000ff
        /*0b5c*/ 	.word	0x00033450
        /*0b60*/ 	.short	0x010a
        /*0b62*/ 	.byte	0x06
	.zero		1


	//   ....[36]....
        /*0b64*/ 	.word	0x0000b330
        /*0b68*/ 	.word	0x000000be
        /*0b6c*/ 	.word	0x00000000
        /*0b70*/ 	.short	0x0101
        /*0b72*/ 	.byte	0x3f
	.zero		1


	//   ....[37]....
        /*0b74*/ 	.word	0x0000b9d0
        /*0b78*/ 	.word	0x000000ff
        /*0b7c*/ 	.word	0x00000000
        /*0b80*/ 	.short	0x0101
        /*0b82*/ 	.byte	0x06
	.zero		1


	//   ....[38]....
        /*0b84*/ 	.word	0x0000c230
        /*0b88*/ 	.word	0x000000ff
        /*0b8c*/ 	.word	0x00033450
        /*0b90*/ 	.short	0x010a
        /*0b92*/ 	.byte	0x05
	.zero		1


	//   ....[39]....
        /*0b94*/ 	.word	0x0000c270
        /*0b98*/ 	.word	0x000000ff
        /*0b9c*/ 	.word	0x00033450
        /*0ba0*/ 	.short	0x010a
        /*0ba2*/ 	.byte	0x05
	.zero		1


	//   ....[40]....
        /*0ba4*/ 	.word	0x0000c8c0
        /*0ba8*/ 	.word	0x000000ff
        /*0bac*/ 	.word	0x00000000
        /*0bb0*/ 	.short	0x0101
        /*0bb2*/ 	.byte	0x04
	.zero		1


	//   ....[41]....
        /*0bb4*/ 	.word	0x0000f800
        /*0bb8*/ 	.word	0x000000ff
        /*0bbc*/ 	.word	0x00000000
        /*0bc0*/ 	.short	0x0101
        /*0bc2*/ 	.byte	0x08
	.zero		1


	//   ....[42]....
        /*0bc4*/ 	.word	0x0000fe90
        /*0bc8*/ 	.word	0x000000ff
        /*0bcc*/ 	.word	0x00000000
        /*0bd0*/ 	.short	0x0101
        /*0bd2*/ 	.byte	0x08
	.zero		1


	//   ....[43]....
        /*0bd4*/ 	.word	0x000143e0
        /*0bd8*/ 	.word	0x00000004
        /*0bdc*/ 	.word	0x00033480
        /*0be0*/ 	.short	0x010a
        /*0be2*/ 	.byte	0x3f
	.zero		1


	//   ....[44]....
        /*0be4*/ 	.word	0x00014670
        /*0be8*/ 	.word	0x00000004
        /*0bec*/ 	.word	0x00033440
        /*0bf0*/ 	.short	0x010a
        /*0bf2*/ 	.byte	0x3f
	.zero		1


	//   ....[45]....
        /*0bf4*/ 	.word	0x000151d0
        /*0bf8*/ 	.word	0x00000011
        /*0bfc*/ 	.word	0x00033400
        /*0c00*/ 	.short	0x0107
        /*0c02*/ 	.byte	0x3f
	.zero		1


	//   ....[46]....
        /*0c04*/ 	.word	0x000152d0
        /*0c08*/ 	.word	0x00000011
        /*0c0c*/ 	.word	0x00033400
        /*0c10*/ 	.short	0x0101
        /*0c12*/ 	.byte	0x3f
	.zero		1


	//   ....[47]....
        /*0c14*/ 	.word	0x000152f0
        /*0c18*/ 	.word	0x00000011
        /*0c1c*/ 	.word	0x00033420
        /*0c20*/ 	.short	0x010a
        /*0c22*/ 	.byte	0x3f
	.zero		1


	//   ....[48]....
        /*0c24*/ 	.word	0x000155f0
        /*0c28*/ 	.word	0x00000006
        /*0c2c*/ 	.word	0x00033480
        /*0c30*/ 	.short	0x010a
        /*0c32*/ 	.byte	0x3f
	.zero		1


	//   ....[49]....
        /*0c34*/ 	.word	0x00015a40
        /*0c38*/ 	.word	0x00000006
        /*0c3c*/ 	.word	0x00033440
        /*0c40*/ 	.short	0x010a
        /*0c42*/ 	.byte	0x3f
	.zero		1


	//   ....[50]....
        /*0c44*/ 	.word	0x00015ef0
        /*0c48*/ 	.word	0x00000003
        /*0c4c*/ 	.word	0x00033470
        /*0c50*/ 	.short	0x010a
        /*0c52*/ 	.byte	0x3f
	.zero		1


	//   ....[51]....
        /*0c54*/ 	.word	0x00015f60
        /*0c58*/ 	.word	0x00000003
        /*0c5c*/ 	.word	0x00033460
        /*0c60*/ 	.short	0x010a
        /*0c62*/ 	.byte	0x3f
	.zero		1


	//   ....[52]....
        /*0c64*/ 	.word	0x00016620
        /*0c68*/ 	.word	0x00000003
        /*0c6c*/ 	.word	0x00033450
        /*0c70*/ 	.short	0x0101
        /*0c72*/ 	.byte	0x3f
	.zero		1


	//   ....[53]....
        /*0c74*/ 	.word	0x000166a0
        /*0c78*/ 	.word	0x00000003
        /*0c7c*/ 	.word	0x00000000
        /*0c80*/ 	.short	0x0101
        /*0c82*/ 	.byte	0x3f
	.zero		1


	//   ....[54]....
        /*0c84*/ 	.word	0x000168c0
        /*0c88*/ 	.word	0x00000003
        /*0c8c*/ 	.word	0x00033470
        /*0c90*/ 	.short	0x010a
        /*0c92*/ 	.byte	0x3f
	.zero		1


	//   ....[55]....
        /*0c94*/ 	.word	0x00016920
        /*0c98*/ 	.word	0x00000003
        /*0c9c*/ 	.word	0x00033460
        /*0ca0*/ 	.short	0x010a
        /*0ca2*/ 	.byte	0x3f
	.zero		1


	//   ....[56]....
        /*0ca4*/ 	.word	0x00016fe0
        /*0ca8*/ 	.word	0x00000003
        /*0cac*/ 	.word	0x00033450
        /*0cb0*/ 	.short	0x0101
        /*0cb2*/ 	.byte	0x3f
	.zero		1


	//   ....[57]....
        /*0cb4*/ 	.word	0x00017030
        /*0cb8*/ 	.word	0x00000000
        /*0cbc*/ 	.word	0x00000000
        /*0cc0*/ 	.short	0x0101
        /*0cc2*/ 	.byte	0x3f
	.zero		1


	//   ....[58]....
        /*0cc4*/ 	.word	0x000181f0
        /*0cc8*/ 	.word	0x00000003
        /*0ccc*/ 	.word	0x00033420
        /*0cd0*/ 	.short	0x010a
        /*0cd2*/ 	.byte	0x3f
	.zero		1


	//   ....[59]....
        /*0cd4*/ 	.word	0x00018390
        /*0cd8*/ 	.word	0x00000007
        /*0cdc*/ 	.word	0x00000000
        /*0ce0*/ 	.short	0x010a
        /*0ce2*/ 	.byte	0x3f
	.zero		1


	//   ....[60]....
        /*0ce4*/ 	.word	0x00018400
        /*0ce8*/ 	.word	0x00000005
        /*0cec*/ 	.word	0x00000000
        /*0cf0*/ 	.short	0x010a
        /*0cf2*/ 	.byte	0x3f
	.zero		1


	//   ....[61]....
        /*0cf4*/ 	.word	0x00018450
        /*0cf8*/ 	.word	0x00000005
        /*0cfc*/ 	.word	0x00033460
        /*0d00*/ 	.short	0x010a
        /*0d02*/ 	.byte	0x3f
	.zero		1


	//   ....[62]....
        /*0d04*/ 	.word	0x000184a0
        /*0d08*/ 	.word	0x00000003
        /*0d0c*/ 	.word	0x00033460
        /*0d10*/ 	.short	0x010a
        /*0d12*/ 	.byte	0x3f
	.zero		1


	//   ....[63]....
        /*0d14*/ 	.word	0x000184e0
        /*0d18*/ 	.word	0x00000005
        /*0d1c*/ 	.word	0x00033480
        /*0d20*/ 	.short	0x010a
        /*0d22*/ 	.byte	0x3f
	.zero		1


	//   ....[64]....
        /*0d24*/ 	.word	0x00018500
        /*0d28*/ 	.word	0x00000003
        /*0d2c*/ 	.word	0x00033480
        /*0d30*/ 	.short	0x010a
        /*0d32*/ 	.byte	0x3f
	.zero		1


	//   ....[65]....
        /*0d34*/ 	.word	0x00018570
        /*0d38*/ 	.word	0x00000003
        /*0d3c*/ 	.word	0x00033400
        /*0d40*/ 	.short	0x010a
        /*0d42*/ 	.byte	0x3f
	.zero		1


	//   ....[66]....
        /*0d44*/ 	.word	0x000185c0
        /*0d48*/ 	.word	0x00000002
        /*0d4c*/ 	.word	0x00033430
        /*0d50*/ 	.short	0x010a
        /*0d52*/ 	.byte	0x3f
	.zero		1


	//   ....[67]....
        /*0d54*/ 	.word	0x00018620
        /*0d58*/ 	.word	0x00000007
        /*0d5c*/ 	.word	0x00033430
        /*0d60*/ 	.short	0x010a
        /*0d62*/ 	.byte	0x3f
	.zero		1


	//   ....[68]....
        /*0d64*/ 	.word	0x00018680
        /*0d68*/ 	.word	0x00000004
        /*0d6c*/ 	.word	0x00033450
        /*0d70*/ 	.short	0x010a
        /*0d72*/ 	.byte	0x3f
	.zero		1


	//   ....[69]....
        /*0d74*/ 	.word	0x000186e0
        /*0d78*/ 	.word	0x00000007
        /*0d7c*/ 	.word	0x00033430
        /*0d80*/ 	.short	0x010a
        /*0d82*/ 	.byte	0x3f
	.zero		1


	//   ....[70]....
        /*0d84*/ 	.word	0x00018740
        /*0d88*/ 	.word	0x00000004
        /*0d8c*/ 	.word	0x00033450
        /*0d90*/ 	.short	0x010a
        /*0d92*/ 	.byte	0x3f
	.zero		1


	//   ....[71]....
        /*0d94*/ 	.word	0x000187a0
        /*0d98*/ 	.word	0x00000006
        /*0d9c*/ 	.word	0x00033450
        /*0da0*/ 	.short	0x010a
        /*0da2*/ 	.byte	0x3f
	.zero		1


	//   ....[72]....
        /*0da4*/ 	.word	0x000188f0
        /*0da8*/ 	.word	0x00000004
        /*0dac*/ 	.word	0x00033480
        /*0db0*/ 	.short	0x010a
        /*0db2*/ 	.byte	0x3f
	.zero		1


	//   ....[73]....
        /*0db4*/ 	.word	0x00018940
        /*0db8*/ 	.word	0x00000004
        /*0dbc*/ 	.word	0x00033440
        /*0dc0*/ 	.short	0x010a
        /*0dc2*/ 	.byte	0x3f
	.zero		1


	//   ....[74]....
        /*0dc4*/ 	.word	0x00018ed0
        /*0dc8*/ 	.word	0x00000011
        /*0dcc*/ 	.word	0x00033420
        /*0dd0*/ 	.short	0x010a
        /*0dd2*/ 	.byte	0x3f
	.zero		1


	//   ....[75]....
        /*0dd4*/ 	.word	0x00018f20
        /*0dd8*/ 	.word	0x00000006
        /*0ddc*/ 	.word	0x00033480
        /*0de0*/ 	.short	0x010a
        /*0de2*/ 	.byte	0x3f
	.zero		1


	//   ....[76]....
        /*0de4*/ 	.word	0x00018f70
        /*0de8*/ 	.word	0x00000006
        /*0dec*/ 	.word	0x00033440
        /*0df0*/ 	.short	0x010a
        /*0df2*/ 	.byte	0x3f
	.zero		1


	//   ....[77]....
        /*0df4*/ 	.word	0x00018fc0
        /*0df8*/ 	.word	0x00000003
        /*0dfc*/ 	.word	0x00033470
        /*0e00*/ 	.short	0x010a
        /*0e02*/ 	.byte	0x3f
	.zero		1


	//   ....[78]....
        /*0e04*/ 	.word	0x00019010
        /*0e08*/ 	.word	0x00000003
        /*0e0c*/ 	.word	0x00033460
        /*0e10*/ 	.short	0x010a
        /*0e12*/ 	.byte	0x3f
	.zero		1


	//   ....[79]....
        /*0e14*/ 	.word	0x00019060
        /*0e18*/ 	.word	0x00000003
        /*0e1c*/ 	.word	0x00033470
        /*0e20*/ 	.short	0x010a
        /*0e22*/ 	.byte	0x3f
	.zero		1


	//   ....[80]....
        /*0e24*/ 	.word	0x000190b0
        /*0e28*/ 	.word	0x00000003
        /*0e2c*/ 	.word	0x00033460
        /*0e30*/ 	.short	0x010a
        /*0e32*/ 	.byte	0x3f
	.zero		1


	//   ....[81]....
        /*0e34*/ 	.word	0x00019100
        /*0e38*/ 	.word	0x00000003
        /*0e3c*/ 	.word	0x00033420
        /*0e40*/ 	.short	0x010a
        /*0e42*/ 	.byte	0x3f
	.zero		1


	//   ....[82]....
        /*0e44*/ 	.word	0x000192a0
        /*0e48*/ 	.word	0x00000007
        /*0e4c*/ 	.word	0x00000000
        /*0e50*/ 	.short	0x010a
        /*0e52*/ 	.byte	0x3f
	.zero		1


	//   ....[83]....
        /*0e54*/ 	.word	0x000192f0
        /*0e58*/ 	.word	0x00000005
        /*0e5c*/ 	.word	0x00000000
        /*0e60*/ 	.short	0x010a
        /*0e62*/ 	.byte	0x3f
	.zero		1


	//   ....[84]....
        /*0e64*/ 	.word	0x00019340
        /*0e68*/ 	.word	0x00000005
        /*0e6c*/ 	.word	0x00033460
        /*0e70*/ 	.short	0x010a
        /*0e72*/ 	.byte	0x3f
	.zero		1


	//   ....[85]....
        /*0e74*/ 	.word	0x00019390
        /*0e78*/ 	.word	0x00000003
        /*0e7c*/ 	.word	0x00033460
        /*0e80*/ 	.short	0x010a
        /*0e82*/ 	.byte	0x3f
	.zero		1


	//   ....[86]....
        /*0e84*/ 	.word	0x000193e0
        /*0e88*/ 	.word	0x00000005
        /*0e8c*/ 	.word	0x00033480
        /*0e90*/ 	.short	0x010a
        /*0e92*/ 	.byte	0x3f
	.zero		1


	//----- nvinfo : EIATTR_NUM_MBARRIERS
	.align		4
.L_299:
        /*0e94*/ 	.byte	0x03, 0x38
        /*0e96*/ 	.short	0x0016


	//----- nvinfo : EIATTR_EXIT_INSTR_OFFSETS
	.align		4
        /*0e98*/ 	.byte	0x04, 0x1c
        /*0e9a*/ 	.short	(.L_301 - .L_300)


	//   ....[0]....
.L_300:
        /*0e9c*/ 	.word	0x00000a80


	//   ....[1]....
        /*0ea0*/ 	.word	0x00011d00


	//   ....[2]....
        /*0ea4*/ 	.word	0x00018550


	//----- nvinfo : EIATTR_MAX_THREADS
	.align		4
.L_301:
        /*0ea8*/ 	.byte	0x04, 0x05
        /*0eaa*/ 	.short	(.L_303 - .L_302)
.L_302:
        /*0eac*/ 	.word	0x00000180
        /*0eb0*/ 	.word	0x00000001
        /*0eb4*/ 	.word	0x00000001


	//----- nvinfo : EIATTR_CRS_STACK_SIZE
	.align		4
.L_303:
        /*0eb8*/ 	.byte	0x04, 0x1e
        /*0eba*/ 	.short	(.L_305 - .L_304)
.L_304:
        /*0ebc*/ 	.word	0x00000000


	//----- nvinfo : EIATTR_CBANK_PARAM_SIZE
	.align		4
.L_305:
        /*0ec0*/ 	.byte	0x03, 0x19
        /*0ec2*/ 	.short	0x0af0


	//----- nvinfo : EIATTR_PARAM_CBANK
	.align		4
        /*0ec4*/ 	.byte	0x04, 0x0a
        /*0ec6*/ 	.short	(.L_307 - .L_306)
	.align		4
.L_306:
        /*0ec8*/ 	.word	index@(.nv.constant0._ZN7cutlass13device_kernelIN5flash11enable_sm90INS1_16FlashAttnFwdSm90INS1_25CollectiveMainloopFwdSm90ILi2EN4cute5tupleIJNS5_1CILi1EEES8_S8_EEENS6_IJNS7_ILi128EEENS7_ILi160EEENS7_ILi192EEEEEELi192ENS_12float_e4m3_tEfNS_4arch4Sm90ELb1ELb0ELb0ELb1ELb0ELb0ELb0ELb1ELb1ELb1ELb1ELb0EEENS1_21CollectiveEpilogueFwdINS6_IJSA_SC_SB_EEES9_NS_10bfloat16_tESG_Li256ELb1ELb1ELb1ELb1EEENS1_36VarlenDynamicPersistentTileSchedulerILi128ELi160ELi256ELi128ELb1ELb1ELb1ELb1ELb1ELb1EEEEEEEEEvNT_6ParamsE)
        /*0ecc*/ 	.short	0x0210
        /*0ece*/ 	.short	0x0af0


	//----- nvinfo : EIATTR_SW_WAR
	.align		4
.L_307:
        /*0ed0*/ 	.byte	0x04, 0x36
        /*0ed2*/ 	.short	(.L_309 - .L_308)
.L_308:
        /*0ed4*/ 	.word	0x00000008
.L_309:


//--------------------- .nv.info._ZN7cutlass13device_kernelIN5flash11enable_sm90INS1_16FlashAttnFwdSm90INS1_25CollectiveMainloopFwdSm90ILi2EN4cute5tupleIJNS5_1CILi1EEES8_S8_EEENS6_IJNS7_ILi128EEENS7_ILi160EEENS7_ILi192EEEEEELi192ENS_12float_e4m3_tEfNS_4arch4Sm90ELb1ELb0ELb0ELb1ELb0ELb1ELb0ELb1ELb1ELb1ELb1ELb0EEENS1_21CollectiveEpilogueFwdINS6_IJSA_SC_SB_EEES9_NS_10bfloat16_tESG_Li256ELb1ELb1ELb1ELb1EEENS1_36VarlenDynamicPersistentTileSchedulerILi128ELi160ELi256ELi128ELb1ELb1ELb1ELb1ELb1ELb1EEEEEEEEEvNT_6ParamsE --------------------------
	.section	.nv.info._ZN7cutlass13device_kernelIN5flash11enable_sm90INS1_16FlashAttnFwdSm90INS1_25CollectiveMainloopFwdSm90ILi2EN4cute5tupleIJNS5_1CILi1EEES8_S8_EEENS6_IJNS7_ILi128EEENS7_ILi160EEENS7_ILi192EEEEEELi192ENS_12float_e4m3_tEfNS_4arch4Sm90ELb1ELb0ELb0ELb1ELb0ELb1ELb0ELb1ELb1ELb1ELb1ELb0EEENS1_21CollectiveEpilogueFwdINS6_IJSA_SC_SB_EEES9_NS_10bfloat16_tESG_Li256ELb1ELb1ELb1ELb1EEENS1_36VarlenDynamicPersistentTileSchedulerILi128ELi160ELi256ELi128ELb1ELb1ELb1ELb1ELb1ELb1EEEEEEEEEvNT_6ParamsE,"",@"SHT_CUDA_INFO"
	.sectionflags	@""
	.align	4


	//----- nvinfo : EIATTR_CUDA_API_VERSION
	.align		4
        /*0000*/ 	.byte	0x04, 0x37
        /*0002*/ 	.short	(.L_311 - .L_310)
.L_310:
        /*0004*/ 	.word	0x00000082


	//----- nvinfo : EIATTR_KPARAM_INFO
	.align		4
.L_311:
        /*0008*/ 	.byte	0x04, 0x17
        /*000a*/ 	.short	(.L_313 - .L_312)
.L_312:
        /*000c*/ 	.word	0x00000000
        /*0010*/ 	.short	0x0000
        /*0012*/ 	.short	0x0070
        /*0014*/ 	.byte	0x00, 0xf0, 0x01, 0x2a


	//----- nvinfo : EIATTR_SPARSE_MMA_MASK
	.align		4
.L_313:
        /*0018*/ 	.byte	0x03, 0x50
        /*001a*/ 	.short	0x0000


	//----- nvinfo : EIATTR_MAXREG_COUNT
	.align		4
        /*001c*/ 	.byte	0x03, 0x1b
        /*001e*/ 	.short	0x00a8


	//----- nvinfo : EIATTR_NUM_BARRIERS
	.align		4
        /*0020*/ 	.byte	0x02, 0x4c
        /*0022*/ 	.byte	0x10
	.zero		1


	//----- nvinfo : EIATTR_EXTERNS
	.align		4
        /*0024*/ 	.byte	0x04, 0x0f
        /*0026*/ 	.short	(.L_315 - .L_314)


	//   ....[0]....
	.align		4
.L_314:
        /*0028*/ 	.word	index@(__assertfail)


	//----- nvinfo : EIATTR_ANNOTATIONS
	.align		4
.L_315:
        /*002c*/ 	.byte	0x04, 0x55
        /*002e*/ 	.short	(.L_317 - .L_316)


	//   ....[0]....
.L_316:
        /* <DEDUP_REMOVED lines=105> */


	//----- nvinfo : EIATTR_MERCURY_ISA_VERSION
	.align		4
.L_317:
        /*06b0*/ 	.byte	0x03, 0x5f
        /*06b2*/ 	.short	0x0101


	//----- nvinfo : EIATTR_UNUSED_LOAD_BYTE_OFFSET
	.align		4
        /*06b4*/ 	.byte	0x04, 0x44
        /*06b6*/ 	.short	(.L_319 - .L_318)


	//   ....[0]....
.L_318:
        /*06b8*/ 	.word	0x00000ae0
        /*06bc*/ 	.word	0x0000fff0


	//   ....[1]....
        /*06c0*/ 	.word	0x00023b90
        /*06c4*/ 	.word	0x0000fff0


	//----- nvinfo : EIATTR_INT_WARP_WIDE_INSTR_OFFSETS
	.align		4
.L_319:
        /*06c8*/ 	.byte	0x04, 0x31
        /*06ca*/ 	.short	(.L_321 - .L_320)


	//   ....[0]....
.L_320:
        /*06cc*/ 	.word	0x00000190


	//   ....[1]....
        /*06d0*/ 	.word	0x000001d0


	//   ....[2]....
        /*06d4*/ 	.word	0x00000240


	//   ....[3]....
        /*06d8*/ 	.word	0x0002cce0


	//   ....[4]....
        /*06dc*/ 	.word	0x0002cd70


	//   ....[5]....
        /*06e0*/ 	.word	0x0002fae0


	//   ....[6]....
        /*06e4*/ 	.word	0x0002fb70


	//----- nvinfo : EIATTR_COOP_GROUP_MASK_REGIDS
	.align		4
.L_321:
        /*06e8*/ 	.byte	0x04, 0x29
        /*06ea*/ 	.short	(.L_323 - .L_322)


	//   ....[0]....
.L_322:
        /*06ec*/ 	.word	0xffffffff


	//   ....[1]....
        /*06f0*/ 	.word	0xffffffff


	//   ....[2]....
        /*06f4*/ 	.word	0xffffffff


	//   ....[3]....
        /*06f8*/ 	.word	0xffffffff


	//   ....[4]....
        /*06fc*/ 	.word	0xffffffff


	//   ....[5]....
        /*0700*/ 	.word	0xffffffff


	//   ....[6]....
        /*0704*/ 	.word	0xffffffff


	//   ....[7]....
        /*0708*/ 	.word	0xffffffff


	//   ....[8]....
        /*070c*/ 	.word	0xffffffff


	//   ....[9]....
        /*0710*/ 	.word	0xffffffff


	//   ....[10]....
        /*0714*/ 	.word	0xffffffff


	//   ....[11]....
        /*0718*/ 	.word	0xffffffff


	//   ....[12]....
        /*071c*/ 	.word	0xffffffff


	//   ....[13]....
        /*0720*/ 	.word	0xffffffff


	//   ....[14]....
        /*0724*/ 	.word	0xffffffff


	//   ....[15]....
        /*0728*/ 	.word	0xffffffff


	//   ....[16]....
        /*072c*/ 	.word	0xffffffff


	//   ....[17]....
        /*0730*/ 	.word	0xffffffff


	//   ....[18]....
        /*0734*/ 	.word	0xffffffff


	//   ....[19]....
        /*0738*/ 	.word	0xffffffff


	//   ....[20]....
        /*073c*/ 	.word	0xffffffff


	//   ....[21]....
        /*0740*/ 	.word	0xffffffff


	//   ....[22]....
        /*0744*/ 	.word	0xffffffff


	//   ....[23]....
        /*0748*/ 	.word	0xffffffff


	//   ....[24]....
        /*074c*/ 	.word	0xffffffff


	//   ....[25]....
        /*0750*/ 	.word	0xffffffff


	//   ....[26]....
        /*0754*/ 	.word	0xffffffff


	//   ....[27]....
        /*0758*/ 	.word	0xffffffff


	//   ....[28]....
        /*075c*/ 	.word	0xffffffff


	//   ....[29]....
        /*0760*/ 	.word	0xffffffff


	//   ....[30]....
        /*0764*/ 	.word	0xffffffff


	//   ....[31]....
        /*0768*/ 	.word	0xffffffff


	//   ....[32]....
        /*076c*/ 	.word	0xffffffff


	//   ....[33]....
        /*0770*/ 	.word	0xffffffff


	//   ....[34]....
        /*0774*/ 	.word	0xffffffff


	//   ....[35]....
        /*0778*/ 	.word	0xffffffff


	//   ....[36]....
        /*077c*/ 	.word	0xffffffff


	//   ....[37]....
        /*0780*/ 	.word	0xffffffff


	//   ....[38]....
        /*0784*/ 	.word	0xffffffff


	//   ....[39]....
        /*0788*/ 	.word	0xffffffff


	//   ....[40]....
        /*078c*/ 	.word	0xffffffff


	//   ....[41]....
        /*0790*/ 	.word	0xffffffff


	//   ....[42]....
        /*0794*/ 	.word	0xffffffff


	//   ....[43]....
        /*0798*/ 	.word	0xffffffff


	//   ....[44]....
        /*079c*/ 	.word	0xffffffff


	//   ....[45]....
        /*07a0*/ 	.word	0xffffffff


	//   ....[46]....
        /*07a4*/ 	.word	0xffffffff


	//   ....[47]....
        /*07a8*/ 	.word	0xffffffff


	//   ....[48]....
        /*07ac*/ 	.word	0xffffffff


	//   ....[49]....
        /*07b0*/ 	.word	0xffffffff


	//   ....[50]....
        /*07b4*/ 	.word	0xffffffff


	//   ....[51]....
        /*07b8*/ 	.word	0xffffffff


	//   ....[52]....
        /*07bc*/ 	.word	0xffffffff


	//   ....[53]....
        /*07c0*/ 	.word	0xffffffff


	//   ....[54]....
        /*07c4*/ 	.word	0xffffffff


	//   ....[55]....
        /*07c8*/ 	.word	0xffffffff


	//   ....[56]....
        /*07cc*/ 	.word	0xffffffff


	//   ....[57]....
        /*07d0*/ 	.word	0xffffffff


	//   ....[58]....
        /*07d4*/ 	.word	0xffffffff


	//   ....[59]....
        /*07d8*/ 	.word	0xffffffff


	//   ....[60]....
        /*07dc*/ 	.word	0xffffffff


	//   ....[61]....
        /*07e0*/ 	.word	0xffffffff


	//   ....[62]....
        /*07e4*/ 	.word	0xffffffff


	//   ....[63]....
        /*07e8*/ 	.word	0xffffffff


	//   ....[64]....
        /*07ec*/ 	.word	0xffffffff


	//   ....[65]....
        /*07f0*/ 	.word	0xffffffff


	//   ....[66]....
        /*07f4*/ 	.word	0xffffffff


	//   ....[67]....
        /*07f8*/ 	.word	0xffffffff


	//   ....[68]....
        /*07fc*/ 	.word	0xffffffff


	//   ....[69]....
        /*0800*/ 	.word	0xffffffff


	//   ....[70]....
        /*0804*/ 	.word	0xffffffff


	//   ....[71]....
        /*0808*/ 	.word	0xffffffff


	//   ....[72]....
        /*080c*/ 	.word	0xffffffff


	//   ....[73]....
        /*0810*/ 	.word	0xffffffff


	//   ....[74]....
        /*0814*/ 	.word	0xffffffff


	//   ....[75]....
        /*0818*/ 	.word	0xffffffff


	//   ....[76]....
        /*081c*/ 	.word	0xffffffff


	//   ....[77]....
        /*0820*/ 	.word	0xffffffff


	//   ....[78]....
        /*0824*/ 	.word	0xffffffff


	//   ....[79]....
        /*0828*/ 	.word	0xffffffff


	//   ....[80]....
        /*082c*/ 	.word	0xffffffff


	//   ....[81]....
        /*0830*/ 	.word	0xffffffff


	//   ....[82]....
        /*0834*/ 	.word	0xffffffff


	//   ....[83]....
        /*0838*/ 	.word	0xffffffff


	//   ....[84]....
        /*083c*/ 	.word	0xffffffff


	//   ....[85]....
        /*0840*/ 	.word	0xffffffff


	//   ....[86]....
        /*0844*/ 	.word	0xffffffff


	//   ....[87]....
        /*0848*/ 	.word	0xffffffff


	//   ....[88]....
        /*084c*/ 	.word	0xffffffff


	//   ....[89]....
        /*0850*/ 	.word	0xffffffff


	//   ....[90]....
        /*0854*/ 	.word	0xffffffff


	//   ....[91]....
        /*0858*/ 	.word	0xffffffff


	//   ....[92]....
        /*085c*/ 	.word	0xffffffff


	//   ....[93]....
        /*0860*/ 	.word	0xffffffff


	//   ....[94]....
        /*0864*/ 	.word	0xffffffff


	//   ....[95]....
        /*0868*/ 	.word	0xffffffff


	//   ....[96]....
        /*086c*/ 	.word	0xffffffff


	//   ....[97]....
        /*0870*/ 	.word	0xffffffff


	//   ....[98]....
        /*0874*/ 	.word	0xffffffff


	//   ....[99]....
        /*0878*/ 	.word	0xffffffff


	//   ....[100]....
        /*087c*/ 	.word	0xffffffff


	//   ....[101]....
        /*0880*/ 	.word	0xffffffff


	//   ....[102]....
        /*0884*/ 	.word	0xffffffff


	//   ....[103]....
        /*0888*/ 	.word	0xffffffff


	//   ....[104]....
        /*088c*/ 	.word	0xffffffff


	//   ....[105]....
        /*0890*/ 	.word	0xffffffff


	//   ....[106]....
        /*0894*/ 	.word	0xffffffff


	//   ....[107]....
        /*0898*/ 	.word	0xffffffff


	//   ....[108]....
        /*089c*/ 	.word	0xffffffff


	//   ....[109]....
        /*08a0*/ 	.word	0xffffffff


	//   ....[110]....
        /*08a4*/ 	.word	0xffffffff


	//   ....[111]....
        /*08a8*/ 	.word	0xffffffff


	//   ....[112]....
        /*08ac*/ 	.word	0xffffffff


	//   ....[113]....
        /*08b0*/ 	.word	0xffffffff


	//   ....[114]....
        /*08b4*/ 	.word	0xffffffff


	//   ....[115]....
        /*08b8*/ 	.word	0xffffffff


	//   ....[116]....
        /*08bc*/ 	.word	0xffffffff


	//   ....[117]....
        /*08c0*/ 	.word	0xffffffff


	//   ....[118]....
        /*08c4*/ 	.word	0xffffffff


	//   ....[119]....
        /*08c8*/ 	.word	0xffffffff


	//   ....[120]....
        /*08cc*/ 	.word	0xffffffff


	//   ....[121]....
        /*08d0*/ 	.word	0xffffffff


	//   ....[122]....
        /*08d4*/ 	.word	0xffffffff


	//   ....[123]....
        /*08d8*/ 	.word	0xffffffff


	//   ....[124]....
        /*08dc*/ 	.word	0xffffffff


	//   ....[125]....
        /*08e0*/ 	.word	0xffffffff


	//   ....[126]....
        /*08e4*/ 	.word	0xffffffff


	//   ....[127]....
        /*08e8*/ 	.word	0xffffffff


	//   ....[128]....
        /*08ec*/ 	.word	0xffffffff


	//   ....[129]....
        /*08f0*/ 	.word	0xffffffff


	//   ....[130]....
        /*08f4*/ 	.word	0xffffffff


	//   ....[131]....
        /*08f8*/ 	.word	0xffffffff


	//   ....[132]....
        /*08fc*/ 	.word	0xffffffff


	//   ....[133]....
        /*0900*/ 	.word	0xffffffff


	//   ....[134]....
        /*0904*/ 	.word	0xffffffff


	//   ....[135]....
        /*0908*/ 	.word	0xffffffff


	//   ....[136]....
        /*090c*/ 	.word	0xffffffff


	//   ....[137]....
        /*0910*/ 	.word	0xffffffff


	//   ....[138]....
        /*0914*/ 	.word	0xffffffff


	//   ....[139]....
        /*0918*/ 	.word	0xffffffff


	//   ....[140]....
        /*091c*/ 	.word	0xffffffff


	//   ....[141]....
        /*0920*/ 	.word	0xffffffff


	//   ....[142]....
        /*0924*/ 	.word	0xffffffff


	//   ....[143]....
        /*0928*/ 	.word	0xffffffff


	//   ....[144]....
        /*092c*/ 	.word	0xffffffff


	//   ....[145]....
        /*0930*/ 	.word	0xffffffff


	//   ....[146]....
        /*0934*/ 	.word	0xffffffff


	//   ....[147]....
        /*0938*/ 	.word	0xffffffff


	//   ....[148]....
        /*093c*/ 	.word	0xffffffff


	//   ....[149]....
        /*0940*/ 	.word	0xffffffff


	//   ....[150]....
        /*0944*/ 	.word	0xffffffff


	//   ....[151]....
        /*0948*/ 	.word	0xffffffff


	//   ....[152]....
        /*094c*/ 	.word	0xffffffff


	//   ....[153]....
        /*0950*/ 	.word	0xffffffff


	//   ....[154]....
        /*0954*/ 	.word	0xffffffff


	//   ....[155]....
        /*0958*/ 	.word	0xffffffff


	//   ....[156]....
        /*095c*/ 	.word	0xffffffff


	//   ....[157]....
        /*0960*/ 	.word	0xffffffff


	//   ....[158]....
        /*0964*/ 	.word	0xffffffff


	//   ....[159]....
        /*0968*/ 	.word	0xffffffff


	//   ....[160]....
        /*096c*/ 	.word	0xffffffff


	//   ....[161]....
        /*0970*/ 	.word	0xffffffff


	//   ....[162]....
        /*0974*/ 	.word	0xffffffff


	//   ....[163]....
        /*0978*/ 	.word	0xffffffff


	//   ....[164]....
        /*097c*/ 	.word	0xffffffff


	//   ....[165]....
        /*0980*/ 	.word	0xffffffff


	//   ....[166]....
        /*0984*/ 	.word	0xffffffff


	//   ....[167]....
        /*0988*/ 	.word	0xffffffff


	//   ....[168]....
        /*098c*/ 	.word	0xffffffff


	//   ....[169]....
        /*0990*/ 	.word	0xffffffff


	//   ....[170]....
        /*0994*/ 	.word	0xffffffff


	//   ....[171]....
        /*0998*/ 	.word	0xffffffff


	//   ....[172]....
        /*099c*/ 	.word	0xffffffff


	//   ....[173]....
        /*09a0*/ 	.word	0xffffffff


	//   ....[174]....
        /*09a4*/ 	.word	0xffffffff


	//   ....[175]....
        /*09a8*/ 	.word	0xffffffff


	//   ....[176]....
        /*09ac*/ 	.word	0xffffffff


	//   ....[177]....
        /*09b0*/ 	.word	0xffffffff


	//   ....[178]....
        /*09b4*/ 	.word	0xffffffff


	//   ....[179]....
        /*09b8*/ 	.word	0xffffffff


	//   ....[180]....
        /*09bc*/ 	.word	0xffffffff


	//   ....[181]....
        /*09c0*/ 	.word	0xffffffff


	//   ....[182]....
        /*09c4*/ 	.word	0xffffffff


	//   ....[183]....
        /*09c8*/ 	.word	0xffffffff


	//   ....[184]....
        /*09cc*/ 	.word	0xffffffff


	//   ....[185]....
        /*09d0*/ 	.word	0xffffffff


	//   ....[186]....
        /*09d4*/ 	.word	0xffffffff


	//   ....[187]....
        /*09d8*/ 	.word	0xffffffff


	//   ....[188]....
        /*09dc*/ 	.word	0xffffffff


	//   ....[189]....
        /*09e0*/ 	.word	0xffffffff


	//   ....[190]....
        /*09e4*/ 	.word	0xffffffff


	//   ....[191]....
        /*09e8*/ 	.word	0xffffffff


	//   ....[192]....
        /*09ec*/ 	.word	0xffffffff


	//   ....[193]....
        /*09f0*/ 	.word	0xffffffff


	//   ....[194]....
        /*09f4*/ 	.word	0xffffffff


	//   ....[195]....
        /*09f8*/ 	.word	0xffffffff


	//   ....[196]....
        /*09fc*/ 	.word	0xffffffff


	//   ....[197]....
        /*0a00*/ 	.word	0xffffffff


	//   ....[198]....
        /*0a04*/ 	.word	0xffffffff


	//   ....[199]....
        /*0a08*/ 	.word	0xffffffff


	//   ....[200]....
        /*0a0c*/ 	.word	0xffffffff


	//   ....[201]....
        /*0a10*/ 	.word	0xffffffff


	//   ....[202]....
        /*0a14*/ 	.word	0x0500000f


	//   ....[203]....
        /*0a18*/ 	.word	0x0500000f


	//   ....[204]....
        /*0a1c*/ 	.word	0x0500000f


	//   ....[205]....
        /*0a20*/ 	.word	0x0500000f


	//   ....[206]....
        /*0a24*/ 	.word	0x0500000f


	//   ....[207]....
        /*0a28*/ 	.word	0x0500000f


	//   ....[208]....
        /*0a2c*/ 	.word	0x0500000f


	//   ....[209]....
        /*0a30*/ 	.word	0x0500000f


	//   ....[210]....
        /*0a34*/ 	.word	0x0500000f


	//   ....[211]....
        /*0a38*/ 	.word	0x0500000f


	//   ....[212]....
        /*0a3c*/ 	.word	0x0500000f


	//   ....[213]....
        /*0a40*/ 	.word	0x0500000f


	//   ....[214]....
        /*0a44*/ 	.word	0x0500000f


	//   ....[215]....
        /*0a48*/ 	.word	0x0500000f


	//   ....[216]....
        /*0a4c*/ 	.word	0x0500000f


	//   ....[217]....
        /*0a50*/ 	.word	0x0500000f


	//   ....[218]....
        /*0a54*/ 	.word	0x0500000f


	//   ....[219]....
        /*0a58*/ 	.word	0x0500000f


	//   ....[220]....
        /*0a5c*/ 	.word	0x0500000f


	//   ....[221]....
        /*0a60*/ 	.word	0x0500000f


	//   ....[222]....
        /*0a64*/ 	.word	0x0500000f


	//   ....[223]....
        /*0a68*/ 	.word	0x0500000f


	//   ....[224]....
        /*0a6c*/ 	.word	0x0500000f


	//   ....[225]....
        /*0a70*/ 	.word	0x0500000f


	//   ....[226]....
        /*0a74*/ 	.word	0x0500000f


	//   ....[227]....
        /*0a78*/ 	.word	0x0500000f


	//   ....[228]....
        /*0a7c*/ 	.word	0x0500000f


	//   ....[229]....
        /*0a80*/ 	.word	0x0500000f


	//   ....[230]....
        /*0a84*/ 	.word	0x0500000f


	//   ....[231]....
        /*0a88*/ 	.word	0x0500000f


	//   ....[232]....
        /*0a8c*/ 	.word	0x0500000f


	//   ....[233]....
        /*0a90*/ 	.word	0x0500000f


	//   ....[234]....
        /*0a94*/ 	.word	0x0500000f


	//   ....[235]....
        /*0a98*/ 	.word	0x0500000f


	//   ....[236]....
        /*0a9c*/ 	.word	0x0500000f


	//   ....[237]....
        /*0aa0*/ 	.word	0x0500000f


	//   ....[238]....
        /*0aa4*/ 	.word	0x0500000f


	//   ....[239]....
        /*0aa8*/ 	.word	0x0500000f


	//   ....[240]....
        /*0aac*/ 	.word	0x0500000f


	//   ....[241]....
        /*0ab0*/ 	.word	0x0500000f


	//   ....[242]....
        /*0ab4*/ 	.word	0x0500000f


	//   ....[243]....
        /*0ab8*/ 	.word	0x0500000f


	//   ....[244]....
        /*0abc*/ 	.word	0x0500000f


	//   ....[245]....
        /*0ac0*/ 	.word	0x0500000f


	//   ....[246]....
        /*0ac4*/ 	.word	0x0500000f


	//   ....[247]....
        /*0ac8*/ 	.word	0x0500000f


	//   ....[248]....
        /*0acc*/ 	.word	0x0500000f


	//   ....[249]....
        /*0ad0*/ 	.word	0x0500000f


	//   ....[250]....
        /*0ad4*/ 	.word	0x0500000f


	//   ....[251]....
        /*0ad8*/ 	.word	0x0500000f


	//   ....[252]....
        /*0adc*/ 	.word	0x0500000f


	//   ....[253]....
        /*0ae0*/ 	.word	0x0500000f


	//   ....[254]....
        /*0ae4*/ 	.word	0x0500000f


	//   ....[255]....
        /*0ae8*/ 	.word	0x0500000f


	//   ....[0]....
        /*0aec*/ 	.word	0x0500000f


	//   ....[1]....
        /*0af0*/ 	.word	0x0500000f


	//   ....[2]....
        /*0af4*/ 	.word	0x0500000f


	//   ....[3]....
        /*0af8*/ 	.word	0x0500000f


	//   ....[4]....
        /*0afc*/ 	.word	0x0500000f


	//   ....[5]....
        /*0b00*/ 	.word	0x0500000f


	//   ....[6]....
        /*0b04*/ 	.word	0x0500000f


	//   ....[7]....
        /*0b08*/ 	.word	0x0500000f


	//   ....[8]....
        /*0b0c*/ 	.word	0x0500000f


	//   ....[9]....
        /*0b10*/ 	.word	0x0500000f


	//   ....[10]....
        /*0b14*/ 	.word	0x0500000f


	//   ....[11]....
        /*0b18*/ 	.word	0x0500000f


	//   ....[12]....
        /*0b1c*/ 	.word	0x0500000f


	//   ....[13]....
        /*0b20*/ 	.word	0x0500000f


	//   ....[14]....
        /*0b24*/ 	.word	0x0500000f


	//   ....[15]....
        /*0b28*/ 	.word	0x0500000f


	//   ....[16]....
        /*0b2c*/ 	.word	0x0500000f


	//   ....[17]....
        /*0b30*/ 	.word	0x0500000f


	//   ....[18]....
        /*0b34*/ 	.word	0x0500000f


	//   ....[19]....
        /*0b38*/ 	.word	0x0500000f


	//   ....[20]....
        /*0b3c*/ 	.word	0x0500000f


	//   ....[21]....
        /*0b40*/ 	.word	0x0500000f


	//   ....[22]....
        /*0b44*/ 	.word	0x0500000f


	//   ....[23]....
        /*0b48*/ 	.word	0x0500000f


	//   ....[24]....
        /*0b4c*/ 	.word	0x0500000f


	//   ....[25]....
        /*0b50*/ 	.word	0x0500000f


	//   ....[26]....
        /*0b54*/ 	.word	0x0500000f


	//   ....[27]....
        /*0b58*/ 	.word	0x0500000f


	//   ....[28]....
        /*0b5c*/ 	.word	0x0500000f


	//   ....[29]....
        /*0b60*/ 	.word	0x0500000f


	//   ....[30]....
        /*0b64*/ 	.word	0x0500000f


	//   ....[31]....
        /*0b68*/ 	.word	0x0500000f


	//   ....[32]....
        /*0b6c*/ 	.word	0x0500000f


	//   ....[33]....
        /*0b70*/ 	.word	0x0500000f


	//   ....[34]....
        /*0b74*/ 	.word	0x0500000f


	//   ....[35]....
        /*0b78*/ 	.word	0x0500000f


	//   ....[36]....
        /*0b7c*/ 	.word	0x0500000f


	//   ....[37]....
        /*0b80*/ 	.word	0x0500000f


	//   ....[38]....
        /*0b84*/ 	.word	0x0500000f


	//   ....[39]....
        /*0b88*/ 	.word	0x0500000f


	//   ....[40]....
        /*0b8c*/ 	.word	0x0500000f


	//   ....[41]....
        /*0b90*/ 	.word	0x0500000f


	//   ....[42]....
        /*0b94*/ 	.word	0x0500000f


	//   ....[43]....
        /*0b98*/ 	.word	0x0500000f


	//   ....[44]....
        /*0b9c*/ 	.word	0x0500000f


	//   ....[45]....
        /*0ba0*/ 	.word	0x0500000f


	//   ....[46]....
        /*0ba4*/ 	.word	0x0500000f


	//   ....[47]....
        /*0ba8*/ 	.word	0x0500000f


	//   ....[48]....
        /*0bac*/ 	.word	0x0500000f


	//   ....[49]....
        /*0bb0*/ 	.word	0x0500000f


	//   ....[50]....
        /*0bb4*/ 	.word	0x0500000f


	//   ....[51]....
        /*0bb8*/ 	.word	0x0500000f


	//   ....[52]....
        /*0bbc*/ 	.word	0x0500000f


	//   ....[53]....
        /*0bc0*/ 	.word	0x0500000f


	//   ....[54]....
        /*0bc4*/ 	.word	0x0500000f


	//   ....[55]....
        /*0bc8*/ 	.word	0x0500000f


	//   ....[56]....
        /*0bcc*/ 	.word	0x0500000f


	//   ....[57]....
        /*0bd0*/ 	.word	0x0500000f


	//   ....[58]....
        /*0bd4*/ 	.word	0x0500000f


	//   ....[59]....
        /*0bd8*/ 	.word	0x0500000f


	//   ....[60]....
        /*0bdc*/ 	.word	0x0500000f


	//   ....[61]....
        /*0be0*/ 	.word	0x0500000f


	//   ....[62]....
        /*0be4*/ 	.word	0x0500000f


	//   ....[63]....
        /*0be8*/ 	.word	0x0500000f


	//   ....[64]....
        /*0bec*/ 	.word	0x0500000f


	//   ....[65]....
        /*0bf0*/ 	.word	0x0500000f


	//   ....[66]....
        /*0bf4*/ 	.word	0x0500000f


	//   ....[67]....
        /*0bf8*/ 	.word	0x0500000f


	//   ....[68]....
        /*0bfc*/ 	.word	0x0500000f


	//   ....[69]....
        /*0c00*/ 	.word	0x0500000f


	//   ....[70]....
        /*0c04*/ 	.word	0x0500000f


	//   ....[71]....
        /*0c08*/ 	.word	0x0500000f


	//   ....[72]....
        /*0c0c*/ 	.word	0x0500000f


	//   ....[73]....
        /*0c10*/ 	.word	0x0500000f


	//   ....[74]....
        /*0c14*/ 	.word	0x0500000f


	//   ....[75]....
        /*0c18*/ 	.word	0x0500000f


	//   ....[76]....
        /*0c1c*/ 	.word	0x0500000f


	//   ....[77]....
        /*0c20*/ 	.word	0x0500000f


	//   ....[78]....
        /*0c24*/ 	.word	0x0500000f


	//   ....[79]....
        /*0c28*/ 	.word	0x0500000f


	//   ....[80]....
        /*0c2c*/ 	.word	0x0500000f


	//   ....[81]....
        /*0c30*/ 	.word	0x0500000f


	//   ....[82]....
        /*0c34*/ 	.word	0x0500000f


	//   ....[83]....
        /*0c38*/ 	.word	0x0500000f


	//   ....[84]....
        /*0c3c*/ 	.word	0x0500000f


	//   ....[85]....
        /*0c40*/ 	.word	0x0500000f


	//   ....[86]....
        /*0c44*/ 	.word	0x0500000f


	//   ....[87]....
        /*0c48*/ 	.word	0x0500000f


	//   ....[88]....
        /*0c4c*/ 	.word	0x0500000f


	//   ....[89]....
        /*0c50*/ 	.word	0x0500000f


	//   ....[90]....
        /*0c54*/ 	.word	0x0500000f


	//   ....[91]....
        /*0c58*/ 	.word	0x0500000f


	//   ....[92]....
        /*0c5c*/ 	.word	0x0500000f


	//   ....[93]....
        /*0c60*/ 	.word	0x0500000f


	//   ....[94]....
        /*0c64*/ 	.word	0x0500000f


	//   ....[95]....
        /*0c68*/ 	.word	0x0500000f


	//   ....[96]....
        /*0c6c*/ 	.word	0x0500000f


	//   ....[97]....
        /*0c70*/ 	.word	0x0500000f


	//   ....[98]....
        /*0c74*/ 	.word	0x0500000f


	//   ....[99]....
        /*0c78*/ 	.word	0x0500000f


	//----- nvinfo : EIATTR_COOP_GROUP_INSTR_OFFSETS
	.align		4
.L_323:
        /*0c7c*/ 	.byte	0x04, 0x28
        /*0c7e*/ 	.short	(.L_325 - .L_324)


	//   ....[0]....
.L_324:
        /*0c80*/ 	.word	0x00000070


	//   ....[1]....
        /*0c84*/ 	.word	0x000001a0


	//   ....[2]....
        /*0c88*/ 	.word	0x000001f0


	//   ....[3]....
        /*0c8c*/ 	.word	0x00000420


	//   ....[4]....
        /*0c90*/ 	.word	0x00000580


	//   ....[5]....
        /*0c94*/ 	.word	0x000006a0


	//   ....[6]....
        /*0c98*/ 	.word	0x00000800


	//   ....[7]....
        /*0c9c*/ 	.word	0x00010a90


	//   ....[8]....
        /*0ca0*/ 	.word	0x00011150


	//   ....[9]....
        /*0ca4*/ 	.word	0x00011160


	//   ....[10]....
        /*0ca8*/ 	.word	0x00011170


	//   ....[11]....
        /*0cac*/ 	.word	0x00011180


	//   ....[12]....
        /*0cb0*/ 	.word	0x00014830


	//   ....[13]....
        /*0cb4*/ 	.word	0x00014840


	//   ....[14]....
        /*0cb8*/ 	.word	0x00014850


	//   ....[15]....
        /*0cbc*/ 	.word	0x00014860


	//   ....[16]....
        /*0cc0*/ 	.word	0x00018ea0


	//   ....[17]....
        /*0cc4*/ 	.word	0x00019770


	//   ....[18]....
        /*0cc8*/ 	.word	0x00019780


	//   ....[19]....
        /*0ccc*/ 	.word	0x000197a0


	//   ....[20]....
        /*0cd0*/ 	.word	0x00019fd0


	//   ....[21]....
        /*0cd4*/ 	.word	0x0001a000


	//   ....[22]....
        /*0cd8*/ 	.word	0x0001cd70


	//   ....[23]....
        /*0cdc*/ 	.word	0x0001d570


	//   ....[24]....
        /*0ce0*/ 	.word	0x0001d590


	//   ....[25]....
        /*0ce4*/ 	.word	0x0001d5a0


	//   ....[26]....
        /*0ce8*/ 	.word	0x0001e090


	//   ....[27]....
        /*0cec*/ 	.word	0x0001e130


	//   ....[28]....
        /*0cf0*/ 	.word	0x000211a0


	//   ....[29]....
        /*0cf4*/ 	.word	0x000212f0


	//   ....[30]....
        /*0cf8*/ 	.word	0x00021310


	//   ....[31]....
        /*0cfc*/ 	.word	0x000213a0


	//   ....[32]....
        /*0d00*/ 	.word	0x000231d0


	//   ....[33]....
        /*0d04*/ 	.word	0x00023230


	//   ....[34]....
        /*0d08*/ 	.word	0x00023250


	//   ....[35]....
        /*0d0c*/ 	.word	0x00023270


	//   ....[36]....
        /*0d10*/ 	.word	0x000241a0


	//   ....[37]....
        /*0d14*/ 	.word	0x00024290


	//   ....[38]....
        /*0d18*/ 	.word	0x00024320


	//   ....[39]....
        /*0d1c*/ 	.word	0x00024350


	//   ....[40]....
        /*0d20*/ 	.word	0x00024380


	//   ....[41]....
        /*0d24*/ 	.word	0x000243b0


	//   ....[42]....
        /*0d28*/ 	.word	0x000243e0


	//   ....[43]....
        /*0d2c*/ 	.word	0x00024410


	//   ....[44]....
        /*0d30*/ 	.word	0x00024440


	//   ....[45]....
        /*0d34*/ 	.word	0x00024470


	//   ....[46]....
        /*0d38*/ 	.word	0x000244a0


	//   ....[47]....
        /*0d3c*/ 	.word	0x000244d0


	//   ....[48]....
        /*0d40*/ 	.word	0x00024500


	//   ....[49]....
        /*0d44*/ 	.word	0x00024530


	//   ....[50]....
        /*0d48*/ 	.word	0x00024560


	//   ....[51]....
        /*0d4c*/ 	.word	0x00024590


	//   ....[52]....
        /*0d50*/ 	.word	0x000245c0


	//   ....[53]....
        /*0d54*/ 	.word	0x000245f0


	//   ....[54]....
        /*0d58*/ 	.word	0x00024620


	//   ....[55]....
        /*0d5c*/ 	.word	0x00024650


	//   ....[56]....
        /*0d60*/ 	.word	0x00024680


	//   ....[57]....
        /*0d64*/ 	.word	0x000246b0


	//   ....[58]....
        /*0d68*/ 	.word	0x000246e0


	//   ....[59]....
        /*0d6c*/ 	.word	0x00024710


	//   ....[60]....
        /*0d70*/ 	.word	0x00024740


	//   ....[61]....
        /*0d74*/ 	.word	0x00024770


	//   ....[62]....
        /*0d78*/ 	.word	0x000247a0


	//   ....[63]....
        /*0d7c*/ 	.word	0x000247d0


	//   ....[64]....
        /*0d80*/ 	.word	0x00024800


	//   ....[65]....
        /*0d84*/ 	.word	0x00024830


	//   ....[66]....
        /*0d88*/ 	.word	0x00024860


	//   ....[67]....
        /*0d8c*/ 	.word	0x00024890


	//   ....[68]....
        /*0d90*/ 	.word	0x000248c0


	//   ....[69]....
        /*0d94*/ 	.word	0x000248f0


	//   ....[70]....
        /*0d98*/ 	.word	0x00024920


	//   ....[71]....
        /*0d9c*/ 	.word	0x00024950


	//   ....[72]....
        /*0da0*/ 	.word	0x00024980


	//   ....[73]....
        /*0da4*/ 	.word	0x000249b0


	//   ....[74]....
        /*0da8*/ 	.word	0x000249e0


	//   ....[75]....
        /*0dac*/ 	.word	0x00024a10


	//   ....[76]....
        /*0db0*/ 	.word	0x00024a40


	//   ....[77]....
        /*0db4*/ 	.word	0x00024a70


	//   ....[78]....
        /*0db8*/ 	.word	0x00024aa0


	//   ....[79]....
        /*0dbc*/ 	.word	0x00024ab0


	//   ....[80]....
        /*0dc0*/ 	.word	0x00024ac0


	//   ....[81]....
        /*0dc4*/ 	.word	0x00024ae0


	//   ....[82]....
        /*0dc8*/ 	.word	0x00024af0


	//   ....[83]....
        /*0dcc*/ 	.word	0x00024b10


	//   ....[84]....
        /*0dd0*/ 	.word	0x00024b30


	//   ....[85]....
        /*0dd4*/ 	.word	0x00024b50


	//   ....[86]....
        /*0dd8*/ 	.word	0x00024b80


	//   ....[87]....
        /*0ddc*/ 	.word	0x00024b90


	//   ....[88]....
        /*0de0*/ 	.word	0x00024bc0


	//   ....[89]....
        /*0de4*/ 	.word	0x00024be0


	//   ....[90]....
        /*0de8*/ 	.word	0x00024c00


	//   ....[91]....
        /*0dec*/ 	.word	0x00024c10


	//   ....[92]....
        /*0df0*/ 	.word	0x00024c20


	//   ....[93]....
        /*0df4*/ 	.word	0x00024c50


	//   ....[94]....
        /*0df8*/ 	.word	0x00024c80


	//   ....[95]....
        /*0dfc*/ 	.word	0x00024ca0


	//   ....[96]....
        /*0e00*/ 	.word	0x00024cb0


	//   ....[97]....
        /*0e04*/ 	.word	0x00024ce0


	//   ....[98]....
        /*0e08*/ 	.word	0x00024d10


	//   ....[99]....
        /*0e0c*/ 	.word	0x00024d40


	//   ....[100]....
        /*0e10*/ 	.word	0x00024d70


	//   ....[101]....
        /*0e14*/ 	.word	0x00024da0


	//   ....[102]....
        /*0e18*/ 	.word	0x00024dd0


	//   ....[103]....
        /*0e1c*/ 	.word	0x00024e00


	//   ....[104]....
        /*0e20*/ 	.word	0x00024e30


	//   ....[105]....
        /*0e24*/ 	.word	0x00024e60


	//   ....[106]....
        /*0e28*/ 	.word	0x00024e90


	//   ....[107]....
        /*0e2c*/ 	.word	0x00024ea0


	//   ....[108]....
        /*0e30*/ 	.word	0x00024ec0


	//   ....[109]....
        /*0e34*/ 	.word	0x00024ef0


	//   ....[110]....
        /*0e38*/ 	.word	0x00024f30


	//   ....[111]....
        /*0e3c*/ 	.word	0x00024f60


	//   ....[112]....
        /*0e40*/ 	.word	0x00024f90


	//   ....[113]....
        /*0e44*/ 	.word	0x00024fc0


	//   ....[114]....
        /*0e48*/ 	.word	0x00024ff0


	//   ....[115]....
        /*0e4c*/ 	.word	0x00025020


	//   ....[116]....
        /*0e50*/ 	.word	0x00025030


	//   ....[117]....
        /*0e54*/ 	.word	0x00025060


	//   ....[118]....
        /*0e58*/ 	.word	0x00025090


	//   ....[119]....
        /*0e5c*/ 	.word	0x000250c0


	//   ....[120]....
        /*0e60*/ 	.word	0x000250f0


	//   ....[121]....
        /*0e64*/ 	.word	0x00025120


	//   ....[122]....
        /*0e68*/ 	.word	0x00025150


	//   ....[123]....
        /*0e6c*/ 	.word	0x00025160


	//   ....[124]....
        /*0e70*/ 	.word	0x00025180


	//   ....[125]....
        /*0e74*/ 	.word	0x000251b0


	//   ....[126]....
        /*0e78*/ 	.word	0x000251e0


	//   ....[127]....
        /*0e7c*/ 	.word	0x00025200


	//   ....[128]....
        /*0e80*/ 	.word	0x00025230


	//   ....[129]....
        /*0e84*/ 	.word	0x00025260


	//   ....[130]....
        /*0e88*/ 	.word	0x00025290


	//   ....[131]....
        /*0e8c*/ 	.word	0x000252c0


	//   ....[132]....
        /*0e90*/ 	.word	0x00025c20


	//   ....[133]....
        /*0e94*/ 	.word	0x00025c40


	//   ....[134]....
        /*0e98*/ 	.word	0x00025c50


	//   ....[135]....
        /*0e9c*/ 	.word	0x00025c60


	//   ....[136]....
        /*0ea0*/ 	.word	0x00026540


	//   ....[137]....
        /*0ea4*/ 	.word	0x00026550


	//   ....[138]....
        /*0ea8*/ 	.word	0x000266a0


	//   ....[139]....
        /*0eac*/ 	.word	0x000266b0


	//   ....[140]....
        /*0eb0*/ 	.word	0x00026800


	//   ....[141]....
        /*0eb4*/ 	.word	0x00026810


	//   ....[142]....
        /*0eb8*/ 	.word	0x00026960


	//   ....[143]....
        /*0ebc*/ 	.word	0x00026970


	//   ....[144]....
        /*0ec0*/ 	.word	0x00026d60


	//   ....[145]....
        /*0ec4*/ 	.word	0x00026d70


	//   ....[146]....
        /*0ec8*/ 	.word	0x00027af0


	//   ....[147]....
        /*0ecc*/ 	.word	0x00027b00


	//   ....[148]....
        /*0ed0*/ 	.word	0x00029060


	//   ....[149]....
        /*0ed4*/ 	.word	0x00029070


	//   ....[150]....
        /*0ed8*/ 	.word	0x000291d0


	//   ....[151]....
        /*0edc*/ 	.word	0x000291e0


	//   ....[152]....
        /*0ee0*/ 	.word	0x00029330


	//   ....[153]....
        /*0ee4*/ 	.word	0x00029340


	//   ....[154]....
        /*0ee8*/ 	.word	0x00029490


	//   ....[155]....
        /*0eec*/ 	.word	0x000294a0


	//   ....[156]....
        /*0ef0*/ 	.word	0x00029650


	//   ....[157]....
        /*0ef4*/ 	.word	0x00029890


	//   ....[158]....
        /*0ef8*/ 	.word	0x000298c0


	//   ....[159]....
        /*0efc*/ 	.word	0x000298f0


	//   ....[160]....
        /*0f00*/ 	.word	0x00029920


	//   ....[161]....
        /*0f04*/ 	.word	0x00029950


	//   ....[162]....
        /*0f08*/ 	.word	0x00029980


	//   ....[163]....
        /*0f0c*/ 	.word	0x00029b20


	//   ....[164]....
        /*0f10*/ 	.word	0x00029b50


	//   ....[165]....
        /*0f14*/ 	.word	0x00029b80


	//   ....[166]....
        /*0f18*/ 	.word	0x00029bb0


	//   ....[167]....
        /*0f1c*/ 	.word	0x00029be0


	//   ....[168]....
        /*0f20*/ 	.word	0x00029c10


	//   ....[169]....
        /*0f24*/ 	.word	0x00029cb0


	//   ....[170]....
        /*0f28*/ 	.word	0x00029ce0


	//   ....[171]....
        /*0f2c*/ 	.word	0x00029cf0


	//   ....[172]....
        /*0f30*/ 	.word	0x00029d20


	//   ....[173]....
        /*0f34*/ 	.word	0x0002b480


	//   ....[174]....
        /*0f38*/ 	.word	0x0002d480


	//   ....[175]....
        /*0f3c*/ 	.word	0x0002e260


	//   ....[176]....
        /*0f40*/ 	.word	0x0002e280


	//   ....[177]....
        /*0f44*/ 	.word	0x0002e2c0


	//   ....[178]....
        /*0f48*/ 	.word	0x0002e340


	//   ....[179]....
        /*0f4c*/ 	.word	0x0002e3d0


	//   ....[180]....
        /*0f50*/ 	.word	0x0002e3e0


	//   ....[181]....
        /*0f54*/ 	.word	0x0002e430


	//   ....[182]....
        /*0f58*/ 	.word	0x0002e470


	//   ....[183]....
        /*0f5c*/ 	.word	0x00030680


	//   ....[184]....
        /*0f60*/ 	.word	0x000306b0


	//   ....[185]....
        /*0f64*/ 	.word	0x00030710


	//   ....[186]....
        /*0f68*/ 	.word	0x00030740


	//   ....[187]....
        /*0f6c*/ 	.word	0x00030770


	//   ....[188]....
        /*0f70*/ 	.word	0x000307a0


	//   ....[189]....
        /*0f74*/ 	.word	0x000307d0


	//   ....[190]....
        /*0f78*/ 	.word	0x00030800


	//   ....[191]....
        /*0f7c*/ 	.word	0x000309c0


	//   ....[192]....
        /*0f80*/ 	.word	0x000309f0


	//   ....[193]....
        /*0f84*/ 	.word	0x00030a20


	//   ....[194]....
        /*0f88*/ 	.word	0x00030a50


	//   ....[195]....
        /*0f8c*/ 	.word	0x00030a80


	//   ....[196]....
        /*0f90*/ 	.word	0x00030ab0


	//   ....[197]....
        /*0f94*/ 	.word	0x00030b80


	//   ....[198]....
        /*0f98*/ 	.word	0x00030ba0


	//   ....[199]....
        /*0f9c*/ 	.word	0x00030bb0


	//   ....[200]....
        /*0fa0*/ 	.word	0x00030c30


	//   ....[201]....
        /*0fa4*/ 	.word	0x00031780


	//   ....[202]....
        /*0fa8*/ 	.word	0x00031c00


	//   ....[203]....
        /*0fac*/ 	.word	0x00031ca0


	//   ....[204]....
        /*0fb0*/ 	.word	0x00031d30


	//   ....[205]....
        /*0fb4*/ 	.word	0x00031d80


	//   ....[206]....
        /*0fb8*/ 	.word	0x00031dd0


	//   ....[207]....
        /*0fbc*/ 	.word	0x00031ea0


	//   ....[208]....
        /*0fc0*/ 	.word	0x00031f30


	//   ....[209]....
        /*0fc4*/ 	.word	0x00031f80


	//   ....[210]....
        /*0fc8*/ 	.word	0x00031fd0


	//   ....[211]....
        /*0fcc*/ 	.word	0x00032440


	//   ....[212]....
        /*0fd0*/ 	.word	0x00032560


	//   ....[213]....
        /*0fd4*/ 	.word	0x00032690


	//   ....[214]....
        /*0fd8*/ 	.word	0x000327b0


	//   ....[215]....
        /*0fdc*/ 	.word	0x000328d0


	//   ....[216]....
        /*0fe0*/ 	.word	0x000329f0


	//   ....[217]....
        /*0fe4*/ 	.word	0x00032a80


	//   ....[218]....
        /*0fe8*/ 	.word	0x00032ad0


	//   ....[219]....
        /*0fec*/ 	.word	0x00032b40


	//   ....[220]....
        /*0ff0*/ 	.word	0x00032ba0


	//   ....[221]....
        /*0ff4*/ 	.word	0x00032c00


	//   ....[222]....
        /*0ff8*/ 	.word	0x00032c60


	//   ....[223]....
        /*0ffc*/ 	.word	0x00032d10


	//   ....[224]....
        /*1000*/ 	.word	0x00032d80


	//   ....[225]....
        /*1004*/ 	.word	0x00032de0


	//   ....[226]....
        /*1008*/ 	.word	0x00032e30


	//   ....[227]....
        /*100c*/ 	.word	0x00032eb0


	//   ....[228]....
        /*1010*/ 	.word	0x00032f20


	//   ....[229]....
        /*1014*/ 	.word	0x00032f80


	//   ....[230]....
        /*1018*/ 	.word	0x00032fd0


	//   ....[231]....
        /*101c*/ 	.word	0x00033050


	//   ....[232]....
        /*1020*/ 	.word	0x000330c0


	//   ....[233]....
        /*1024*/ 	.word	0x00033120


	//   ....[234]....
        /*1028*/ 	.word	0x00033170


	//   ....[235]....
        /*102c*/ 	.word	0x00033220


	//   ....[236]....
        /*1030*/ 	.word	0x00033270


	//   ....[237]....
        /*1034*/ 	.word	0x000332d0


	//   ....[238]....
        /*1038*/ 	.word	0x00033320


	//   ....[239]....
        /*103c*/ 	.word	0x000333a0


	//   ....[240]....
        /*1040*/ 	.word	0x000333f0


	//   ....[241]....
        /*1044*/ 	.word	0x00033450


	//   ....[242]....
        /*1048*/ 	.word	0x000334c0


	//   ....[243]....
        /*104c*/ 	.word	0x00033530


	//   ....[244]....
        /*1050*/ 	.word	0x00033590


	//   ....[245]....
        /*1054*/ 	.word	0x00033600


	//   ....[246]....
        /*1058*/ 	.word	0x00033660


	//   ....[247]....
        /*105c*/ 	.word	0x000336e0


	//   ....[248]....
        /*1060*/ 	.word	0x00033750


	//   ....[249]....
        /*1064*/ 	.word	0x000337b0


	//   ....[250]....
        /*1068*/ 	.word	0x00033800


	//   ....[251]....
        /*106c*/ 	.word	0x00033880


	//   ....[252]....
        /*1070*/ 	.word	0x000338f0


	//   ....[253]....
        /*1074*/ 	.word	0x00033950


	//   ....[254]....
        /*1078*/ 	.word	0x000339a0


	//   ....[255]....
        /*107c*/ 	.word	0x00033a00


	//   ....[0]....
        /*1080*/ 	.word	0x00033a90


	//   ....[1]....
        /*1084*/ 	.word	0x00033af0


	//   ....[2]....
        /*1088*/ 	.word	0x00033b40


	//   ....[3]....
        /*108c*/ 	.word	0x00033be0


	//   ....[4]....
        /*1090*/ 	.word	0x00033c30


	//   ....[5]....
        /*1094*/ 	.word	0x00033c90


	//   ....[6]....
        /*1098*/ 	.word	0x00033ce0


	//   ....[7]....
        /*109c*/ 	.word	0x00033d60


	//   ....[8]....
        /*10a0*/ 	.word	0x00033db0


	//   ....[9]....
        /*10a4*/ 	.word	0x00033e10


	//   ....[10]....
        /*10a8*/ 	.word	0x00033e80


	//   ....[11]....
        /*10ac*/ 	.word	0x00033ef0


	//   ....[12]....
        /*10b0*/ 	.word	0x00033f50


	//   ....[13]....
        /*10b4*/ 	.word	0x00033fc0


	//   ....[14]....
        /*10b8*/ 	.word	0x00034020


	//   ....[15]....
        /*10bc*/ 	.word	0x00034090


	//   ....[16]....
        /*10c0*/ 	.word	0x000340e0


	//   ....[17]....
        /*10c4*/ 	.word	0x00034150


	//   ....[18]....
        /*10c8*/ 	.word	0x000341b0


	//   ....[19]....
        /*10cc*/ 	.word	0x00034220


	//   ....[20]....
        /*10d0*/ 	.word	0x00034280


	//   ....[21]....
        /*10d4*/ 	.word	0x000342f0


	//   ....[22]....
        /*10d8*/ 	.word	0x00034340


	//   ....[23]....
        /*10dc*/ 	.word	0x000343c0


	//   ....[24]....
        /*10e0*/ 	.word	0x00034440


	//   ....[25]....
        /*10e4*/ 	.word	0x000344a0


	//   ....[26]....
        /*10e8*/ 	.word	0x00034500


	//   ....[27]....
        /*10ec*/ 	.word	0x00034580


	//   ....[28]....
        /*10f0*/ 	.word	0x000345f0


	//   ....[29]....
        /*10f4*/ 	.word	0x00034650


	//   ....[30]....
        /*10f8*/ 	.word	0x000346a0


	//   ....[31]....
        /*10fc*/ 	.word	0x00034700


	//   ....[32]....
        /*1100*/ 	.word	0x00034760


	//   ....[33]....
        /*1104*/ 	.word	0x000347c0


	//   ....[34]....
        /*1108*/ 	.word	0x00034810


	//   ....[35]....
        /*110c*/ 	.word	0x00034870


	//   ....[36]....
        /*1110*/ 	.word	0x000348d0


	//   ....[37]....
        /*1114*/ 	.word	0x00034930


	//   ....[38]....
        /*1118*/ 	.word	0x00034980


	//   ....[39]....
        /*111c*/ 	.word	0x00034a00


	//   ....[40]....
        /*1120*/ 	.word	0x00034a70


	//   ....[41]....
        /*1124*/ 	.word	0x00034ad0


	//   ....[42]....
        /*1128*/ 	.word	0x00034b20


	//   ....[43]....
        /*112c*/ 	.word	0x00034bc0


	//   ....[44]....
        /*1130*/ 	.word	0x00034c30


	//   ....[45]....
        /*1134*/ 	.word	0x00034ca0


	//   ....[46]....
        /*1138*/ 	.word	0x00034cf0


	//   ....[47]....
        /*113c*/ 	.word	0x00034d80


	//   ....[48]....
        /*1140*/ 	.word	0x00034df0


	//   ....[49]....
        /*1144*/ 	.word	0x00034e70


	//   ....[50]....
        /*1148*/ 	.word	0x00034ec0


	//   ....[51]....
        /*114c*/ 	.word	0x00034f50


	//   ....[52]....
        /*1150*/ 	.word	0x00034fa0


	//   ....[53]....
        /*1154*/ 	.word	0x00035030


	//   ....[54]....
        /*1158*/ 	.word	0x000350c0


	//   ....[55]....
        /*115c*/ 	.word	0x00035150


	//   ....[56]....
        /*1160*/ 	.word	0x000351e0


	//   ....[57]....
        /*1164*/ 	.word	0x00035270


	//   ....[58]....
        /*1168*/ 	.word	0x00035300


	//   ....[59]....
        /*116c*/ 	.word	0x00035380


	//   ....[60]....
        /*1170*/ 	.word	0x000353d0


	//   ....[61]....
        /*1174*/ 	.word	0x00035470


	//   ....[62]....
        /*1178*/ 	.word	0x00035500


	//   ....[63]....
        /*117c*/ 	.word	0x00035580


	//   ....[64]....
        /*1180*/ 	.word	0x000355d0


	//   ....[65]....
        /*1184*/ 	.word	0x00035660


	//   ....[66]....
        /*1188*/ 	.word	0x000356f0


	//   ....[67]....
        /*118c*/ 	.word	0x00035780


	//   ....[68]....
        /*1190*/ 	.word	0x00035810


	//   ....[69]....
        /*1194*/ 	.word	0x000358a0


	//   ....[70]....
        /*1198*/ 	.word	0x00035930


	//   ....[71]....
        /*119c*/ 	.word	0x000359f0


	//   ....[72]....
        /*11a0*/ 	.word	0x00035cd0


	//   ....[73]....
        /*11a4*/ 	.word	0x00035ef0


	//   ....[74]....
        /*11a8*/ 	.word	0x00035f40


	//   ....[75]....
        /*11ac*/ 	.word	0x00035fa0


	//   ....[76]....
        /*11b0*/ 	.word	0x000360b0


	//   ....[77]....
        /*11b4*/ 	.word	0x00036110


	//   ....[78]....
        /*11b8*/ 	.word	0x00036220


	//   ....[79]....
        /*11bc*/ 	.word	0x00036280


	//   ....[80]....
        /*11c0*/ 	.word	0x00036360


	//   ....[81]....
        /*11c4*/ 	.word	0x00036680


	//   ....[82]....
        /*11c8*/ 	.word	0x00036720


	//   ....[83]....
        /*11cc*/ 	.word	0x000368c0


	//   ....[84]....
        /*11d0*/ 	.word	0x00036940


	//   ....[85]....
        /*11d4*/ 	.word	0x000369c0


	//   ....[86]....
        /*11d8*/ 	.word	0x00036a40


	//   ....[87]....
        /*11dc*/ 	.word	0x00036ac0


	//   ....[88]....
        /*11e0*/ 	.word	0x00036b50


	//   ....[89]....
        /*11e4*/ 	.word	0x00036bf0


	//   ....[90]....
        /*11e8*/ 	.word	0x00036ca0


	//   ....[91]....
        /*11ec*/ 	.word	0x00036d20


	//   ....[92]....
        /*11f0*/ 	.word	0x00036da0


	//   ....[93]....
        /*11f4*/ 	.word	0x00036e20


	//   ....[94]....
        /*11f8*/ 	.word	0x00036eb0


	//   ....[95]....
        /*11fc*/ 	.word	0x00036f30


	//   ....[96]....
        /*1200*/ 	.word	0x00036fe0


	//   ....[97]....
        /*1204*/ 	.word	0x00037030


	//   ....[98]....
        /*1208*/ 	.word	0x000370f0


	//   ....[99]....
        /*120c*/ 	.word	0x00037220


	//----- nvinfo : EIATTR_REG_RECONFIG
	.align		4
.L_325:
        /*1210*/ 	.byte	0x01, 0x54
	.zero		2


	//----- nvinfo : EIATTR_SYSCALL_OFFSETS
	.align		4
        /*1214*/ 	.byte	0x04, 0x46
        /*1216*/ 	.short	(.L_327 - .L_326)


	//   ....[0]....
.L_326:
        /*1218*/ 	.word	0x000020d0


	//   ....[1]....
        /*121c*/ 	.word	0x00002220


	//   ....[2]....
        /*1220*/ 	.word	0x00010c20


	//   ....[3]....
        /*1224*/ 	.word	0x00010f30


	//   ....[4]....
        /*1228*/ 	.word	0x0002cee0


	//   ....[5]....
        /*122c*/ 	.word	0x0002d070


	//   ....[6]....
        /*1230*/ 	.word	0x0002d1c0


	//   ....[7]....
        /*1234*/ 	.word	0x0002d300


	//   ....[8]....
        /*1238*/ 	.word	0x0002de20


	//----- nvinfo : EIATTR_MBARRIER_INSTR_OFFSETS
	.align		4
.L_327:
        /*123c*/ 	.byte	0x04, 0x39
        /*123e*/ 	.short	(.L_329 - .L_328)


	//   ....[0]....
.L_328:
        /*1240*/ 	.word	0x000002d0
        /*1244*/ 	.word	0x000000ff
        /*1248*/ 	.word	0x00033400
        /*124c*/ 	.short	0x0100
        /*124e*/ 	.byte	0x08
	.zero		1


	//   ....[1]....
        /*1250*/ 	.word	0x000002e0
        /*1254*/ 	.word	0x000000ff
        /*1258*/ 	.word	0x00033420
        /*125c*/ 	.short	0x0100
        /*125e*/ 	.byte	0x08
	.zero		1


	//   ....[2]....
        /*1260*/ 	.word	0x000003d0
        /*1264*/ 	.word	0x000000ff
        /*1268*/ 	.word	0x00033430
        /*126c*/ 	.short	0x0100
        /*126e*/ 	.byte	0x08
	.zero		1


	//   ....[3]....
        /*1270*/ 	.word	0x000003e0
        /*1274*/ 	.word	0x000000ff
        /*1278*/ 	.word	0x00033440
        /*127c*/ 	.short	0x0100
        /*127e*/ 	.byte	0x08
	.zero		1


	//   ....[4]....
        /*1280*/ 	.word	0x000003f0
        /*1284*/ 	.word	0x000000ff
        /*1288*/ 	.word	0x00033438
        /*128c*/ 	.short	0x0100
        /*128e*/ 	.byte	0x08
	.zero		1


	//   ....[5]....
        /*1290*/ 	.word	0x00000400
        /*1294*/ 	.word	0x000000ff
        /*1298*/ 	.word	0x00033448
        /*129c*/ 	.short	0x0100
        /*129e*/ 	.byte	0x08
	.zero		1


	//   ....[6]....
        /*12a0*/ 	.word	0x00000530
        /*12a4*/ 	.word	0x000000ff
        /*12a8*/ 	.word	0x00033450
        /*12ac*/ 	.short	0x0100
        /*12ae*/ 	.byte	0x08
	.zero		1


	//   ....[7]....
        /*12b0*/ 	.word	0x00000540
        /*12b4*/ 	.word	0x000000ff
        /*12b8*/ 	.word	0x00033460
        /*12bc*/ 	.short	0x0100
        /*12be*/ 	.byte	0x08
	.zero		1


	//   ....[8]....
        /*12c0*/ 	.word	0x00000550
        /*12c4*/ 	.word	0x000000ff
        /*12c8*/ 	.word	0x00033458
        /*12cc*/ 	.short	0x0100
        /*12ce*/ 	.byte	0x08
	.zero		1


	//   ....[9]....
        /*12d0*/ 	.word	0x00000560
        /*12d4*/ 	.word	0x000000ff
        /*12d8*/ 	.word	0x00033468
        /*12dc*/ 	.short	0x0100
        /*12de*/ 	.byte	0x08
	.zero		1


	//   ....[10]....
        /*12e0*/ 	.word	0x00000650
        /*12e4*/ 	.word	0x000000ff
        /*12e8*/ 	.word	0x00033470
        /*12ec*/ 	.short	0x0100
        /*12ee*/ 	.byte	0x06
	.zero		1


	//   ....[11]....
        /*12f0*/ 	.word	0x00000660
        /*12f4*/ 	.word	0x000000ff
        /*12f8*/ 	.word	0x00033480
        /*12fc*/ 	.short	0x0100
        /*12fe*/ 	.byte	0x06
	.zero		1


	//   ....[12]....
        /*1300*/ 	.word	0x00000670
        /*1304*/ 	.word	0x000000ff
        /*1308*/ 	.word	0x00033478
        /*130c*/ 	.short	0x0100
        /*130e*/ 	.byte	0x06
	.zero		1


	//   ....[13]....
        /*1310*/ 	.word	0x00000680
        /*1314*/ 	.word	0x000000ff
        /*1318*/ 	.word	0x00033488
        /*131c*/ 	.short	0x0100
        /*131e*/ 	.byte	0x06
	.zero		1


	//   ....[14]....
        /*1320*/ 	.word	0x000007b0
        /*1324*/ 	.word	0x000000ff
        /*1328*/ 	.word	0x00033490
        /*132c*/ 	.short	0x0100
        /*132e*/ 	.byte	0x08
	.zero		1


	//   ....[15]....
        /*1330*/ 	.word	0x000007c0
        /*1334*/ 	.word	0x000000ff
        /*1338*/ 	.word	0x000334a0
        /*133c*/ 	.short	0x0100
        /*133e*/ 	.byte	0x08
	.zero		1


	//   ....[16]....
        /*1340*/ 	.word	0x000007d0
        /*1344*/ 	.word	0x000000ff
        /*1348*/ 	.word	0x00033498
        /*134c*/ 	.short	0x0100
        /*134e*/ 	.byte	0x08
	.zero		1


	//   ....[17]....
        /*1350*/ 	.word	0x000007e0
        /*1354*/ 	.word	0x000000ff
        /*1358*/ 	.word	0x000334a8
        /*135c*/ 	.short	0x0100
        /*135e*/ 	.byte	0x08
	.zero		1


	//   ....[18]....
        /*1360*/ 	.word	0x00000910
        /*1364*/ 	.word	0x000000ff
        /*1368*/ 	.word	0x000334b0
        /*136c*/ 	.short	0x0100
        /*136e*/ 	.byte	0x08
	.zero		1


	//   ....[19]....
        /*1370*/ 	.word	0x00000920
        /*1374*/ 	.word	0x000000ff
        /*1378*/ 	.word	0x000334c0
        /*137c*/ 	.short	0x0100
        /*137e*/ 	.byte	0x08
	.zero		1


	//   ....[20]....
        /*1380*/ 	.word	0x00000930
        /*1384*/ 	.word	0x000000ff
        /*1388*/ 	.word	0x000334b8
        /*138c*/ 	.short	0x0100
        /*138e*/ 	.byte	0x08
	.zero		1


	//   ....[21]....
        /*1390*/ 	.word	0x00000940
        /*1394*/ 	.word	0x000000ff
        /*1398*/ 	.word	0x000334c8
        /*139c*/ 	.short	0x0100
        /*139e*/ 	.byte	0x08
	.zero		1


	//   ....[22]....
        /*13a0*/ 	.word	0x00003a10
        /*13a4*/ 	.word	0x00000064
        /*13a8*/ 	.word	0x00033490
        /*13ac*/ 	.short	0x010a
        /*13ae*/ 	.byte	0x3f
	.zero		1


	//   ....[23]....
        /*13b0*/ 	.word	0x000097b0
        /*13b4*/ 	.word	0x00000064
        /*13b8*/ 	.word	0x00033490
        /*13bc*/ 	.short	0x010a
        /*13be*/ 	.byte	0x3f
	.zero		1


	//   ....[24]....
        /*13c0*/ 	.word	0x0000f700
        /*13c4*/ 	.word	0x00000064
        /*13c8*/ 	.word	0x00033490
        /*13cc*/ 	.short	0x010a
        /*13ce*/ 	.byte	0x3f
	.zero		1


	//   ....[25]....
        /*13d0*/ 	.word	0x0000fae0
        /*13d4*/ 	.word	0x0000002c
        /*13d8*/ 	.word	0x00000000
        /*13dc*/ 	.short	0x0101
        /*13de*/ 	.byte	0x3f
	.zero		1


	//   ....[26]....
        /*13e0*/ 	.word	0x0000fb20
        /*13e4*/ 	.word	0x00000064
        /*13e8*/ 	.word	0x000334b0
        /*13ec*/ 	.short	0x010a
        /*13ee*/ 	.byte	0x3f
	.zero		1


	//   ....[27]....
        /*13f0*/ 	.word	0x00010060
        /*13f4*/ 	.word	0x00000064
        /*13f8*/ 	.word	0x00000000
        /*13fc*/ 	.short	0x0101
        /*13fe*/ 	.byte	0x3f
	.zero		1


	//   ....[28]....
        /*1400*/ 	.word	0x00010cb0
        /*1404*/ 	.word	0x00000010
        /*1408*/ 	.word	0x00033400
        /*140c*/ 	.short	0x010a
        /*140e*/ 	.byte	0x3f
	.zero		1


	//   ....[29]....
        /*1410*/ 	.word	0x00010d00
        /*1414*/ 	.word	0x00000010
        /*1418*/ 	.word	0x00033400
        /*141c*/ 	.short	0x010a
        /*141e*/ 	.byte	0x3f
	.zero		1


	//   ....[30]....
        /*1420*/ 	.word	0x00011700
        /*1424*/ 	.word	0x00000010
        /*1428*/ 	.word	0x00033400
        /*142c*/ 	.short	0x010a
        /*142e*/ 	.byte	0x3f
	.zero		1


	//   ....[31]....
        /*1430*/ 	.word	0x00014d20
        /*1434*/ 	.word	0x00000010
        /*1438*/ 	.word	0x00033400
        /*143c*/ 	.short	0x010a
        /*143e*/ 	.byte	0x3f
	.zero		1


	//   ....[32]....
        /*1440*/ 	.word	0x00017ea0
        /*1444*/ 	.word	0x00000003
        /*1448*/ 	.word	0x00033430
        /*144c*/ 	.short	0x010a
        /*144e*/ 	.byte	0x3f
	.zero		1


	//   ....[33]....
        /*1450*/ 	.word	0x00017f10
        /*1454*/ 	.word	0x00000003
        /*1458*/ 	.word	0x00033430
        /*145c*/ 	.short	0x010a
        /*145e*/ 	.byte	0x3f
	.zero		1


	//   ....[34]....
        /*1460*/ 	.word	0x0001a630
        /*1464*/ 	.word	0x00000003
        /*1468*/ 	.word	0x00000000
        /*146c*/ 	.short	0x0101
        /*146e*/ 	.byte	0x3f
	.zero		1


	//   ....[35]....
        /*1470*/ 	.word	0x0001b940
        /*1474*/ 	.word	0x00000009
        /*1478*/ 	.word	0x00033430
        /*147c*/ 	.short	0x010a
        /*147e*/ 	.byte	0x3f
	.zero		1


	//   ....[36]....
        /*1480*/ 	.word	0x0001b990
        /*1484*/ 	.word	0x00000009
        /*1488*/ 	.word	0x00033430
        /*148c*/ 	.short	0x010a
        /*148e*/ 	.byte	0x3f
	.zero		1


	//   ....[37]....
        /*1490*/ 	.word	0x0001ca90
        /*1494*/ 	.word	0x00000008
        /*1498*/ 	.word	0x00033450
        /*149c*/ 	.short	0x010a
        /*149e*/ 	.byte	0x3f
	.zero		1


	//   ....[38]....
        /*14a0*/ 	.word	0x0001cad0
        /*14a4*/ 	.word	0x00000008
        /*14a8*/ 	.word	0x00033450
        /*14ac*/ 	.short	0x010a
        /*14ae*/ 	.byte	0x3f
	.zero		1


	//   ....[39]....
        /*14b0*/ 	.word	0x0001e990
        /*14b4*/ 	.word	0x0000009f
        /*14b8*/ 	.word	0x00000000
        /*14bc*/ 	.short	0x0101
        /*14be*/ 	.byte	0x3f
	.zero		1


	//   ....[40]....
        /*14c0*/ 	.word	0x0001f150
        /*14c4*/ 	.word	0x00000005
        /*14c8*/ 	.word	0x00000000
        /*14cc*/ 	.short	0x0101
        /*14ce*/ 	.byte	0x3f
	.zero		1


	//   ....[41]....
        /*14d0*/ 	.word	0x0001fa10
        /*14d4*/ 	.word	0x00000000
        /*14d8*/ 	.word	0x00033430
        /*14dc*/ 	.short	0x010a
        /*14de*/ 	.byte	0x3f
	.zero		1


	//   ....[42]....
        /*14e0*/ 	.word	0x0001fa60
        /*14e4*/ 	.word	0x00000000
        /*14e8*/ 	.word	0x00033430
        /*14ec*/ 	.short	0x010a
        /*14ee*/ 	.byte	0x3f
	.zero		1


	//   ....[43]....
        /*14f0*/ 	.word	0x00020b30
        /*14f4*/ 	.word	0x00000008
        /*14f8*/ 	.word	0x00033450
        /*14fc*/ 	.short	0x010a
        /*14fe*/ 	.byte	0x3f
	.zero		1


	//   ....[44]....
        /*1500*/ 	.word	0x00020b70
        /*1504*/ 	.word	0x00000008
        /*1508*/ 	.word	0x00033450
        /*150c*/ 	.short	0x010a
        /*150e*/ 	.byte	0x3f
	.zero		1


	//   ....[45]....
        /*1510*/ 	.word	0x00021f70
        /*1514*/ 	.word	0x000000c2
        /*1518*/ 	.word	0x00000000
        /*151c*/ 	.short	0x0101
        /*151e*/ 	.byte	0x3f
	.zero		1


	//   ....[46]....
        /*1520*/ 	.word	0x00022640
        /*1524*/ 	.word	0x00000009
        /*1528*/ 	.word	0x00000000
        /*152c*/ 	.short	0x0101
        /*152e*/ 	.byte	0x3f
	.zero		1


	//   ....[47]....
        /*1530*/ 	.word	0x00022e60
        /*1534*/ 	.word	0x00000005
        /*1538*/ 	.word	0x00033450
        /*153c*/ 	.short	0x010a
        /*153e*/ 	.byte	0x3f
	.zero		1


	//   ....[48]....
        /*1540*/ 	.word	0x00022ee0
        /*1544*/ 	.word	0x00000005
        /*1548*/ 	.word	0x00033450
        /*154c*/ 	.short	0x010a
        /*154e*/ 	.byte	0x3f
	.zero		1


	//   ....[49]....
        /*1550*/ 	.word	0x00023510
        /*1554*/ 	.word	0x00000003
        /*1558*/ 	.word	0x00000000
        /*155c*/ 	.short	0x0101
        /*155e*/ 	.byte	0x3f
	.zero		1


	//   ....[50]....
        /*1560*/ 	.word	0x000264e0
        /*1564*/ 	.word	0x00000000
        /*1568*/ 	.word	0x00000000
        /*156c*/ 	.short	0x0101
        /*156e*/ 	.byte	0x3f
	.zero		1


	//   ....[51]....
        /*1570*/ 	.word	0x00026c60
        /*1574*/ 	.word	0x0000002c
        /*1578*/ 	.word	0x00000000
        /*157c*/ 	.short	0x0101
        /*157e*/ 	.byte	0x3f
	.zero		1


	//   ....[52]....
        /*1580*/ 	.word	0x0002b560
        /*1584*/ 	.word	0x00000012
        /*1588*/ 	.word	0x00033420
        /*158c*/ 	.short	0x010a
        /*158e*/ 	.byte	0x3f
	.zero		1


	//   ....[53]....
        /*1590*/ 	.word	0x0002b630
        /*1594*/ 	.word	0x00000007
        /*1598*/ 	.word	0x000334a0
        /*159c*/ 	.short	0x010a
        /*159e*/ 	.byte	0x3f
	.zero		1


	//   ....[54]....
        /*15a0*/ 	.word	0x0002ba70
        /*15a4*/ 	.word	0x00000007
        /*15a8*/ 	.word	0x000334c0
        /*15ac*/ 	.short	0x010a
        /*15ae*/ 	.byte	0x3f
	.zero		1


	//   ....[55]....
        /*15b0*/ 	.word	0x0002c000
        /*15b4*/ 	.word	0x00000008
        /*15b8*/ 	.word	0x000334a0
        /*15bc*/ 	.short	0x010a
        /*15be*/ 	.byte	0x3f
	.zero		1


	//   ....[56]....
        /*15c0*/ 	.word	0x0002c430
        /*15c4*/ 	.word	0x00000008
        /*15c8*/ 	.word	0x000334c0
        /*15cc*/ 	.short	0x010a
        /*15ce*/ 	.byte	0x3f
	.zero		1


	//   ....[57]....
        /*15d0*/ 	.word	0x0002d700
        /*15d4*/ 	.word	0x00000002
        /*15d8*/ 	.word	0x00033480
        /*15dc*/ 	.short	0x010a
        /*15de*/ 	.byte	0x3f
	.zero		1


	//   ....[58]....
        /*15e0*/ 	.word	0x0002d940
        /*15e4*/ 	.word	0x00000002
        /*15e8*/ 	.word	0x00033440
        /*15ec*/ 	.short	0x010a
        /*15ee*/ 	.byte	0x3f
	.zero		1


	//   ....[59]....
        /*15f0*/ 	.word	0x0002e550
        /*15f4*/ 	.word	0x00000012
        /*15f8*/ 	.word	0x00033400
        /*15fc*/ 	.short	0x0107
        /*15fe*/ 	.byte	0x3f
	.zero		1


	//   ....[60]....
        /*1600*/ 	.word	0x0002e650
        /*1604*/ 	.word	0x00000012
        /*1608*/ 	.word	0x00033400
        /*160c*/ 	.short	0x0101
        /*160e*/ 	.byte	0x3f
	.zero		1


	//   ....[61]....
        /*1610*/ 	.word	0x0002e670
        /*1614*/ 	.word	0x00000012
        /*1618*/ 	.word	0x00033420
        /*161c*/ 	.short	0x010a
        /*161e*/ 	.byte	0x3f
	.zero		1


	//   ....[62]....
        /*1620*/ 	.word	0x0002e980
        /*1624*/ 	.word	0x00000006
        /*1628*/ 	.word	0x00033480
        /*162c*/ 	.short	0x010a
        /*162e*/ 	.byte	0x3f
	.zero		1


	//   ....[63]....
        /*1630*/ 	.word	0x0002edd0
        /*1634*/ 	.word	0x00000006
        /*1638*/ 	.word	0x00033440
        /*163c*/ 	.short	0x010a
        /*163e*/ 	.byte	0x3f
	.zero		1


	//   ....[64]....
        /*1640*/ 	.word	0x0002f280
        /*1644*/ 	.word	0x00000003
        /*1648*/ 	.word	0x00033470
        /*164c*/ 	.short	0x010a
        /*164e*/ 	.byte	0x3f
	.zero		1


	//   ....[65]....
        /*1650*/ 	.word	0x0002f2f0
        /*1654*/ 	.word	0x00000003
        /*1658*/ 	.word	0x00033460
        /*165c*/ 	.short	0x010a
        /*165e*/ 	.byte	0x3f
	.zero		1


	//   ....[66]....
        /*1660*/ 	.word	0x0002f9b0
        /*1664*/ 	.word	0x00000003
        /*1668*/ 	.word	0x00033450
        /*166c*/ 	.short	0x0101
        /*166e*/ 	.byte	0x3f
	.zero		1


	//   ....[67]....
        /*1670*/ 	.word	0x0002fa30
        /*1674*/ 	.word	0x00000003
        /*1678*/ 	.word	0x00000000
        /*167c*/ 	.short	0x0101
        /*167e*/ 	.byte	0x3f
	.zero		1


	//   ....[68]....
        /*1680*/ 	.word	0x0002fc60
        /*1684*/ 	.word	0x00000003
        /*1688*/ 	.word	0x00033470
        /*168c*/ 	.short	0x010a
        /*168e*/ 	.byte	0x3f
	.zero		1


	//   ....[69]....
        /*1690*/ 	.word	0x0002fcd0
        /*1694*/ 	.word	0x00000003
        /*1698*/ 	.word	0x00033460
        /*169c*/ 	.short	0x010a
        /*169e*/ 	.byte	0x3f
	.zero		1


	//   ....[70]....
        /*16a0*/ 	.word	0x000303a0
        /*16a4*/ 	.word	0x00000003
        /*16a8*/ 	.word	0x00033450
        /*16ac*/ 	.short	0x0101
        /*16ae*/ 	.byte	0x3f
	.zero		1


	//   ....[71]....
        /*16b0*/ 	.word	0x000303f0
        /*16b4*/ 	.word	0x00000003
        /*16b8*/ 	.word	0x00000000
        /*16bc*/ 	.short	0x0101
        /*16be*/ 	.byte	0x3f
	.zero		1


	//   ....[72]....
        /*16c0*/ 	.word	0x00031700
        /*16c4*/ 	.word	0x00000000
        /*16c8*/ 	.word	0x00033420
        /*16cc*/ 	.short	0x010a
        /*16ce*/ 	.byte	0x3f
	.zero		1


	//   ....[73]....
        /*16d0*/ 	.word	0x000318e0
        /*16d4*/ 	.word	0x00000006
        /*16d8*/ 	.word	0x00000000
        /*16dc*/ 	.short	0x010a
        /*16de*/ 	.byte	0x3f
	.zero		1


	//   ....[74]....
        /*16e0*/ 	.word	0x00031910
        /*16e4*/ 	.word	0x00000007
        /*16e8*/ 	.word	0x00000000
        /*16ec*/ 	.short	0x010a
        /*16ee*/ 	.byte	0x3f
	.zero		1


	//   ....[75]....
        /*16f0*/ 	.word	0x00031960
        /*16f4*/ 	.word	0x00000004
        /*16f8*/ 	.word	0x00033460
        /*16fc*/ 	.short	0x010a
        /*16fe*/ 	.byte	0x3f
	.zero		1


	//   ....[76]....
        /*1700*/ 	.word	0x000319b0
        /*1704*/ 	.word	0x00000003
        /*1708*/ 	.word	0x00033460
        /*170c*/ 	.short	0x010a
        /*170e*/ 	.byte	0x3f
	.zero		1


	//   ....[77]....
        /*1710*/ 	.word	0x000319f0
        /*1714*/ 	.word	0x00000004
        /*1718*/ 	.word	0x00033480
        /*171c*/ 	.short	0x010a
        /*171e*/ 	.byte	0x3f
	.zero		1


	//   ....[78]....
        /*1720*/ 	.word	0x00031a10
        /*1724*/ 	.word	0x00000003
        /*1728*/ 	.word	0x00033480
        /*172c*/ 	.short	0x010a
        /*172e*/ 	.byte	0x3f
	.zero		1


	//   ....[79]....
        /*1730*/ 	.word	0x00031a70
        /*1734*/ 	.word	0x00000064
        /*1738*/ 	.word	0x00033490
        /*173c*/ 	.short	0x010a
        /*173e*/ 	.byte	0x3f
	.zero		1


	//   ....[80]....
        /*1740*/ 	.word	0x00031ac0
        /*1744*/ 	.word	0x00000064
        /*1748*/ 	.word	0x00033490
        /*174c*/ 	.short	0x010a
        /*174e*/ 	.byte	0x3f
	.zero		1


	//   ....[81]....
        /*1750*/ 	.word	0x00031b10
        /*1754*/ 	.word	0x00000064
        /*1758*/ 	.word	0x00033490
        /*175c*/ 	.short	0x010a
        /*175e*/ 	.byte	0x3f
	.zero		1


	//   ....[82]....
        /*1760*/ 	.word	0x00031b60
        /*1764*/ 	.word	0x00000064
        /*1768*/ 	.word	0x000334b0
        /*176c*/ 	.short	0x010a
        /*176e*/ 	.byte	0x3f
	.zero		1


	//   ....[83]....
        /*1770*/ 	.word	0x00031e00
        /*1774*/ 	.word	0x00000010
        /*1778*/ 	.word	0x00033400
        /*177c*/ 	.short	0x010a
        /*177e*/ 	.byte	0x3f
	.zero		1


	//   ....[84]....
        /*1780*/ 	.word	0x00032010
        /*1784*/ 	.word	0x00000010
        /*1788*/ 	.word	0x00033400
        /*178c*/ 	.short	0x010a
        /*178e*/ 	.byte	0x3f
	.zero		1


	//   ....[85]....
        /*1790*/ 	.word	0x00032060
        /*1794*/ 	.word	0x00000003
        /*1798*/ 	.word	0x00033430
        /*179c*/ 	.short	0x010a
        /*179e*/ 	.byte	0x3f
	.zero		1


	//   ....[86]....
        /*17a0*/ 	.word	0x000320b0
        /*17a4*/ 	.word	0x00000009
        /*17a8*/ 	.word	0x00033430
        /*17ac*/ 	.short	0x010a
        /*17ae*/ 	.byte	0x3f
	.zero		1


	//   ....[87]....
        /*17b0*/ 	.word	0x00032100
        /*17b4*/ 	.word	0x00000008
        /*17b8*/ 	.word	0x00033450
        /*17bc*/ 	.short	0x010a
        /*17be*/ 	.byte	0x3f
	.zero		1


	//   ....[88]....
        /*17c0*/ 	.word	0x00032150
        /*17c4*/ 	.word	0x00000000
        /*17c8*/ 	.word	0x00033430
        /*17cc*/ 	.short	0x010a
        /*17ce*/ 	.byte	0x3f
	.zero		1


	//   ....[89]....
        /*17d0*/ 	.word	0x000321a0
        /*17d4*/ 	.word	0x00000008
        /*17d8*/ 	.word	0x00033450
        /*17dc*/ 	.short	0x010a
        /*17de*/ 	.byte	0x3f
	.zero		1


	//   ....[90]....
        /*17e0*/ 	.word	0x000321f0
        /*17e4*/ 	.word	0x00000005
        /*17e8*/ 	.word	0x00033450
        /*17ec*/ 	.short	0x010a
        /*17ee*/ 	.byte	0x3f
	.zero		1


	//   ....[91]....
        /*17f0*/ 	.word	0x00035ab0
        /*17f4*/ 	.word	0x00000012
        /*17f8*/ 	.word	0x00033420
        /*17fc*/ 	.short	0x010a
        /*17fe*/ 	.byte	0x3f
	.zero		1


	//   ....[92]....
        /*1800*/ 	.word	0x00035b00
        /*1804*/ 	.word	0x00000007
        /*1808*/ 	.word	0x000334a0
        /*180c*/ 	.short	0x010a
        /*180e*/ 	.byte	0x3f
	.zero		1


	//   ....[93]....
        /*1810*/ 	.word	0x00035b50
        /*1814*/ 	.word	0x00000007
        /*1818*/ 	.word	0x000334c0
        /*181c*/ 	.short	0x010a
        /*181e*/ 	.byte	0x3f
	.zero		1


	//   ....[94]....
        /*1820*/ 	.word	0x00035ba0
        /*1824*/ 	.word	0x00000008
        /*1828*/ 	.word	0x000334a0
        /*182c*/ 	.short	0x010a
        /*182e*/ 	.byte	0x3f
	.zero		1


	//   ....[95]....
        /*1830*/ 	.word	0x00035bf0
        /*1834*/ 	.word	0x00000008
        /*1838*/ 	.word	0x000334c0
        /*183c*/ 	.short	0x010a
        /*183e*/ 	.byte	0x3f
	.zero		1


	//   ....[96]....
        /*1840*/ 	.word	0x00035d90
        /*1844*/ 	.word	0x00000002
        /*1848*/ 	.word	0x00033480
        /*184c*/ 	.short	0x010a
        /*184e*/ 	.byte	0x3f
	.zero		1


	//   ....[97]....
        /*1850*/ 	.word	0x00035de0
        /*1854*/ 	.word	0x00000002
        /*1858*/ 	.word	0x00033440
        /*185c*/ 	.short	0x010a
        /*185e*/ 	.byte	0x3f
	.zero		1


	//   ....[98]....
        /*1860*/ 	.word	0x000363e0
        /*1864*/ 	.word	0x00000012
        /*1868*/ 	.word	0x00033420
        /*186c*/ 	.short	0x010a
        /*186e*/ 	.byte	0x3f
	.zero		1


	//   ....[99]....
        /*1870*/ 	.word	0x00036430
        /*1874*/ 	.word	0x00000006
        /*1878*/ 	.word	0x00033480
        /*187c*/ 	.short	0x010a
        /*187e*/ 	.byte	0x3f
	.zero		1


	//   ....[100]....
        /*1880*/ 	.word	0x00036480
        /*1884*/ 	.word	0x00000006
        /*1888*/ 	.word	0x00033440
        /*188c*/ 	.short	0x010a
        /*188e*/ 	.byte	0x3f
	.zero		1


	//   ....[101]....
        /*1890*/ 	.word	0x000364d0
        /*1894*/ 	.word	0x00000003
        /*1898*/ 	.word	0x00033470
        /*189c*/ 	.short	0x010a
        /*189e*/ 	.byte	0x3f
	.zero		1


	//   ....[102]....
        /*18a0*/ 	.word	0x00036520
        /*18a4*/ 	.word	0x00000003
        /*18a8*/ 	.word	0x00033460
        /*18ac*/ 	.short	0x010a
        /*18ae*/ 	.byte	0x3f
	.zero		1


	//   ....[103]....
        /*18b0*/ 	.word	0x00036570
        /*18b4*/ 	.word	0x00000003
        /*18b8*/ 	.word	0x00033470
        /*18bc*/ 	.short	0x010a
        /*18be*/ 	.byte	0x3f
	.zero		1


	//   ....[104]....
        /*18c0*/ 	.word	0x000365c0
        /*18c4*/ 	.word	0x00000003
        /*18c8*/ 	.word	0x00033460
        /*18cc*/ 	.short	0x010a
        /*18ce*/ 	.byte	0x3f
	.zero		1


	//   ....[105]....
        /*18d0*/ 	.word	0x00037140
        /*18d4*/ 	.word	0x00000000
        /*18d8*/ 	.word	0x00033420
        /*18dc*/ 	.short	0x010a
        /*18de*/ 	.byte	0x3f
	.zero		1


	//   ....[106]....
        /*18e0*/ 	.word	0x000372e0
        /*18e4*/ 	.word	0x00000006
        /*18e8*/ 	.word	0x00000000
        /*18ec*/ 	.short	0x010a
        /*18ee*/ 	.byte	0x3f
	.zero		1


	//   ....[107]....
        /*18f0*/ 	.word	0x00037330
        /*18f4*/ 	.word	0x00000007
        /*18f8*/ 	.word	0x00000000
        /*18fc*/ 	.short	0x010a
        /*18fe*/ 	.byte	0x3f
	.zero		1


	//   ....[108]....
        /*1900*/ 	.word	0x00037380
        /*1904*/ 	.word	0x00000004
        /*1908*/ 	.word	0x00033460
        /*190c*/ 	.short	0x010a
        /*190e*/ 	.byte	0x3f
	.zero		1


	//   ....[109]....
        /*1910*/ 	.word	0x000373d0
        /*1914*/ 	.word	0x00000003
        /*1918*/ 	.word	0x00033460
        /*191c*/ 	.short	0x010a
        /*191e*/ 	.byte	0x3f
	.zero		1


	//   ....[110]....
        /*1920*/ 	.word	0x00037420
        /*1924*/ 	.word	0x00000004
        /*1928*/ 	.word	0x00033480
        /*192c*/ 	.short	0x010a
        /*192e*/ 	.byte	0x3f
	.zero		1


	//----- nvinfo : EIATTR_NUM_MBARRIERS
	.align		4
.L_329:
        /*1930*/ 	.byte	0x03, 0x38
        /*1932*/ 	.short	0x0016


	//----- nvinfo : EIATTR_EXIT_INSTR_OFFSETS
	.align		4
        /*1934*/ 	.byte	0x04, 0x1c
        /*1936*/ 	.short	(.L_331 - .L_330)


	//   ....[0]....
.L_330:
        /*1938*/ 	.word	0x00031a60


	//----- nvinfo : EIATTR_MAX_THREADS
	.align		4
.L_331:
        /*193c*/ 	.byte	0x04, 0x05
        /*193e*/ 	.short	(.L_333 - .L_332)
.L_332:
        /*1940*/ 	.word	0x00000180
        /*1944*/ 	.word	0x00000001
        /*1948*/ 	.word	0x00000001


	//----- nvinfo : EIATTR_CRS_STACK_SIZE
	.align		4
.L_333:
        /*194c*/ 	.byte	0x04, 0x1e
        /*194e*/ 	.short	(.L_335 - .L_334)
.L_334:
        /*1950*/ 	.word	0x00000000


	//----- nvinfo : EIATTR_CBANK_PARAM_SIZE
	.align		4
.L_335:
        /*1954*/ 	.byte	0x03, 0x19
        /*1956*/ 	.short	0x0af0


	//----- nvinfo : EIATTR_PARAM_CBANK
	.align		4
        /*1958*/ 	.byte	0x04, 0x0a
        /*195a*/ 	.short	(.L_337 - .L_336)
	.align		4
.L_336:
        /*195c*/ 	.word	index@(.nv.constant0._ZN7cutlass13device_kernelIN5flash11enable_sm90INS1_16FlashAttnFwdSm90INS1_25CollectiveMainloopFwdSm90ILi2EN4cute5tupleIJNS5_1CILi1EEES8_S8_EEENS6_IJNS7_ILi128EEENS7_ILi160EEENS7_ILi192EEEEEELi192ENS_12float_e4m3_tEfNS_4arch4Sm90ELb1ELb0ELb0ELb1ELb0ELb1ELb0ELb1ELb1ELb1ELb1ELb0EEENS1_21CollectiveEpilogueFwdINS6_IJSA_SC_SB_EEES9_NS_10bfloat16_tESG_Li256ELb1ELb1ELb1ELb1EEENS1_36VarlenDynamicPersistentTileSchedulerILi128ELi160ELi256ELi128ELb1ELb1ELb1ELb1ELb1ELb1EEEEEEEEEvNT_6ParamsE)
        /*1960*/ 	.short	0x0210
        /*1962*/ 	.short	0x0af0


	//----- nvinfo : EIATTR_SW_WAR
	.align		4
.L_337:
        /*1964*/ 	.byte	0x04, 0x36
        /*1966*/ 	.short	(.L_339 - .L_338)
.L_338:
        /*1968*/ 	.word	0x00000008
.L_339:


//--------------------- .nv.callgraph             --------------------------
	.section	.nv.callgraph,"",@"SHT_CUDA_CALLGRAPH"
	.align	4
	.sectionentsize	8
	.align		4
        /*0000*/ 	.word	0x00000000
	.align		4
        /*0004*/ 	.word	0xffffffff
	.align		4
        /*0008*/ 	.word	index@(_ZN7cutlass13device_kernelIN5flash11enable_sm90INS1_16FlashAttnFwdSm90INS1_25CollectiveMainloopFwdSm90ILi2EN4cute5tupleIJNS5_1CILi1EEES8_S8_EEENS6_IJNS7_ILi128EEENS7_ILi160EEENS7_ILi192EEEEEELi192ENS_12float_e4m3_tEfNS_4arch4Sm90ELb0ELb0ELb0ELb0ELb0ELb0ELb0ELb1ELb1ELb1ELb1ELb0EEENS1_21CollectiveEpilogueFwdINS6_IJSA_SC_SB_EEES9_NS_10bfloat16_tESG_Li256ELb0ELb1ELb1ELb1EEENS1_19SingleTileSchedulerILb0ELb1ELb1ELi128EEEEEEEEEvNT_6ParamsE)
	.align		4
        /*000c*/ 	.word	index@(__assertfail)
	.align		4
        /*0010*/ 	.word	index@(_ZN7cutlass13device_kernelIN5flash11enable_sm90INS1_16FlashAttnFwdSm90INS1_25CollectiveMainloopFwdSm90ILi2EN4cute5tupleIJNS5_1CILi1EEES8_S8_EEENS6_IJNS7_ILi128EEENS7_ILi160EEENS7_ILi192EEEEEELi192ENS_12float_e4m3_tEfNS_4arch4Sm90ELb0ELb0ELb0ELb1ELb0ELb0ELb0ELb1ELb1ELb1ELb1ELb0EEENS1_21CollectiveEpilogueFwdINS6_IJSA_SC_SB_EEES9_NS_10bfloat16_tESG_Li256ELb1ELb1ELb1ELb1EEENS1_36VarlenDynamicPersistentTileSchedulerILi128ELi160ELi256ELi128ELb1ELb1ELb1ELb0ELb1ELb1EEEEEEEEEvNT_6ParamsE)
	.align		4
        /*0014*/ 	.word	index@(__assertfail)
	.align		4
        /*0018*/ 	.word	index@(_ZN7cutlass13device_kernelIN5flash11enable_sm90INS1_16FlashAttnFwdSm90INS1_25CollectiveMainloopFwdSm90ILi2EN4cute5tupleIJNS5_1CILi1EEES8_S8_EEENS6_IJNS7_ILi128EEENS7_ILi160EEENS7_ILi192EEEEEELi192ENS_12float_e4m3_tEfNS_4arch4Sm90ELb0ELb0ELb0ELb1ELb0ELb1ELb0ELb1ELb1ELb1ELb1ELb0EEENS1_21CollectiveEpilogueFwdINS6_IJSA_SC_SB_EEES9_NS_10bfloat16_tESG_Li256ELb1ELb1ELb1ELb1EEENS1_36VarlenDynamicPersistentTileSchedulerILi128ELi160ELi256ELi128ELb1ELb1ELb1ELb0ELb1ELb1EEEEEEEEEvNT_6ParamsE)
	.align		4
        /*001c*/ 	.word	index@(__assertfail)
	.align		4
        /*0020*/ 	.word	index@(_ZN7cutlass13device_kernelIN5flash11enable_sm90INS1_16FlashAttnFwdSm90INS1_25CollectiveMainloopFwdSm90ILi2EN4cute5tupleIJNS5_1CILi1EEES8_S8_EEENS6_IJNS7_ILi128EEENS7_ILi160EEENS7_ILi192EEEEEELi192ENS_12float_e4m3_tEfNS_4arch4Sm90ELb0ELb1ELb0ELb0ELb0ELb0ELb0ELb1ELb1ELb1ELb1ELb0EEENS1_21CollectiveEpilogueFwdINS6_IJSA_SC_SB_EEES9_NS_10bfloat16_tESG_Li256ELb0ELb1ELb1ELb1EEENS1_19SingleTileSchedulerILb0ELb1ELb1ELi128EEEEEEEEEvNT_6ParamsE)
	.align		4
        /*0024*/ 	.word	index@(__assertfail)
	.align		4
        /*0028*/ 	.word	index@(_ZN7cutlass13device_kernelIN5flash11enable_sm90INS1_16FlashAttnFwdSm90INS1_25CollectiveMainloopFwdSm90ILi2EN4cute5tupleIJNS5_1CILi1EEES8_S8_EEENS6_IJNS7_ILi128EEENS7_ILi160EEENS7_ILi192EEEEEELi192ENS_12float_e4m3_tEfNS_4arch4Sm90ELb0ELb1ELb0ELb1ELb0ELb0ELb0ELb1ELb1ELb1ELb1ELb0EEENS1_21CollectiveEpilogueFwdINS6_IJSA_SC_SB_EEES9_NS_10bfloat16_tESG_Li256ELb1ELb1ELb1ELb1EEENS1_36VarlenDynamicPersistentTileSchedulerILi128ELi160ELi256ELi128ELb1ELb1ELb1ELb1ELb0ELb1EEEEEEEEEvNT_6ParamsE)
	.align		4
        /*002c*/ 	.word	index@(__assertfail)
	.align		4
        /*0030*/ 	.word	index@(_ZN7cutlass13device_kernelIN5flash11enable_sm90INS1_16FlashAttnFwdSm90INS1_25CollectiveMainloopFwdSm90ILi2EN4cute5tupleIJNS5_1CILi1EEES8_S8_EEENS6_IJNS7_ILi128EEENS7_ILi160EEENS7_ILi192EEEEEELi192ENS_12float_e4m3_tEfNS_4arch4Sm90ELb0ELb1ELb0ELb1ELb0ELb1ELb0ELb1ELb1ELb1ELb1ELb0EEENS1_21CollectiveEpilogueFwdINS6_IJSA_SC_SB_EEES9_NS_10bfloat16_tESG_Li256ELb1ELb1ELb1ELb1EEENS1_36VarlenDynamicPersistentTileSchedulerILi128ELi160ELi256ELi128ELb1ELb1ELb1ELb1ELb0ELb1EEEEEEEEEvNT_6ParamsE)
	.align		4
        /*0034*/ 	.word	index@(__assertfail)
	.align		4
        /*0038*/ 	.word	index@(_ZN7cutlass13device_kernelIN5flash11enable_sm90INS1_16FlashAttnFwdSm90INS1_25CollectiveMainloopFwdSm90ILi2EN4cute5tupleIJNS5_1CILi1EEES8_S8_EEENS6_IJNS7_ILi128EEENS7_ILi160EEENS7_ILi192EEEEEELi192ENS_12float_e4m3_tEfNS_4arch4Sm90ELb1ELb0ELb0ELb0ELb0ELb0ELb0ELb1ELb1ELb1ELb1ELb0EEENS1_21CollectiveEpilogueFwdINS6_IJSA_SC_SB_EEES9_NS_10bfloat16_tESG_Li256ELb0ELb1ELb1ELb1EEENS1_19SingleTileSchedulerILb0ELb1ELb1ELi128EEEEEEEEEvNT_6ParamsE)
	.align		4
        /*003c*/ 	.word	index@(__assertfail)
	.align		4
        /*0040*/ 	.word	index@(_ZN7cutlass13device_kernelIN5flash11enable_sm90INS1_16FlashAttnFwdSm90INS1_25CollectiveMainloopFwdSm90ILi2EN4cute5tupleIJNS5_1CILi1EEES8_S8_EEENS6_IJNS7_ILi128EEENS7_ILi160EEENS7_ILi192EEEEEELi192ENS_12float_e4m3_tEfNS_4arch4Sm90ELb1ELb0ELb0ELb1ELb0ELb0ELb0ELb1ELb1ELb1ELb1ELb0EEENS1_21CollectiveEpilogueFwdINS6_IJSA_SC_SB_EEES9_NS_10bfloat16_tESG_Li256ELb1ELb1ELb1ELb1EEENS1_36VarlenDynamicPersistentTileSchedulerILi128ELi160ELi256ELi128ELb1ELb1ELb1ELb1ELb1ELb1EEEEEEEEEvNT_6ParamsE)
	.align		4
        /*0044*/ 	.word	index@(__assertfail)
	.align		4
        /*0048*/ 	.word	index@(_ZN7cutlass13device_kernelIN5flash11enable_sm90INS1_16FlashAttnFwdSm90INS1_25CollectiveMainloopFwdSm90ILi2EN4cute5tupleIJNS5_1CILi1EEES8_S8_EEENS6_IJNS7_ILi128EEENS7_ILi160EEENS7_ILi192EEEEEELi192ENS_12float_e4m3_tEfNS_4arch4Sm90ELb1ELb0ELb0ELb1ELb0ELb1ELb0ELb1ELb1ELb1ELb1ELb0EEENS1_21CollectiveEpilogueFwdINS6_IJSA_SC_SB_EEES9_NS_10bfloat16_tESG_Li256ELb1ELb1ELb1ELb1EEENS1_36VarlenDynamicPersistentTileSchedulerILi128ELi160ELi256ELi128ELb1ELb1ELb1ELb1ELb1ELb1EEEEEEEEEvNT_6ParamsE)
	.align		4
        /*004c*/ 	.word	index@(__assertfail)
	.align		4
        /*0050*/ 	.word	0x00000000
	.align		4
        /*0054*/ 	.word	0xfffffffe
	.align		4
        /*0058*/ 	.word	0x00000000
	.align		4
        /*005c*/ 	.word	0xfffffffd
	.align		4
        /*0060*/ 	.word	0x00000000
	.align		4
        /*0064*/ 	.word	0xfffffffc


//--------------------- .nv.constant4             --------------------------
	.section	.nv.constant4,"a",@progbits
	.align	8
	.align		8
.nv.constant4:
        /*0000*/ 	.dword	__assertfail
	.align		8
        /*0008*/ 	.dword	__unnamed_1
	.align		8
        /*0010*/ 	.dword	__unnamed_2
	.align		8
        /*0018*/ 	.dword	__unnamed_3
	.align		8
        /*0020*/ 	.dword	__unnamed_4
	.align		8
        /*0028*/ 	.dword	__unnamed_5
	.align		8
        /*0030*/ 	.dword	__unnamed_6
	.align		8
        /*0038*/ 	.dword	_ZZN5flash28permute_output_fp8_VcolmajorIN4cute6TensorINS1_11ArrayEngineIfLm96EEENS1_6LayoutINS1_5tupleIJNS6_IJNS1_1CILi2EEES8_NS7_ILi24EEEEEENS7_ILi1EEESB_EEENS6_IJNS6_IJSB_S8_NS7_ILi4EEEEEENS7_ILi0EEESF_EEEEEEEEEvRT_E9upper_map
	.align		8
        /*0040*/ 	.dword	_ZN72_INTERNAL_1b4dfefd_36_flash_fwd_hdim192_e4m3_split_sm90_cu_3fbc093a_31204cuda3std3__45__cpo5beginE
	.align		8
        /*0048*/ 	.dword	_ZN72_INTERNAL_1b4dfefd_36_flash_fwd_hdim192_e4m3_split_sm90_cu_3fbc093a_31204cuda3std3__45__cpo3endE
	.align		8
        /*0050*/ 	.dword	_ZN72_INTERNAL_1b4dfefd_36_flash_fwd_hdim192_e4m3_split_sm90_cu_3fbc093a_31204cuda3std3__45__cpo6cbeginE
	.align		8
        /*0058*/ 	.dword	_ZN72_INTERNAL_1b4dfefd_36_flash_fwd_hdim192_e4m3_split_sm90_cu_3fbc093a_31204cuda3std3__45__cpo4cendE
	.align		8
        /*0060*/ 	.dword	_ZN72_INTERNAL_1b4dfefd_36_flash_fwd_hdim192_e4m3_split_sm90_cu_3fbc093a_31204cuda3std3__474_GLOBAL__N__1b4dfefd_36_flash_fwd_hdim192_e4m3_split_sm90_cu_3fbc093a_31206ignoreE
	.align		8
        /*0068*/ 	.dword	_ZN72_INTERNAL_1b4dfefd_36_flash_fwd_hdim192_e4m3_split_sm90_cu_3fbc093a_31204cuda3std3__419piecewise_constructE
	.align		8
        /*0070*/ 	.dword	_ZN72_INTERNAL_1b4dfefd_36_flash_fwd_hdim192_e4m3_split_sm90_cu_3fbc093a_31204cuda3std3__48in_placeE
	.align		8
        /*0078*/ 	.dword	_ZN72_INTERNAL_1b4dfefd_36_flash_fwd_hdim192_e4m3_split_sm90_cu_3fbc093a_31204cuda3std6ranges3__45__cpo4swapE
	.align		8
        /*0080*/ 	.dword	_ZN72_INTERNAL_1b4dfefd_36_flash_fwd_hdim192_e4m3_split_sm90_cu_3fbc093a_31204cuda3std6ranges3__45__cpo9iter_moveE
	.align		8
        /*0088*/ 	.dword	_ZN72_INTERNAL_1b4dfefd_36_flash_fwd_hdim192_e4m3_split_sm90_cu_3fbc093a_31204cute7productE
	.align		8
        /*0090*/ 	.dword	_ZN72_INTERNAL_1b4dfefd_36_flash_fwd_hdim192_e4m3_split_sm90_cu_3fbc093a_31204cute1_E
	.align		8
        /*0098*/ 	.dword	$str$23
	.align		8
        /*00a0*/ 	.dword	$str$24


//--------------------- .text._ZN7cutlass13device_kernelIN5flash11enable_sm90INS1_16FlashAttnFwdSm90INS1_25CollectiveMainloopFwdSm90ILi2EN4cute5tupleIJNS5_1CILi1EEES8_S8_EEENS6_IJNS7_ILi128EEENS7_ILi160EEENS7_ILi192EEEEEELi192ENS_12float_e4m3_tEfNS_4arch4Sm90ELb0ELb0ELb0ELb0ELb0ELb0ELb0ELb1ELb1ELb1ELb1ELb0EEENS1_21CollectiveEpilogueFwdINS6_IJSA_SC_SB_EEES9_NS_10bfloat16_tESG_Li256ELb0ELb1ELb1ELb1EEENS1_19SingleTileSchedulerILb0ELb1ELb1ELi128EEEEEEEEEvNT_6ParamsE --------------------------
	.section	.text._ZN7cutlass13device_kernelIN5flash11enable_sm90INS1_16FlashAttnFwdSm90INS1_25CollectiveMainloopFwdSm90ILi2EN4cute5tupleIJNS5_1CILi1EEES8_S8_EEENS6_IJNS7_ILi128EEENS7_ILi160EEENS7_ILi192EEEEEELi192ENS_12float_e4m3_tEfNS_4arch4Sm90ELb0ELb0ELb0ELb0ELb0ELb0ELb0ELb1ELb1ELb1ELb1ELb0EEENS1_21CollectiveEpilogueFwdINS6_IJSA_SC_SB_EEES9_NS_10bfloat16_tESG_Li256ELb0ELb1ELb1ELb1EEENS1_19SingleTileSchedulerILb0ELb1ELb1ELi128EEEEEEEEEvNT_6ParamsE,"ax",@progbits
	.align	128
.text._ZN7cutlass13device_kernelIN5flash11enable_sm90INS1_16FlashAttnFwdSm90INS1_25CollectiveMainloopFwdSm90ILi2EN4cute5tupleIJNS5_1CILi1EEES8_S8_EEENS6_IJNS7_ILi128EEENS7_ILi160EEENS7_ILi192EEEEEELi192ENS_12float_e4m3_tEfNS_4arch4Sm90ELb0ELb0ELb0ELb0ELb0ELb0ELb0ELb1ELb1ELb1ELb1ELb0EEENS1_21CollectiveEpilogueFwdINS6_IJSA_SC_SB_EEES9_NS_10bfloat16_tESG_Li256ELb0ELb1ELb1ELb1EEENS1_19SingleTileSchedulerILb0ELb1ELb1ELi128EEEEEEEEEvNT_6ParamsE:
        .type           _ZN7cutlass13device_kernelIN5flash11enable_sm90INS1_16FlashAttnFwdSm90INS1_25CollectiveMainloopFwdSm90ILi2EN4cute5tupleIJNS5_1CILi1EEES8_S8_EEENS6_IJNS7_ILi128EEENS7_ILi160EEENS7_ILi192EEEEEELi192ENS_12float_e4m3_tEfNS_4arch4Sm90ELb0ELb0ELb0ELb0ELb0ELb0ELb0ELb1ELb1ELb1ELb1ELb0EEENS1_21CollectiveEpilogueFwdINS6_IJSA_SC_SB_EEES9_NS_10bfloat16_tESG_Li256ELb0ELb1ELb1ELb1EEENS1_19SingleTileSchedulerILb0ELb1ELb1ELi128EEEEEEEEEvNT_6ParamsE,@function
        .size           _ZN7cutlass13device_kernelIN5flash11enable_sm90INS1_16FlashAttnFwdSm90INS1_25CollectiveMainloopFwdSm90ILi2EN4cute5tupleIJNS5_1CILi1EEES8_S8_EEENS6_IJNS7_ILi128EEENS7_ILi160EEENS7_ILi192EEEEEELi192ENS_12float_e4m3_tEfNS_4arch4Sm90ELb0ELb0ELb0ELb0ELb0ELb0ELb0ELb1ELb1ELb1ELb1ELb0EEENS1_21CollectiveEpilogueFwdINS6_IJSA_SC_SB_EEES9_NS_10bfloat16_tESG_Li256ELb0ELb1ELb1ELb1EEENS1_19SingleTileSchedulerILb0ELb1ELb1ELi128EEEEEEEEEvNT_6ParamsE,(.L_x_2826 - _ZN7cutlass13device_kernelIN5flash11enable_sm90INS1_16FlashAttnFwdSm90INS1_25CollectiveMainloopFwdSm90ILi2EN4cute5tupleIJNS5_1CILi1EEES8_S8_EEENS6_IJNS7_ILi128EEENS7_ILi160EEENS7_ILi192EEEEEELi192ENS_12float_e4m3_tEfNS_4arch4Sm90ELb0ELb0ELb0ELb0ELb0ELb0ELb0ELb1ELb1ELb1ELb1ELb0EEENS1_21CollectiveEpilogueFwdINS6_IJSA_SC_SB_EEES9_NS_10bfloat16_tESG_Li256ELb0ELb1ELb1ELb1EEENS1_19SingleTileSchedulerILb0ELb1ELb1ELi128EEEEEEEEEvNT_6ParamsE)
        .other          _ZN7cutlass13device_kernelIN5flash11enable_sm90INS1_16FlashAttnFwdSm90INS1_25CollectiveMainloopFwdSm90ILi2EN4cute5tupleIJNS5_1CILi1EEES8_S8_EEENS6_IJNS7_ILi128EEENS7_ILi160EEENS7_ILi192EEEEEELi192ENS_12float_e4m3_tEfNS_4arch4Sm90ELb0ELb0ELb0ELb0ELb0ELb0ELb0ELb1ELb1ELb1ELb1ELb0EEENS1_21CollectiveEpilogueFwdINS6_IJSA_SC_SB_EEES9_NS_10bfloat16_tESG_Li256ELb0ELb1ELb1ELb1EEENS1_19SingleTileSchedulerILb0ELb1ELb1ELi128EEEEEEEEEvNT_6ParamsE,@"STO_CUDA_ENTRY STV_DEFAULT"
_ZN7cutlass13device_kernelIN5flash11enable_sm90INS1_16FlashAttnFwdSm90INS1_25CollectiveMainloopFwdSm90ILi2EN4cute5tupleIJNS5_1CILi1EEES8_S8_EEENS6_IJNS7_ILi128EEENS7_ILi160EEENS7_ILi192EEEEEELi192ENS_12float_e4m3_tEfNS_4arch4Sm90ELb0ELb0ELb0ELb0ELb0ELb0ELb0ELb1ELb1ELb1ELb1ELb0EEENS1_21CollectiveEpilogueFwdINS6_IJSA_SC_SB_EEES9_NS_10bfloat16_tESG_Li256ELb0ELb1ELb1ELb1EEENS1_19SingleTileSchedulerILb0ELb1ELb1ELi128EEEEEEEEEvNT_6ParamsE:
[----:B------:R-:W0:Y:S02]  /*0000*/  LDC R1, c[0x0][0x28] ;  /* 0x00000a00ff017b82 */ /* 0x000e240000000800 */
[----:B0-----:R-:W-:Y:S01]  /*0010*/  VIADD R1, R1, 0xffffffe8 ;  /* 0xffffffe801017836 */ /* 0x001fe20000000000 */
[----:B------:R-:W0:Y:S01]  /*0020*/  S2R R3, SR_TID.X ;  /* 0x0000000000037919 */ /* 0x000e220000002100 */
[----:B------:R-:W-:Y:S01]  /*0030*/  ELECT P0, URZ, PT ;  /* 0x00000000003f782f */ /* 0x000fe20003800000 */
[----:B------:R-:W-:Y:S01]  /*0040*/  BSSY B0, `(.L_x_0) ;  /* 0x000000d000007945 */ /* 0x000fe20003800000 */
[----:B0-----:R-:W-:-:S05]  /*0050*/  SHF.R.U32.HI R0, RZ, 0x5, R3 ;  /* 0x00000005ff007819 */ /* 0x001fca0000011603 */
[----:B------:R-:W0:Y:S02]  /*0060*/  SHFL.IDX PT, R2, R0, RZ, 0x1f ;  /* 0x00001fff00027589 */ /* 0x000e2400000e0000 */
[----:B0-----:R-:W-:-:S13]  /*0070*/  ISETP.EQ.AND P0, PT, R2, RZ, P0 ;  /* 0x000000ff0200720c */ /* 0x001fda0000702270 */
[----:B------:R-:W-:Y:S05]  /*0080*/  @!P0 BRA `(.L_x_1) ;  /* 0x0000000000208947 */ /* 0x000fea0003800000 */
[----:B------:R-:W-:Y:S02]  /*0090*/  ULDC.64 UR4, c[0x0][0x198] ;  /* 0x0000660000047ab9 */ /* 0x000fe40000000a00 */
[----:B------:R-:W-:Y:S02]  /*00a0*/  UIADD3 UR6, UP0, UR4, 0x370, URZ ;  /* 0x0000037004067890 */ /* 0x000fe4000ff1e03f */
[----:B------:R-:W-:Y:S02]  /*00b0*/  UIADD3 UR4, UP1, UR4, 0x470, URZ ;  /* 0x0000047004047890 */ /* 0x000fe4000ff3e03f */
[----:B------:R-:W-:Y:S02]  /*00c0*/  UIADD3.X UR7, URZ, UR5, URZ, UP0, !UPT ;  /* 0x000000053f077290 */ /* 0x000fe400087fe43f */
[----:B------:R-:W-:-:S07]  /*00d0*/  UIADD3.X UR5, URZ, UR5, URZ, UP1, !UPT ;  /* 0x000000053f057290 */ /* 0x000fce0008ffe43f */
[----:B------:R0:W-:Y:S02]  /*00e0*/  UTMACCTL.PF [UR6] ;  /* 0x00000000060079b9 */ /* 0x0001e40008040000 */
[----:B------:R0:W-:Y:S02]  /*00f0*/  UTMACCTL.PF [UR4] ;  /* 0x00000000040079b9 */ /* 0x0001e40008040000 */
[----:B0-----:R-:W-:Y:S01]  /*0100*/  NOP ;  /* 0x0000000000007918 */ /* 0x001fe20000000000 */
.L_x_1:
[----:B------:R-:W-:Y:S05]  /*0110*/  BSYNC B0 ;  /* 0x0000000000007941 */ /* 0x000fea0003800000 */
.L_x_0:
[----:B------:R-:W-:Y:S01]  /*0120*/  VOTEU.ANY UP0, P0 ;  /* 0x00000000003f7886 */ /* 0x000fe20000000100 */
[----:B------:R-:W0:Y:S01]  /*0130*/  SHFL.IDX PT, R2, R0, RZ, 0x1f ;  /* 0x00001fff00027589 */ /* 0x000e2200000e0000 */
[----:B------:R-:W-:Y:S01]  /*0140*/  UMOV UR4, 0x80 ;  /* 0x0000008000047882 */ /* 0x000fe20000000000 */
[----:B------:R-:W-:Y:S01]  /*0150*/  UMOV UR7, 0x100 ;  /* 0x0000010000077882 */ /* 0x000fe20000000000 */
[----:B------:R-:W-:Y:S01]  /*0160*/  SHF.R.U32.HI R18, RZ, 0x7, R3 ;  /* 0x00000007ff127819 */ /* 0x000fe20000011603 */
[----:B------:R-:W1:Y:S01]  /*0170*/  @UP0 S2UR UR8, SR_CgaCtaId ;  /* 0x00000000000809c3 */ /* 0x000e620000008800 */
[----:B------:R-:W-:Y:S01]  /*0180*/  @UP0 UMOV UR6, 0x400 ;  /* 0x0000040000060882 */ /* 0x000fe20000000000 */
[----:B------:R-:W-:-:S04]  /*0190*/  @UP0 UIADD3 UR4, -UR4, 0x100000, URZ ;  /* 0x0010000004040890 */ /* 0x000fc8000fffe13f */
[----:B------:R-:W-:Y:S02]  /*01a0*/  @UP0 USHF.L.U32 UR5, UR4, 0xb, URZ ;  /* 0x0000000b04050899 */ /* 0x000fe4000800063f */
[----:B------:R-:W-:Y:S01]  /*01b0*/  @UP0 USHF.L.U32 UR4, UR4, 0x1, URZ ;  /* 0x0000000104040899 */ /* 0x000fe2000800063f */
[----:B------:R-:W-:Y:S01]  /*01c0*/  VOTEU.ANY UP1, P0 ;  /* 0x00000000003f7886 */ /* 0x000fe20000020100 */
[----:B0-----:R-:W-:Y:S02]  /*01d0*/  ISETP.NE.AND P1, PT, R2, RZ, PT ;  /* 0x000000ff0200720c */ /* 0x001fe40003f25270 */
[----:B------:R0:W2:Y:S01]  /*01e0*/  SHFL.IDX PT, R2, R18, RZ, 0x1f ;  /* 0x00001fff12027589 */ /* 0x0000a200000e0000 */
[----:B-1----:R-:W-:Y:S02]  /*01f0*/  @UP0 ULEA UR8, UR8, UR6, 0x18 ;  /* 0x0000000608080291 */ /* 0x002fe4000f8ec03f */
[----:B------:R-:W-:-:S04]  /*0200*/  @UP0 UIADD3 UR6, -UR7, 0x100000, URZ ;  /* 0x0010000007060890 */ /* 0x000fc8000fffe13f */
[----:B------:R-:W-:Y:S02]  /*0210*/  @UP0 USHF.L.U32 UR7, UR6, 0xb, URZ ;  /* 0x0000000b06070899 */ /* 0x000fe4000800063f */
[----:B------:R-:W-:Y:S01]  /*0220*/  @UP0 USHF.L.U32 UR6, UR6, 0x1, URZ ;  /* 0x0000000106060899 */ /* 0x000fe2000800063f */
[----:B------:R-:W-:Y:S01]  /*0230*/  VOTEU.ANY UP0, P0 ;  /* 0x00000000003f7886 */ /* 0x000fe20000000100 */
[----:B------:R-:W1:Y:S04]  /*0240*/  FENCE.VIEW.ASYNC.S ;  /* 0x00000000000073c6 */ /* 0x000e680000000000 */
[----:B-1----:R0:W1:Y:S06]  /*0250*/  @UP0 SYNCS.EXCH.64 URZ, [UR8+0x33400], UR4 ;  /* 0x03340004083f05b2 */ /* 0x00206c0008000100 */
[----:B------:R0:W3:Y:S02]  /*0260*/  @UP1 SYNCS.EXCH.64 URZ, [UR8+0x33420], UR6 ;  /* 0x03342006083f15b2 */ /* 0x0000e40008000100 */
[----:B0-----:R-:W-:Y:S05]  /*0270*/  @P1 BRA `(.L_x_2) ;  /* 0x0000000000481947 */ /* 0x001fea0003800000 */
[----:B------:R-:W0:Y:S01]  /*0280*/  S2UR UR5, SR_CgaCtaId ;  /* 0x00000000000579c3 */ /* 0x000e220000008800 */
[----:B------:R-:W-:Y:S01]  /*0290*/  UMOV UR4, 0x400 ;  /* 0x0000040000047882 */ /* 0x000fe20000000000 */
[----:B------:R-:W-:Y:S01]  /*02a0*/  UMOV UR6, 0x1 ;  /* 0x0000000100067882 */ /* 0x000fe20000000000 */
[----:B------:R-:W-:Y:S01]  /*02b0*/  UMOV UR7, 0x2 ;  /* 0x0000000200077882 */ /* 0x000fe20000000000 */
[----:B------:R-:W-:Y:S01]  /*02c0*/  ELECT P0, URZ, PT ;  /* 0x00000000003f782f */ /* 0x000fe20003800000 */
[----:B0-----:R-:W-:Y:S02]  /*02d0*/  ULEA UR8, UR5, UR4, 0x18 ;  /* 0x0000000405087291 */ /* 0x001fe4000f8ec03f */
[----:B------:R-:W-:-:S04]  /*02e0*/  UIADD3 UR4, -UR6, 0x100000, URZ ;  /* 0x0010000006047890 */ /* 0x000fc8000fffe13f */
[----:B------:R-:W-:Y:S02]  /*02f0*/  USHF.L.U32 UR5, UR4, 0xb, URZ ;  /* 0x0000000b04057899 */ /* 0x000fe4000800063f */
[----:B------:R-:W-:Y:S02]  /*0300*/  USHF.L.U32 UR4, UR4, 0x1, URZ ;  /* 0x0000000104047899 */ /* 0x000fe4000800063f */
[----:B------:R-:W-:-:S04]  /*0310*/  UIADD3 UR6, -UR7, 0x100000, URZ ;  /* 0x0010000007067890 */ /* 0x000fc8000fffe13f */
[----:B------:R-:W-:Y:S02]  /*0320*/  USHF.L.U32 UR7, UR6, 0xb, URZ ;  /* 0x0000000b06077899 */ /* 0x000fe4000800063f */
[----:B------:R-:W-:Y:S01]  /*0330*/  USHF.L.U32 UR6, UR6, 0x1, URZ ;  /* 0x0000000106067899 */ /* 0x000fe2000800063f */
[----:B------:R-:W0:Y:S03]  /*0340*/  FENCE.VIEW.ASYNC.S ;  /* 0x00000000000073c6 */ /* 0x000e260000000000 */
[----:B0-----:R0:W4:Y:S08]  /*0350*/  SYNCS.EXCH.64 URZ, [UR8+0x33430], UR4 ;  /* 0x03343004083f75b2 */ /* 0x0011300008000100 */
[----:B------:R0:W0:Y:S01]  /*0360*/  SYNCS.EXCH.64 URZ, [UR8+0x33440], UR6 ;  /* 0x03344006083f75b2 */ /* 0x0000220008000100 */
[----:B------:R0:W0:Y:S01]  /*0370*/  SYNCS.EXCH.64 URZ, [UR8+0x33438], UR4 ;  /* 0x03343804083f75b2 */ /* 0x0000220008000100 */
[----:B------:R0:W0:Y:S01]  /*0380*/  SYNCS.EXCH.64 URZ, [UR8+0x33448], UR6 ;  /* 0x03344806083f75b2 */ /* 0x0000220008000100 */
[----:B------:R-:W-:Y:S01]  /*0390*/  NOP ;  /* 0x0000000000007918 */ /* 0x000fe20000000000 */
.L_x_2:
[----:B------:R-:W5:Y:S01]  /*03a0*/  SHFL.IDX PT, R3, R0, RZ, 0x1f ;  /* 0x00001fff00037589 */ /* 0x000f6200000e0000 */
[----:B------:R-:W-:Y:S01]  /*03b0*/  NOP ;  /* 0x0000000000007918 */ /* 0x000fe20000000000 */
[----:B-----5:R-:W-:-:S13]  /*03c0*/  ISETP.NE.AND P0, PT, R3, RZ, PT ;  /* 0x000000ff0300720c */ /* 0x020fda0003f05270 */
[----:B------:R-:W-:Y:S05]  /*03d0*/  @P0 BRA `(.L_x_3) ;  /* 0x0000000000480947 */ /* 0x000fea0003800000 */
[----:B0-----:R-:W0:Y:S01]  /*03e0*/  S2UR UR5, SR_CgaCtaId ;  /* 0x00000000000579c3 */ /* 0x001e220000008800 */
        /* <DEDUP_REMOVED lines=12> */
[----:B0-----:R0:W0:Y:S08]  /*04b0*/  SYNCS.EXCH.64 URZ, [UR8+0x33450], UR4 ;  /* 0x03345004083f75b2 */ /* 0x0010300008000100 */
[----:B------:R0:W0:Y:S01]  /*04c0*/  SYNCS.EXCH.64 URZ, [UR8+0x33460], UR6 ;  /* 0x03346006083f75b2 */ /* 0x0000220008000100 */
[----:B------:R0:W0:Y:S01]  /*04d0*/  SYNCS.EXCH.64 URZ, [UR8+0x33458], UR4 ;  /* 0x03345804083f75b2 */ /* 0x0000220008000100 */
[----:B------:R0:W0:Y:S01]  /*04e0*/  SYNCS.EXCH.64 URZ, [UR8+0x33468], UR6 ;  /* 0x03346806083f75b2 */ /* 0x0000220008000100 */
[----:B------:R-:W-:Y:S01]  /*04f0*/  NOP ;  /* 0x0000000000007918 */ /* 0x000fe20000000000 */
.L_x_3:
[----:B------:R-:W5:Y:S01]  /*0500*/  SHFL.IDX PT, R3, R0, RZ, 0x1f ;  /* 0x00001fff00037589 */ /* 0x000f6200000e0000 */
[----:B------:R-:W-:Y:S01]  /*0510*/  NOP ;  /* 0x0000000000007918 */ /* 0x000fe20000000000 */
[----:B-----5:R-:W-:-:S13]  /*0520*/  ISETP.NE.AND P0, PT, R3, RZ, PT ;  /* 0x000000ff0300720c */ /* 0x020fda0003f05270 */
[----:B------:R-:W-:Y:S05]  /*0530*/  @P0 BRA `(.L_x_4) ;  /* 0x0000000000380947 */ /* 0x000fea0003800000 */
[----:B0-----:R-:W0:Y:S01]  /*0540*/  S2UR UR5, SR_CgaCtaId ;  /* 0x00000000000579c3 */ /* 0x001e220000008800 */
[----:B------:R-:W-:Y:S01]  /*0550*/  UMOV UR4, 0x400 ;  /* 0x0000040000047882 */ /* 0x000fe20000000000 */
[----:B------:R-:W-:Y:S01]  /*0560*/  UMOV UR7, 0x1 ;  /* 0x0000000100077882 */ /* 0x000fe20000000000 */
[----:B------:R-:W-:Y:S01]  /*0570*/  ELECT P0, URZ, PT ;  /* 0x00000000003f782f */ /* 0x000fe20003800000 */
[----:B0-----:R-:W-:Y:S02]  /*0580*/  ULEA UR6, UR5, UR4, 0x18 ;  /* 0x0000000405067291 */ /* 0x001fe4000f8ec03f */
[----:B------:R-:W-:-:S04]  /*0590*/  UIADD3 UR4, -UR7, 0x100000, URZ ;  /* 0x0010000007047890 */ /* 0x000fc8000fffe13f */
[----:B------:R-:W-:Y:S02]  /*05a0*/  USHF.L.U32 UR5, UR4, 0xb, URZ ;  /* 0x0000000b04057899 */ /* 0x000fe4000800063f */
[----:B------:R-:W-:Y:S01]  /*05b0*/  USHF.L.U32 UR4, UR4, 0x1, URZ ;  /* 0x0000000104047899 */ /* 0x000fe2000800063f */
[----:B------:R-:W0:Y:S11]  /*05c0*/  FENCE.VIEW.ASYNC.S ;  /* 0x00000000000073c6 */ /* 0x000e360000000000 */
[----:B0-----:R0:W0:Y:S01]  /*05d0*/  SYNCS.EXCH.64 URZ, [UR6+0x33470], UR4 ;  /* 0x03347004063f75b2 */ /* 0x0010220008000100 */
[----:B------:R0:W0:Y:S01]  /*05e0*/  SYNCS.EXCH.64 URZ, [UR6+0x33480], UR4 ;  /* 0x03348004063f75b2 */ /* 0x0000220008000100 */
[----:B------:R0:W0:Y:S01]  /*05f0*/  SYNCS.EXCH.64 URZ, [UR6+0x33478], UR4 ;  /* 0x03347804063f75b2 */ /* 0x0000220008000100 */
[----:B------:R0:W0:Y:S01]  /*0600*/  SYNCS.EXCH.64 URZ, [UR6+0x33488], UR4 ;  /* 0x03348804063f75b2 */ /* 0x0000220008000100 */
[----:B------:R-:W-:Y:S01]  /*0610*/  NOP ;  /* 0x0000000000007918 */ /* 0x000fe20000000000 */
.L_x_4:
        /* <DEDUP_REMOVED lines=22> */
.L_x_5:
        /* <DEDUP_REMOVED lines=22> */
.L_x_6:
[----:B--2---:R-:W-:Y:S01]  /*08e0*/  ISETP.NE.AND P0, PT, R2, RZ, PT ;  /* 0x000000ff0200720c */ /* 0x004fe20003f05270 */
[----:B------:R-:W-:Y:S01]  /*08f0*/  IMAD.MOV.U32 R2, RZ, RZ, 0x1 ;  /* 0x00000001ff027424 */ /* 0x000fe200078e00ff */
[----:B------:R-:W-:Y:S01]  /*0900*/  NOP ;  /* 0x0000000000007918 */ /* 0x000fe20000000000 */
[----:B------:R-:W-:Y:S01]  /*0910*/  ULDC.64 UR38, c[0x0][0x208] ;  /* 0x0000820000267ab9 */ /* 0x000fe20000000a00 */
[----:B------:R-:W-:Y:S02]  /*0920*/  BSSY B6, `(.L_x_7) ;  /* 0x0000eb9000067945 */ /* 0x000fe40003800000 */
[----:B------:R-:W-:-:S05]  /*0930*/  SEL R2, R2, 0x2, !P0 ;  /* 0x0000000202027807 */ /* 0x000fca0004000000 */
[----:B------:R2:W-:Y:S01]  /*0940*/  STL [R1+0x10], R2 ;  /* 0x0000100201007387 */ /* 0x0005e20000100800 */
[----:B01-34-:R-:W-:Y:S06]  /*0950*/  BAR.SYNC.DEFER_BLOCKING 0x0 ;  /* 0x0000000000007b1d */ /* 0x01bfec0000010000 */
[----:B------:R-:W-:Y:S05]  /*0960*/  @!P0 BRA `(.L_x_8) ;  /* 0x000000ac00e88947 */ /* 0x000fea0003800000 */
.L_x_9:
[----:B------:R-:W-:-:S08]  /*0970*/  NOP ;  /* 0x0000000000007918 */ /* 0x000fd00000000000 */
[----:B------:R-:W0:Y:S02]  /*0980*/  USETMAXREG.TRY_ALLOC.CTAPOOL UP0, 0xf0 ;  /* 0x000000f0000079c8 */ /* 0x000e240008000600 */
[----:B0-----:R-:W-:-:S13]  /*0990*/  PLOP3.LUT P0, PT, PT, PT, UP0, 0x80, 0x0 ;  /* 0x000000000000781c */ /* 0x001fda0003f0f008 */
[----:B------:R-:W-:Y:S05]  /*09a0*/  @!P0 BRA `(.L_x_9) ;  /* 0xfffffffc00f08947 */ /* 0x000fea000383ffff */
[----:B--2---:R-:W0:Y:S01]  /*09b0*/  LDC R2, c[0x0][0xc50] ;  /* 0x00031400ff027b82 */ /* 0x004e220000000800 */
[----:B------:R-:W1:Y:S07]  /*09c0*/  S2R R25, SR_TID.X ;  /* 0x0000000000197919 */ /* 0x000e6e0000002100 */
[----:B------:R-:W2:Y:S08]  /*09d0*/  S2UR UR4, SR_CTAID.Y ;  /* 0x00000000000479c3 */ /* 0x000eb00000002600 */
[----:B------:R-:W3:Y:S08]  /*09e0*/  S2UR UR36, SR_CTAID.Z ;  /* 0x00000000002479c3 */ /* 0x000ef00000002700 */
[----:B------:R-:W-:Y:S06]  /*09f0*/  BAR.ARV 0x8, 0x180 ;  /* 0x0206000000007b1d */ /* 0x000fec0000002000 */
[----:B0-----:R-:W-:Y:S01]  /*0a00*/  ISETP.NE.AND P1, PT, R2, 0x1, PT ;  /* 0x000000010200780c */ /* 0x001fe20003f25270 */
[----:B--2---:R-:W-:Y:S01]  /*0a10*/  IMAD.U32 R16, RZ, RZ, UR4 ;  /* 0x00000004ff107e24 */ /* 0x004fe2000f8e00ff */
[----:B-1----:R-:W-:-:S11]  /*0a20*/  LOP3.LUT R4, R25, 0xffffff80, RZ, 0xc0, !PT ;  /* 0xffffff8019047812 */ /* 0x002fd600078ec0ff */
[----:B------:R-:W0:Y:S01]  /*0a30*/  @P1 LDC R0, c[0x0][0xc54] ;  /* 0x00031500ff001b82 */ /* 0x000e220000000800 */
[----:B------:R-:W-:-:S07]  /*0a40*/  ISETP.NE.AND P0, PT, R4, 0x80, PT ;  /* 0x000000800400780c */ /* 0x000fce0003f05270 */
[----:B------:R-:W1:Y:S08]  /*0a50*/  @P1 LDC R3, c[0x0][0xc58] ;  /* 0x00031600ff031b82 */ /* 0x000e700000000800 */
[----:B------:R-:W-:Y:S06]  /*0a60*/  @!P0 BAR.ARV 0x9, 0x100 ;  /* 0x0244000000008b1d */ /* 0x000fec0000002000 */
[----:B---3--:R-:W-:Y:S01]  /*0a70*/  ISETP.LE.AND P0, PT, RZ, UR36, PT ;  /* 0x00000024ff007c0c */ /* 0x008fe2000bf03270 */
[----:B0-----:R-:W-:-:S05]  /*0a80*/  @P1 IMAD.HI.U32 R0, R0, UR4, RZ ;  /* 0x0000000400001c27 */ /* 0x001fca000f8e00ff */
[----:B-1----:R-:W-:-:S05]  /*0a90*/  @P1 SHF.R.U32.HI R16, RZ, R3, R0 ;  /* 0x00000003ff101219 */ /* 0x002fca0000011600 */
[----:B------:R-:W-:-:S04]  /*0aa0*/  IMAD.MOV R3, RZ, RZ, -R16 ;  /* 0x000000ffff037224 */ /* 0x000fc800078e0a10 */
[----:B------:R-:W-:Y:S01]  /*0ab0*/  IMAD R24, R2, R3, UR4 ;  /* 0x0000000402187e24 */ /* 0x000fe2000f8e0203 */
[----:B------:R-:W-:Y:S06]  /*0ac0*/  @!P0 BRA `(.L_x_10) ;  /* 0x000000e800788947 */ /* 0x000fec0003800000 */
[----:B------:R-:W0:Y:S01]  /*0ad0*/  LDC.64 R12, c[0x0][0x990] ;  /* 0x00026400ff0c7b82 */ /* 0x000e220000000a00 */
[----:B------:R-:W-:-:S07]  /*0ae0*/  USHF.R.S32.HI UR37, URZ, 0x1f, UR36 ;  /* 0x0000001f3f257899 */ /* 0x000fce0008011424 */
[----:B------:R-:W1:Y:S08]  /*0af0*/  LDC.64 R20, c[0x0][0x998] ;  /* 0x00026600ff147b82 */ /* 0x000e700000000a00 */
[----:B------:R-:W2:Y:S01]  /*0b00*/  LDC R19, c[0x0][0x424] ;  /* 0x00010900ff137b82 */ /* 0x000ea20000000800 */
[----:B0-----:R-:W-:-:S04]  /*0b10*/  ISETP.NE.U32.AND P0, PT, R12, RZ, PT ;  /* 0x000000ff0c00720c */ /* 0x001fc80003f05070 */
[----:B------:R-:W-:Y:S02]  /*0b20*/  ISETP.NE.AND.EX P0, PT, R13, RZ, PT, P0 ;  /* 0x000000ff0d00720c */ /* 0x000fe40003f05300 */
[----:B-1----:R-:W-:-:S04]  /*0b30*/  ISETP.NE.U32.AND P1, PT, R20, RZ, PT ;  /* 0x000000ff1400720c */ /* 0x002fc80003f25070 */
[----:B------:R-:W-:-:S07]  /*0b40*/  ISETP.NE.AND.EX P1, PT, R21, RZ, PT, P1 ;  /* 0x000000ff1500720c */ /* 0x000fce0003f25310 */
[----:B------:R-:W0:Y:S01]  /*0b50*/  @P0 LDC.64 R8, c[0x0][0x9a8] ;  /* 0x00026a00ff080b82 */ /* 0x000e220000000a00 */
[----:B------:R-:W-:-:S07]  /*0b60*/  @P0 SHF.R.S32.HI R7, RZ, 0x1f, R16 ;  /* 0x0000001fff070819 */ /* 0x000fce0000011410 */
[----:B------:R-:W1:Y:S08]  /*0b70*/  @P1 LDC.64 R10, c[0x0][0x9b8] ;  /* 0x00026e00ff0a1b82 */ /* 0x000e700000000a00 */
[----:B------:R-:W3:Y:S08]  /*0b80*/  @P0 LDC.64 R14, c[0x0][0x9b0] ;  /* 0x00026c00ff0e0b82 */ /* 0x000ef00000000a00 */
[----:B------:R-:W4:Y:S01]  /*0b90*/  @P1 LDC.64 R22, c[0x0][0x9c0] ;  /* 0x00027000ff161b82 */ /* 0x000f220000000a00 */
[----:B0-----:R-:W-:-:S02]  /*0ba0*/  @P0 IMAD R0, R8, UR37, RZ ;  /* 0x0000002508000c24 */ /* 0x001fc4000f8e02ff */
[----:B------:R-:W-:-:S04]  /*0bb0*/  @P0 IMAD.WIDE.U32 R2, R8, UR36, RZ ;  /* 0x0000002408020c25 */ /* 0x000fc8000f8e00ff */
[----:B------:R-:W-:Y:S02]  /*0bc0*/  @P0 IMAD R9, R9, UR36, R0 ;  /* 0x0000002409090c24 */ /* 0x000fe4000f8e0200 */
[C---:B-1----:R-:W-:Y:S02]  /*0bd0*/  @P1 IMAD R4, R10.reuse, UR37, RZ ;  /* 0x000000250a041c24 */ /* 0x042fe4000f8e02ff */
[----:B------:R-:W-:Y:S01]  /*0be0*/  @P0 IMAD.IADD R3, R3, 0x1, R9 ;  /* 0x0000000103030824 */ /* 0x000fe200078e0209 */
[----:B------:R-:W-:Y:S01]  /*0bf0*/  @P1 SHF.R.S32.HI R9, RZ, 0x1f, R16 ;  /* 0x0000001fff091819 */ /* 0x000fe20000011410 */
[----:B------:R-:W-:Y:S02]  /*0c00*/  @P1 IMAD R11, R11, UR36, R4 ;  /* 0x000000240b0b1c24 */ /* 0x000fe4000f8e0204 */
[----:B------:R-:W-:-:S04]  /*0c10*/  @P1 IMAD.WIDE.U32 R4, R10, UR36, RZ ;  /* 0x000000240a041c25 */ /* 0x000fc8000f8e00ff */
[-C--:B---3--:R-:W-:Y:S02]  /*0c20*/  @P0 IMAD R7, R7, R14.reuse, RZ ;  /* 0x0000000e07070224 */ /* 0x088fe400078e02ff */
[----:B------:R-:W-:Y:S02]  /*0c30*/  @P1 IMAD.IADD R5, R5, 0x1, R11 ;  /* 0x0000000105051824 */ /* 0x000fe400078e020b */
[----:B------:R-:W-:-:S04]  /*0c40*/  @P0 IMAD.WIDE.U32 R2, R16, R14, R2 ;  /* 0x0000000e10020225 */ /* 0x000fc800078e0002 */
[-C--:B----4-:R-:W-:Y:S02]  /*0c50*/  @P1 IMAD R0, R9, R22.reuse, RZ ;  /* 0x0000001609001224 */ /* 0x090fe400078e02ff */
[C---:B------:R-:W-:Y:S02]  /*0c60*/  @P0 IMAD R9, R16.reuse, R15, R7 ;  /* 0x0000000f10090224 */ /* 0x040fe400078e0207 */
[C---:B------:R-:W-:Y:S02]  /*0c70*/  @P1 IMAD R11, R16.reuse, R23, R0 ;  /* 0x00000017100b1224 */ /* 0x040fe400078e0200 */
[----:B------:R-:W-:Y:S01]  /*0c80*/  @P1 IMAD.WIDE.U32 R6, R16, R22, R4 ;  /* 0x0000001610061225 */ /* 0x000fe200078e0004 */
[----:B------:R-:W-:-:S03]  /*0c90*/  @P0 LEA R4, P2, R2, R12, 0x2 ;  /* 0x0000000c02040211 */ /* 0x000fc600078410ff */
[----:B------:R-:W-:Y:S01]  /*0ca0*/  @P1 IMAD.IADD R0, R7, 0x1, R11 ;  /* 0x0000000107001824 */ /* 0x000fe200078e020b */
[C---:B------:R-:W-:Y:S01]  /*0cb0*/  @P1 LEA R8, P3, R6.reuse, R20, 0x2 ;  /* 0x0000001406081211 */ /* 0x040fe200078610ff */
[----:B------:R-:W-:Y:S02]  /*0cc0*/  @P0 IMAD.IADD R3, R3, 0x1, R9 ;  /* 0x0000000103030824 */ /* 0x000fe400078e0209 */
[----:B------:R-:W-:Y:S01]  /*0cd0*/  IMAD.MOV.U32 R7, RZ, RZ, 0x3f800000 ;  /* 0x3f800000ff077424 */ /* 0x000fe200078e00ff */
[----:B------:R-:W-:Y:S01]  /*0ce0*/  @P1 LEA.HI.X R9, R6, R21, R0, 0x2, P3 ;  /* 0x0000001506091211 */ /* 0x000fe200018f1400 */
[----:B------:R-:W-:Y:S01]  /*0cf0*/  IMAD.MOV.U32 R0, RZ, RZ, 0x3f800000 ;  /* 0x3f800000ff007424 */ /* 0x000fe200078e00ff */
[----:B------:R-:W-:Y:S01]  /*0d00*/  @P0 LEA.HI.X R5, R2, R13, R3, 0x2, P2 ;  /* 0x0000000d02050211 */ /* 0x000fe200010f1403 */
[----:B------:R-:W0:Y:S04]  /*0d10*/  LDC R6, c[0x0][0x2f0] ;  /* 0x0000bc00ff067b82 */ /* 0x000e280000000800 */
[----:B------:R1:W5:Y:S04]  /*0d20*/  @P1 LDG.E R0, desc[UR38][R8.64] ;  /* 0x0000002608001981 */ /* 0x000368000c1e1900 */
[----:B------:R-:W3:Y:S01]  /*0d30*/  LDC.64 R2, c[0x0][0x418] ;  /* 0x00010600ff027b82 */ /* 0x000ee20000000a00 */
[----:B------:R1:W5:Y:S01]  /*0d40*/  @P0 LDG.E R7, desc[UR38][R4.64] ;  /* 0x0000002604070981 */ /* 0x000362000c1e1900 */
[----:B---3--:R-:W-:-:S04]  /*0d50*/  ISETP.NE.U32.AND P0, PT, R2, RZ, PT ;  /* 0x000000ff0200720c */ /* 0x008fc80003f05070 */
[----:B------:R-:W-:-:S04]  /*0d60*/  ISETP.NE.AND.EX P0, PT, R3, RZ, PT, P0 ;  /* 0x000000ff0300720c */ /* 0x000fc80003f05300 */
[----:B--2---:R-:W-:-:S05]  /*0d70*/  SEL R19, R19, 0x1, P0 ;  /* 0x0000000113137807 */ /* 0x004fca0000000000 */
[----:B0-----:R-:W-:-:S04]  /*0d80*/  IMAD R19, R19, R6, RZ ;  /* 0x0000000613137224 */ /* 0x001fc800078e02ff */
[C---:B------:R-:W-:Y:S01]  /*0d90*/  VIADD R2, R19.reuse, 0x9f ;  /* 0x0000009f13027836 */ /* 0x040fe20000000000 */
[----:B------:R-:W-:-:S03]  /*0da0*/  ISETP.GE.AND P0, PT, R19, 0x1, PT ;  /* 0x000000011300780c */ /* 0x000fc60003f06270 */
[----:B------:R-:W-:-:S05]  /*0db0*/  IMAD.HI R2, R2, 0x66666667, RZ ;  /* 0x6666666702027827 */ /* 0x000fca00078e02ff */
[----:B------:R-:W-:Y:S02]  /*0dc0*/  SHF.R.U32.HI R3, RZ, 0x1f, R2 ;  /* 0x0000001fff037819 */ /* 0x000fe40000011602 */
[----:B------:R-:W-:Y:S02]  /*0dd0*/  LOP3.LUT R17, R24, 0xffff, RZ, 0xc0, !PT ;  /* 0x0000ffff18117812 */ /* 0x000fe400078ec0ff */
[----:B------:R-:W-:Y:S01]  /*0de0*/  LEA.HI.SX32 R22, R2, R3, 0x1a ;  /* 0x0000000302167211 */ /* 0x000fe200078fd2ff */
[----:B------:R-:W-:Y:S01]  /*0df0*/  IMAD.MOV.U32 R2, RZ, RZ, RZ ;  /* 0x000000ffff027224 */ /* 0x000fe200078e00ff */
[----:B-1----:R-:W-:Y:S06]  /*0e00*/  @!P0 BRA `(.L_x_11) ;  /* 0x0000000000788947 */ /* 0x002fec0003800000 */
[----:B------:R-:W-:-:S04]  /*0e10*/  SHF.R.U32.HI R5, RZ, 0x10, R24 ;  /* 0x00000010ff057819 */ /* 0x000fc80000011618 */
[----:B------:R-:W-:-:S13]  /*0e20*/  ISETP.NE.AND P0, PT, R5, RZ, PT ;  /* 0x000000ff0500720c */ /* 0x000fda0003f05270 */
[----:B------:R-:W0:Y:S02]  /*0e30*/  @!P0 LDC R5, c[0x0][0x9f0] ;  /* 0x00027c00ff058b82 */ /* 0x000e240000000800 */
[-C--:B0-----:R-:W-:Y:S02]  /*0e40*/  IABS R9, R5.reuse ;  /* 0x0000000500097213 */ /* 0x081fe40000000000 */
[----:B------:R-:W-:Y:S02]  /*0e50*/  IADD3 R4, R22, -0x1, R5 ;  /* 0xffffffff16047810 */ /* 0x000fe40007ffe005 */
[----:B------:R-:W0:Y:S01]  /*0e60*/  I2F.RP R6, R9 ;  /* 0x0000000900067306 */ /* 0x000e220000209400 */
[----:B------:R-:W-:-:S05]  /*0e70*/  IABS R10, R5 ;  /* 0x00000005000a7213 */ /* 0x000fca0000000000 */
[----:B------:R-:W-:Y:S02]  /*0e80*/  IMAD.MOV R10, RZ, RZ, -R10 ;  /* 0x000000ffff0a7224 */ /* 0x000fe400078e0a0a */
[----:B0-----:R-:W0:Y:S02]  /*0e90*/  MUFU.RCP R6, R6 ;  /* 0x0000000600067308 */ /* 0x001e240000001000 */
[----:B0-----:R-:W-:Y:S01]  /*0ea0*/  VIADD R2, R6, 0xffffffe ;  /* 0x0ffffffe06027836 */ /* 0x001fe20000000000 */
[----:B------:R-:W-:Y:S02]  /*0eb0*/  IABS R6, R4 ;  /* 0x0000000400067213 */ /* 0x000fe40000000000 */
[----:B------:R-:W-:-:S03]  /*0ec0*/  LOP3.LUT R4, R4, R5, RZ, 0x3c, !PT ;  /* 0x0000000504047212 */ /* 0x000fc600078e3cff */
[----:B------:R0:W1:Y:S01]  /*0ed0*/  F2I.FTZ.U32.TRUNC.NTZ R3, R2 ;  /* 0x0000000200037305 */ /* 0x000062000021f000 */
[----:B------:R-:W-:Y:S01]  /*0ee0*/  ISETP.GE.AND P2, PT, R4, RZ, PT ;  /* 0x000000ff0400720c */ /* 0x000fe20003f46270 */
[----:B0-----:R-:W-:Y:S02]  /*0ef0*/  IMAD.MOV.U32 R2, RZ, RZ, RZ ;  /* 0x000000ffff027224 */ /* 0x001fe400078e00ff */
[----:B-1----:R-:W-:-:S04]  /*0f00*/  IMAD.MOV R8, RZ, RZ, -R3 ;  /* 0x000000ffff087224 */ /* 0x002fc800078e0a03 */
[----:B------:R-:W-:-:S04]  /*0f10*/  IMAD R11, R8, R9, RZ ;  /* 0x00000009080b7224 */ /* 0x000fc800078e02ff */
[----:B------:R-:W-:-:S04]  /*0f20*/  IMAD.HI.U32 R3, R3, R11, R2 ;  /* 0x0000000b03037227 */ /* 0x000fc800078e0002 */
[----:B------:R-:W-:Y:S02]  /*0f30*/  IMAD.MOV.U32 R2, RZ, RZ, R10 ;  /* 0x000000ffff027224 */ /* 0x000fe400078e000a */
[----:B------:R-:W-:-:S04]  /*0f40*/  IMAD.HI.U32 R3, R3, R6, RZ ;  /* 0x0000000603037227 */ /* 0x000fc800078e00ff */
[----:B------:R-:W-:-:S05]  /*0f50*/  IMAD R2, R3, R2, R6 ;  /* 0x0000000203027224 */ /* 0x000fca00078e0206 */
[----:B------:R-:W-:-:S13]  /*0f60*/  ISETP.GT.U32.AND P1, PT, R9, R2, PT ;  /* 0x000000020900720c */ /* 0x000fda0003f24070 */
[----:B------:R-:W-:Y:S02]  /*0f70*/  @!P1 IMAD.IADD R2, R2, 0x1, -R9 ;  /* 0x0000000102029824 */ /* 0x000fe400078e0a09 */
[----:B------:R-:W-:Y:S01]  /*0f80*/  @!P1 VIADD R3, R3, 0x1 ;  /* 0x0000000103039836 */ /* 0x000fe20000000000 */
[----:B------:R-:W-:Y:S02]  /*0f90*/  ISETP.NE.AND P1, PT, R5, RZ, PT ;  /* 0x000000ff0500720c */ /* 0x000fe40003f25270 */
[----:B------:R-:W-:-:S13]  /*0fa0*/  ISETP.GE.U32.AND P0, PT, R2, R9, PT ;  /* 0x000000090200720c */ /* 0x000fda0003f06070 */
[----:B------:R-:W-:-:S04]  /*0fb0*/  @P0 VIADD R3, R3, 0x1 ;  /* 0x0000000103030836 */ /* 0x000fc80000000000 */
[----:B------:R-:W-:-:S04]  /*0fc0*/  IMAD.MOV.U32 R2, RZ, RZ, R3 ;  /* 0x000000ffff027224 */ /* 0x000fc800078e0003 */
[----:B------:R-:W-:Y:S01]  /*0fd0*/  @!P2 IMAD.MOV R2, RZ, RZ, -R2 ;  /* 0x000000ffff02a224 */ /* 0x000fe200078e0a02 */
[----:B------:R-:W-:-:S07]  /*0fe0*/  @!P1 LOP3.LUT R2, RZ, R5, RZ, 0x33, !PT ;  /* 0x00000005ff029212 */ /* 0x000fce00078e33ff */
.L_x_11:
[-C--:B------:R-:W-:Y:S01]  /*0ff0*/  IMAD R17, R17, R2.reuse, RZ ;  /* 0x0000000211117224 */ /* 0x080fe200078e02ff */
[----:B------:R-:W-:Y:S01]  /*1000*/  ULDC UR4, c[0x0][0x988] ;  /* 0x0002620000047ab9 */ /* 0x000fe20000000800 */
[----:B------:R-:W-:Y:S01]  /*1010*/  VIADD R23, R25, 0xffffff80 ;  /* 0xffffff8019177836 */ /* 0x000fe20000000000 */
[----:B------:R-:W-:Y:S02]  /*1020*/  PLOP3.LUT P0, PT, PT, PT, PT, 0x80, 0x0 ;  /* 0x000000000000781c */ /* 0x000fe40003f0f070 */
[----:B------:R-:W-:Y:S02]  /*1030*/  CS2R R10, SRZ ;  /* 0x00000000000a7805 */ /* 0x000fe4000001ff00 */
[----:B------:R-:W-:Y:S01]  /*1040*/  VIADDMNMX R22, R17, R2, R22, PT ;  /* 0x0000000211167246 */ /* 0x000fe20003800116 */
[----:B-----5:R-:W-:Y:S01]  /*1050*/  FMUL.FTZ R2, R7, R0 ;  /* 0x0000000007027220 */ /* 0x020fe20000410000 */
[----:B------:R-:W-:Y:S01]  /*1060*/  IMAD.MOV.U32 R0, RZ, RZ, RZ ;  /* 0x000000ffff007224 */ /* 0x000fe200078e00ff */
[----:B------:R-:W-:-:S02]  /*1070*/  CS2R R44, SRZ ;  /* 0x00000000002c7805 */ /* 0x000fc4000001ff00 */
[----:B------:R-:W-:Y:S01]  /*1080*/  ISETP.GT.AND P1, PT, R22, R17, PT ;  /* 0x000000111600720c */ /* 0x000fe20003f24270 */
[----:B------:R-:W-:Y:S01]  /*1090*/  FMUL.FTZ R2, R2, UR4 ;  /* 0x0000000402027c20 */ /* 0x000fe20008410000 */
[----:B------:R-:W-:Y:S01]  /*10a0*/  IMAD.MOV.U32 R4, RZ, RZ, RZ ;  /* 0x000000ffff047224 */ /* 0x000fe200078e00ff */
[----:B------:R-:W-:Y:S01]  /*10b0*/  CS2R R6, SRZ ;  /* 0x0000000000067805 */ /* 0x000fe2000001ff00 */
[----:B------:R-:W-:Y:S01]  /*10c0*/  IMAD.MOV.U32 R9, RZ, RZ, RZ ;  /* 0x000000ffff097224 */ /* 0x000fe200078e00ff */
[----:B------:R-:W-:Y:S01]  /*10d0*/  CS2R R48, SRZ ;  /* 0x0000000000307805 */ /* 0x000fe2000001ff00 */
[----:B------:R-:W-:Y:S01]  /*10e0*/  IMAD.MOV.U32 R47, RZ, RZ, RZ ;  /* 0x000000ffff2f7224 */ /* 0x000fe200078e00ff */
[----:B------:R-:W-:Y:S02]  /*10f0*/  CS2R R12, SRZ ;  /* 0x00000000000c7805 */ /* 0x000fe4000001ff00 */
[----:B------:R-:W-:Y:S02]  /*1100*/  CS2R R20, SRZ ;  /* 0x0000000000147805 */ /* 0x000fe4000001ff00 */
[----:B------:R-:W-:-:S02]  /*1110*/  CS2R R14, SRZ ;  /* 0x00000000000e7805 */ /* 0x000fc4000001ff00 */
[----:B------:R-:W-:Y:S02]  /*1120*/  CS2R R32, SRZ ;  /* 0x0000000000207805 */ /* 0x000fe4000001ff00 */
[----:B------:R-:W-:Y:S01]  /*1130*/  CS2R R52, SRZ ;  /* 0x0000000000347805 */ /* 0x000fe2000001ff00 */
[----:B------:R-:W-:Y:S01]  /*1140*/  IMAD.MOV.U32 R42, RZ, RZ, RZ ;  /* 0x000000ffff2a7224 */ /* 0x000fe200078e00ff */
        /* <DEDUP_REMOVED lines=10> */
[----:B------:R-:W-:-:S02]  /*11f0*/  CS2R R120, SRZ ;  /* 0x0000000000787805 */ /* 0x000fc4000001ff00 */
[----:B------:R-:W-:Y:S02]  /*1200*/  CS2R R64, SRZ ;  /* 0x0000000000407805 */ /* 0x000fe4000001ff00 */
[----:B------:R-:W-:Y:S01]  /*1210*/  CS2R R72, SRZ ;  /* 0x0000000000487805 */ /* 0x000fe2000001ff00 */
[----:B------:R-:W-:Y:S01]  /*1220*/  IMAD.MOV.U32 R62, RZ, RZ, RZ ;  /* 0x000000ffff3e7224 */ /* 0x000fe200078e00ff */
[----:B------:R-:W-:Y:S02]  /*1230*/  CS2R R68, SRZ ;  /* 0x0000000000447805 */ /* 0x000fe4000001ff00 */
[----:B------:R-:W-:Y:S02]  /*1240*/  CS2R R70, SRZ ;  /* 0x0000000000467805 */ /* 0x000fe4000001ff00 */
[----:B------:R-:W-:Y:S02]  /*1250*/  CS2R R66, SRZ ;  /* 0x0000000000427805 */ /* 0x000fe4000001ff00 */
[----:B------:R-:W-:-:S02]  /*1260*/  CS2R R122, SRZ ;  /* 0x00000000007a7805 */ /* 0x000fc4000001ff00 */
[----:B------:R-:W-:Y:S02]  /*1270*/  CS2R R76, SRZ ;  /* 0x00000000004c7805 */ /* 0x000fe4000001ff00 */
[----:B------:R-:W-:Y:S02]  /*1280*/  CS2R R78, SRZ ;  /* 0x00000000004e7805 */ /* 0x000fe4000001ff00 */
[----:B------:R-:W-:Y:S02]  /*1290*/  CS2R R74, SRZ ;  /* 0x00000000004a7805 */ /* 0x000fe4000001ff00 */
[----:B------:R-:W-:Y:S02]  /*12a0*/  CS2R R124, SRZ ;  /* 0x00000000007c7805 */ /* 0x000fe4000001ff00 */
[----:B------:R-:W-:Y:S02]  /*12b0*/  CS2R R80, SRZ ;  /* 0x0000000000507805 */ /* 0x000fe4000001ff00 */
[----:B------:R-:W-:-:S02]  /*12c0*/  CS2R R84, SRZ ;  /* 0x0000000000547805 */ /* 0x000fc4000001ff00 */
[----:B------:R-:W-:Y:S01]  /*12d0*/  CS2R R86, SRZ ;  /* 0x0000000000567805 */ /* 0x000fe2000001ff00 */
[----:B------:R-:W-:Y:S01]  /*12e0*/  IMAD.MOV.U32 R82, RZ, RZ, RZ ;  /* 0x000000ffff527224 */ /* 0x000fe200078e00ff */
[----:B------:R-:W-:Y:S02]  /*12f0*/  CS2R R92, SRZ ;  /* 0x00000000005c7805 */ /* 0x000fe4000001ff00 */
        /* <DEDUP_REMOVED lines=8> */
[----:B------:R-:W-:Y:S01]  /*1380*/  CS2R R104, SRZ ;  /* 0x0000000000687805 */ /* 0x000fe2000001ff00 */
[----:B------:R-:W-:Y:S01]  /*1390*/  IMAD.MOV.U32 R110, RZ, RZ, RZ ;  /* 0x000000ffff6e7224 */ /* 0x000fe200078e00ff */
[----:B------:R-:W-:-:S02]  /*13a0*/  CS2R R106, SRZ ;  /* 0x00000000006a7805 */ /* 0x000fc4000001ff00 */
[----:B------:R-:W-:Y:S02]  /*13b0*/  CS2R R116, SRZ ;  /* 0x0000000000747805 */ /* 0x000fe4000001ff00 */
[----:B------:R-:W-:Y:S02]  /*13c0*/  CS2R R112, SRZ ;  /* 0x0000000000707805 */ /* 0x000fe4000001ff00 */
[----:B------:R-:W-:Y:S01]  /*13d0*/  CS2R R118, SRZ ;  /* 0x0000000000767805 */ /* 0x000fe2000001ff00 */
[----:B------:R-:W-:Y:S01]  /*13e0*/  IMAD.MOV.U32 R115, RZ, RZ, RZ ;  /* 0x000000ffff737224 */ /* 0x000fe200078e00ff */
[----:B------:R-:W-:Y:S06]  /*13f0*/  @!P1 BRA `(.L_x_12) ;  /* 0x0000007400109947 */ /* 0x000fec0003800000 */
[----:B------:R-:W-:Y:S01]  /*1400*/  SHF.R.S32.HI R0, RZ, 0x1f, R23 ;  /* 0x0000001fff007819 */ /* 0x000fe20000011417 */
[----:B------:R-:W0:Y:S01]  /*1410*/  S2UR UR5, SR_CgaCtaId ;  /* 0x00000000000579c3 */ /* 0x000e220000008800 */
[----:B------:R-:W-:Y:S02]  /*1420*/  UMOV UR40, 0x400 ;  /* 0x0000040000287882 */ /* 0x000fe40000000000 */
[----:B------:R-:W-:-:S04]  /*1430*/  LEA.HI R24, R0, R23, RZ, 0x7 ;  /* 0x0000001700187211 */ /* 0x000fc800078f38ff */
[----:B------:R-:W-:-:S06]  /*1440*/  SHF.R.S32.HI R0, RZ, 0x7, R24 ;  /* 0x00000007ff007819 */ /* 0x000fcc0000011418 */
[----:B------:R-:W1:Y:S01]  /*1450*/  SHFL.IDX PT, R0, R0, RZ, 0x1f ;  /* 0x00001fff00007589 */ /* 0x000e6200000e0000 */
[----:B0-----:R-:W-:-:S04]  /*1460*/  ULEA UR40, UR5, UR40, 0x18 ;  /* 0x0000002805287291 */ /* 0x001fc8000f8ec03f */
[----:B------:R-:W-:-:S04]  /*1470*/  UIADD3 UR5, UR40, 0x1e200, URZ ;  /* 0x0001e20028057890 */ /* 0x000fc8000fffe03f */
[----:B------:R-:W-:Y:S01]  /*1480*/  ULOP3.LUT UP0, URZ, UR5, 0x9f, URZ, 0xc0, !UPT ;  /* 0x0000009f053f7892 */ /* 0x000fe2000f80c03f */
[----:B-1----:R-:W-:-:S05]  /*1490*/  R2UR UR41, R0 ;  /* 0x00000000002972ca */ /* 0x002fca00000e0000 */
[----:B------:R-:W-:-:S08]  /*14a0*/  PLOP3.LUT P0, PT, PT, PT, UP0, 0x80, 0x0 ;  /* 0x000000000000781c */ /* 0x000fd00003f0f008 */
[----:B------:R-:W-:-:S04]  /*14b0*/  ULEA.HI UR4, UR41, UR41, URZ, 0x1 ;  /* 0x0000002929047291 */ /* 0x000fc8000f8f083f */
[----:B------:R-:W-:-:S04]  /*14c0*/  ULOP3.LUT UR4, UR4, 0x3e, URZ, 0xc0, !UPT ;  /* 0x0000003e04047892 */ /* 0x000fc8000f8ec03f */
[----:B------:R-:W-:-:S04]  /*14d0*/  UIADD3 UR4, UR41, -UR4, URZ ;  /* 0x8000000429047290 */ /* 0x000fc8000fffe03f */
[----:B------:R-:W-:-:S04]  /*14e0*/  ULEA UR4, UR4, UR5, 0xc ;  /* 0x0000000504047291 */ /* 0x000fc8000f8e603f */
[----:B------:R-:W-:-:S04]  /*14f0*/  USHF.R.U32.HI UR4, URZ, 0x4, UR4 ;  /* 0x000000043f047899 */ /* 0x000fc80008011604 */
[----:B------:R-:W-:Y:S01]  /*1500*/  ULOP3.LUT UR42, UR4, 0x3fff, URZ, 0xc0, !UPT ;  /* 0x00003fff042a7892 */ /* 0x000fe2000f8ec03f */
[----:B------:R-:W-:Y:S11]  /*1510*/  @!P0 BRA `(.L_x_13) ;  /* 0x0000000000408947 */ /* 0x000ff60003800000 */
[----:B------:R-:W-:Y:S01]  /*1520*/  MOV R0, 0x0 ;  /* 0x0000000000007802 */ /* 0x000fe20000000f00 */
[----:B------:R-:W-:Y:S01]  /*1530*/  ULDC.64 UR4, c[0x4][0x98] ;  /* 0x0100260000047ab9 */ /* 0x000fe20000000a00 */
[----:B------:R-:W-:Y:S01]  /*1540*/  ULDC.64 UR6, c[0x4][0x30] ;  /* 0x01000c0000067ab9 */ /* 0x000fe20000000a00 */
[----:B------:R-:W-:Y:S01]  /*1550*/  IMAD.U32 R4, RZ, RZ, UR4 ;  /* 0x00000004ff047e24 */ /* 0x000fe2000f8e00ff */
[----:B------:R0:W1:Y:S01]  /*1560*/  LDC.64 R14, c[0x4][R0] ;  /* 0x01000000000e7b82 */ /* 0x0000620000000a00 */
[----:B------:R-:W-:Y:S01]  /*1570*/  IMAD.U32 R5, RZ, RZ, UR5 ;  /* 0x00000005ff057e24 */ /* 0x000fe2000f8e00ff */
[----:B------:R-:W-:Y:S01]  /*1580*/  ULDC.64 UR4, c[0x4][0xa0] ;  /* 0x0100280000047ab9 */ /* 0x000fe20000000a00 */
[----:B------:R-:W-:Y:S02]  /*1590*/  IMAD.U32 R10, RZ, RZ, UR6 ;  /* 0x00000006ff0a7e24 */ /* 0x000fe4000f8e00ff */
[----:B------:R-:W-:Y:S02]  /*15a0*/  IMAD.U32 R6, RZ, RZ, UR4 ;  /* 0x00000004ff067e24 */ /* 0x000fe4000f8e00ff */
[----:B------:R-:W-:-:S02]  /*15b0*/  IMAD.U32 R7, RZ, RZ, UR5 ;  /* 0x00000005ff077e24 */ /* 0x000fc4000f8e00ff */
[----:B------:R-:W-:Y:S02]  /*15c0*/  IMAD.U32 R11, RZ, RZ, UR7 ;  /* 0x00000007ff0b7e24 */ /* 0x000fe4000f8e00ff */
[----:B------:R-:W-:Y:S02]  /*15d0*/  IMAD.MOV.U32 R8, RZ, RZ, 0x70 ;  /* 0x00000070ff087424 */ /* 0x000fe400078e00ff */
[----:B------:R-:W-:Y:S02]  /*15e0*/  IMAD.MOV.U32 R12, RZ, RZ, 0x1 ;  /* 0x00000001ff0c7424 */ /* 0x000fe400078e00ff */
[----:B0-----:R-:W-:-:S07]  /*15f0*/  IMAD.MOV.U32 R13, RZ, RZ, RZ ;  /* 0x000000ffff0d7224 */ /* 0x001fce00078e00ff */
[----:B------:R-:W-:-:S07]  /*1600*/  LEPC R20, `(.L_x_13) ;  /* 0x000000001014794e */ /* 0x000fce0000000000 */
[----:B-1----:R-:W-:Y:S05]  /*1610*/  CALL.ABS.NOINC R14 ;  /* 0x000000000e007343 */ /* 0x002fea0003c00000 */
.L_x_13:
[----:B------:R-:W2:Y:S01]  /*1620*/  LDL.LU R20, [R1+0x10] ;  /* 0x0000100001147983 */ /* 0x000ea20000300800 */
[----:B------:R-:W-:-:S04]  /*1630*/  SHF.L.U32 R3, RZ, 0x1f, RZ ;  /* 0x0000001fff037819 */ /* 0x000fc800000006ff */
[----:B------:R-:W0:Y:S01]  /*1640*/  SYNCS.PHASECHK.TRANS64.TRYWAIT P1, [UR40+0x33400], R3 ;  /* 0x03340003ff0075a7 */ /* 0x000e220008020168 */
[----:B--2---:R-:W-:-:S04]  /*1650*/  LOP3.LUT R0, R20, 0x1, RZ, 0xfc, !PT ;  /* 0x0000000114007812 */ /* 0x004fc800078efcff */
[----:B------:R-:W-:Y:S01]  /*1660*/  ISETP.NE.AND P0, PT, R0, 0x3, PT ;  /* 0x000000030000780c */ /* 0x000fe20003f05270 */
[----:B0-----:R-:W-:-:S12]  /*1670*/  @!P1 BRA `(.L_x_14) ;  /* 0x000000dc00949947 */ /* 0x001fd80003800000 */
.L_x_99:
[----:B------:R-:W-:Y:S05]  /*1680*/  @!P0 BRA `(.L_x_15) ;  /* 0x0000000000048947 */ /* 0x000fea0003800000 */
[----:B------:R-:W-:Y:S01]  /*1690*/  BPT.TRAP 0x1 ;  /* 0x000000040000795c */ /* 0x000fe20000300000 */
.L_x_15:
[----:B------:R1:W2:Y:S01]  /*16a0*/  SYNCS.PHASECHK.TRANS64.TRYWAIT P2, [UR40+0x33430], R3 ;  /* 0x03343003ff0075a7 */ /* 0x0002a20008040168 */
[----:B------:R-:W-:Y:S05]  /*16b0*/  @!P0 BRA `(.L_x_16) ;  /* 0x0000000000048947 */ /* 0x000fea0003800000 */
[----:B------:R-:W-:Y:S01]  /*16c0*/  BPT.TRAP 0x1 ;  /* 0x000000040000795c */ /* 0x000fe20000300000 */
.L_x_16:
[----:B0-----:R-:W0:Y:S01]  /*16d0*/  S2R R0, SR_TID.X ;  /* 0x0000000000007919 */ /* 0x001e220000002100 */
[----:B------:R-:W-:Y:S01]  /*16e0*/  IMAD.U32 R4, RZ, RZ, UR42 ;  /* 0x0000002aff047e24 */ /* 0x000fe2000f8e00ff */
[----:B0-----:R-:W-:-:S04]  /*16f0*/  LOP3.LUT R0, R0, 0x7f, RZ, 0xc0, !PT ;  /* 0x0000007f00007812 */ /* 0x001fc800078ec0ff */
[----:B------:R-:W-:Y:S01]  /*1700*/  ISETP.NE.AND P1, PT, R0, RZ, PT ;  /* 0x000000ff0000720c */ /* 0x000fe20003f25270 */
[----:B--2---:R-:W-:-:S12]  /*1710*/  @P2 BRA `(.L_x_17) ;  /* 0x0000000000082947 */ /* 0x004fd80003800000 */
[----:B------:R-:W0:Y:S02]  /*1720*/  SYNCS.PHASECHK.TRANS64.TRYWAIT P2, [UR40+0x33430], R3 ;  /* 0x03343003ff0075a7 */ /* 0x000e240008040168 */
[----:B0-----:R-:W-:Y:S05]  /*1730*/  @!P2 BRA `(.L_x_18) ;  /* 0x000000dc007ca947 */ /* 0x001fea0003800000 */
.L_x_17:
[----:B------:R-:W-:Y:S05]  /*1740*/  WARPSYNC.ALL ;  /* 0x0000000000007948 */ /* 0x000fea0003800000 */
[----:B0-----:R-:W-:Y:S01]  /*1750*/  IMAD.MOV.U32 R0, RZ, RZ, RZ ;  /* 0x000000ffff007224 */ /* 0x001fe200078e00ff */
[----:B------:R-:W-:Y:S01]  /*1760*/  LOP3.LUT R4, R4, 0x10000, RZ, 0xfc, !PT ;  /* 0x0001000004047812 */ /* 0x000fe200078efcff */
[----:B------:R-:W-:Y:S02]  /*1770*/  IMAD.MOV.U32 R25, RZ, RZ, RZ ;  /* 0x000000ffff197224 */ /* 0x000fe400078e00ff */
[----:B------:R-:W-:Y:S01]  /*1780*/  IMAD.MOV.U32 R5, RZ, RZ, -0x7fffffe0 ;  /* 0x80000020ff057424 */ /* 0x000fe200078e00ff */
[----:B------:R-:W-:Y:S01]  /*1790*/  UIADD3 UR4, UR40, 0x24200, URZ ;  /* 0x0002420028047890 */ /* 0x000fe2000fffe03f */
[----:B------:R-:W-:Y:S01]  /*17a0*/  R2UR UR8, R4 ;  /* 0x00000000040872ca */ /* 0x000fe200000e0000 */
[----:B------:R-:W-:-:S02]  /*17b0*/  WARPGROUP.ARRIVE ;  /* 0x00000000000079c5 */ /* 0x000fc40000000000 */
[C---:B------:R-:W-:Y:S01]  /*17c0*/  R2UR UR9, R5.reuse ;  /* 0x00000000050972ca */ /* 0x040fe200000e0000 */
[----:B------:R-:W-:Y:S01]  /*17d0*/  USHF.R.U32.HI UR4, URZ, 0x4, UR4 ;  /* 0x000000043f047899 */ /* 0x000fe20008011604 */
[C---:B------:R-:W-:Y:S01]  /*17e0*/  R2UR UR16, R4.reuse ;  /* 0x00000000041072ca */ /* 0x040fe200000e0000 */
[----:B------:R-:W-:Y:S01]  /*17f0*/  UMOV UR11, 0x80000020 ;  /* 0x80000020000b7882 */ /* 0x000fe20000000000 */
[C---:B------:R-:W-:Y:S01]  /*1800*/  R2UR UR17, R5.reuse ;  /* 0x00000000051172ca */ /* 0x040fe200000e0000 */
[----:B------:R-:W-:Y:S01]  /*1810*/  ULOP3.LUT UR4, UR4, 0x3fff, URZ, 0xc0, !UPT ;  /* 0x00003fff04047892 */ /* 0x000fe2000f8ec03f */
[C---:B------:R-:W-:Y:S01]  /*1820*/  R2UR UR20, R4.reuse ;  /* 0x00000000041472ca */ /* 0x040fe200000e0000 */
[----:B------:R-:W-:Y:S01]  /*1830*/  UMOV UR19, 0x80000020 ;  /* 0x8000002000137882 */ /* 0x000fe20000000000 */
[C---:B------:R-:W-:Y:S01]  /*1840*/  R2UR UR21, R5.reuse ;  /* 0x00000000051572ca */ /* 0x040fe200000e0000 */
[----:B------:R-:W-:Y:S01]  /*1850*/  ULOP3.LUT UR42, UR4, 0x10000, URZ, 0xfc, !UPT ;  /* 0x00010000042a7892 */ /* 0x000fe2000f8efc3f */
[----:B------:R-:W-:Y:S01]  /*1860*/  R2UR UR12, R4 ;  /* 0x00000000040c72ca */ /* 0x000fe200000e0000 */
[----:B------:R-:W-:Y:S01]  /*1870*/  UMOV UR23, 0x80000020 ;  /* 0x8000002000177882 */ /* 0x000fe20000000000 */
[C---:B------:R-:W-:Y:S01]  /*1880*/  R2UR UR13, R5.reuse ;  /* 0x00000000050d72ca */ /* 0x040fe200000e0000 */
[----:B------:R-:W-:Y:S01]  /*1890*/  UIADD3 UR4, UR42, 0x80, URZ ;  /* 0x000000802a047890 */ /* 0x000fe2000fffe03f */
[----:B------:R-:W-:Y:S01]  /*18a0*/  LOP3.LUT R24, R24, 0xffffff80, RZ, 0xc0, !PT ;  /* 0xffffff8018187812 */ /* 0x000fe200078ec0ff */
[----:B------:R-:W-:Y:S01]  /*18b0*/  UIADD3 UR6, UR42, 0x100, URZ ;  /* 0x000001002a067890 */ /* 0x000fe2000fffe03f */
[----:B------:R-:W-:Y:S01]  /*18c0*/  IMAD.MOV.U32 R6, RZ, RZ, -0x2 ;  /* 0xfffffffeff067424 */ /* 0x000fe200078e00ff */
[----:B------:R-:W-:Y:S01]  /*18d0*/  UMOV UR10, UR42 ;  /* 0x0000002a000a7c82 */ /* 0x000fe20008000000 */
[----:B------:R-:W-:Y:S01]  /*18e0*/  UMOV UR15, 0x80000020 ;  /* 0x80000020000f7882 */ /* 0x000fe20000000000 */
[----:B------:R-:W-:Y:S01]  /*18f0*/  QGMMA.64x32x32.F32.E4M3.E4M3 R92, gdesc[UR8], RZ, !UPT, gsb0 ;  /* 0x00600000085c79f3 */ /* 0x000fe2000c0008ff */
[C---:B------:R-:W-:Y:S01]  /*1900*/  R2UR UR8, R4.reuse ;  /* 0x00000000040872ca */ /* 0x040fe200000e0000 */
[----:B------:R-:W-:Y:S01]  /*1910*/  UMOV UR10, UR4 ;  /* 0x00000004000a7c82 */ /* 0x000fe20008000000 */
[----:B------:R-:W-:Y:S01]  /*1920*/  R2UR UR9, R5 ;  /* 0x00000000050972ca */ /* 0x000fe200000e0000 */
[----:B------:R-:W-:Y:S01]  /*1930*/  UMOV UR11, 0x80000020 ;  /* 0x80000020000b7882 */ /* 0x000fe20000000000 */
[----:B------:R-:W-:Y:S01]  /*1940*/  UMOV UR18, UR6 ;  /* 0x0000000600127c82 */ /* 0x000fe20008000000 */
[----:B------:R-:W-:Y:S01]  /*1950*/  R2UR UR4, R4 ;  /* 0x00000000040472ca */ /* 0x000fe200000e0000 */
[----:B------:R-:W-:Y:S01]  /*1960*/  UIADD3 UR26, UR42, 0x2, URZ ;  /* 0x000000022a1a7890 */ /* 0x000fe2000fffe03f */
[----:B------:R-:W-:Y:S01]  /*1970*/  IMAD.IADD R24, R23, 0x1, -R24 ;  /* 0x0000000117187824 */ /* 0x000fe200078e0a18 */
[----:B------:R-:W-:Y:S01]  /*1980*/  UMOV UR25, 0x80000020 ;  /* 0x8000002000197882 */ /* 0x000fe20000000000 */
[----:B------:R-:W-:Y:S01]  /*1990*/  UMOV UR27, 0x80000020 ;  /* 0x80000020001b7882 */ /* 0x000fe20000000000 */
[----:B------:R-:W-:Y:S01]  /*19a0*/  UIADD3 UR5, UR42, 0x182, URZ ;  /* 0x000001822a057890 */ /* 0x000fe2000fffe03f */
[----:B------:R-:W-:Y:S01]  /*19b0*/  P2R R26, PR, RZ, 0x2 ;  /* 0x00000002ff1a7803 */ /* 0x000fe20000000000 */
[----:B------:R-:W-:Y:S01]  /*19c0*/  UIADD3 UR6, UR42, 0x202, URZ ;  /* 0x000002022a067890 */ /* 0x000fe2000fffe03f */
[----:B-1----:R-:W-:Y:S01]  /*19d0*/  SHF.R.S32.HI R3, RZ, 0x1f, R24 ;  /* 0x0000001fff037819 */ /* 0x002fe20000011418 */
[----:B------:R-:W-:Y:S01]  /*19e0*/  UIADD3 UR30, UR42, 0x280, URZ ;  /* 0x000002802a1e7890 */ /* 0x000fe2000fffe03f */
[----:B------:R-:W-:Y:S01]  /*19f0*/  P2R R108, PR, RZ, 0x1 ;  /* 0x00000001ff6c7803 */ /* 0x000fe20000000000 */
[----:B------:R-:W-:Y:S01]  /*1a00*/  UMOV UR29, 0x80000020 ;  /* 0x80000020001d7882 */ /* 0x000fe20000000000 */
[----:B------:R-:W-:Y:S01]  /*1a10*/  UMOV UR31, 0x80000020 ;  /* 0x80000020001f7882 */ /* 0x000fe20000000000 */
[----:B------:R-:W-:Y:S01]  /*1a20*/  UIADD3 UR24, UR4, 0x2, URZ ;  /* 0x0000000204187890 */ /* 0x000fe2000fffe03f */
[----:B------:R-:W-:Y:S01]  /*1a30*/  LEA.HI R3, R3, R24, RZ, 0x2 ;  /* 0x0000001803037211 */ /* 0x000fe200078f10ff */
[----:B------:R-:W-:Y:S01]  /*1a40*/  UIADD3 UR28, UR4, 0x200, URZ ;  /* 0x00000200041c7890 */ /* 0x000fe2000fffe03f */
[----:B------:R-:W0:Y:S01]  /*1a50*/  S2UR UR43, SR_CgaCtaId ;  /* 0x00000000002b79c3 */ /* 0x000e220000008800 */
[----:B------:R-:W-:Y:S01]  /*1a60*/  UIADD3 UR32, UR4, 0x202, URZ ;  /* 0x0000020204207890 */ /* 0x000fe2000fffe03f */
[----:B------:R-:W-:Y:S01]  /*1a70*/  LOP3.LUT R3, R3, 0x7ffffffc, RZ, 0xc0, !PT ;  /* 0x7ffffffc03037812 */ /* 0x000fe200078ec0ff */
[----:B------:R-:W-:Y:S01]  /*1a80*/  UIADD3 UR34, UR42, 0x282, URZ ;  /* 0x000002822a227890 */ /* 0x000fe2000fffe03f */
[----:B------:R-:W-:Y:S01]  /*1a90*/  IMAD.MOV.U32 R110, RZ, RZ, R25 ;  /* 0x000000ffff6e7224 */ /* 0x000fe200078e0019 */
[----:B------:R-:W-:Y:S01]  /*1aa0*/  UMOV UR33, 0x80000020 ;  /* 0x8000002000217882 */ /* 0x000fe20000000000 */
[----:B------:R-:W-:Y:S01]  /*1ab0*/  UMOV UR35, 0x80000020 ;  /* 0x8000002000237882 */ /* 0x000fe20000000000 */
[----:B------:R-:W-:Y:S01]  /*1ac0*/  UIADD3 UR44, UR4, 0x400, URZ ;  /* 0x00000400042c7890 */ /* 0x000fe2000fffe03f */
[----:B------:R-:W-:Y:S01]  /*1ad0*/  IMAD.IADD R3, R24, 0x1, -R3 ;  /* 0x0000000118037824 */ /* 0x000fe200078e0a03 */
[----:B------:R-:W-:Y:S01]  /*1ae0*/  UIADD3 UR46, UR42, 0x500, URZ ;  /* 0x000005002a2e7890 */ /* 0x000fe2000fffe03f */
[--C-:B------:R-:W-:Y:S01]  /*1af0*/  IMAD.MOV.U32 R112, RZ, RZ, R25.reuse ;  /* 0x000000ffff707224 */ /* 0x100fe200078e0019 */
[----:B------:R-:W-:Y:S01]  /*1b00*/  UMOV UR45, 0x80000020 ;  /* 0x80000020002d7882 */ /* 0x000fe20000000000 */
[----:B------:R-:W-:Y:S01]  /*1b10*/  UMOV UR47, 0x80000020 ;  /* 0x80000020002f7882 */ /* 0x000fe20000000000 */
[----:B------:R-:W-:Y:S01]  /*1b20*/  UIADD3 UR48, UR4, 0x402, URZ ;  /* 0x0000040204307890 */ /* 0x000fe2000fffe03f */
[----:B------:R-:W-:Y:S01]  /*1b30*/  IMAD R6, R3, R6, 0xa0 ;  /* 0x000000a003067424 */ /* 0x000fe200078e0206 */
[----:B------:R-:W-:Y:S01]  /*1b40*/  UIADD3 UR4, UR42, 0x680, URZ ;  /* 0x000006802a047890 */ /* 0x000fe2000fffe03f */
[----:B------:R-:W-:Y:S01]  /*1b50*/  IMAD.MOV.U32 R114, RZ, RZ, R25 ;  /* 0x000000ffff727224 */ /* 0x000fe200078e0019 */
[----:B------:R-:W-:Y:S01]  /*1b60*/  UIADD3 UR50, UR42, 0x502, URZ ;  /* 0x000005022a327890 */ /* 0x000fe2000fffe03f */
[----:B------:R-:W-:Y:S01]  /*1b70*/  IMAD.IADD R19, R6, 0x1, R19 ;  /* 0x0000000106137824 */ /* 0x000fe200078e0213 */
[----:B------:R-:W-:Y:S01]  /*1b80*/  UMOV UR49, 0x80000020 ;  /* 0x8000002000317882 */ /* 0x000fe20000000000 */
[----:B------:R-:W-:Y:S01]  /*1b90*/  UMOV UR51, 0x80000020 ;  /* 0x8000002000337882 */ /* 0x000fe20000000000 */
[----:B------:R-:W-:Y:S01]  /*1ba0*/  UMOV UR7, 0x80000020 ;  /* 0x8000002000077882 */ /* 0x000fe20000000000 */
[----:B------:R-:W-:-:S02]  /*1bb0*/  IMAD R6, R22, -0xa0, R19 ;  /* 0xffffff6016067824 */ /* 0x000fc400078e0213 */
[----:B------:R-:W-:Y:S02]  /*1bc0*/  VIADD R22, R22, 0xfffffffe ;  /* 0xfffffffe16167836 */ /* 0x000fe40000000000 */
[--C-:B------:R-:W-:Y:S01]  /*1bd0*/  IMAD.MOV.U32 R116, RZ, RZ, R25.reuse ;  /* 0x000000ffff747224 */ /* 0x100fe200078e0019 */
[C---:B------:R-:W-:Y:S01]  /*1be0*/  ISETP.GT.AND P6, PT, R6.reuse, RZ, PT ;  /* 0x000000ff0600720c */ /* 0x040fe20003fc4270 */
[----:B------:R-:W-:Y:S01]  /*1bf0*/  IMAD.MOV.U32 R118, RZ, RZ, R25 ;  /* 0x000000ffff767224 */ /* 0x000fe200078e0019 */
[C---:B------:R-:W-:Y:S02]  /*1c00*/  ISETP.GT.AND P2, PT, R6.reuse, 0x1, PT ;  /* 0x000000010600780c */ /* 0x040fe40003f44270 */
[C---:B------:R-:W-:Y:S02]  /*1c10*/  ISETP.GT.AND P3, PT, R6.reuse, 0x8, PT ;  /* 0x000000080600780c */ /* 0x040fe40003f64270 */
[C---:B------:R-:W-:Y:S02]  /*1c20*/  ISETP.GT.AND P4, PT, R6.reuse, 0x9, PT ;  /* 0x000000090600780c */ /* 0x040fe40003f84270 */
[----:B------:R-:W-:-:S02]  /*1c30*/  ISETP.GT.AND P5, PT, R6, 0x10, PT ;  /* 0x000000100600780c */ /* 0x000fc40003fa4270 */
[C---:B------:R-:W-:Y:S01]  /*1c40*/  ISETP.GT.AND P1, PT, R6.reuse, 0x79, PT ;  /* 0x000000790600780c */ /* 0x040fe20003f24270 */
[----:B------:R-:W-:Y:S02]  /*1c50*/  WARPGROUP.DEPBAR.LE gsb0, 0x0 ;  /* 0x00008000000079c5 */ /* 0x000fe40000010000 */
[----:B------:R-:W-:Y:S01]  /*1c60*/  WARPGROUP.ARRIVE ;  /* 0x00000000000079c5 */ /* 0x000fe20000000000 */
[----:B------:R-:W-:-:S05]  /*1c70*/  ISETP.GT.AND P0, PT, R6, 0x80, PT ;  /* 0x000000800600780c */ /* 0x000fca0003f04270 */
[----:B------:R-:W-:Y:S01]  /*1c80*/  QGMMA.64x32x32.F32.E4M3.E4M3 R76, gdesc[UR8], RZ, !UPT, gsb0 ;  /* 0x00600000084c79f3 */ /* 0x000fe2000c0008ff */
[----:B------:R-:W-:Y:S02]  /*1c90*/  UIADD3 UR8, UR42, 0x180, URZ ;  /* 0x000001802a087890 */ /* 0x000fe4000fffe03f */
[----:B------:R-:W-:Y:S01]  /*1ca0*/  UIADD3 UR10, UR42, 0x200, URZ ;  /* 0x000002002a0a7890 */ /* 0x000fe2000fffe03f */
[----:B------:R-:W-:Y:S01]  /*1cb0*/  UMOV UR9, UR49 ;  /* 0x0000003100097c82 */ /* 0x000fe20008000000 */
[----:B------:R-:W-:-:S03]  /*1cc0*/  UMOV UR11, 0x80000020 ;  /* 0x80000020000b7882 */ /* 0x000fc60000000000 */
[----:B------:R-:W-:Y:S01]  /*1cd0*/  UMOV UR22, UR8 ;  /* 0x0000000800167c82 */ /* 0x000fe20008000000 */
[----:B------:R-:W-:Y:S01]  /*1ce0*/  UMOV UR8, UR48 ;  /* 0x0000003000087c82 */ /* 0x000fe20008000000 */
[----:B------:R-:W-:Y:S01]  /*1cf0*/  UMOV UR14, UR10 ;  /* 0x0000000a000e7c82 */ /* 0x000fe20008000000 */
[----:B------:R-:W-:Y:S01]  /*1d00*/  UIADD3 UR10, UR42, 0x602, URZ ;  /* 0x000006022a0a7890 */ /* 0x000fe2000fffe03f */
[----:B------:R-:W-:Y:S02]  /*1d10*/  WARPGROUP.DEPBAR.LE gsb0, 0x0 ;  /* 0x00008000000079c5 */ /* 0x000fe40000010000 */
[----:B------:R-:W-:-:S06]  /*1d20*/  WARPGROUP.ARRIVE ;  /* 0x00000000000079c5 */ /* 0x000fcc0000000000 */
[----:B------:R-:W-:Y:S03]  /*1d30*/  QGMMA.64x32x32.F32.E4M3.E4M3 R60, gdesc[UR16], RZ, !UPT, gsb0 ;  /* 0x00600000103c79f3 */ /* 0x000fe6000c0008ff */
        /* <DEDUP_REMOVED lines=8> */
[----:B------:R-:W-:Y:S01]  /*1dc0*/  QGMMA.64x32x32.F32.E4M3.E4M3 R92, gdesc[UR24], R92, gsb0 ;  /* 0x00600000185c79f3 */ /* 0x000fe2000800085c */
[----:B------:R-:W-:Y:S01]  /*1dd0*/  UIADD3 UR26, UR42, 0x82, URZ ;  /* 0x000000822a1a7890 */ /* 0x000fe2000fffe03f */
[----:B------:R-:W-:Y:S01]  /*1de0*/  UMOV UR27, 0x80000020 ;  /* 0x80000020001b7882 */ /* 0x000fe20000000000 */
        /* <DEDUP_REMOVED lines=8> */
[----:B------:R-:W-:Y:S01]  /*1e70*/  UMOV UR26, UR5 ;  /* 0x00000005001a7c82 */ /* 0x000fe20008000000 */
[----:B------:R-:W-:Y:S01]  /*1e80*/  UMOV UR27, 0x80000020 ;  /* 0x80000020001b7882 */ /* 0x000fe20000000000 */
[----:B------:R-:W-:Y:S01]  /*1e90*/  UIADD3 UR5, UR42, 0x400, URZ ;  /* 0x000004002a057890 */ /* 0x000fe2000fffe03f */
        /* <DEDUP_REMOVED lines=8> */
[----:B------:R-:W-:Y:S03]  /*1f20*/  QGMMA.64x32x32.F32.E4M3.E4M3 R28, gdesc[UR24], R28, gsb0 ;  /* 0x00600000181c79f3 */ /* 0x000fe6000800081c */
        /* <DEDUP_REMOVED lines=65> */
[----:B------:R-:W-:Y:S01]  /*2340*/  UMOV UR4, UR48 ;  /* 0x0000003000047c82 */ /* 0x000fe20008000000 */
        /* <DEDUP_REMOVED lines=15> */
[----:B------:R-:W-:Y:S01]  /*2440*/  WARPGROUP.ARRIVE ;  /* 0x00000000000079c5 */ /* 0x000fe20000000000 */
[----:B------:R-:W-:Y:S01]  /*2450*/  FSEL R9, R94, -INF , P6 ;  /* 0xff8000005e097808 */ /* 0x000fe20003000000 */
[--C-:B------:R-:W-:Y:S01]  /*2460*/  IMAD.MOV.U32 R94, RZ, RZ, R25.reuse ;  /* 0x000000ffff5e7224 */ /* 0x100fe200078e0019 */
[----:B------:R-:W-:Y:S02]  /*2470*/  FSEL R95, R95, -INF , P2 ;  /* 0xff8000005f5f7808 */ /* 0x000fe40001000000 */
[----:B------:R-:W-:Y:S01]  /*2480*/  FSEL R109, R98, -INF , P3 ;  /* 0xff800000626d7808 */ /* 0x000fe20001800000 */
[----:B------:R-:W-:Y:S01]  /*2490*/  QGMMA.64x32x32.F32.E4M3.E4M3 R76, gdesc[UR48], R76, gsb0 ;  /* 0x00600000304c79f3 */ /* 0x000fe2000800084c */
[----:B------:R-:W-:Y:S01]  /*24a0*/  FMNMX.FTZ R8, R9, R95, !PT ;  /* 0x0000005f09087209 */ /* 0x000fe20007810000 */
[----:B------:R-:W-:Y:S01]  /*24b0*/  UIADD3 UR50, UR42, 0x702, URZ ;  /* 0x000007022a327890 */ /* 0x000fe2000fffe03f */
[----:B------:R-:W-:Y:S01]  /*24c0*/  FSEL R99, R99, -INF , P4 ;  /* 0xff80000063637808 */ /* 0x000fe20002000000 */
[----:B------:R-:W-:Y:S01]  /*24d0*/  UMOV UR51, 0x80000020 ;  /* 0x8000002000337882 */ /* 0x000fe20000000000 */
[----:B------:R-:W-:Y:S01]  /*24e0*/  FMNMX.FTZ R8, R109, R8, !PT ;  /* 0x000000086d087209 */ /* 0x000fe20007810000 */
[--C-:B------:R-:W-:Y:S01]  /*24f0*/  IMAD.MOV.U32 R98, RZ, RZ, R25.reuse ;  /* 0x000000ffff627224 */ /* 0x100fe200078e0019 */
[----:B------:R-:W-:Y:S01]  /*2500*/  FSEL R7, R92, -INF , P6 ;  /* 0xff8000005c077808 */ /* 0x000fe20003000000 */
[----:B------:R-:W-:Y:S01]  /*2510*/  IMAD.MOV.U32 R92, RZ, RZ, R25 ;  /* 0x000000ffff5c7224 */ /* 0x000fe200078e0019 */
[----:B------:R-:W-:-:S02]  /*2520*/  ISETP.GT.AND P6, PT, R6, 0x11, PT ;  /* 0x000000110600780c */ /* 0x000fc40003fc4270 */
[----:B------:R-:W-:Y:S01]  /*2530*/  FSEL R111, R102, -INF , P5 ;  /* 0xff800000666f7808 */ /* 0x000fe20002800000 */
[----:B------:R-:W-:Y:S01]  /*2540*/  IMAD.MOV.U32 R102, RZ, RZ, R25 ;  /* 0x000000ffff667224 */ /* 0x000fe200078e0019 */
[----:B------:R-:W-:Y:S02]  /*2550*/  FMNMX.FTZ R8, R99, R8, !PT ;  /* 0x0000000863087209 */ /* 0x000fe40007810000 */
[----:B------:R-:W-:Y:S02]  /*2560*/  FSEL R93, R93, -INF , P2 ;  /* 0xff8000005d5d7808 */ /* 0x000fe40001000000 */
[----:B------:R-:W-:Y:S02]  /*2570*/  ISETP.GT.AND P2, PT, R6, 0x18, PT ;  /* 0x000000180600780c */ /* 0x000fe40003f44270 */
[----:B------:R-:W-:Y:S02]  /*2580*/  FSEL R103, R103, -INF , P6 ;  /* 0xff80000067677808 */ /* 0x000fe40003000000 */
[----:B------:R-:W-:-:S02]  /*2590*/  FMNMX.FTZ R8, R111, R8, !PT ;  /* 0x000000086f087209 */ /* 0x000fc40007810000 */
[----:B------:R-:W-:Y:S01]  /*25a0*/  FSEL R11, R96, -INF , P3 ;  /* 0xff800000600b7808 */ /* 0x000fe20001800000 */
[--C-:B------:R-:W-:Y:S01]  /*25b0*/  IMAD.MOV.U32 R96, RZ, RZ, R25.reuse ;  /* 0x000000ffff607224 */ /* 0x100fe200078e0019 */
[----:B------:R-:W-:Y:S02]  /*25c0*/  ISETP.GT.AND P3, PT, R6, 0x19, PT ;  /* 0x000000190600780c */ /* 0x000fe40003f64270 */
[----:B------:R-:W-:Y:S01]  /*25d0*/  FSEL R113, R106, -INF , P2 ;  /* 0xff8000006a717808 */ /* 0x000fe20001000000 */
[----:B------:R-:W-:Y:S01]  /*25e0*/  IMAD.MOV.U32 R106, RZ, RZ, R25 ;  /* 0x000000ffff6a7224 */ /* 0x000fe200078e0019 */
[----:B------:R-:W-:Y:S02]  /*25f0*/  FMNMX.FTZ R8, R103, R8, !PT ;  /* 0x0000000867087209 */ /* 0x000fe40007810000 */
[----:B------:R-:W-:Y:S02]  /*2600*/  FSEL R97, R97, -INF , P4 ;  /* 0xff80000061617808 */ /* 0x000fe40002000000 */
[----:B------:R-:W-:-:S02]  /*2610*/  FSEL R107, R107, -INF , P3 ;  /* 0xff8000006b6b7808 */ /* 0x000fc40001800000 */
[C---:B------:R-:W-:Y:S02]  /*2620*/  ISETP.GT.AND P4, PT, R6.reuse, 0x20, PT ;  /* 0x000000200600780c */ /* 0x040fe40003f84270 */
[----:B------:R-:W-:Y:S02]  /*2630*/  FMNMX.FTZ R8, R113, R8, !PT ;  /* 0x0000000871087209 */ /* 0x000fe40007810000 */
[----:B------:R-:W-:Y:S02]  /*2640*/  FSEL R105, R105, -INF , P3 ;  /* 0xff80000069697808 */ /* 0x000fe40001800000 */
[----:B------:R-:W-:Y:S02]  /*2650*/  ISETP.GT.AND P3, PT, R6, 0x21, PT ;  /* 0x000000210600780c */ /* 0x000fe40003f64270 */
[----:B------:R-:W-:Y:S02]  /*2660*/  FMNMX.FTZ R8, R107, R8, !PT ;  /* 0x000000086b087209 */ /* 0x000fe40007810000 */
[----:B------:R-:W-:Y:S01]  /*2670*/  FSEL R15, R104, -INF , P2 ;  /* 0xff800000680f7808 */ /* 0x000fe20001000000 */
[----:B------:R-:W-:Y:S01]  /*2680*/  IMAD.MOV.U32 R104, RZ, RZ, R25 ;  /* 0x000000ffff687224 */ /* 0x000fe200078e0019 */
[----:B------:R-:W-:-:S02]  /*2690*/  ISETP.GT.AND P2, PT, R6, 0x28, PT ;  /* 0x000000280600780c */ /* 0x000fc40003f44270 */
[----:B------:R-:W-:Y:S02]  /*26a0*/  FSEL R101, R101, -INF , P6 ;  /* 0xff80000065657808 */ /* 0x000fe40003000000 */
[----:B------:R-:W-:Y:S02]  /*26b0*/  ISETP.GT.AND P6, PT, R6, 0x29, PT ;  /* 0x000000290600780c */ /* 0x000fe40003fc4270 */
[----:B------:R-:W-:Y:S01]  /*26c0*/  FSEL R13, R100, -INF , P5 ;  /* 0xff800000640d7808 */ /* 0x000fe20002800000 */
[----:B------:R-:W-:Y:S01]  /*26d0*/  IMAD.MOV.U32 R100, RZ, RZ, R25 ;  /* 0x000000ffff647224 */ /* 0x000fe200078e0019 */
[----:B------:R-:W-:Y:S01]  /*26e0*/  ISETP.GT.AND P5, PT, R6, 0x30, PT ;  /* 0x000000300600780c */ /* 0x000fe20003fa4270 */
[----:B------:R-:W-:Y:S02]  /*26f0*/  WARPGROUP.DEPBAR.LE gsb0, 0x0 ;  /* 0x00008000000079c5 */ /* 0x000fe40000010000 */
[----:B------:R-:W-:Y:S01]  /*2700*/  WARPGROUP.ARRIVE ;  /* 0x00000000000079c5 */ /* 0x000fe20000000000 */
[----:B------:R-:W-:-:S02]  /*2710*/  FSEL R115, R78, -INF , P4 ;  /* 0xff8000004e737808 */ /* 0x000fc40002000000 */
[----:B------:R-:W-:Y:S02]  /*2720*/  FSEL R117, R79, -INF , P3 ;  /* 0xff8000004f757808 */ /* 0x000fe40001800000 */
[----:B------:R-:W-:Y:S01]  /*2730*/  FMNMX.FTZ R8, R115, R8, !PT ;  /* 0x0000000873087209 */ /* 0x000fe20007810000 */
[----:B------:R-:W-:Y:S01]  /*2740*/  QGMMA.64x32x32.F32.E4M3.E4M3 R60, gdesc[UR8], R60, gsb0 ;  /* 0x00600000083c79f3 */ /* 0x000fe2000800083c */
[----:B------:R-:W-:Y:S02]  /*2750*/  FSEL R119, R82, -INF , P2 ;  /* 0xff80000052777808 */ /* 0x000fe40001000000 */
[----:B------:R-:W-:Y:S02]  /*2760*/  FMNMX.FTZ R8, R117, R8, !PT ;  /* 0x0000000875087209 */ /* 0x000fe40007810000 */
[----:B------:R-:W-:Y:S02]  /*2770*/  FSEL R121, R83, -INF , P6 ;  /* 0xff80000053797808 */ /* 0x000fe40003000000 */
[----:B------:R-:W-:-:S02]  /*2780*/  FMNMX.FTZ R8, R119, R8, !PT ;  /* 0x0000000877087209 */ /* 0x000fc40007810000 */
[----:B------:R-:W-:Y:S02]  /*2790*/  FSEL R19, R76, -INF , P4 ;  /* 0xff8000004c137808 */ /* 0x000fe40002000000 */
[----:B------:R-:W-:Y:S02]  /*27a0*/  ISETP.GT.AND P4, PT, R6, 0x31, PT ;  /* 0x000000310600780c */ /* 0x000fe40003f84270 */
[----:B------:R-:W-:Y:S02]  /*27b0*/  FSEL R123, R86, -INF , P5 ;  /* 0xff800000567b7808 */ /* 0x000fe40002800000 */
[----:B------:R-:W-:Y:S02]  /*27c0*/  FMNMX.FTZ R8, R121, R8, !PT ;  /* 0x0000000879087209 */ /* 0x000fe40007810000 */
[----:B------:R-:W-:Y:S02]  /*27d0*/  FSEL R77, R77, -INF , P3 ;  /* 0xff8000004d4d7808 */ /* 0x000fe40001800000 */
[----:B------:R-:W-:-:S02]  /*27e0*/  ISETP.GT.AND P3, PT, R6, 0x38, PT ;  /* 0x000000380600780c */ /* 0x000fc40003f64270 */
[----:B------:R-:W-:Y:S02]  /*27f0*/  FSEL R125, R87, -INF , P4 ;  /* 0xff800000577d7808 */ /* 0x000fe40002000000 */
[----:B------:R-:W-:Y:S02]  /*2800*/  FMNMX.FTZ R8, R123, R8, !PT ;  /* 0x000000087b087209 */ /* 0x000fe40007810000 */
[----:B------:R-:W-:Y:S02]  /*2810*/  FSEL R21, R80, -INF , P2 ;  /* 0xff80000050157808 */ /* 0x000fe40001000000 */
[----:B------:R-:W-:Y:S02]  /*2820*/  ISETP.GT.AND P2, PT, R6, 0x39, PT ;  /* 0x000000390600780c */ /* 0x000fe40003f44270 */
[----:B------:R-:W-:Y:S01]  /*2830*/  FSEL R127, R90, -INF , P3 ;  /* 0xff8000005a7f7808 */ /* 0x000fe20001800000 */
[----:B------:R-:W-:Y:S01]  /*2840*/  IMAD.MOV.U32 R90, RZ, RZ, R25 ;  /* 0x000000ffff5a7224 */ /* 0x000fe200078e0019 */
[----:B------:R-:W-:-:S02]  /*2850*/  FMNMX.FTZ R8, R125, R8, !PT ;  /* 0x000000087d087209 */ /* 0x000fc40007810000 */
[----:B------:R-:W-:Y:S02]  /*2860*/  FSEL R81, R81, -INF , P6 ;  /* 0xff80000051517808 */ /* 0x000fe40003000000 */
[----:B------:R-:W-:Y:S02]  /*2870*/  ISETP.GT.AND P6, PT, R6, 0x40, PT ;  /* 0x000000400600780c */ /* 0x000fe40003fc4270 */
[----:B------:R-:W-:Y:S02]  /*2880*/  FSEL R129, R91, -INF , P2 ;  /* 0xff8000005b817808 */ /* 0x000fe40001000000 */
[----:B------:R-:W-:Y:S02]  /*2890*/  FMNMX.FTZ R8, R127, R8, !PT ;  /* 0x000000087f087209 */ /* 0x000fe40007810000 */
[----:B------:R-:W-:Y:S02]  /*28a0*/  FSEL R23, R84, -INF , P5 ;  /* 0xff80000054177808 */ /* 0x000fe40002800000 */
[----:B------:R-:W-:-:S02]  /*28b0*/  ISETP.GT.AND P5, PT, R6, 0x41, PT ;  /* 0x000000410600780c */ /* 0x000fc40003fa4270 */
[----:B------:R-:W-:Y:S02]  /*28c0*/  FMNMX.FTZ R8, R129, R8, !PT ;  /* 0x0000000881087209 */ /* 0x000fe40007810000 */
[----:B------:R-:W-:Y:S02]  /*28d0*/  FSEL R85, R85, -INF , P4 ;  /* 0xff80000055557808 */ /* 0x000fe40002000000 */
[----:B------:R-:W-:Y:S02]  /*28e0*/  ISETP.GT.AND P4, PT, R6, 0x48, PT ;  /* 0x000000480600780c */ /* 0x000fe40003f84270 */
[----:B------:R-:W-:Y:S01]  /*28f0*/  FSEL R27, R88, -INF , P3 ;  /* 0xff800000581b7808 */ /* 0x000fe20001800000 */
[----:B------:R-:W-:Y:S01]  /*2900*/  IMAD.MOV.U32 R88, RZ, RZ, R25 ;  /* 0x000000ffff587224 */ /* 0x000fe200078e0019 */
[----:B------:R-:W-:Y:S02]  /*2910*/  ISETP.GT.AND P3, PT, R6, 0x49, PT ;  /* 0x000000490600780c */ /* 0x000fe40003f64270 */
[----:B------:R-:W-:-:S02]  /*2920*/  FSEL R89, R89, -INF , P2 ;  /* 0xff80000059597808 */ /* 0x000fc40001000000 */
[----:B------:R-:W-:Y:S01]  /*2930*/  ISETP.GT.AND P2, PT, R6, 0x50, PT ;  /* 0x000000500600780c */ /* 0x000fe20003f44270 */
[----:B------:R-:W-:Y:S02]  /*2940*/  WARPGROUP.DEPBAR.LE gsb0, 0x0 ;  /* 0x00008000000079c5 */ /* 0x000fe40000010000 */
[----:B------:R-:W-:Y:S01]  /*2950*/  WARPGROUP.ARRIVE ;  /* 0x00000000000079c5 */ /* 0x000fe20000000000 */
[----:B------:R-:W-:Y:S02]  /*2960*/  FSEL R131, R62, -INF , P6 ;  /* 0xff8000003e837808 */ /* 0x000fe40003000000 */
[----:B------:R-:W-:Y:S02]  /*2970*/  FSEL R133, R63, -INF , P5 ;  /* 0xff8000003f857808 */ /* 0x000fe40002800000 */
[----:B------:R-:W-:Y:S01]  /*2980*/  FMNMX.FTZ R8, R131, R8, !PT ;  /* 0x0000000883087209 */ /* 0x000fe20007810000 */
[----:B------:R-:W-:Y:S01]  /*2990*/  QGMMA.64x32x32.F32.E4M3.E4M3 R44, gdesc[UR4], R44, gsb0 ;  /* 0x00600000042c79f3 */ /* 0x000fe2000800082c */
[----:B------:R-:W-:-:S02]  /*29a0*/  FSEL R135, R66, -INF , P4 ;  /* 0xff80000042877808 */ /* 0x000fc40002000000 */
[----:B------:R-:W-:Y:S02]  /*29b0*/  FMNMX.FTZ R8, R133, R8, !PT ;  /* 0x0000000885087209 */ /* 0x000fe40007810000 */
[----:B------:R-:W-:Y:S02]  /*29c0*/  FSEL R137, R67, -INF , P3 ;  /* 0xff80000043897808 */ /* 0x000fe40001800000 */
[----:B------:R-:W-:Y:S02]  /*29d0*/  FMNMX.FTZ R8, R135, R8, !PT ;  /* 0x0000000887087209 */ /* 0x000fe40007810000 */
[----:B------:R-:W-:Y:S02]  /*29e0*/  FSEL R63, R60, -INF , P6 ;  /* 0xff8000003c3f7808 */ /* 0x000fe40003000000 */
[----:B------:R-:W-:Y:S02]  /*29f0*/  ISETP.GT.AND P6, PT, R6, 0x51, PT ;  /* 0x000000510600780c */ /* 0x000fe40003fc4270 */
[----:B------:R-:W-:-:S02]  /*2a00*/  FSEL R139, R70, -INF , P2 ;  /* 0xff800000468b7808 */ /* 0x000fc40001000000 */
[----:B------:R-:W-:Y:S02]  /*2a10*/  FMNMX.FTZ R8, R137, R8, !PT ;  /* 0x0000000889087209 */ /* 0x000fe40007810000 */
[----:B------:R-:W-:Y:S02]  /*2a20*/  FSEL R61, R61, -INF , P5 ;  /* 0xff8000003d3d7808 */ /* 0x000fe40002800000 */
[----:B------:R-:W-:Y:S02]  /*2a30*/  ISETP.GT.AND P5, PT, R6, 0x58, PT ;  /* 0x000000580600780c */ /* 0x000fe40003fa4270 */
[----:B------:R-:W-:Y:S02]  /*2a40*/  FSEL R141, R71, -INF , P6 ;  /* 0xff800000478d7808 */ /* 0x000fe40003000000 */
[----:B------:R-:W-:Y:S02]  /*2a50*/  FMNMX.FTZ R8, R139, R8, !PT ;  /* 0x000000088b087209 */ /* 0x000fe40007810000 */
[----:B------:R-:W-:-:S02]  /*2a60*/  FSEL R67, R64, -INF , P4 ;  /* 0xff80000040437808 */ /* 0x000fc40002000000 */
[----:B------:R-:W-:Y:S02]  /*2a70*/  ISETP.GT.AND P4, PT, R6, 0x59, PT ;  /* 0x000000590600780c */ /* 0x000fe40003f84270 */
[----:B------:R-:W-:Y:S02]  /*2a80*/  FSEL R143, R74, -INF , P5 ;  /* 0xff8000004a8f7808 */ /* 0x000fe40002800000 */
[----:B------:R-:W-:Y:S02]  /*2a90*/  FMNMX.FTZ R8, R141, R8, !PT ;  /* 0x000000088d087209 */ /* 0x000fe40007810000 */
[----:B------:R-:W-:Y:S02]  /*2aa0*/  FSEL R65, R65, -INF , P3 ;  /* 0xff80000041417808 */ /* 0x000fe40001800000 */
[----:B------:R-:W-:Y:S02]  /*2ab0*/  ISETP.GT.AND P3, PT, R6, 0x60, PT ;  /* 0x000000600600780c */ /* 0x000fe40003f64270 */
[----:B------:R-:W-:-:S02]  /*2ac0*/  FSEL R145, R75, -INF , P4 ;  /* 0xff8000004b917808 */ /* 0x000fc40002000000 */
[----:B------:R-:W-:Y:S02]  /*2ad0*/  FMNMX.FTZ R8, R143, R8, !PT ;  /* 0x000000088f087209 */ /* 0x000fe40007810000 */
[----:B------:R-:W-:Y:S02]  /*2ae0*/  FSEL R71, R68, -INF , P2 ;  /* 0xff80000044477808 */ /* 0x000fe40001000000 */
[C---:B------:R-:W-:Y:S02]  /*2af0*/  ISETP.GT.AND P2, PT, R6.reuse, 0x61, PT ;  /* 0x000000610600780c */ /* 0x040fe40003f44270 */
[----:B------:R-:W-:Y:S02]  /*2b00*/  FMNMX.FTZ R8, R145, R8, !PT ;  /* 0x0000000891087209 */ /* 0x000fe40007810000 */
[----:B------:R-:W-:Y:S02]  /*2b10*/  FSEL R69, R69, -INF , P6 ;  /* 0xff80000045457808 */ /* 0x000fe40003000000 */
[----:B------:R-:W-:-:S02]  /*2b20*/  ISETP.GT.AND P6, PT, R6, 0x68, PT ;  /* 0x000000680600780c */ /* 0x000fc40003fc4270 */
[----:B------:R-:W-:Y:S02]  /*2b30*/  FSEL R73, R73, -INF , P4 ;  /* 0xff80000049497808 */ /* 0x000fe40002000000 */
        /* <DEDUP_REMOVED lines=8> */
[----:B------:R-:W-:Y:S02]  /*2bc0*/  ISETP.GT.AND P5, PT, R6, 0x69, PT ;  /* 0x000000690600780c */ /* 0x000fe40003fa4270 */
[----:B------:R-:W-:Y:S02]  /*2bd0*/  FSEL R151, R50, -INF , P6 ;  /* 0xff80000032977808 */ /* 0x000fe40003000000 */
[----:B------:R-:W-:Y:S02]  /*2be0*/  FMNMX.FTZ R8, R149, R8, !PT ;  /* 0x0000000895087209 */ /* 0x000fe40007810000 */
        /* <DEDUP_REMOVED lines=11> */
[----:B------:R-:W-:Y:S02]  /*2ca0*/  FMNMX.FTZ R8, R157, R8, !PT ;  /* 0x000000089d087209 */ /* 0x000fe40007810000 */
[----:B------:R-:W-:Y:S02]  /*2cb0*/  FSEL R161, R59, -INF , P1 ;  /* 0xff8000003ba17808 */ /* 0x000fe40000800000 */
[----:B------:R-:W-:Y:S02]  /*2cc0*/  FMNMX.FTZ R8, R159, R8, !PT ;  /* 0x000000089f087209 */ /* 0x000fe40007810000 */
[----:B------:R-:W-:-:S02]  /*2cd0*/  ISETP.GT.AND P1, PT, R6, 0x81, PT ;  /* 0x000000810600780c */ /* 0x000fc40003f24270 */
[----:B------:R-:W-:Y:S02]  /*2ce0*/  FMNMX.FTZ R8, R161, R8, !PT ;  /* 0x00000008a1087209 */ /* 0x000fe40007810000 */
[----:B------:R-:W-:Y:S02]  /*2cf0*/  FSEL R53, R53, -INF , P3 ;  /* 0xff80000035357808 */ /* 0x000fe40001800000 */
[----:B------:R-:W-:Y:S02]  /*2d00*/  ISETP.GT.AND P3, PT, R6, 0x90, PT ;  /* 0x000000900600780c */ /* 0x000fe40003f64270 */
[----:B------:R-:W-:Y:S02]  /*2d10*/  FSEL R59, R52, -INF , P4 ;  /* 0xff800000343b7808 */ /* 0x000fe40002000000 */
[----:B------:R-:W-:Y:S02]  /*2d20*/  ISETP.GT.AND P4, PT, R6, 0x91, PT ;  /* 0x000000910600780c */ /* 0x000fe40003f84270 */
[----:B------:R-:W-:-:S02]  /*2d30*/  FSEL R49, R49, -INF , P5 ;  /* 0xff80000031317808 */ /* 0x000fc40002800000 */
[----:B------:R-:W-:Y:S02]  /*2d40*/  ISETP.GT.AND P5, PT, R6, 0x98, PT ;  /* 0x000000980600780c */ /* 0x000fe40003fa4270 */
[----:B------:R-:W-:Y:S02]  /*2d50*/  FSEL R55, R48, -INF , P6 ;  /* 0xff80000030377808 */ /* 0x000fe40003000000 */
[----:B------:R-:W-:Y:S02]  /*2d60*/  ISETP.GT.AND P6, PT, R6, 0x99, PT ;  /* 0x000000990600780c */ /* 0x000fe40003fc4270 */
[----:B------:R-:W-:Y:S01]  /*2d70*/  P2R R24, PR, RZ, 0x2 ;  /* 0x00000002ff187803 */ /* 0x000fe20000000000 */
[----:B------:R-:W-:Y:S02]  /*2d80*/  WARPGROUP.DEPBAR.LE gsb0, 0x0 ;  /* 0x00008000000079c5 */ /* 0x000fe40000010000 */
[----:B------:R-:W-:Y:S02]  /*2d90*/  FSEL R163, R30, -INF , P0 ;  /* 0xff8000001ea37808 */ /* 0x000fe40000000000 */
[----:B------:R-:W-:-:S02]  /*2da0*/  ISETP.GT.AND P0, PT, R6, 0x88, PT ;  /* 0x000000880600780c */ /* 0x000fc40003f04270 */
[----:B------:R-:W-:Y:S02]  /*2db0*/  FSEL R165, R31, -INF , P1 ;  /* 0xff8000001fa57808 */ /* 0x000fe40000800000 */
[----:B------:R-:W-:Y:S02]  /*2dc0*/  FMNMX.FTZ R8, R163, R8, !PT ;  /* 0x00000008a3087209 */ /* 0x000fe40007810000 */
[----:B------:R-:W-:Y:S02]  /*2dd0*/  FSEL R31, R56, -INF , P2 ;  /* 0xff800000381f7808 */ /* 0x000fe40001000000 */
[----:B------:R-:W-:Y:S02]  /*2de0*/  ISETP.GT.AND P2, PT, R6, 0x89, PT ;  /* 0x000000890600780c */ /* 0x000fe40003f44270 */
[----:B------:R-:W-:Y:S02]  /*2df0*/  FSEL R167, R34, -INF , P0 ;  /* 0xff80000022a77808 */ /* 0x000fe40000000000 */
[----:B------:R-:W-:-:S02]  /*2e00*/  FMNMX.FTZ R8, R165, R8, !PT ;  /* 0x00000008a5087209 */ /* 0x000fc40007810000 */
[----:B------:R-:W-:Y:S02]  /*2e10*/  FSEL R169, R35, -INF , P2 ;  /* 0xff80000023a97808 */ /* 0x000fe40001000000 */
[----:B------:R-:W-:Y:S02]  /*2e20*/  FMNMX.FTZ R8, R167, R8, !PT ;  /* 0x00000008a7087209 */ /* 0x000fe40007810000 */
[----:B------:R-:W-:Y:S02]  /*2e30*/  FSEL R171, R38, -INF , P3 ;  /* 0xff80000026ab7808 */ /* 0x000fe40001800000 */
[----:B------:R-:W-:Y:S02]  /*2e40*/  FMNMX.FTZ R8, R169, R8, !PT ;  /* 0x00000008a9087209 */ /* 0x000fe40007810000 */
[----:B------:R-:W-:Y:S02]  /*2e50*/  FSEL R173, R39, -INF , P4 ;  /* 0xff80000027ad7808 */ /* 0x000fe40002000000 */
[----:B------:R-:W-:-:S02]  /*2e60*/  FMNMX.FTZ R8, R171, R8, !PT ;  /* 0x00000008ab087209 */ /* 0x000fc40007810000 */
[----:B------:R-:W-:Y:S02]  /*2e70*/  FSEL R175, R42, -INF , P5 ;  /* 0xff8000002aaf7808 */ /* 0x000fe40002800000 */
[----:B------:R-:W-:Y:S02]  /*2e80*/  FMNMX.FTZ R8, R173, R8, !PT ;  /* 0x00000008ad087209 */ /* 0x000fe40007810000 */
[----:B------:R-:W-:Y:S02]  /*2e90*/  FSEL R177, R43, -INF , P6 ;  /* 0xff8000002bb17808 */ /* 0x000fe40003000000 */
[----:B------:R-:W-:Y:S02]  /*2ea0*/  FMNMX.FTZ R8, R175, R8, !PT ;  /* 0x00000008af087209 */ /* 0x000fe40007810000 */
[----:B------:R-:W-:Y:S02]  /*2eb0*/  P2R R14, PR, RZ, 0x4 ;  /* 0x00000004ff0e7803 */ /* 0x000fe40000000000 */
[----:B------:R-:W-:-:S02]  /*2ec0*/  FMNMX.FTZ R8, R177, R8, !PT ;  /* 0x00000008b1087209 */ /* 0x000fc40007810000 */
[----:B------:R-:W-:Y:S02]  /*2ed0*/  P2R R20, PR, RZ, 0x1 ;  /* 0x00000001ff147803 */ /* 0x000fe40000000000 */
[C---:B------:R-:W-:Y:S01]  /*2ee0*/  ISETP.GT.AND P0, PT, R6.reuse, 0x79, PT ;  /* 0x000000790600780c */ /* 0x040fe20003f04270 */
[----:B------:R-:W1:Y:S01]  /*2ef0*/  SHFL.BFLY PT, R3, R8, 0x2, 0x1f ;  /* 0x0c401f0008037f89 */ /* 0x000e6200000e0000 */
[----:B------:R-:W-:Y:S02]  /*2f00*/  ISETP.GT.AND P1, PT, R6, 0x80, PT ;  /* 0x000000800600780c */ /* 0x000fe40003f24270 */
[----:B------:R-:W-:Y:S02]  /*2f10*/  FSEL R57, R57, -INF , P0 ;  /* 0xff80000039397808 */ /* 0x000fe40000000000 */
[----:B------:R-:W-:Y:S02]  /*2f20*/  ISETP.NE.AND P0, PT, R20, RZ, PT ;  /* 0x000000ff1400720c */ /* 0x000fe40003f05270 */
[----:B------:R-:W-:-:S02]  /*2f30*/  FSEL R35, R28, -INF , P1 ;  /* 0xff8000001c237808 */ /* 0x000fc40000800000 */
[----:B------:R-:W-:Y:S02]  /*2f40*/  ISETP.NE.AND P1, PT, R24, RZ, PT ;  /* 0x000000ff1800720c */ /* 0x000fe40003f25270 */
[----:B------:R-:W-:Y:S02]  /*2f50*/  FSEL R39, R32, -INF , P0 ;  /* 0xff80000020277808 */ /* 0x000fe40000000000 */
[----:B------:R-:W-:Y:S02]  /*2f60*/  FSEL R29, R29, -INF , P1 ;  /* 0xff8000001d1d7808 */ /* 0x000fe40000800000 */
[----:B------:R-:W-:Y:S02]  /*2f70*/  ISETP.NE.AND P1, PT, R26, RZ, PT ;  /* 0x000000ff1a00720c */ /* 0x000fe40003f25270 */
[----:B------:R-:W-:Y:S01]  /*2f80*/  ISETP.NE.AND P0, PT, R108, RZ, PT ;  /* 0x000000ff6c00720c */ /* 0x000fe20003f05270 */
[----:B------:R-:W-:Y:S01]  /*2f90*/  IMAD.MOV.U32 R108, RZ, RZ, R25 ;  /* 0x000000ffff6c7224 */ /* 0x000fe200078e0019 */
[----:B-1----:R-:W-:-:S05]  /*2fa0*/  FMNMX.FTZ R10, R8, R3, !PT ;  /* 0x00000003080a7209 */ /* 0x002fca0007810000 */
[----:B------:R-:W1:Y:S02]  /*2fb0*/  SHFL.BFLY PT, R3, R10, 0x1, 0x1f ;  /* 0x0c201f000a037f89 */ /* 0x000e6400000e0000 */
[----:B-1----:R-:W-:-:S04]  /*2fc0*/  FMNMX.FTZ R3, R10, R3, !PT ;  /* 0x000000030a037209 */ /* 0x002fc80007810000 */
[----:B------:R-:W-:Y:S01]  /*2fd0*/  FSETP.NEU.FTZ.AND P2, PT, R3, -INF , PT ;  /* 0xff8000000300780b */ /* 0x000fe20003f5d000 */
[----:B------:R-:W-:-:S05]  /*2fe0*/  FFMA.FTZ R12, R2, R3, -8 ;  /* 0xc1000000020c7423 */ /* 0x000fca0000010003 */
[----:B------:R-:W-:Y:S02]  /*2ff0*/  FSEL R54, R12, RZ, P2 ;  /* 0x000000ff0c367208 */ /* 0x000fe40001000000 */
[----:B------:R-:W-:Y:S02]  /*3000*/  ISETP.NE.AND P2, PT, R14, RZ, PT ;  /* 0x000000ff0e00720c */ /* 0x000fe40003f45270 */
[----:B------:R-:W-:Y:S01]  /*3010*/  FMNMX.FTZ R14, R7, R93, !PT ;  /* 0x0000005d070e7209 */ /* 0x000fe20007810000 */
[C-C-:B------:R-:W-:Y:S01]  /*3020*/  FFMA.FTZ R123, R2.reuse, R123, -R54.reuse ;  /* 0x0000007b027b7223 */ /* 0x140fe20000010836 */
[C-C-:B------:R-:W-:Y:S01]  /*3030*/  FFMA.FTZ R43, R2.reuse, R95, -R54.reuse ;  /* 0x0000005f022b7223 */ /* 0x140fe20000010836 */
[C-C-:B------:R-:W-:Y:S01]  /*3040*/  FFMA.FTZ R95, R2.reuse, R125, -R54.reuse ;  /* 0x0000007d025f7223 */ /* 0x140fe20000010836 */
[----:B------:R-:W-:Y:S01]  /*3050*/  FMNMX.FTZ R14, R11, R14, !PT ;  /* 0x0000000e0b0e7209 */ /* 0x000fe20007810000 */
[--C-:B------:R-:W-:Y:S01]  /*3060*/  FFMA.FTZ R127, R2, R127, -R54.reuse ;  /* 0x0000007f027f7223 */ /* 0x100fe20000010836 */
[----:B------:R-:W-:Y:S01]  /*3070*/  FSEL R125, R36, -INF , P3 ;  /* 0xff800000247d7808 */ /* 0x000fe20001800000 */
[C-C-:B------:R-:W-:Y:S01]  /*3080*/  FFMA.FTZ R75, R2.reuse, R99, -R54.reuse ;  /* 0x00000063024b7223 */ /* 0x140fe20000010836 */
[----:B------:R-:W-:Y:S01]  /*3090*/  FMNMX.FTZ R20, R97, R14, !PT ;  /* 0x0000000e61147209 */ /* 0x000fe20007810000 */
[C-C-:B------:R-:W-:Y:S01]  /*30a0*/  FFMA.FTZ R99, R2.reuse, R129, -R54.reuse ;  /* 0x0000008102637223 */ /* 0x140fe20000010836 */
[--C-:B------:R-:W-:Y:S01]  /*30b0*/  FFMA.FTZ R131, R2, R131, -R54.reuse ;  /* 0x0000008302837223 */ /* 0x100fe20000010836 */
[----:B------:R-:W-:Y:S01]  /*30c0*/  FSEL R129, R40, -INF , P5 ;  /* 0xff80000028817808 */ /* 0x000fe20002800000 */
[C-C-:B------:R-:W-:Y:S01]  /*30d0*/  FFMA.FTZ R6, R2.reuse, R9, -R54.reuse ;  /* 0x0000000902067223 */ /* 0x140fe20000010836 */
[----:B------:R-:W-:Y:S01]  /*30e0*/  FMNMX.FTZ R20, R13, R20, !PT ;  /* 0x000000140d147209 */ /* 0x000fe20007810000 */
[C-C-:B------:R-:W-:Y:S01]  /*30f0*/  FFMA.FTZ R8, R2.reuse, R109, -R54.reuse ;  /* 0x0000006d02087223 */ /* 0x140fe20000010836 */
[----:B------:R-:W-:Y:S01]  /*3100*/  MUFU.EX2 R43, R43 ;  /* 0x0000002b002b7308 */ /* 0x000fe20000000800 */
[C-C-:B------:R-:W-:Y:S01]  /*3110*/  FFMA.FTZ R115, R2.reuse, R115, -R54.reuse ;  /* 0x0000007302737223 */ /* 0x140fe20000010836 */
[----:B------:R-:W-:Y:S01]  /*3120*/  FMNMX.FTZ R20, R101, R20, !PT ;  /* 0x0000001465147209 */ /* 0x000fe20007810000 */
[C-C-:B------:R-:W-:Y:S01]  /*3130*/  FFMA.FTZ R119, R2.reuse, R119, -R54.reuse ;  /* 0x0000007702777223 */ /* 0x140fe20000010836 */
[C-C-:B------:R-:W-:Y:S01]  /*3140*/  FFMA.FTZ R10, R2.reuse, R111, -R54.reuse ;  /* 0x0000006f020a7223 */ /* 0x140fe20000010836 */
        /* <DEDUP_REMOVED lines=19> */
[----:B------:R-:W1:Y:S01]  /*3280*/  MUFU.EX2 R75, R75 ;  /* 0x0000004b004b7308 */ /* 0x000e620000000800 */
[C-C-:B------:R-:W-:Y:S01]  /*3290*/  FFMA.FTZ R36, R2.reuse, R147, -R54.reuse ;  /* 0x0000009302247223 */ /* 0x140fe20000010836 */
[----:B------:R-:W-:Y:S01]  /*32a0*/  FMNMX.FTZ R26, R81, R24, !PT ;  /* 0x00000018511a7209 */ /* 0x000fe20007810000 */
[C-C-:B------:R-:W-:Y:S01]  /*32b0*/  FFMA.FTZ R151, R2.reuse, R151, -R54.reuse ;  /* 0x0000009702977223 */ /* 0x140fe20000010836 */
[C-C-:B------:R-:W-:Y:S01]  /*32c0*/  FFMA.FTZ R40, R2.reuse, R155, -R54.reuse ;  /* 0x0000009b02287223 */ /* 0x140fe20000010836 */
[C-C-:B------:R-:W-:Y:S01]  /*32d0*/  FFMA.FTZ R111, R2.reuse, R157, -R54.reuse ;  /* 0x0000009d026f7223 */ /* 0x140fe20000010836 */
[----:B------:R-:W-:Y:S01]  /*32e0*/  FMNMX.FTZ R26, R23, R26, !PT ;  /* 0x0000001a171a7209 */ /* 0x000fe20007810000 */
[C-C-:B------:R-:W-:Y:S01]  /*32f0*/  FFMA.FTZ R42, R2.reuse, R159, -R54.reuse ;  /* 0x0000009f022a7223 */ /* 0x140fe20000010836 */
[----:B------:R2:W-:Y:S01]  /*3300*/  MUFU.EX2 R24, R123 ;  /* 0x0000007b00187308 */ /* 0x0005e20000000800 */
[C-C-:B------:R-:W-:Y:S01]  /*3310*/  FFMA.FTZ R113, R2.reuse, R161, -R54.reuse ;  /* 0x000000a102717223 */ /* 0x140fe20000010836 */
[----:B------:R-:W-:Y:S01]  /*3320*/  FMNMX.FTZ R26, R85, R26, !PT ;  /* 0x0000001a551a7209 */ /* 0x000fe20007810000 */
[C-C-:B------:R-:W-:Y:S01]  /*3330*/  FFMA.FTZ R46, R2.reuse, R167, -R54.reuse ;  /* 0x000000a7022e7223 */ /* 0x140fe20000010836 */
[C-C-:B------:R-:W-:Y:S01]  /*3340*/  FFMA.FTZ R117, R2.reuse, R169, -R54.reuse ;  /* 0x000000a902757223 */ /* 0x140fe20000010836 */
[C-C-:B------:R-:W-:Y:S01]  /*3350*/  FFMA.FTZ R48, R2.reuse, R171, -R54.reuse ;  /* 0x000000ab02307223 */ /* 0x140fe20000010836 */
[----:B------:R-:W-:Y:S01]  /*3360*/  FMNMX.FTZ R26, R27, R26, !PT ;  /* 0x0000001a1b1a7209 */ /* 0x000fe20007810000 */
[----:B------:R-:W-:Y:S01]  /*3370*/  FFMA.FTZ R121, R2, R177, -R54 ;  /* 0x000000b102797223 */ /* 0x000fe20000010836 */
[----:B------:R3:W-:Y:S01]  /*3380*/  MUFU.EX2 R14, R115 ;  /* 0x00000073000e7308 */ /* 0x0007e20000000800 */
[----:B--2---:R-:W-:-:S02]  /*3390*/  FSEL R123, R33, -INF , P2 ;  /* 0xff800000217b7808 */ /* 0x004fc40001000000 */
[----:B------:R-:W-:Y:S02]  /*33a0*/  FMNMX.FTZ R28, R89, R26, !PT ;  /* 0x0000001a591c7209 */ /* 0x000fe40007810000 */
[----:B-1----:R-:W-:Y:S02]  /*33b0*/  F2FP.SATFINITE.E4M3.F32.PACK_AB_MERGE_C R201, R75, R8, RZ ;  /* 0x000000084bc9723e */ /* 0x002fe400048070ff */
[----:B------:R-:W-:Y:S01]  /*33c0*/  FMNMX.FTZ R28, R63, R28, !PT ;  /* 0x0000001c3f1c7209 */ /* 0x000fe20007810000 */
[----:B------:R1:W-:Y:S01]  /*33d0*/  MUFU.EX2 R26, R127 ;  /* 0x0000007f001a7308 */ /* 0x0003e20000000800 */
[----:B---3--:R-:W-:Y:S01]  /*33e0*/  FFMA.FTZ R115, R2, R165, -R54 ;  /* 0x000000a502737223 */ /* 0x008fe20000010836 */
[----:B------:R-:W-:Y:S02]  /*33f0*/  F2FP.SATFINITE.E4M3.F32.PACK_AB_MERGE_C R201, R43, R6, R201 ;  /* 0x000000062bc9723e */ /* 0x000fe400048070c9 */
[----:B------:R-:W-:-:S04]  /*3400*/  FMNMX.FTZ R28, R61, R28, !PT ;  /* 0x0000001c3d1c7209 */ /* 0x000fc80007810000 */
[----:B------:R-:W-:Y:S01]  /*3410*/  FMNMX.FTZ R28, R67, R28, !PT ;  /* 0x0000001c431c7209 */ /* 0x000fe20007810000 */
[----:B------:R2:W-:Y:S01]  /*3420*/  MUFU.EX2 R20, R119 ;  /* 0x0000007700147308 */ /* 0x0005e20000000800 */
[----:B-1----:R-:W-:Y:S01]  /*3430*/  FSEL R127, R37, -INF , P4 ;  /* 0xff800000257f7808 */ /* 0x002fe20002000000 */
[----:B------:R-:W-:Y:S01]  /*3440*/  FFMA.FTZ R37, R2, R149, -R54 ;  /* 0x0000009502257223 */ /* 0x000fe20000010836 */
[----:B------:R-:W-:-:S04]  /*3450*/  FMNMX.FTZ R30, R65, R28, !PT ;  /* 0x0000001c411e7209 */ /* 0x000fc80007810000 */
[----:B------:R-:W-:Y:S01]  /*3460*/  FMNMX.FTZ R30, R71, R30, !PT ;  /* 0x0000001e471e7209 */ /* 0x000fe20007810000 */
[----:B------:R1:W-:Y:S01]  /*3470*/  MUFU.EX2 R28, R131 ;  /* 0x00000083001c7308 */ /* 0x0003e20000000800 */
[----:B--2---:R-:W-:Y:S02]  /*3480*/  FFMA.FTZ R119, R2, R173, -R54 ;  /* 0x000000ad02777223 */ /* 0x004fe40000010836 */
[----:B------:R-:W-:-:S04]  /*3490*/  FMNMX.FTZ R30, R69, R30, !PT ;  /* 0x0000001e451e7209 */ /* 0x000fc80007810000 */
[----:B------:R-:W-:Y:S01]  /*34a0*/  FMNMX.FTZ R30, R47, R30, !PT ;  /* 0x0000001e2f1e7209 */ /* 0x000fe20007810000 */
[----:B------:R-:W2:Y:S01]  /*34b0*/  MUFU.EX2 R10, R10 ;  /* 0x0000000a000a7308 */ /* 0x000ea20000000800 */
[----:B-1----:R-:W-:Y:S01]  /*34c0*/  FSEL R131, R41, -INF , P6 ;  /* 0xff80000029837808 */ /* 0x002fe20003000000 */
[----:B------:R-:W-:Y:S01]  /*34d0*/  FFMA.FTZ R41, R2, R153, -R54 ;  /* 0x0000009902297223 */ /* 0x000fe20000010836 */
[----:B------:R-:W-:-:S04]  /*34e0*/  FMNMX.FTZ R32, R73, R30, !PT ;  /* 0x0000001e49207209 */ /* 0x000fc80007810000 */
[----:B------:R-:W-:Y:S01]  /*34f0*/  FMNMX.FTZ R32, R51, R32, !PT ;  /* 0x0000002033207209 */ /* 0x000fe20007810000 */
[----:B------:R-:W-:Y:S03]  /*3500*/  MUFU.EX2 R79, R79 ;  /* 0x0000004f004f7308 */ /* 0x000fe60000000800 */
        /* <DEDUP_REMOVED lines=21> */
[----:B------:R-:W-:-:S05]  /*3660*/  FMNMX.FTZ R9, R131, R38, !PT ;  /* 0x0000002683097209 */ /* 0x000fca0007810000 */
[----:B------:R-:W1:Y:S01]  /*3670*/  SHFL.BFLY PT, R44, R9, 0x2, 0x1f ;  /* 0x0c401f00092c7f89 */ /* 0x000e6200000e0000 */
[----:B------:R-:W-:Y:S08]  /*3680*/  MUFU.EX2 R30, R135 ;  /* 0x00000087001e7308 */ /* 0x000ff00000000800 */
[----:B------:R-:W-:Y:S08]  /*3690*/  MUFU.EX2 R107, R107 ;  /* 0x0000006b006b7308 */ /* 0x000ff00000000800 */
[----:B------:R-:W-:Y:S01]  /*36a0*/  MUFU.EX2 R32, R139 ;  /* 0x0000008b00207308 */ /* 0x000fe20000000800 */
[----:B-1----:R-:W-:Y:S01]  /*36b0*/  FMNMX.FTZ R50, R9, R44, !PT ;  /* 0x0000002c09327209 */ /* 0x002fe20007810000 */
[----:B------:R-:W-:-:S06]  /*36c0*/  FFMA.FTZ R44, R2, R163, -R54 ;  /* 0x000000a3022c7223 */ /* 0x000fcc0000010836 */
[----:B------:R-:W-:Y:S01]  /*36d0*/  MUFU.EX2 R109, R109 ;  /* 0x0000006d006d7308 */ /* 0x000fe20000000800 */
[----:B------:R-:W1:Y:S07]  /*36e0*/  SHFL.BFLY PT, R9, R50, 0x1, 0x1f ;  /* 0x0c201f0032097f89 */ /* 0x000e6e00000e0000 */
[----:B------:R-:W-:Y:S08]  /*36f0*/  MUFU.EX2 R34, R143 ;  /* 0x0000008f00227308 */ /* 0x000ff00000000800 */
[----:B------:R-:W-:Y:S08]  /*3700*/  MUFU.EX2 R33, R145 ;  /* 0x0000009100217308 */ /* 0x000ff00000000800 */
[----:B------:R-:W-:Y:S01]  /*3710*/  MUFU.EX2 R36, R36 ;  /* 0x0000002400247308 */ /* 0x000fe20000000800 */
[----:B-1----:R-:W-:Y:S01]  /*3720*/  FMNMX.FTZ R9, R50, R9, !PT ;  /* 0x0000000932097209 */ /* 0x002fe20007810000 */
[----:B------:R-:W-:-:S03]  /*3730*/  FFMA.FTZ R50, R2, R175, -R54 ;  /* 0x000000af02327223 */ /* 0x000fc60000010836 */
[----:B------:R-:W-:Y:S01]  /*3740*/  FSETP.NEU.FTZ.AND P2, PT, R9, -INF , PT ;  /* 0xff8000000900780b */ /* 0x000fe20003f5d000 */
[----:B------:R-:W-:Y:S02]  /*3750*/  FFMA.FTZ R52, R2, R9, -8 ;  /* 0xc100000002347423 */ /* 0x000fe40000010009 */
[----:B------:R-:W-:Y:S03]  /*3760*/  MUFU.EX2 R37, R37 ;  /* 0x0000002500257308 */ /* 0x000fe60000000800 */
[----:B------:R-:W-:Y:S02]  /*3770*/  FSEL R60, R52, RZ, P2 ;  /* 0x000000ff343c7208 */ /* 0x000fe40001000000 */
[----:B------:R-:W-:-:S03]  /*3780*/  ISETP.GE.AND P2, PT, R22, R17, PT ;  /* 0x000000111600720c */ /* 0x000fc60003f46270 */
[----:B------:R-:W-:Y:S01]  /*3790*/  MUFU.EX2 R38, R151 ;  /* 0x0000009700267308 */ /* 0x000fe20000000800 */
[C-C-:B------:R-:W-:Y:S01]  /*37a0*/  FFMA.FTZ R7, R2.reuse, R7, -R60.reuse ;  /* 0x0000000702077223 */ /* 0x140fe2000001083c */
[C-C-:B------:R-:W-:Y:S01]  /*37b0*/  FFMA.FTZ R52, R2.reuse, R93, -R60.reuse ;  /* 0x0000005d02347223 */ /* 0x140fe2000001083c */
[C-C-:B------:R-:W-:Y:S01]  /*37c0*/  FFMA.FTZ R56, R2.reuse, R11, -R60.reuse ;  /* 0x0000000b02387223 */ /* 0x140fe2000001083c */
[C-C-:B------:R-:W-:Y:S01]  /*37d0*/  FFMA.FTZ R97, R2.reuse, R97, -R60.reuse ;  /* 0x0000006102617223 */ /* 0x140fe2000001083c */
[C-C-:B------:R-:W-:Y:S01]  /*37e0*/  FFMA.FTZ R11, R2.reuse, R13, -R60.reuse ;  /* 0x0000000d020b7223 */ /* 0x140fe2000001083c */
[C-C-:B------:R-:W-:Y:S01]  /*37f0*/  FFMA.FTZ R54, R2.reuse, R101, -R60.reuse ;  /* 0x0000006502367223 */ /* 0x140fe2000001083c */
[C-C-:B------:R-:W-:Y:S01]  /*3800*/  FFMA.FTZ R15, R2.reuse, R15, -R60.reuse ;  /* 0x0000000f020f7223 */ /* 0x140fe2000001083c */
        /* <DEDUP_REMOVED lines=8> */
[----:B------:R-:W1:Y:S01]  /*3890*/  MUFU.EX2 R52, R52 ;  /* 0x0000003400347308 */ /* 0x000e620000000800 */
[C-C-:B------:R-:W-:Y:S01]  /*38a0*/  FFMA.FTZ R89, R2.reuse, R89, -R60.reuse ;  /* 0x0000005902597223 */ /* 0x140fe2000001083c */
[C-C-:B------:R-:W-:Y:S01]  /*38b0*/  FFMA.FTZ R19, R2.reuse, R63, -R60.reuse ;  /* 0x0000003f02137223 */ /* 0x140fe2000001083c */
[C-C-:B------:R-:W-:Y:S01]  /*38c0*/  FFMA.FTZ R67, R2.reuse, R67, -R60.reuse ;  /* 0x0000004302437223 */ /* 0x140fe2000001083c */
[C-C-:B------:R-:W-:Y:S01]  /*38d0*/  FFMA.FTZ R65, R2.reuse, R65, -R60.reuse ;  /* 0x0000004102417223 */ /* 0x140fe2000001083c */
[C-C-:B------:R-:W-:Y:S01]  /*38e0*/  FFMA.FTZ R71, R2.reuse, R71, -R60.reuse ;  /* 0x0000004702477223 */ /* 0x140fe2000001083c */
[C-C-:B------:R-:W-:Y:S01]  /*38f0*/  FFMA.FTZ R69, R2.reuse, R69, -R60.reuse ;  /* 0x0000004502457223 */ /* 0x140fe2000001083c */
[C-C-:B------:R-:W-:Y:S01]  /*3900*/  FFMA.FTZ R47, R2.reuse, R47, -R60.reuse ;  /* 0x0000002f022f7223 */ /* 0x140fe2000001083c */
[----:B------:R3:W4:Y:S01]  /*3910*/  MUFU.EX2 R62, R56 ;  /* 0x00000038003e7308 */ /* 0x0007220000000800 */
[C-C-:B------:R-:W-:Y:S01]  /*3920*/  FFMA.FTZ R73, R2.reuse, R73, -R60.reuse ;  /* 0x0000004902497223 */ /* 0x140fe2000001083c */
[C-C-:B------:R-:W-:Y:S01]  /*3930*/  FFMA.FTZ R51, R2.reuse, R51, -R60.reuse ;  /* 0x0000003302337223 */ /* 0x140fe2000001083c */
[C-C-:B------:R-:W-:Y:S01]  /*3940*/  FFMA.FTZ R45, R2.reuse, R45, -R60.reuse ;  /* 0x0000002d022d7223 */ /* 0x140fe2000001083c */
[C-C-:B------:R-:W-:Y:S01]  /*3950*/  FFMA.FTZ R55, R2.reuse, R55, -R60.reuse ;  /* 0x0000003702377223 */ /* 0x140fe2000001083c */
[C-C-:B------:R-:W-:Y:S01]  /*3960*/  FFMA.FTZ R49, R2.reuse, R49, -R60.reuse ;  /* 0x0000003102317223 */ /* 0x140fe2000001083c */
[C-C-:B------:R-:W-:Y:S01]  /*3970*/  FFMA.FTZ R59, R2.reuse, R59, -R60.reuse ;  /* 0x0000003b023b7223 */ /* 0x140fe2000001083c */
[C-C-:B------:R-:W-:Y:S01]  /*3980*/  FFMA.FTZ R53, R2.reuse, R53, -R60.reuse ;  /* 0x0000003502357223 */ /* 0x140fe2000001083c */
[----:B------:R-:W5:Y:S01]  /*3990*/  MUFU.EX2 R97, R97 ;  /* 0x0000006100617308 */ /* 0x000f620000000800 */
[C-C-:B---3--:R-:W-:Y:S01]  /*39a0*/  FFMA.FTZ R56, R2.reuse, R77, -R60.reuse ;  /* 0x0000004d02387223 */ /* 0x148fe2000001083c */
[C-C-:B------:R-:W-:Y:S01]  /*39b0*/  FFMA.FTZ R31, R2.reuse, R31, -R60.reuse ;  /* 0x0000001f021f7223 */ /* 0x140fe2000001083c */
[C-C-:B------:R-:W-:Y:S01]  /*39c0*/  FFMA.FTZ R57, R2.reuse, R57, -R60.reuse ;  /* 0x0000003902397223 */ /* 0x140fe2000001083c */
[C-C-:B------:R-:W-:Y:S01]  /*39d0*/  FFMA.FTZ R35, R2.reuse, R35, -R60.reuse ;  /* 0x0000002302237223 */ /* 0x140fe2000001083c */
[C-C-:B------:R-:W-:Y:S01]  /*39e0*/  FFMA.FTZ R29, R2.reuse, R29, -R60.reuse ;  /* 0x0000001d021d7223 */ /* 0x140fe2000001083c */
[C-C-:B------:R-:W-:Y:S01]  /*39f0*/  FFMA.FTZ R39, R2.reuse, R39, -R60.reuse ;  /* 0x0000002702277223 */ /* 0x140fe2000001083c */
[C-C-:B------:R-:W-:Y:S01]  /*3a00*/  FFMA.FTZ R123, R2.reuse, R123, -R60.reuse ;  /* 0x0000007b027b7223 */ /* 0x140fe2000001083c */
[----:B------:R-:W3:Y:S01]  /*3a10*/  MUFU.EX2 R11, R11 ;  /* 0x0000000b000b7308 */ /* 0x000ee20000000800 */
[C-C-:B------:R-:W-:Y:S01]  /*3a20*/  FFMA.FTZ R125, R2.reuse, R125, -R60.reuse ;  /* 0x0000007d027d7223 */ /* 0x140fe2000001083c */
[C-C-:B------:R-:W-:Y:S01]  /*3a30*/  FFMA.FTZ R127, R2.reuse, R127, -R60.reuse ;  /* 0x0000007f027f7223 */ /* 0x140fe2000001083c */
[----:B------:R-:W-:Y:S01]  /*3a40*/  FFMA.FTZ R129, R2, R129, -R60 ;  /* 0x0000008102817223 */ /* 0x000fe2000001083c */
[----:B------:R-:W-:-:S02]  /*3a50*/  IMAD.MOV.U32 R63, RZ, RZ, R25 ;  /* 0x000000ffff3f7224 */ /* 0x000fc400078e0019 */
[--C-:B------:R-:W-:Y:S02]  /*3a60*/  IMAD.MOV.U32 R77, RZ, RZ, R25.reuse ;  /* 0x000000ffff4d7224 */ /* 0x100fe400078e0019 */
[----:B------:R0:W-:Y:S01]  /*3a70*/  MUFU.EX2 R64, R15 ;  /* 0x0000000f00407308 */ /* 0x0001e20000000800 */
[--C-:B------:R-:W-:Y:S02]  /*3a80*/  IMAD.MOV.U32 R85, RZ, RZ, R25.reuse ;  /* 0x000000ffff557224 */ /* 0x100fe400078e0019 */
[--C-:B------:R-:W-:Y:S02]  /*3a90*/  IMAD.MOV.U32 R93, RZ, RZ, R25.reuse ;  /* 0x000000ffff5d7224 */ /* 0x100fe400078e0019 */
[----:B------:R-:W-:-:S03]  /*3aa0*/  IMAD.MOV.U32 R101, RZ, RZ, R25 ;  /* 0x000000ffff657224 */ /* 0x000fc600078e0019 */
[----:B------:R-:W3:Y:S01]  /*3ab0*/  MUFU.EX2 R54, R54 ;  /* 0x0000003600367308 */ /* 0x000ee20000000800 */
[--C-:B0-----:R-:W-:Y:S01]  /*3ac0*/  FFMA.FTZ R15, R2, R23, -R60.reuse ;  /* 0x00000017020f7223 */ /* 0x101fe2000001083c */
[----:B------:R-:W-:Y:S01]  /*3ad0*/  FADD.FTZ R23, R6, R43 ;  /* 0x0000002b06177221 */ /* 0x000fe20000010000 */
[----:B------:R-:W-:Y:S01]  /*3ae0*/  FFMA.FTZ R60, R2, R131, -R60 ;  /* 0x00000083023c7223 */ /* 0x000fe2000001083c */
[----:B------:R-:W-:Y:S02]  /*3af0*/  IMAD.MOV.U32 R43, RZ, RZ, R25 ;  /* 0x000000ffff2b7224 */ /* 0x000fe400078e0019 */
[----:B------:R-:W-:Y:S02]  /*3b00*/  FADD.FTZ R80, R8, R23 ;  /* 0x0000001708507221 */ /* 0x000fe40000010000 */
[----:B------:R1:W-:Y:S02]  /*3b10*/  MUFU.EX2 R66, R21 ;  /* 0x0000001500427308 */ /* 0x0003e40000000800 */
[----:B------:R-:W-:Y:S01]  /*3b20*/  FADD.FTZ R23, R75, R80 ;  /* 0x000000504b177221 */ /* 0x000fe20000010000 */
[----:B------:R-:W-:-:S03]  /*3b30*/  IMAD.MOV.U32 R75, RZ, RZ, R25 ;  /* 0x000000ffff4b7224 */ /* 0x000fc600078e0019 */
[----:B--2---:R-:W-:Y:S02]  /*3b40*/  FADD.FTZ R80, R10, R23 ;  /* 0x000000170a507221 */ /* 0x004fe40000010000 */
[----:B------:R-:W0:Y:S01]  /*3b50*/  MUFU.EX2 R105, R105 ;  /* 0x0000006900697308 */ /* 0x000e220000000800 */
[----:B-1----:R-:W-:-:S04]  /*3b60*/  FADD.FTZ R21, R7, R52 ;  /* 0x0000003407157221 */ /* 0x002fc80000010000 */
[----:B----4-:R-:W-:Y:S01]  /*3b70*/  FADD.FTZ R78, R62, R21 ;  /* 0x000000153e4e7221 */ /* 0x010fe20000010000 */
[C---:B-----5:R-:W-:Y:S02]  /*3b80*/  F2FP.SATFINITE.E4M3.F32.PACK_AB_MERGE_C R62, R97.reuse, R62, RZ ;  /* 0x0000003e613e723e */ /* 0x060fe400048070ff */
[----:B------:R1:W-:Y:S01]  /*3b90*/  MUFU.EX2 R70, R61 ;  /* 0x0000003d00467308 */ /* 0x0003e20000000800 */
[----:B------:R-:W-:Y:S01]  /*3ba0*/  FADD.FTZ R78, R97, R78 ;  /* 0x0000004e614e7221 */ /* 0x000fe20000010000 */
[----:B------:R-:W-:Y:S01]  /*3bb0*/  F2FP.SATFINITE.E4M3.F32.PACK_AB_MERGE_C R200, R52, R7, R62 ;  /* 0x0000000734c8723e */ /* 0x000fe2000480703e */
[--C-:B------:R-:W-:Y:S02]  /*3bc0*/  IMAD.MOV.U32 R52, RZ, RZ, R25.reuse ;  /* 0x000000ffff347224 */ /* 0x100fe400078e0019 */
[----:B---3--:R-:W-:Y:S01]  /*3bd0*/  FADD.FTZ R23, R11, R78 ;  /* 0x0000004e0b177221 */ /* 0x008fe20000010000 */
[----:B------:R-:W-:Y:S02]  /*3be0*/  IMAD.MOV.U32 R62, RZ, RZ, R25 ;  /* 0x000000ffff3e7224 */ /* 0x000fe400078e0019 */
[----:B------:R-:W2:Y:S01]  /*3bf0*/  MUFU.EX2 R13, R13 ;  /* 0x0000000d000d7308 */ /* 0x000ea20000000800 */
[----:B-1----:R-:W-:-:S02]  /*3c00*/  IMAD.U32 R61, RZ, RZ, UR40 ;  /* 0x00000028ff3d7e24 */ /* 0x002fc4000f8e00ff */
[----:B------:R-:W-:Y:S01]  /*3c10*/  FADD.FTZ R23, R54, R23 ;  /* 0x0000001736177221 */ /* 0x000fe20000010000 */
[----:B------:R-:W-:Y:S02]  /*3c20*/  IMAD.MOV.U32 R97, RZ, RZ, R25 ;  /* 0x000000ffff617224 */ /* 0x000fe400078e0019 */
[----:B------:R-:W-:Y:S02]  /*3c30*/  @!P1 VIADD R21, R61, 0x33440 ;  /* 0x000334403d159836 */ /* 0x000fe40000000000 */
[----:B------:R-:W-:Y:S01]  /*3c40*/  FADD.FTZ R61, R79, R80 ;  /* 0x000000504f3d7221 */ /* 0x000fe20000010000 */
[----:B------:R-:W-:Y:S01]  /*3c50*/  FADD.FTZ R80, R64, R23 ;  /* 0x0000001740507221 */ /* 0x000fe20000010000 */
[----:B------:R-:W1:Y:S01]  /*3c60*/  MUFU.EX2 R56, R56 ;  /* 0x0000003800387308 */ /* 0x000e620000000800 */
[C---:B0-----:R-:W-:Y:S01]  /*3c70*/  F2FP.SATFINITE.E4M3.F32.PACK_AB_MERGE_C R64, R105.reuse, R64, RZ ;  /* 0x000000406940723e */ /* 0x041fe200048070ff */
[----:B------:R-:W-:Y:S01]  /*3c80*/  FADD.FTZ R82, R12, R61 ;  /* 0x0000003d0c527221 */ /* 0x000fe20000010000 */
[----:B------:R-:W-:Y:S01]  /*3c90*/  @!P1 PRMT R21, RZ, 0x654, R21 ;  /* 0x00000654ff159816 */ /* 0x000fe20000000015 */
[----:B------:R-:W-:Y:S01]  /*3ca0*/  FADD.FTZ R80, R105, R80 ;  /* 0x0000005069507221 */ /* 0x000fe20000010000 */
[----:B------:R-:W-:Y:S01]  /*3cb0*/  F2FP.SATFINITE.E4M3.F32.PACK_AB_MERGE_C R202, R54, R11, R64 ;  /* 0x0000000b36ca723e */ /* 0x000fe20004807040 */
[--C-:B------:R-:W-:Y:S01]  /*3cc0*/  IMAD.MOV.U32 R54, RZ, RZ, R25.reuse ;  /* 0x000000ffff367224 */ /* 0x100fe200078e0019 */
[----:B------:R0:W-:Y:S01]  /*3cd0*/  @!P1 SYNCS.ARRIVE.TRANS64.RED.A1T0 RZ, [R21+URZ], RZ ;  /* 0x000000ff15ff99a7 */ /* 0x0001e2000810043f */
[----:B------:R-:W3:Y:S01]  /*3ce0*/  MUFU.EX2 R81, R81 ;  /* 0x0000005100517308 */ /* 0x000ee20000000800 */
[----:B------:R-:W-:-:S02]  /*3cf0*/  IMAD.MOV.U32 R61, RZ, RZ, R25 ;  /* 0x000000ffff3d7224 */ /* 0x000fc400078e0019 */
[--C-:B------:R-:W-:Y:S02]  /*3d00*/  IMAD.MOV.U32 R64, RZ, RZ, R25.reuse ;  /* 0x000000ffff407224 */ /* 0x100fe400078e0019 */
[----:B------:R-:W-:Y:S02]  /*3d10*/  IMAD.MOV.U32 R105, RZ, RZ, R25 ;  /* 0x000000ffff697224 */ /* 0x000fe400078e0019 */
[C---:B0-----:R-:W-:Y:S01]  /*3d20*/  FADD.FTZ R21, R83.reuse, R82 ;  /* 0x0000005253157221 */ /* 0x041fe20000010000 */
[----:B------:R-:W0:Y:S01]  /*3d30*/  MUFU.EX2 R15, R15 ;  /* 0x0000000f000f7308 */ /* 0x000e220000000800 */
[----:B------:R-:W-:Y:S02]  /*3d40*/  F2FP.SATFINITE.E4M3.F32.PACK_AB_MERGE_C R83, R83, R12, RZ ;  /* 0x0000000c5353723e */ /* 0x000fe400048070ff */
[----:B------:R-:W-:Y:S01]  /*3d50*/  FADD.FTZ R82, R14, R21 ;  /* 0x000000150e527221 */ /* 0x000fe20000010000 */
[----:B--2---:R-:W-:Y:S01]  /*3d60*/  FADD.FTZ R21, R13, R80 ;  /* 0x000000500d157221 */ /* 0x004fe20000010000 */
[----:B------:R-:W-:Y:S01]  /*3d70*/  F2FP.SATFINITE.E4M3.F32.PACK_AB_MERGE_C R203, R79, R10, R83 ;  /* 0x0000000a4fcb723e */ /* 0x000fe20004807053 */
[----:B------:R-:W-:-:S02]  /*3d80*/  IMAD.MOV.U32 R79, RZ, RZ, R25 ;  /* 0x000000ffff4f7224 */ /* 0x000fc400078e0019 */
[----:B------:R-:W-:Y:S01]  /*3d90*/  FADD.FTZ R23, R87, R82 ;  /* 0x0000005257177221 */ /* 0x000fe20000010000 */
[----:B------:R-:W2:Y:S01]  /*3da0*/  MUFU.EX2 R58, R58 ;  /* 0x0000003a003a7308 */ /* 0x000ea20000000800 */
[----:B-1----:R-:W-:Y:S01]  /*3db0*/  FADD.FTZ R21, R56, R21 ;  /* 0x0000001538157221 */ /* 0x002fe20000010000 */
[----:B------:R-:W-:Y:S02]  /*3dc0*/  IMAD.MOV.U32 R83, RZ, RZ, R25 ;  /* 0x000000ffff537224 */ /* 0x000fe400078e0019 */
[----:B------:R-:W-:Y:S01]  /*3dd0*/  FADD.FTZ R84, R20, R23 ;  /* 0x0000001714547221 */ /* 0x000fe20000010000 */
[----:B------:R-:W-:Y:S01]  /*3de0*/  FADD.FTZ R82, R66, R21 ;  /* 0x0000001542527221 */ /* 0x000fe20000010000 */
[----:B---3--:R-:W-:Y:S02]  /*3df0*/  F2FP.SATFINITE.E4M3.F32.PACK_AB_MERGE_C R66, R81, R66, RZ ;  /* 0x000000425142723e */ /* 0x008fe400048070ff */
[----:B------:R-:W-:Y:S01]  /*3e00*/  FADD.FTZ R21, R91, R84 ;  /* 0x000000545b157221 */ /* 0x000fe20000010000 */
[----:B------:R-:W1:Y:S01]  /*3e10*/  MUFU.EX2 R27, R27 ;  /* 0x0000001b001b7308 */ /* 0x000e620000000800 */
[----:B------:R-:W-:Y:S01]  /*3e20*/  FADD.FTZ R82, R81, R82 ;  /* 0x0000005251527221 */ /* 0x000fe20000010000 */
[----:B------:R-:W-:Y:S01]  /*3e30*/  F2FP.SATFINITE.E4M3.F32.PACK_AB_MERGE_C R91, R91, R20, RZ ;  /* 0x000000145b5b723e */ /* 0x000fe200048070ff */
[----:B------:R-:W-:Y:S01]  /*3e40*/  FADD.FTZ R84, R24, R21 ;  /* 0x0000001518547221 */ /* 0x000fe20000010000 */
[----:B------:R-:W-:Y:S01]  /*3e50*/  F2FP.SATFINITE.E4M3.F32.PACK_AB_MERGE_C R204, R56, R13, R66 ;  /* 0x0000000d38cc723e */ /* 0x000fe20004807042 */
[----:B0-----:R-:W-:Y:S01]  /*3e60*/  FADD.FTZ R21, R15, R82 ;  /* 0x000000520f157221 */ /* 0x001fe20000010000 */
[----:B------:R-:W-:Y:S01]  /*3e70*/  F2FP.SATFINITE.E4M3.F32.PACK_AB_MERGE_C R205, R87, R14, R91 ;  /* 0x0000000e57cd723e */ /* 0x000fe2000480705b */
[----:B------:R-:W-:Y:S01]  /*3e80*/  FADD.FTZ R23, R95, R84 ;  /* 0x000000545f177221 */ /* 0x000fe20000010000 */
[----:B------:R-:W0:Y:S01]  /*3e90*/  MUFU.EX2 R68, R89 ;  /* 0x0000005900447308 */ /* 0x000e220000000800 */
[----:B--2---:R-:W-:Y:S01]  /*3ea0*/  FADD.FTZ R84, R58, R21 ;  /* 0x000000153a547221 */ /* 0x004fe20000010000 */
[----:B------:R-:W-:-:S02]  /*3eb0*/  IMAD.MOV.U32 R56, RZ, RZ, R25 ;  /* 0x000000ffff387224 */ /* 0x000fc400078e0019 */
[----:B------:R-:W-:Y:S01]  /*3ec0*/  FADD.FTZ R86, R26, R23 ;  /* 0x000000171a567221 */ /* 0x000fe20000010000 */
[--C-:B------:R-:W-:Y:S02]  /*3ed0*/  IMAD.MOV.U32 R66, RZ, RZ, R25.reuse ;  /* 0x000000ffff427224 */ /* 0x100fe400078e0019 */
[----:B------:R-:W-:Y:S02]  /*3ee0*/  IMAD.MOV.U32 R81, RZ, RZ, R25 ;  /* 0x000000ffff517224 */ /* 0x000fe400078e0019 */
[----:B------:R-:W-:Y:S01]  /*3ef0*/  FADD.FTZ R23, R99, R86 ;  /* 0x0000005663177221 */ /* 0x000fe20000010000 */
[----:B------:R-:W2:Y:S01]  /*3f00*/  MUFU.EX2 R19, R19 ;  /* 0x0000001300137308 */ /* 0x000ea20000000800 */
[----:B-1----:R-:W-:Y:S01]  /*3f10*/  FADD.FTZ R21, R27, R84 ;  /* 0x000000541b157221 */ /* 0x002fe20000010000 */
[----:B------:R-:W-:Y:S01]  /*3f20*/  F2FP.SATFINITE.E4M3.F32.PACK_AB_MERGE_C R99, R99, R26, RZ ;  /* 0x0000001a6363723e */ /* 0x000fe200048070ff */
[----:B------:R-:W-:Y:S01]  /*3f30*/  FADD.FTZ R84, R28, R23 ;  /* 0x000000171c547221 */ /* 0x000fe20000010000 */
[----:B------:R-:W-:-:S02]  /*3f40*/  IMAD.MOV.U32 R87, RZ, RZ, R25 ;  /* 0x000000ffff577224 */ /* 0x000fc400078e0019 */
[----:B------:R-:W-:Y:S01]  /*3f50*/  F2FP.SATFINITE.E4M3.F32.PACK_AB_MERGE_C R207, R95, R24, R99 ;  /* 0x000000185fcf723e */ /* 0x000fe20004807063 */
[----:B------:R-:W-:Y:S01]  /*3f60*/  FADD.FTZ R23, R103, R84 ;  /* 0x0000005467177221 */ /* 0x000fe20000010000 */
[----:B------:R-:W1:Y:S01]  /*3f70*/  MUFU.EX2 R67, R67 ;  /* 0x0000004300437308 */ /* 0x000e620000000800 */
[C---:B0-----:R-:W-:Y:S01]  /*3f80*/  FADD.FTZ R8, R68.reuse, R21 ;  /* 0x0000001544087221 */ /* 0x041fe20000010000 */
[----:B------:R-:W-:Y:S01]  /*3f90*/  F2FP.SATFINITE.E4M3.F32.PACK_AB_MERGE_C R27, R68, R27, RZ ;  /* 0x0000001b441b723e */ /* 0x000fe200048070ff */
[----:B------:R-:W-:Y:S01]  /*3fa0*/  FADD.FTZ R20, R30, R23 ;  /* 0x000000171e147221 */ /* 0x000fe20000010000 */
[C---:B------:R-:W-:Y:S01]  /*3fb0*/  F2FP.SATFINITE.E4M3.F32.PACK_AB_MERGE_C R30, R107.reuse, R30, RZ ;  /* 0x0000001e6b1e723e */ /* 0x040fe200048070ff */
[----:B------:R-:W-:Y:S01]  /*3fc0*/  IMAD.MOV.U32 R24, RZ, RZ, R25 ;  /* 0x000000ffff187224 */ /* 0x000fe200078e0019 */
[----:B------:R-:W-:Y:S01]  /*3fd0*/  F2FP.SATFINITE.E4M3.F32.PACK_AB_MERGE_C R206, R58, R15, R27 ;  /* 0x0000000f3ace723e */ /* 0x000fe2000480701b */
[----:B------:R-:W-:Y:S01]  /*3fe0*/  FADD.FTZ R107, R107, R20 ;  /* 0x000000146b6b7221 */ /* 0x000fe20000010000 */
[----:B------:R-:W0:Y:S01]  /*3ff0*/  MUFU.EX2 R72, R65 ;  /* 0x0000004100487308 */ /* 0x000e220000000800 */
[----:B--2---:R-:W-:Y:S01]  /*4000*/  FADD.FTZ R21, R19, R8 ;  /* 0x0000000813157221 */ /* 0x004fe20000010000 */
[----:B------:R-:W-:Y:S01]  /*4010*/  F2FP.SATFINITE.E4M3.F32.PACK_AB_MERGE_C R209, R103, R28, R30 ;  /* 0x0000001c67d1723e */ /* 0x000fe2000480701e */
[----:B------:R-:W-:Y:S01]  /*4020*/  FADD.FTZ R20, R32, R107 ;  /* 0x0000006b20147221 */ /* 0x000fe20000010000 */
[----:B------:R-:W-:-:S02]  /*4030*/  IMAD.MOV.U32 R27, RZ, RZ, R25 ;  /* 0x000000ffff1b7224 */ /* 0x000fc400078e0019 */
[----:B------:R-:W-:Y:S01]  /*4040*/  FADD.FTZ R12, R70, R21 ;  /* 0x00000015460c7221 */ /* 0x000fe20000010000 */
[--C-:B------:R-:W-:Y:S02]  /*4050*/  IMAD.MOV.U32 R28, RZ, RZ, R25.reuse ;  /* 0x000000ffff1c7224 */ /* 0x100fe400078e0019 */
[----:B------:R-:W-:Y:S01]  /*4060*/  FADD.FTZ R23, R109, R20 ;  /* 0x000000146d177221 */ /* 0x000fe20000010000 */
[----:B------:R-:W2:Y:S01]  /*4070*/  MUFU.EX2 R71, R71 ;  /* 0x0000004700477308 */ /* 0x000ea20000000800 */
[----:B-1----:R-:W-:Y:S01]  /*4080*/  FADD.FTZ R21, R67, R12 ;  /* 0x0000000c43157221 */ /* 0x002fe20000010000 */
[----:B------:R-:W-:Y:S02]  /*4090*/  IMAD.MOV.U32 R30, RZ, RZ, R25 ;  /* 0x000000ffff1e7224 */ /* 0x000fe400078e0019 */
[----:B------:R-:W-:Y:S01]  /*40a0*/  FADD.FTZ R26, R34, R23 ;  /* 0x00000017221a7221 */ /* 0x000fe20000010000 */
[----:B------:R-:W-:Y:S01]  /*40b0*/  F2FP.SATFINITE.E4M3.F32.PACK_AB_MERGE_C R34, R33, R34, RZ ;  /* 0x000000222122723e */ /* 0x000fe200048070ff */
[----:B------:R-:W-:-:S02]  /*40c0*/  IMAD.MOV.U32 R58, RZ, RZ, R25 ;  /* 0x000000ffff3a7224 */ /* 0x000fc400078e0019 */
[----:B------:R-:W-:Y:S01]  /*40d0*/  FADD.FTZ R33, R33, R26 ;  /* 0x0000001a21217221 */ /* 0x000fe20000010000 */
[----:B------:R-:W1:Y:S01]  /*40e0*/  MUFU.EX2 R74, R69 ;  /* 0x00000045004a7308 */ /* 0x000e620000000800 */
[C---:B0-----:R-:W-:Y:S01]  /*40f0*/  FADD.FTZ R12, R72.reuse, R21 ;  /* 0x00000015480c7221 */ /* 0x041fe20000010000 */
[----:B------:R-:W-:Y:S01]  /*4100*/  F2FP.SATFINITE.E4M3.F32.PACK_AB_MERGE_C R67, R72, R67, RZ ;  /* 0x000000434843723e */ /* 0x000fe200048070ff */
[----:B------:R-:W-:Y:S01]  /*4110*/  FADD.FTZ R6, R36, R33 ;  /* 0x0000002124067221 */ /* 0x000fe20000010000 */
[----:B------:R-:W-:Y:S01]  /*4120*/  F2FP.SATFINITE.E4M3.F32.PACK_AB_MERGE_C R211, R109, R32, R34 ;  /* 0x000000206dd3723e */ /* 0x000fe20004807022 */
[----:B------:R-:W-:Y:S01]  /*4130*/  IMAD.MOV.U32 R26, RZ, RZ, R25 ;  /* 0x000000ffff1a7224 */ /* 0x000fe200078e0019 */
[----:B------:R-:W-:Y:S01]  /*4140*/  F2FP.SATFINITE.E4M3.F32.PACK_AB_MERGE_C R208, R70, R19, R67 ;  /* 0x0000001346d0723e */ /* 0x000fe20004807043 */
[----:B------:R-:W-:Y:S01]  /*4150*/  FADD.FTZ R23, R37, R6 ;  /* 0x0000000625177221 */ /* 0x000fe20000010000 */
[----:B------:R-:W0:Y:S01]  /*4160*/  MUFU.EX2 R47, R47 ;  /* 0x0000002f002f7308 */ /* 0x000e220000000800 */
[----:B--2---:R-:W-:Y:S01]  /*4170*/  FADD.FTZ R21, R71, R12 ;  /* 0x0000000c47157221 */ /* 0x004fe20000010000 */
[----:B------:R-:W-:-:S02]  /*4180*/  IMAD.MOV.U32 R33, RZ, RZ, R25 ;  /* 0x000000ffff217224 */ /* 0x000fc400078e0019 */
[----:B------:R-:W-:Y:S01]  /*4190*/  FADD.FTZ R14, R38, R23 ;  /* 0x00000017260e7221 */ /* 0x000fe20000010000 */
[--C-:B------:R-:W-:Y:S02]  /*41a0*/  IMAD.MOV.U32 R32, RZ, RZ, R25.reuse ;  /* 0x000000ffff207224 */ /* 0x100fe400078e0019 */
[----:B------:R-:W-:Y:S01]  /*41b0*/  IMAD.MOV.U32 R34, RZ, RZ, R25 ;  /* 0x000000ffff227224 */ /* 0x000fe200078e0019 */
[----:B------:R2:W3:Y:S01]  /*41c0*/  MUFU.EX2 R76, R73 ;  /* 0x00000049004c7308 */ /* 0x0004e20000000800 */
[----:B-1----:R-:W-:Y:S01]  /*41d0*/  FADD.FTZ R20, R74, R21 ;  /* 0x000000154a147221 */ /* 0x002fe20000010000 */
[--C-:B------:R-:W-:Y:S02]  /*41e0*/  IMAD.MOV.U32 R65, RZ, RZ, R25.reuse ;  /* 0x000000ffff417224 */ /* 0x100fe400078e0019 */
[--C-:B------:R-:W-:Y:S02]  /*41f0*/  IMAD.MOV.U32 R67, RZ, RZ, R25.reuse ;  /* 0x000000ffff437224 */ /* 0x100fe400078e0019 */
[----:B------:R-:W-:-:S02]  /*4200*/  IMAD.MOV.U32 R69, RZ, RZ, R25 ;  /* 0x000000ffff457224 */ /* 0x000fc400078e0019 */
[----:B------:R-:W1:Y:S01]  /*4210*/  MUFU.EX2 R51, R51 ;  /* 0x0000003300337308 */ /* 0x000e620000000800 */
[----:B0-----:R-:W-:Y:S01]  /*4220*/  FADD.FTZ R21, R47, R20 ;  /* 0x000000142f157221 */ /* 0x001fe20000010000 */
[--C-:B------:R-:W-:Y:S02]  /*4230*/  IMAD.MOV.U32 R68, RZ, RZ, R25.reuse ;  /* 0x000000ffff447224 */ /* 0x100fe400078e0019 */
[--C-:B------:R-:W-:Y:S02]  /*4240*/  IMAD.MOV.U32 R70, RZ, RZ, R25.reuse ;  /* 0x000000ffff467224 */ /* 0x100fe400078e0019 */
[----:B--2---:R-:W-:Y:S02]  /*4250*/  IMAD.MOV.U32 R73, RZ, RZ, R25 ;  /* 0x000000ffff497224 */ /* 0x004fe400078e0019 */
[----:B------:R0:W2:Y:S01]  /*4260*/  MUFU.EX2 R78, R45 ;  /* 0x0000002d004e7308 */ /* 0x0000a20000000800 */
[C---:B---3--:R-:W-:Y:S01]  /*4270*/  F2FP.SATFINITE.E4M3.F32.PACK_AB_MERGE_C R47, R76.reuse, R47, RZ ;  /* 0x0000002f4c2f723e */ /* 0x048fe200048070ff */
[----:B------:R-:W-:Y:S01]  /*4280*/  FADD.FTZ R76, R76, R21 ;  /* 0x000000154c4c7221 */ /* 0x000fe20000010000 */
[----:B------:R-:W-:-:S02]  /*4290*/  IMAD.MOV.U32 R72, RZ, RZ, R25 ;  /* 0x000000ffff487224 */ /* 0x000fc400078e0019 */
[----:B------:R-:W-:Y:S01]  /*42a0*/  F2FP.SATFINITE.E4M3.F32.PACK_AB_MERGE_C R210, R74, R71, R47 ;  /* 0x000000474ad2723e */ /* 0x000fe2000480702f */
[--C-:B------:R-:W-:Y:S02]  /*42b0*/  IMAD.MOV.U32 R47, RZ, RZ, R25.reuse ;  /* 0x000000ffff2f7224 */ /* 0x100fe400078e0019 */
[----:B------:R-:W3:Y:S01]  /*42c0*/  MUFU.EX2 R55, R55 ;  /* 0x0000003700377308 */ /* 0x000ee20000000800 */
[----:B-1----:R-:W-:Y:S01]  /*42d0*/  FADD.FTZ R21, R51, R76 ;  /* 0x0000004c33157221 */ /* 0x002fe20000010000 */
[--C-:B0-----:R-:W-:Y:S02]  /*42e0*/  IMAD.MOV.U32 R45, RZ, RZ, R25.reuse ;  /* 0x000000ffff2d7224 */ /* 0x101fe400078e0019 */
[--C-:B------:R-:W-:Y:S02]  /*42f0*/  IMAD.MOV.U32 R71, RZ, RZ, R25.reuse ;  /* 0x000000ffff477224 */ /* 0x100fe400078e0019 */
[----:B------:R-:W-:Y:S02]  /*4300*/  IMAD.MOV.U32 R74, RZ, RZ, R25 ;  /* 0x000000ffff4a7224 */ /* 0x000fe400078e0019 */
[----:B------:R0:W1:Y:S01]  /*4310*/  MUFU.EX2 R80, R49 ;  /* 0x0000003100507308 */ /* 0x0000620000000800 */
[----:B--2---:R-:W-:Y:S01]  /*4320*/  FADD.FTZ R10, R78, R21 ;  /* 0x000000154e0a7221 */ /* 0x004fe20000010000 */
[----:B------:R-:W-:-:S02]  /*4330*/  IMAD.MOV.U32 R76, RZ, RZ, R25 ;  /* 0x000000ffff4c7224 */ /* 0x000fc400078e0019 */
[--C-:B------:R-:W-:Y:S02]  /*4340*/  IMAD.MOV.U32 R84, RZ, RZ, R25.reuse ;  /* 0x000000ffff547224 */ /* 0x100fe400078e0019 */
[--C-:B------:R-:W-:Y:S02]  /*4350*/  IMAD.MOV.U32 R86, RZ, RZ, R25.reuse ;  /* 0x000000ffff567224 */ /* 0x100fe400078e0019 */
[----:B------:R-:W2:Y:S01]  /*4360*/  MUFU.EX2 R41, R41 ;  /* 0x0000002900297308 */ /* 0x000ea20000000800 */
[----:B---3--:R-:W-:Y:S01]  /*4370*/  FADD.FTZ R21, R55, R10 ;  /* 0x0000000a37157221 */ /* 0x008fe20000010000 */
[--C-:B0-----:R-:W-:Y:S02]  /*4380*/  IMAD.MOV.U32 R49, RZ, RZ, R25.reuse ;  /* 0x000000ffff317224 */ /* 0x101fe400078e0019 */
[--C-:B------:R-:W-:Y:S02]  /*4390*/  IMAD.MOV.U32 R89, RZ, RZ, R25.reuse ;  /* 0x000000ffff597224 */ /* 0x100fe400078e0019 */
[----:B------:R-:W-:-:S02]  /*43a0*/  IMAD.MOV.U32 R91, RZ, RZ, R25 ;  /* 0x000000ffff5b7224 */ /* 0x000fc400078e0019 */
[----:B------:R-:W0:Y:S01]  /*43b0*/  MUFU.EX2 R59, R59 ;  /* 0x0000003b003b7308 */ /* 0x000e220000000800 */
[C---:B-1----:R-:W-:Y:S01]  /*43c0*/  F2FP.SATFINITE.E4M3.F32.PACK_AB_MERGE_C R55, R80.reuse, R55, RZ ;  /* 0x000000375037723e */ /* 0x042fe200048070ff */
[----:B------:R-:W-:Y:S01]  /*43d0*/  FADD.FTZ R80, R80, R21 ;  /* 0x0000001550507221 */ /* 0x000fe20000010000 */
[----:B------:R-:W-:Y:S02]  /*43e0*/  IMAD.MOV.U32 R95, RZ, RZ, R25 ;  /* 0x000000ffff5f7224 */ /* 0x000fe400078e0019 */
[----:B------:R-:W-:Y:S01]  /*43f0*/  F2FP.SATFINITE.E4M3.F32.PACK_AB_MERGE_C R212, R78, R51, R55 ;  /* 0x000000334ed4723e */ /* 0x000fe20004807037 */
[--C-:B------:R-:W-:Y:S02]  /*4400*/  IMAD.MOV.U32 R51, RZ, RZ, R25.reuse ;  /* 0x000000ffff337224 */ /* 0x100fe400078e0019 */
[----:B------:R-:W1:Y:S01]  /*4410*/  MUFU.EX2 R40, R40 ;  /* 0x0000002800287308 */ /* 0x000e620000000800 */
[C---:B--2---:R-:W-:Y:S01]  /*4420*/  F2FP.SATFINITE.E4M3.F32.PACK_AB_MERGE_C R38, R41.reuse, R38, RZ ;  /* 0x000000262926723e */ /* 0x044fe200048070ff */
[----:B------:R-:W-:Y:S01]  /*4430*/  FADD.FTZ R41, R41, R14 ;  /* 0x0000000e29297221 */ /* 0x000fe20000010000 */
[----:B------:R-:W-:-:S02]  /*4440*/  IMAD.MOV.U32 R55, RZ, RZ, R25 ;  /* 0x000000ffff377224 */ /* 0x000fc400078e0019 */
[----:B------:R-:W-:Y:S01]  /*4450*/  F2FP.SATFINITE.E4M3.F32.PACK_AB_MERGE_C R213, R37, R36, R38 ;  /* 0x0000002425d5723e */ /* 0x000fe20004807026 */
[--C-:B------:R-:W-:Y:S02]  /*4460*/  IMAD.MOV.U32 R37, RZ, RZ, R25.reuse ;  /* 0x000000ffff257224 */ /* 0x100fe400078e0019 */
[----:B------:R2:W3:Y:S01]  /*4470*/  MUFU.EX2 R82, R53 ;  /* 0x0000003500527308 */ /* 0x0004e20000000800 */
[----:B0-----:R-:W-:Y:S01]  /*4480*/  FADD.FTZ R21, R59, R80 ;  /* 0x000000503b157221 */ /* 0x001fe20000010000 */
[--C-:B------:R-:W-:Y:S02]  /*4490*/  IMAD.MOV.U32 R36, RZ, RZ, R25.reuse ;  /* 0x000000ffff247224 */ /* 0x100fe400078e0019 */
[--C-:B------:R-:W-:Y:S02]  /*44a0*/  IMAD.MOV.U32 R38, RZ, RZ, R25.reuse ;  /* 0x000000ffff267224 */ /* 0x100fe400078e0019 */
[----:B------:R-:W-:Y:S02]  /*44b0*/  IMAD.MOV.U32 R78, RZ, RZ, R25 ;  /* 0x000000ffff4e7224 */ /* 0x000fe400078e0019 */
[----:B------:R-:W0:Y:S01]  /*44c0*/  MUFU.EX2 R111, R111 ;  /* 0x0000006f006f7308 */ /* 0x000e220000000800 */
[----:B-1----:R-:W-:Y:S01]  /*44d0*/  FADD.FTZ R10, R40, R41 ;  /* 0x00000029280a7221 */ /* 0x002fe20000010000 */
[----:B------:R-:W-:-:S02]  /*44e0*/  IMAD.MOV.U32 R41, RZ, RZ, R25 ;  /* 0x000000ffff297224 */ /* 0x000fc400078e0019 */
[--C-:B--2---:R-:W-:Y:S02]  /*44f0*/  IMAD.MOV.U32 R53, RZ, RZ, R25.reuse ;  /* 0x000000ffff357224 */ /* 0x104fe400078e0019 */
[----:B------:R-:W-:Y:S02]  /*4500*/  IMAD.MOV.U32 R80, RZ, RZ, R25 ;  /* 0x000000ffff507224 */ /* 0x000fe400078e0019 */
[----:B------:R-:W-:Y:S01]  /*4510*/  MUFU.EX2 R42, R42 ;  /* 0x0000002a002a7308 */ /* 0x000fe20000000800 */
[----:B---3--:R-:W-:Y:S01]  /*4520*/  FADD.FTZ R14, R82, R21 ;  /* 0x00000015520e7221 */ /* 0x008fe20000010000 */
[--C-:B------:R-:W-:Y:S02]  /*4530*/  IMAD.MOV.U32 R99, RZ, RZ, R25.reuse ;  /* 0x000000ffff637224 */ /* 0x100fe400078e0019 */
[--C-:B------:R-:W-:Y:S02]  /*4540*/  IMAD.MOV.U32 R103, RZ, RZ, R25.reuse ;  /* 0x000000ffff677224 */ /* 0x100fe400078e0019 */
[----:B------:R-:W-:-:S02]  /*4550*/  IMAD.MOV.U32 R107, RZ, RZ, R25 ;  /* 0x000000ffff6b7224 */ /* 0x000fc400078e0019 */
[----:B------:R-:W1:Y:S01]  /*4560*/  MUFU.EX2 R113, R113 ;  /* 0x0000007100717308 */ /* 0x000e620000000800 */
[----:B0-----:R-:W-:Y:S01]  /*4570*/  FADD.FTZ R23, R111, R10 ;  /* 0x0000000a6f177221 */ /* 0x001fe20000010000 */
[----:B------:R-:W-:-:S06]  /*4580*/  IMAD.MOV.U32 R109, RZ, RZ, R25 ;  /* 0x000000ffff6d7224 */ /* 0x000fcc00078e0019 */
[----:B------:R-:W0:Y:S08]  /*4590*/  MUFU.EX2 R31, R31 ;  /* 0x0000001f001f7308 */ /* 0x000e300000000800 */
[----:B------:R2:W3:Y:S01]  /*45a0*/  MUFU.EX2 R8, R57 ;  /* 0x0000003900087308 */ /* 0x0004e20000000800 */
[----:B-1----:R-:W-:Y:S01]  /*45b0*/  F2FP.SATFINITE.E4M3.F32.PACK_AB_MERGE_C R20, R113, R42, RZ ;  /* 0x0000002a7114723e */ /* 0x002fe200048070ff */
[----:B------:R-:W-:-:S03]  /*45c0*/  FADD.FTZ R42, R42, R23 ;  /* 0x000000172a2a7221 */ /* 0x000fc60000010000 */
[----:B------:R-:W-:Y:S01]  /*45d0*/  F2FP.SATFINITE.E4M3.F32.PACK_AB_MERGE_C R215, R111, R40, R20 ;  /* 0x000000286fd7723e */ /* 0x000fe20004807014 */
[----:B------:R-:W-:Y:S01]  /*45e0*/  FADD.FTZ R113, R113, R42 ;  /* 0x0000002a71717221 */ /* 0x000fe20000010000 */
[--C-:B------:R-:W-:Y:S01]  /*45f0*/  IMAD.MOV.U32 R40, RZ, RZ, R25.reuse ;  /* 0x000000ffff287224 */ /* 0x100fe200078e0019 */
[----:B------:R-:W-:Y:S01]  /*4600*/  MUFU.EX2 R46, R46 ;  /* 0x0000002e002e7308 */ /* 0x000fe20000000800 */
[----:B0-----:R-:W-:Y:S01]  /*4610*/  FADD.FTZ R21, R31, R14 ;  /* 0x0000000e1f157221 */ /* 0x001fe20000010000 */
[--C-:B------:R-:W-:Y:S02]  /*4620*/  IMAD.MOV.U32 R42, RZ, RZ, R25.reuse ;  /* 0x000000ffff2a7224 */ /* 0x100fe400078e0019 */
[--C-:B--2---:R-:W-:Y:S02]  /*4630*/  IMAD.MOV.U32 R57, RZ, RZ, R25.reuse ;  /* 0x000000ffff397224 */ /* 0x104fe400078e0019 */
[----:B------:R-:W-:Y:S02]  /*4640*/  IMAD.MOV.U32 R111, RZ, RZ, R25 ;  /* 0x000000ffff6f7224 */ /* 0x000fe400078e0019 */
[----:B------:R-:W0:Y:S01]  /*4650*/  MUFU.EX2 R117, R117 ;  /* 0x0000007500757308 */ /* 0x000e220000000800 */
[C---:B---3--:R-:W-:Y:S01]  /*4660*/  F2FP.SATFINITE.E4M3.F32.PACK_AB_MERGE_C R31, R8.reuse, R31, RZ ;  /* 0x0000001f081f723e */ /* 0x048fe200048070ff */
[----:B------:R-:W-:-:S03]  /*4670*/  FADD.FTZ R8, R8, R21 ;  /* 0x0000001508087221 */ /* 0x000fc60000010000 */
[----:B------:R-:W-:Y:S01]  /*4680*/  F2FP.SATFINITE.E4M3.F32.PACK_AB_MERGE_C R214, R82, R59, R31 ;  /* 0x0000003b52d6723e */ /* 0x000fe2000480701f */
[--C-:B------:R-:W-:Y:S02]  /*4690*/  IMAD.MOV.U32 R31, RZ, RZ, R25.reuse ;  /* 0x000000ffff1f7224 */ /* 0x100fe400078e0019 */
[----:B------:R-:W1:Y:S01]  /*46a0*/  MUFU.EX2 R35, R35 ;  /* 0x0000002300237308 */ /* 0x000e620000000800 */
[--C-:B------:R-:W-:Y:S02]  /*46b0*/  IMAD.MOV.U32 R59, RZ, RZ, R25.reuse ;  /* 0x000000ffff3b7224 */ /* 0x100fe400078e0019 */
[----:B------:R-:W-:-:S05]  /*46c0*/  IMAD.MOV.U32 R82, RZ, RZ, R25 ;  /* 0x000000ffff527224 */ /* 0x000fca00078e0019 */
[----:B------:R-:W2:Y:S01]  /*46d0*/  MUFU.EX2 R44, R44 ;  /* 0x0000002c002c7308 */ /* 0x000ea20000000800 */
[----:B0-----:R-:W-:-:S07]  /*46e0*/  F2FP.SATFINITE.E4M3.F32.PACK_AB_MERGE_C R20, R117, R46, RZ ;  /* 0x0000002e7514723e */ /* 0x001fce00048070ff */
[----:B------:R-:W0:Y:S01]  /*46f0*/  MUFU.EX2 R115, R115 ;  /* 0x0000007300737308 */ /* 0x000e220000000800 */
[----:B-1----:R-:W-:-:S07]  /*4700*/  FADD.FTZ R7, R35, R8 ;  /* 0x0000000823077221 */ /* 0x002fce0000010000 */
[----:B------:R1:W3:Y:S01]  /*4710*/  MUFU.EX2 R12, R29 ;  /* 0x0000001d000c7308 */ /* 0x0002e20000000800 */
[----:B--2---:R-:W-:Y:S01]  /*4720*/  FADD.FTZ R14, R44, R113 ;  /* 0x000000712c0e7221 */ /* 0x004fe20000010000 */
[----:B------:R-:W-:-:S06]  /*4730*/  IMAD.MOV.U32 R113, RZ, RZ, R25 ;  /* 0x000000ffff717224 */ /* 0x000fcc00078e0019 */
[----:B------:R-:W2:Y:S01]  /*4740*/  MUFU.EX2 R39, R39 ;  /* 0x0000002700277308 */ /* 0x000ea20000000800 */
[C---:B0-----:R-:W-:Y:S01]  /*4750*/  F2FP.SATFINITE.E4M3.F32.PACK_AB_MERGE_C R217, R115.reuse, R44, R20 ;  /* 0x0000002c73d9723e */ /* 0x041fe20004807014 */
[----:B------:R-:W-:Y:S01]  /*4760*/  FADD.FTZ R115, R115, R14 ;  /* 0x0000000e73737221 */ /* 0x000fe20000010000 */
[--C-:B-1----:R-:W-:Y:S02]  /*4770*/  IMAD.MOV.U32 R29, RZ, RZ, R25.reuse ;  /* 0x000000ffff1d7224 */ /* 0x102fe400078e0019 */
[----:B------:R-:W-:Y:S02]  /*4780*/  IMAD.MOV.U32 R44, RZ, RZ, R25 ;  /* 0x000000ffff2c7224 */ /* 0x000fe400078e0019 */
[----:B------:R-:W-:Y:S01]  /*4790*/  FADD.FTZ R46, R46, R115 ;  /* 0x000000732e2e7221 */ /* 0x000fe20000010000 */
[----:B------:R-:W-:Y:S01]  /*47a0*/  IMAD.MOV.U32 R115, RZ, RZ, R25 ;  /* 0x000000ffff737224 */ /* 0x000fe200078e0019 */
[----:B------:R-:W0:Y:S01]  /*47b0*/  MUFU.EX2 R6, R123 ;  /* 0x0000007b00067308 */ /* 0x000e220000000800 */
[----:B---3--:R-:W-:Y:S01]  /*47c0*/  FADD.FTZ R8, R12, R7 ;  /* 0x000000070c087221 */ /* 0x008fe20000010000 */
[----:B------:R-:W-:Y:S01]  /*47d0*/  FADD.FTZ R117, R117, R46 ;  /* 0x0000002e75757221 */ /* 0x000fe20000010000 */
[----:B------:R-:W-:-:S05]  /*47e0*/  IMAD.MOV.U32 R46, RZ, RZ, R25 ;  /* 0x000000ffff2e7224 */ /* 0x000fca00078e0019 */
[----:B------:R-:W-:Y:S01]  /*47f0*/  MUFU.EX2 R50, R50 ;  /* 0x0000003200327308 */ /* 0x000fe20000000800 */
[----:B--2---:R-:W-:-:S07]  /*4800*/  FADD.FTZ R7, R39, R8 ;  /* 0x0000000827077221 */ /* 0x004fce0000010000 */
[----:B------:R-:W1:Y:S01]  /*4810*/  MUFU.EX2 R121, R121 ;  /* 0x0000007900797308 */ /* 0x000e620000000800 */
[C---:B0-----:R-:W-:Y:S01]  /*4820*/  F2FP.SATFINITE.E4M3.F32.PACK_AB_MERGE_C R39, R6.reuse, R39, RZ ;  /* 0x000000270627723e */ /* 0x041fe200048070ff */
[----:B------:R-:W-:-:S03]  /*4830*/  FADD.FTZ R6, R6, R7 ;  /* 0x0000000706067221 */ /* 0x000fc60000010000 */
[----:B------:R-:W-:Y:S01]  /*4840*/  F2FP.SATFINITE.E4M3.F32.PACK_AB_MERGE_C R216, R12, R35, R39 ;  /* 0x000000230cd8723e */ /* 0x000fe20004807027 */
[--C-:B------:R-:W-:Y:S02]  /*4850*/  IMAD.MOV.U32 R35, RZ, RZ, R25.reuse ;  /* 0x000000ffff237224 */ /* 0x100fe400078e0019 */
[----:B------:R-:W0:Y:S01]  /*4860*/  MUFU.EX2 R125, R125 ;  /* 0x0000007d007d7308 */ /* 0x000e220000000800 */
[----:B------:R-:W-:-:S07]  /*4870*/  IMAD.MOV.U32 R39, RZ, RZ, R25 ;  /* 0x000000ffff277224 */ /* 0x000fce00078e0019 */
[----:B------:R-:W2:Y:S01]  /*4880*/  MUFU.EX2 R48, R48 ;  /* 0x0000003000307308 */ /* 0x000ea20000000800 */
[----:B-1----:R-:W-:-:S07]  /*4890*/  F2FP.SATFINITE.E4M3.F32.PACK_AB_MERGE_C R11, R121, R50, RZ ;  /* 0x00000032790b723e */ /* 0x002fce00048070ff */
[----:B------:R-:W1:Y:S01]  /*48a0*/  MUFU.EX2 R119, R119 ;  /* 0x0000007700777308 */ /* 0x000e620000000800 */
[----:B0-----:R-:W-:-:S07]  /*48b0*/  FADD.FTZ R7, R125, R6 ;  /* 0x000000067d077221 */ /* 0x001fce0000010000 */
[----:B------:R-:W0:Y:S01]  /*48c0*/  MUFU.EX2 R10, R127 ;  /* 0x0000007f000a7308 */ /* 0x000e220000000800 */
[----:B--2---:R-:W-:Y:S01]  /*48d0*/  FADD.FTZ R8, R48, R117 ;  /* 0x0000007530087221 */ /* 0x004fe20000010000 */
[----:B------:R-:W-:-:S06]  /*48e0*/  IMAD.MOV.U32 R117, RZ, RZ, R25 ;  /* 0x000000ffff757224 */ /* 0x000fcc00078e0019 */
[----:B------:R-:W2:Y:S01]  /*48f0*/  MUFU.EX2 R129, R129 ;  /* 0x0000008100817308 */ /* 0x000ea20000000800 */
[C---:B-1----:R-:W-:Y:S01]  /*4900*/  F2FP.SATFINITE.E4M3.F32.PACK_AB_MERGE_C R219, R119.reuse, R48, R11 ;  /* 0x0000003077db723e */ /* 0x042fe2000480700b */
[----:B------:R-:W-:Y:S01]  /*4910*/  FADD.FTZ R119, R119, R8 ;  /* 0x0000000877777221 */ /* 0x000fe20000010000 */
[----:B------:R-:W-:-:S03]  /*4920*/  IMAD.MOV.U32 R48, RZ, RZ, R25 ;  /* 0x000000ffff307224 */ /* 0x000fc600078e0019 */
[----:B------:R-:W-:Y:S01]  /*4930*/  FADD.FTZ R8, R50, R119 ;  /* 0x0000007732087221 */ /* 0x000fe20000010000 */
[----:B------:R-:W-:Y:S01]  /*4940*/  IMAD.MOV.U32 R50, RZ, RZ, R25 ;  /* 0x000000ffff327224 */ /* 0x000fe200078e0019 */
[----:B------:R-:W1:Y:S01]  /*4950*/  MUFU.EX2 R60, R60 ;  /* 0x0000003c003c7308 */ /* 0x000e620000000800 */
[----:B0-----:R-:W-:Y:S01]  /*4960*/  FADD.FTZ R6, R10, R7 ;  /* 0x000000070a067221 */ /* 0x001fe20000010000 */
[----:B------:R-:W-:Y:S01]  /*4970*/  FADD.FTZ R8, R121, R8 ;  /* 0x0000000879087221 */ /* 0x000fe20000010000 */
[----:B------:R-:W-:Y:S02]  /*4980*/  IMAD.MOV.U32 R119, RZ, RZ, R25 ;  /* 0x000000ffff777224 */ /* 0x000fe400078e0019 */
[----:B--2---:R-:W-:Y:S01]  /*4990*/  FADD.FTZ R7, R129, R6 ;  /* 0x0000000681077221 */ /* 0x004fe20000010000 */
[----:B------:R-:W-:Y:S01]  /*49a0*/  IMAD.MOV.U32 R6, RZ, RZ, RZ ;  /* 0x000000ffff067224 */ /* 0x000fe200078e00ff */
[C---:B-1----:R-:W-:Y:S02]  /*49b0*/  F2FP.SATFINITE.E4M3.F32.PACK_AB_MERGE_C R11, R60.reuse, R129, RZ ;  /* 0x000000813c0b723e */ /* 0x042fe400048070ff */
[----:B------:R-:W-:Y:S01]  /*49c0*/  FADD.FTZ R7, R60, R7 ;  /* 0x000000073c077221 */ /* 0x000fe20000010000 */
[----:B------:R-:W-:Y:S01]  /*49d0*/  IMAD.MOV.U32 R60, RZ, RZ, R25 ;  /* 0x000000ffff3c7224 */ /* 0x000fe200078e0019 */
[----:B------:R-:W-:Y:S01]  /*49e0*/  F2FP.SATFINITE.E4M3.F32.PACK_AB_MERGE_C R218, R10, R125, R11 ;  /* 0x0000007d0ada723e */ /* 0x000fe2000480700b */
[----:B------:R-:W-:Y:S06]  /*49f0*/  @!P2 BRA `(.L_x_19) ;  /* 0x000000300088a947 */ /* 0x000fec0003800000 */
[----:B------:R-:W-:Y:S01]  /*4a00*/  IMAD.MOV.U32 R0, RZ, RZ, R22 ;  /* 0x000000ffff007224 */ /* 0x000fe200078e0016 */
[----:B------:R-:W-:Y:S01]  /*4a10*/  CS2R R118, SRZ ;  /* 0x0000000000767805 */ /* 0x000fe2000001ff00 */
[----:B------:R-:W-:Y:S01]  /*4a20*/  IMAD.MOV.U32 R11, RZ, RZ, R3 ;  /* 0x000000ffff0b7224 */ /* 0x000fe200078e0003 */
[----:B------:R-:W-:Y:S01]  /*4a30*/  CS2R R116, SRZ ;  /* 0x0000000000747805 */ /* 0x000fe2000001ff00 */
[----:B------:R-:W-:Y:S01]  /*4a40*/  IMAD.MOV.U32 R10, RZ, RZ, R9 ;  /* 0x000000ffff0a7224 */ /* 0x000fe200078e0009 */
[----:B------:R-:W-:Y:S01]  /*4a50*/  CS2R R114, SRZ ;  /* 0x0000000000727805 */ /* 0x000fe2000001ff00 */
[----:B------:R-:W-:Y:S01]  /*4a60*/  IMAD.MOV.U32 R12, RZ, RZ, RZ ;  /* 0x000000ffff0c7224 */ /* 0x000fe200078e00ff */
        /* <DEDUP_REMOVED lines=44> */
[----:B------:R-:W-:Y:S01]  /*4d30*/  CS2R R24, SRZ ;  /* 0x0000000000187805 */ /* 0x000fe2000001ff00 */
[----:B------:R-:W-:-:S06]  /*4d40*/  UMOV UR53, URZ ;  /* 0x0000003f00357c82 */ /* 0x000fcc0008000000 */
.L_x_29:
[----:B------:R-:W-:Y:S01]  /*4d50*/  ISETP.NE.AND P3, PT, RZ, UR41, PT ;  /* 0x00000029ff007c0c */ /* 0x000fe2000bf65270 */
[----:B------:R-:W-:-:S04]  /*4d60*/  UISETP.NE.AND UP0, UPT, UR53, 0x1, UPT ;  /* 0x000000013500788c */ /* 0x000fc8000bf05270 */
[----:B------:R-:W-:-:S06]  /*4d70*/  USEL UR4, URZ, 0x1, UP0 ;  /* 0x000000013f047887 */ /* 0x000fcc0008000000 */
[----:B------:R-:W-:Y:S02]  /*4d80*/  LOP3.LUT R6, R12, UR4, RZ, 0x3c, !PT ;  /* 0x000000040c067c12 */ /* 0x000fe4000f8e3cff */
[----:B------:R-:W-:Y:S05]  /*4d90*/  @P3 BRA `(.L_x_20) ;  /* 0x0000000000343947 */ /* 0x000fea0003800000 */
[----:B------:R-:W-:Y:S05]  /*4da0*/  @!P0 BRA `(.L_x_21) ;  /* 0x0000000000048947 */ /* 0x000fea0003800000 */
[----:B------:R-:W-:Y:S01]  /*4db0*/  BPT.TRAP 0x1 ;  /* 0x000000040000795c */ /* 0x000fe20000300000 */
.L_x_21:
[----:B------:R-:W-:Y:S01]  /*4dc0*/  UIADD3 UR4, UR53, 0x1, URZ ;  /* 0x0000000135047890 */ /* 0x000fe2000fffe03f */
[----:B------:R-:W-:-:S03]  /*4dd0*/  SHF.L.U32 R3, R6, 0x1f, RZ ;  /* 0x0000001f06037819 */ /* 0x000fc600000006ff */
[----:B------:R-:W-:-:S04]  /*4de0*/  UISETP.NE.AND UP0, UPT, UR4, 0x2, UPT ;  /* 0x000000020400788c */ /* 0x000fc8000bf05270 */
[----:B------:R-:W-:-:S04]  /*4df0*/  USEL UR4, UR4, URZ, UP0 ;  /* 0x0000003f04047287 */ /* 0x000fc80008000000 */
[----:B------:R-:W-:-:S09]  /*4e00*/  ULEA UR4, UR4, UR40, 0x3 ;  /* 0x0000002804047291 */ /* 0x000fd2000f8e183f */
[----:B------:R0:W1:Y:S01]  /*4e10*/  SYNCS.PHASECHK.TRANS64.TRYWAIT P2, [UR4+0x33430], R3 ;  /* 0x03343003ff0075a7 */ /* 0x0000620008040144 */
[----:B------:R-:W-:Y:S05]  /*4e20*/  @!P0 BRA `(.L_x_22) ;  /* 0x0000000000048947 */ /* 0x000fea0003800000 */
[----:B------:R-:W-:Y:S01]  /*4e30*/  BPT.TRAP 0x1 ;  /* 0x000000040000795c */ /* 0x000fe20000300000 */
.L_x_22:
[----:B-1----:R-:W-:Y:S05]  /*4e40*/  @P2 BRA `(.L_x_20) ;  /* 0x0000000000082947 */ /* 0x002fea0003800000 */
[----:B------:R-:W1:Y:S02]  /*4e50*/  SYNCS.PHASECHK.TRANS64.TRYWAIT P2, [UR4+0x33430], R3 ;  /* 0x03343003ff0075a7 */ /* 0x000e640008040144 */
[----:B-1----:R-:W-:Y:S05]  /*4e60*/  @!P2 BRA `(.L_x_23) ;  /* 0x000000a400c8a947 */ /* 0x002fea0003800000 */
.L_x_20:
[----:B01----:R-:W-:Y:S01]  /*4e70*/  VIADD R3, R18, 0x8 ;  /* 0x0000000812037836 */ /* 0x003fe20000000000 */
[----:B------:R-:W-:Y:S01]  /*4e80*/  UIADD3 UR52, UR53, 0x1, URZ ;  /* 0x0000000135347890 */ /* 0x000fe2000fffe03f */
[C---:B------:R-:W-:Y:S01]  /*4e90*/  R2UR UR4, R4.reuse ;  /* 0x00000000040472ca */ /* 0x040fe200000e0000 */
[----:B------:R-:W-:Y:S01]  /*4ea0*/  UMOV UR7, 0x80000020 ;  /* 0x8000002000077882 */ /* 0x000fe20000000000 */
[C---:B------:R-:W-:Y:S01]  /*4eb0*/  R2UR UR5, R5.reuse ;  /* 0x00000000050572ca */ /* 0x040fe200000e0000 */
[----:B------:R0:W-:Y:S01]  /*4ec0*/  BAR.SYNC.DEFER_BLOCKING R3, 0x100 ;  /* 0x000400030000751d */ /* 0x0001e20000010000 */
[----:B------:R-:W-:Y:S01]  /*4ed0*/  UISETP.NE.AND UP0, UPT, UR52, 0x2, UPT ;  /* 0x000000023400788c */ /* 0x000fe2000bf05270 */
[C---:B------:R-:W-:Y:S02]  /*4ee0*/  R2UR UR8, R4.reuse ;  /* 0x00000000040872ca */ /* 0x040fe400000e0000 */
[C---:B------:R-:W-:Y:S01]  /*4ef0*/  R2UR UR9, R5.reuse ;  /* 0x00000000050972ca */ /* 0x040fe200000e0000 */
[----:B------:R-:W-:Y:S01]  /*4f00*/  USEL UR52, UR52, URZ, UP0 ;  /* 0x0000003f34347287 */ /* 0x000fe20008000000 */
[C---:B------:R-:W-:Y:S01]  /*4f10*/  R2UR UR12, R4.reuse ;  /* 0x00000000040c72ca */ /* 0x040fe200000e0000 */
[----:B------:R-:W-:Y:S01]  /*4f20*/  UMOV UR11, 0x80000020 ;  /* 0x80000020000b7882 */ /* 0x000fe20000000000 */
[C---:B------:R-:W-:Y:S01]  /*4f30*/  R2UR UR13, R5.reuse ;  /* 0x00000000050d72ca */ /* 0x040fe200000e0000 */
[----:B------:R-:W-:Y:S01]  /*4f40*/  UIMAD UR54, UR52, 0x780, UR42 ;  /* 0x00000780343678a4 */ /* 0x000fe2000f8e022a */
[C---:B------:R-:W-:Y:S01]  /*4f50*/  R2UR UR16, R4.reuse ;  /* 0x00000000041072ca */ /* 0x040fe200000e0000 */
[----:B------:R-:W-:Y:S01]  /*4f60*/  UMOV UR15, 0x80000020 ;  /* 0x80000020000f7882 */ /* 0x000fe20000000000 */
[C---:B------:R-:W-:Y:S01]  /*4f70*/  R2UR UR17, R5.reuse ;  /* 0x00000000051172ca */ /* 0x040fe200000e0000 */
[----:B------:R-:W-:Y:S01]  /*4f80*/  UIADD3 UR10, UR54, 0x80, URZ ;  /* 0x00000080360a7890 */ /* 0x000fe2000fffe03f */
[----:B------:R-:W-:Y:S01]  /*4f90*/  R2UR UR20, R4 ;  /* 0x00000000041472ca */ /* 0x000fe200000e0000 */
[----:B------:R-:W-:Y:S01]  /*4fa0*/  UIADD3 UR14, UR54, 0x100, URZ ;  /* 0x00000100360e7890 */ /* 0x000fe2000fffe03f */
[----:B------:R-:W-:Y:S01]  /*4fb0*/  R2UR UR21, R5 ;  /* 0x00000000051572ca */ /* 0x000fe200000e0000 */
[----:B------:R-:W-:Y:S01]  /*4fc0*/  UMOV UR6, UR54 ;  /* 0x0000003600067c82 */ /* 0x000fe20008000000 */
[----:B------:R-:W-:Y:S01]  /*4fd0*/  UIADD3 UR18, UR54, 0x180, URZ ;  /* 0x0000018036127890 */ /* 0x000fe2000fffe03f */
[----:B------:R-:W-:Y:S01]  /*4fe0*/  UMOV UR19, 0x80000020 ;  /* 0x8000002000137882 */ /* 0x000fe20000000000 */
[----:B------:R-:W-:Y:S01]  /*4ff0*/  UIADD3 UR22, UR54, 0x200, URZ ;  /* 0x0000020036167890 */ /* 0x000fe2000fffe03f */
[----:B------:R-:W-:Y:S01]  /*5000*/  UMOV UR23, 0x80000020 ;  /* 0x8000002000177882 */ /* 0x000fe20000000000 */
[----:B------:R-:W-:Y:S01]  /*5010*/  WARPGROUP.ARRIVE ;  /* 0x00000000000079c5 */ /* 0x000fe20000000000 */
[----:B------:R-:W-:Y:S01]  /*5020*/  UIADD3 UR26, UR54, 0x2, URZ ;  /* 0x00000002361a7890 */ /* 0x000fe2000fffe03f */
[----:B------:R-:W-:Y:S01]  /*5030*/  UMOV UR27, 0x80000020 ;  /* 0x80000020001b7882 */ /* 0x000fe20000000000 */
[----:B------:R-:W-:-:S03]  /*5040*/  UIADD3 UR30, UR54, 0x280, URZ ;  /* 0x00000280361e7890 */ /* 0x000fc6000fffe03f */
[----:B------:R-:W-:Y:S01]  /*5050*/  QGMMA.64x32x32.F32.E4M3.E4M3 R184, gdesc[UR4], RZ, !UPT, gsb0 ;  /* 0x0060000004b879f3 */ /* 0x000fe2000c0008ff */
[----:B------:R-:W-:Y:S01]  /*5060*/  UIADD3 UR6, UR54, 0x82, URZ ;  /* 0x0000008236067890 */ /* 0x000fe2000fffe03f */
[----:B------:R-:W-:Y:S01]  /*5070*/  UMOV UR4, UR24 ;  /* 0x0000001800047c82 */ /* 0x000fe20008000000 */
[----:B------:R-:W-:Y:S01]  /*5080*/  UMOV UR5, UR25 ;  /* 0x0000001900057c82 */ /* 0x000fe20008000000 */
[----:B------:R-:W-:Y:S01]  /*5090*/  UMOV UR7, 0x80000020 ;  /* 0x8000002000077882 */ /* 0x000fe20000000000 */
[----:B------:R-:W-:Y:S01]  /*50a0*/  UMOV UR31, 0x80000020 ;  /* 0x80000020001f7882 */ /* 0x000fe20000000000 */
[----:B------:R-:W-:Y:S01]  /*50b0*/  UIADD3 UR34, UR54, 0x282, URZ ;  /* 0x0000028236227890 */ /* 0x000fe2000fffe03f */
[----:B------:R-:W-:Y:S01]  /*50c0*/  UMOV UR35, 0x80000020 ;  /* 0x8000002000237882 */ /* 0x000fe20000000000 */
[----:B------:R-:W-:Y:S01]  /*50d0*/  UIADD3 UR46, UR54, 0x500, URZ ;  /* 0x00000500362e7890 */ /* 0x000fe2000fffe03f */
[----:B------:R-:W-:Y:S01]  /*50e0*/  UMOV UR47, 0x80000020 ;  /* 0x80000020002f7882 */ /* 0x000fe20000000000 */
[----:B------:R-:W-:Y:S01]  /*50f0*/  UIADD3 UR50, UR54, 0x502, URZ ;  /* 0x0000050236327890 */ /* 0x000fe2000fffe03f */
[----:B------:R-:W-:Y:S01]  /*5100*/  UMOV UR51, 0x80000020 ;  /* 0x8000002000337882 */ /* 0x000fe20000000000 */
[----:B------:R-:W-:-:S02]  /*5110*/  WARPGROUP.DEPBAR.LE gsb0, 0x0 ;  /* 0x00008000000079c5 */ /* 0x000fc40000010000 */
[----:B------:R-:W-:-:S06]  /*5120*/  WARPGROUP.ARRIVE ;  /* 0x00000000000079c5 */ /* 0x000fcc0000000000 */
[----:B------:R-:W-:Y:S01]  /*5130*/  QGMMA.64x32x32.F32.E4M3.E4M3 R168, gdesc[UR8], RZ, !UPT, gsb0 ;  /* 0x0060000008a879f3 */ /* 0x000fe2000c0008ff */
[----:B------:R-:W-:Y:S02]  /*5140*/  UIADD3 UR8, UR54, 0x102, URZ ;  /* 0x0000010236087890 */ /* 0x000fe4000fffe03f */
[----:B------:R-:W-:Y:S02]  /*5150*/  UIADD3 UR9, UR54, 0x182, URZ ;  /* 0x0000018236097890 */ /* 0x000fe4000fffe03f */
        /* <DEDUP_REMOVED lines=13> */
[----:B------:R-:W-:Y:S01]  /*5230*/  UMOV UR26, UR6 ;  /* 0x00000006001a7c82 */ /* 0x000fe20008000000 */
[----:B------:R-:W-:Y:S01]  /*5240*/  UMOV UR27, 0x80000020 ;  /* 0x80000020001b7882 */ /* 0x000fe20000000000 */
[----:B------:R-:W-:Y:S01]  /*5250*/  UMOV UR6, UR8 ;  /* 0x0000000800067c82 */ /* 0x000fe20008000000 */
        /* <DEDUP_REMOVED lines=10> */
[----:B------:R-:W-:Y:S01]  /*5300*/  UIADD3 UR6, UR54, 0x300, URZ ;  /* 0x0000030036067890 */ /* 0x000fe2000fffe03f */
[----:B------:R-:W-:Y:S01]  /*5310*/  UMOV UR4, UR28 ;  /* 0x0000001c00047c82 */ /* 0x000fe20008000000 */
[----:B------:R-:W-:Y:S01]  /*5320*/  UMOV UR5, UR29 ;  /* 0x0000001d00057c82 */ /* 0x000fe20008000000 */
        /* <DEDUP_REMOVED lines=120> */
[----:B0-----:R-:W-:Y:S05]  /*5ab0*/  @P3 BRA `(.L_x_24) ;  /* 0x0000000000283947 */ /* 0x001fea0003800000 */
[----:B------:R-:W-:Y:S05]  /*5ac0*/  @!P0 BRA `(.L_x_25) ;  /* 0x0000000000048947 */ /* 0x000fea0003800000 */
[----:B------:R-:W-:Y:S01]  /*5ad0*/  BPT.TRAP 0x1 ;  /* 0x000000040000795c */ /* 0x000fe20000300000 */
.L_x_25:
[----:B------:R-:W-:Y:S01]  /*5ae0*/  ULEA UR4, UR53, UR40, 0x3 ;  /* 0x0000002835047291 */ /* 0x000fe2000f8e183f */
[----:B------:R-:W-:-:S08]  /*5af0*/  SHF.L.U32 R3, R12, 0x1f, RZ ;  /* 0x0000001f0c037819 */ /* 0x000fd000000006ff */
[----:B------:R0:W1:Y:S01]  /*5b00*/  SYNCS.PHASECHK.TRANS64.TRYWAIT P2, [UR4+0x33450], R3 ;  /* 0x03345003ff0075a7 */ /* 0x0000620008040144 */
[----:B------:R-:W-:Y:S05]  /*5b10*/  @!P0 BRA `(.L_x_26) ;  /* 0x0000000000048947 */ /* 0x000fea0003800000 */
[----:B------:R-:W-:Y:S01]  /*5b20*/  BPT.TRAP 0x1 ;  /* 0x000000040000795c */ /* 0x000fe20000300000 */
.L_x_26:
[----:B-1----:R-:W-:Y:S05]  /*5b30*/  @P2 BRA `(.L_x_24) ;  /* 0x0000000000082947 */ /* 0x002fea0003800000 */
[----:B------:R-:W1:Y:S02]  /*5b40*/  SYNCS.PHASECHK.TRANS64.TRYWAIT P2, [UR4+0x33450], R3 ;  /* 0x03345003ff0075a7 */ /* 0x000e640008040144 */
[----:B-1----:R-:W-:Y:S05]  /*5b50*/  @!P2 BRA `(.L_x_27) ;  /* 0x0000009800a4a947 */ /* 0x002fea0003800000 */
.L_x_24:
[----:B------:R-:W-:Y:S01]  /*5b60*/  UIADD3 UR4, UR40, 0x200, URZ ;  /* 0x0000020028047890 */ /* 0x000fe2000fffe03f */
[----:B------:R-:W-:Y:S01]  /*5b70*/  WARPGROUP.ARRIVE ;  /* 0x00000000000079c5 */ /* 0x000fe20000000000 */
[----:B------:R-:W-:Y:S01]  /*5b80*/  UMOV UR7, 0xc0000010 ;  /* 0xc000001000077882 */ /* 0x000fe20000000000 */
[----:B-1----:R-:W-:Y:S01]  /*5b90*/  FMNMX.FTZ R12, R184, R10, !PT ;  /* 0x0000000ab80c7209 */ /* 0x002fe20007810000 */
[----:B------:R-:W-:Y:S01]  /*5ba0*/  USHF.R.U32.HI UR4, URZ, 0x4, UR4 ;  /* 0x000000043f047899 */ /* 0x000fe20008011604 */
[----:B------:R-:W-:Y:S02]  /*5bb0*/  FMNMX.FTZ R14, R186, R11, !PT ;  /* 0x0000000bba0e7209 */ /* 0x000fe40007810000 */
[----:B0-----:R-:W-:Y:S01]  /*5bc0*/  FMNMX.FTZ R3, R185, R12, !PT ;  /* 0x0000000cb9037209 */ /* 0x001fe20007810000 */
[----:B------:R-:W-:Y:S01]  /*5bd0*/  ULOP3.LUT UR4, UR4, 0x3fff, URZ, 0xc0, !UPT ;  /* 0x00003fff04047892 */ /* 0x000fe2000f8ec03f */
[----:B------:R-:W-:Y:S02]  /*5be0*/  FMNMX.FTZ R9, R187, R14, !PT ;  /* 0x0000000ebb097209 */ /* 0x000fe40007810000 */
[----:B------:R-:W-:Y:S01]  /*5bf0*/  FMNMX.FTZ R12, R188, R3, !PT ;  /* 0x00000003bc0c7209 */ /* 0x000fe20007810000 */
[----:B------:R-:W-:Y:S01]  /*5c00*/  ULOP3.LUT UR4, UR4, 0x10000, URZ, 0xfc, !UPT ;  /* 0x0001000004047892 */ /* 0x000fe2000f8efc3f */
[----:B------:R-:W-:-:S02]  /*5c10*/  FMNMX.FTZ R14, R190, R9, !PT ;  /* 0x00000009be0e7209 */ /* 0x000fc40007810000 */
[----:B------:R-:W-:Y:S01]  /*5c20*/  FMNMX.FTZ R3, R189, R12, !PT ;  /* 0x0000000cbd037209 */ /* 0x000fe20007810000 */
[----:B------:R-:W-:Y:S01]  /*5c30*/  UIMAD UR4, UR53, 0x780, UR4 ;  /* 0x00000780350478a4 */ /* 0x000fe2000f8e0204 */
[----:B------:R-:W-:Y:S02]  /*5c40*/  FMNMX.FTZ R9, R191, R14, !PT ;  /* 0x0000000ebf097209 */ /* 0x000fe40007810000 */
[----:B------:R-:W-:Y:S02]  /*5c50*/  FMNMX.FTZ R12, R192, R3, !PT ;  /* 0x00000003c00c7209 */ /* 0x000fe40007810000 */
[----:B------:R-:W-:Y:S02]  /*5c60*/  FMNMX.FTZ R14, R194, R9, !PT ;  /* 0x00000009c20e7209 */ /* 0x000fe40007810000 */
[----:B------:R-:W-:Y:S01]  /*5c70*/  UMOV UR6, UR4 ;  /* 0x0000000400067c82 */ /* 0x000fe20008000000 */
[----:B------:R-:W-:Y:S01]  /*5c80*/  FMNMX.FTZ R3, R193, R12, !PT ;  /* 0x0000000cc1037209 */ /* 0x000fe20007810000 */
[----:B------:R-:W-:Y:S01]  /*5c90*/  QGMMA.64x192x32.F32.E4M3.E4M3 R24, R200, gdesc[UR4], R24, gsb0 ;  /* 0x02e00004c8187df3 */ /* 0x000fe20008000818 */
[----:B------:R-:W-:Y:S01]  /*5ca0*/  UIADD3 UR6, UR4, 0x180, URZ ;  /* 0x0000018004067890 */ /* 0x000fe2000fffe03f */
[----:B------:R-:W-:Y:S01]  /*5cb0*/  FMNMX.FTZ R9, R195, R14, !PT ;  /* 0x0000000ec3097209 */ /* 0x000fe20007810000 */
[----:B------:R-:W-:Y:S01]  /*5cc0*/  UMOV UR7, 0xc0000010 ;  /* 0xc000001000077882 */ /* 0x000fe20000000000 */
[----:B------:R-:W-:-:S02]  /*5cd0*/  FMNMX.FTZ R12, R196, R3, !PT ;  /* 0x00000003c40c7209 */ /* 0x000fc40007810000 */
[----:B------:R-:W-:Y:S02]  /*5ce0*/  FMNMX.FTZ R14, R198, R9, !PT ;  /* 0x00000009c60e7209 */ /* 0x000fe40007810000 */
[----:B------:R-:W-:Y:S02]  /*5cf0*/  FMNMX.FTZ R3, R197, R12, !PT ;  /* 0x0000000cc5037209 */ /* 0x000fe40007810000 */
[----:B------:R-:W-:Y:S02]  /*5d00*/  FMNMX.FTZ R9, R199, R14, !PT ;  /* 0x0000000ec7097209 */ /* 0x000fe40007810000 */
[----:B------:R-:W-:Y:S02]  /*5d10*/  FMNMX.FTZ R12, R168, R3, !PT ;  /* 0x00000003a80c7209 */ /* 0x000fe40007810000 */
[----:B------:R-:W-:Y:S02]  /*5d20*/  FMNMX.FTZ R14, R170, R9, !PT ;  /* 0x00000009aa0e7209 */ /* 0x000fe40007810000 */
        /* <DEDUP_REMOVED lines=61> */
[----:B------:R-:W-:-:S03]  /*6100*/  FMNMX.FTZ R14, R135, R14, !PT ;  /* 0x0000000e870e7209 */ /* 0x000fc60007810000 */
[----:B------:R-:W0:Y:S04]  /*6110*/  SHFL.BFLY PT, R3, R12, 0x2, 0x1f ;  /* 0x0c401f000c037f89 */ /* 0x000e2800000e0000 */
[----:B------:R-:W1:Y:S01]  /*6120*/  SHFL.BFLY PT, R9, R14, 0x2, 0x1f ;  /* 0x0c401f000e097f89 */ /* 0x000e6200000e0000 */
[----:B0-----:R-:W-:Y:S02]  /*6130*/  FMNMX.FTZ R13, R12, R3, !PT ;  /* 0x000000030c0d7209 */ /* 0x001fe40007810000 */
[----:B-1----:R-:W-:-:S03]  /*6140*/  FMNMX.FTZ R15, R14, R9, !PT ;  /* 0x000000090e0f7209 */ /* 0x002fc60007810000 */
[----:B------:R-:W0:Y:S04]  /*6150*/  SHFL.BFLY PT, R20, R13, 0x1, 0x1f ;  /* 0x0c201f000d147f89 */ /* 0x000e2800000e0000 */
[----:B------:R-:W1:Y:S01]  /*6160*/  SHFL.BFLY PT, R22, R15, 0x1, 0x1f ;  /* 0x0c201f000f167f89 */ /* 0x000e6200000e0000 */
[----:B0-----:R-:W-:Y:S02]  /*6170*/  FMNMX.FTZ R9, R13, R20, !PT ;  /* 0x000000140d097209 */ /* 0x001fe40007810000 */
[----:B-1----:R-:W-:-:S03]  /*6180*/  FMNMX.FTZ R3, R15, R22, !PT ;  /* 0x000000160f037209 */ /* 0x002fc60007810000 */
[----:B------:R-:W-:Y:S01]  /*6190*/  FADD.FTZ R19, -R9, R10 ;  /* 0x0000000a09137221 */ /* 0x000fe20000010100 */
[----:B------:R-:W-:-:S03]  /*61a0*/  FFMA.FTZ R13, R2, R9, -8 ;  /* 0xc1000000020d7423 */ /* 0x000fc60000010009 */
[C---:B------:R-:W-:Y:S01]  /*61b0*/  FMUL.FTZ R10, R2.reuse, R19 ;  /* 0x00000013020a7220 */ /* 0x040fe20000410000 */
[----:B------:R-:W-:-:S01]  /*61c0*/  FFMA.FTZ R15, R2, R184, -R13 ;  /* 0x000000b8020f7223 */ /* 0x000fc2000001080d */
[C-C-:B------:R-:W-:Y:S01]  /*61d0*/  FFMA.FTZ R12, R2.reuse, R185, -R13.reuse ;  /* 0x000000b9020c7223 */ /* 0x140fe2000001080d */
[----:B------:R-:W-:Y:S02]  /*61e0*/  WARPGROUP.DEPBAR.LE gsb0, 0x0 ;  /* 0x00008000000079c5 */ /* 0x000fe40000010000 */
[----:B------:R-:W-:Y:S01]  /*61f0*/  WARPGROUP.ARRIVE ;  /* 0x00000000000079c5 */ /* 0x000fe20000000000 */
[----:B------:R-:W-:-:S01]  /*6200*/  FFMA.FTZ R14, R2, R188, -R13 ;  /* 0x000000bc020e7223 */ /* 0x000fc2000001080d */
[C-C-:B------:R-:W-:Y:S01]  /*6210*/  FFMA.FTZ R19, R2.reuse, R189, -R13.reuse ;  /* 0x000000bd02137223 */ /* 0x140fe2000001080d */
[----:B------:R-:W-:-:S01]  /*6220*/  FFMA.FTZ R20, R2, R192, -R13 ;  /* 0x000000c002147223 */ /* 0x000fc2000001080d */
[C-C-:B------:R-:W-:Y:S01]  /*6230*/  FFMA.FTZ R21, R2.reuse, R193, -R13.reuse ;  /* 0x000000c102157223 */ /* 0x140fe2000001080d */
[----:B------:R-:W-:-:S01]  /*6240*/  FFMA.FTZ R22, R2, R196, -R13 ;  /* 0x000000c402167223 */ /* 0x000fc2000001080d */
[----:B------:R-:W-:Y:S01]  /*6250*/  QGMMA.64x192x32.F32.E4M3.E4M3 R24, R204, gdesc[UR4], R24, gsb0 ;  /* 0x02e00004cc187df3 */ /* 0x000fe20008000818 */
[----:B------:R-:W-:Y:S01]  /*6260*/  UIADD3 UR6, UR4, 0x300, URZ ;  /* 0x0000030004067890 */ /* 0x000fe2000fffe03f */
[C-C-:B------:R-:W-:Y:S01]  /*6270*/  FFMA.FTZ R23, R2.reuse, R197, -R13.reuse ;  /* 0x000000c502177223 */ /* 0x140fe2000001080d */
[----:B------:R-:W-:Y:S01]  /*6280*/  UMOV UR7, 0xc0000010 ;  /* 0xc000001000077882 */ /* 0x000fe20000000000 */
[C-C-:B------:R-:W-:Y:S01]  /*6290*/  FFMA.FTZ R168, R2.reuse, R168, -R13.reuse ;  /* 0x000000a802a87223 */ /* 0x140fe2000001080d */
[----:B------:R-:W-:-:S01]  /*62a0*/  FFMA.FTZ R169, R2, R169, -R13 ;  /* 0x000000a902a97223 */ /* 0x000fc2000001080d */
        /* <DEDUP_REMOVED lines=30> */
[----:B------:R-:W-:Y:S01]  /*6490*/  FADD.FTZ R11, -R3, R11 ;  /* 0x0000000b030b7221 */ /* 0x000fe20000010100 */
[----:B------:R-:W-:-:S01]  /*64a0*/  FFMA.FTZ R13, R2, R3, -8 ;  /* 0xc1000000020d7423 */ /* 0x000fc20000010003 */
[----:B------:R-:W-:Y:S02]  /*64b0*/  MUFU.EX2 R10, R10 ;  /* 0x0000000a000a7308 */ /* 0x000fe40000000800 */
[C---:B------:R-:W-:Y:S01]  /*64c0*/  FMUL.FTZ R11, R2.reuse, R11 ;  /* 0x0000000b020b7220 */ /* 0x040fe20000410000 */
[C-C-:B------:R-:W-:Y:S01]  /*64d0*/  FFMA.FTZ R184, R2.reuse, R186, -R13.reuse ;  /* 0x000000ba02b87223 */ /* 0x140fe2000001080d */
[----:B------:R-:W-:-:S01]  /*64e0*/  FFMA.FTZ R185, R2, R187, -R13 ;  /* 0x000000bb02b97223 */ /* 0x000fc2000001080d */
[C-C-:B------:R-:W-:Y:S01]  /*64f0*/  FFMA.FTZ R186, R2.reuse, R190, -R13.reuse ;  /* 0x000000be02ba7223 */ /* 0x140fe2000001080d */
[----:B------:R-:W-:-:S01]  /*6500*/  FFMA.FTZ R187, R2, R191, -R13 ;  /* 0x000000bf02bb7223 */ /* 0x000fc2000001080d */
[C-C-:B------:R-:W-:Y:S01]  /*6510*/  FFMA.FTZ R188, R2.reuse, R194, -R13.reuse ;  /* 0x000000c202bc7223 */ /* 0x140fe2000001080d */
[----:B------:R-:W0:Y:S01]  /*6520*/  MUFU.EX2 R15, R15 ;  /* 0x0000000f000f7308 */ /* 0x000e220000000800 */
[----:B------:R-:W-:-:S01]  /*6530*/  FFMA.FTZ R189, R2, R195, -R13 ;  /* 0x000000c302bd7223 */ /* 0x000fc2000001080d */
[C-C-:B------:R-:W-:Y:S01]  /*6540*/  FFMA.FTZ R190, R2.reuse, R198, -R13.reuse ;  /* 0x000000c602be7223 */ /* 0x140fe2000001080d */
[----:B------:R-:W-:-:S01]  /*6550*/  FFMA.FTZ R191, R2, R199, -R13 ;  /* 0x000000c702bf7223 */ /* 0x000fc2000001080d */
[C-C-:B------:R-:W-:Y:S01]  /*6560*/  FFMA.FTZ R170, R2.reuse, R170, -R13.reuse ;  /* 0x000000aa02aa7223 */ /* 0x140fe2000001080d */
[----:B------:R-:W-:-:S01]  /*6570*/  FFMA.FTZ R171, R2, R171, -R13 ;  /* 0x000000ab02ab7223 */ /* 0x000fc2000001080d */
[C-C-:B------:R-:W-:Y:S01]  /*6580*/  FFMA.FTZ R174, R2.reuse, R174, -R13.reuse ;  /* 0x000000ae02ae7223 */ /* 0x140fe2000001080d */
[----:B------:R-:W-:-:S01]  /*6590*/  FFMA.FTZ R175, R2, R175, -R13 ;  /* 0x000000af02af7223 */ /* 0x000fc2000001080d */
[----:B------:R-:W-:Y:S01]  /*65a0*/  MUFU.EX2 R11, R11 ;  /* 0x0000000b000b7308 */ /* 0x000fe20000000800 */
[----:B------:R-:W-:-:S01]  /*65b0*/  FFMA.FTZ R178, R2, R178, -R13 ;  /* 0x000000b202b27223 */ /* 0x000fc2000001080d */
[C-C-:B------:R-:W-:Y:S01]  /*65c0*/  FFMA.FTZ R179, R2.reuse, R179, -R13.reuse ;  /* 0x000000b302b37223 */ /* 0x140fe2000001080d */
[----:B------:R-:W-:-:S01]  /*65d0*/  FFMA.FTZ R182, R2, R182, -R13 ;  /* 0x000000b602b67223 */ /* 0x000fc2000001080d */
[C-C-:B------:R-:W-:Y:S01]  /*65e0*/  FFMA.FTZ R183, R2.reuse, R183, -R13.reuse ;  /* 0x000000b702b77223 */ /* 0x140fe2000001080d */
[----:B------:R-:W-:-:S01]  /*65f0*/  FFMA.FTZ R154, R2, R154, -R13 ;  /* 0x0000009a029a7223 */ /* 0x000fc2000001080d */
[C-C-:B------:R-:W-:Y:S01]  /*6600*/  FFMA.FTZ R155, R2.reuse, R155, -R13.reuse ;  /* 0x0000009b029b7223 */ /* 0x140fe2000001080d */
[----:B------:R-:W-:-:S01]  /*6610*/  FFMA.FTZ R158, R2, R158, -R13 ;  /* 0x0000009e029e7223 */ /* 0x000fc2000001080d */
[----:B------:R-:W1:Y:S01]  /*6620*/  MUFU.EX2 R184, R184 ;  /* 0x000000b800b87308 */ /* 0x000e620000000800 */
[----:B0-----:R-:W-:-:S01]  /*6630*/  FFMA.FTZ R7, R10, R7, R15 ;  /* 0x000000070a077223 */ /* 0x001fc2000001000f */
[C-C-:B------:R-:W-:Y:S01]  /*6640*/  FFMA.FTZ R159, R2.reuse, R159, -R13.reuse ;  /* 0x0000009f029f7223 */ /* 0x140fe2000001080d */
[----:B------:R-:W-:-:S01]  /*6650*/  FFMA.FTZ R162, R2, R162, -R13 ;  /* 0x000000a202a27223 */ /* 0x000fc2000001080d */
[C-C-:B------:R-:W-:Y:S01]  /*6660*/  FFMA.FTZ R163, R2.reuse, R163, -R13.reuse ;  /* 0x000000a302a37223 */ /* 0x140fe2000001080d */
[----:B------:R-:W-:-:S01]  /*6670*/  FFMA.FTZ R166, R2, R166, -R13 ;  /* 0x000000a602a67223 */ /* 0x000fc2000001080d */
[C-C-:B------:R-:W-:Y:S01]  /*6680*/  FFMA.FTZ R167, R2.reuse, R167, -R13.reuse ;  /* 0x000000a702a77223 */ /* 0x140fe2000001080d */
[----:B------:R-:W-:-:S01]  /*6690*/  FFMA.FTZ R138, R2, R138, -R13 ;  /* 0x0000008a028a7223 */ /* 0x000fc2000001080d */
        /* <DEDUP_REMOVED lines=8> */
[----:B------:R-:W2:Y:S01]  /*6720*/  MUFU.EX2 R185, R185 ;  /* 0x000000b900b97308 */ /* 0x000ea20000000800 */
[----:B-1----:R-:W-:-:S01]  /*6730*/  FFMA.FTZ R8, R11, R8, R184 ;  /* 0x000000080b087223 */ /* 0x002fc200000100b8 */
[C-C-:B------:R-:W-:Y:S01]  /*6740*/  FFMA.FTZ R122, R2.reuse, R122, -R13.reuse ;  /* 0x0000007a027a7223 */ /* 0x140fe2000001080d */
[----:B------:R-:W-:-:S01]  /*6750*/  FFMA.FTZ R123, R2, R123, -R13 ;  /* 0x0000007b027b7223 */ /* 0x000fc2000001080d */
[----:B------:R-:W-:Y:S01]  /*6760*/  FFMA.FTZ R126, R2, R126, -R13 ;  /* 0x0000007e027e7223 */ /* 0x000fe2000001080d */
[----:B------:R-:W-:-:S02]  /*6770*/  IMAD.U32 R194, RZ, RZ, UR52 ;  /* 0x00000034ffc27e24 */ /* 0x000fc4000f8e00ff */
[----:B------:R-:W-:Y:S01]  /*6780*/  FFMA.FTZ R134, R2, R134, -R13 ;  /* 0x0000008602867223 */ /* 0x000fe2000001080d */
[----:B------:R-:W1:Y:S01]  /*6790*/  MUFU.EX2 R14, R14 ;  /* 0x0000000e000e7308 */ /* 0x000e620000000800 */
[----:B0-----:R-:W-:-:S01]  /*67a0*/  FADD.FTZ R7, R12, R7 ;  /* 0x000000070c077221 */ /* 0x001fc20000010000 */
[----:B------:R-:W-:-:S06]  /*67b0*/  @!P1 LEA R194, R194, UR40, 0x3 ;  /* 0x00000028c2c29c11 */ /* 0x000fcc000f8e18ff */
[----:B------:R-:W0:Y:S01]  /*67c0*/  MUFU.EX2 R186, R186 ;  /* 0x000000ba00ba7308 */ /* 0x000e220000000800 */
[----:B--2---:R-:W-:-:S07]  /*67d0*/  FADD.FTZ R193, R185, R8 ;  /* 0x00000008b9c17221 */ /* 0x004fce0000010000 */
[----:B------:R-:W2:Y:S01]  /*67e0*/  MUFU.EX2 R19, R19 ;  /* 0x0000001300137308 */ /* 0x000ea20000000800 */
[----:B-1----:R-:W-:-:S07]  /*67f0*/  FADD.FTZ R8, R14, R7 ;  /* 0x000000070e087221 */ /* 0x002fce0000010000 */
[----:B------:R-:W1:Y:S01]  /*6800*/  MUFU.EX2 R187, R187 ;  /* 0x000000bb00bb7308 */ /* 0x000e620000000800 */
[----:B0-----:R-:W-:-:S07]  /*6810*/  FADD.FTZ R192, R186, R193 ;  /* 0x000000c1bac07221 */ /* 0x001fce0000010000 */
        /* <DEDUP_REMOVED lines=21> */
[----:B-1----:R-:W-:-:S01]  /*6970*/  FADD.FTZ R8, R168, R7 ;  /* 0x00000007a8087221 */ /* 0x002fc20000010000 */
[----:B------:R-:W-:Y:S02]  /*6980*/  WARPGROUP.DEPBAR.LE gsb0, 0x0 ;  /* 0x00008000000079c5 */ /* 0x000fe40000010000 */
[----:B------:R-:W-:-:S04]  /*6990*/  WARPGROUP.ARRIVE ;  /* 0x00000000000079c5 */ /* 0x000fc80000000000 */
[----:B------:R-:W1:Y:S01]  /*69a0*/  MUFU.EX2 R171, R171 ;  /* 0x000000ab00ab7308 */ /* 0x000e620000000800 */
[----:B0-----:R-:W-:-:S01]  /*69b0*/  FADD.FTZ R192, R170, R193 ;  /* 0x000000c1aac07221 */ /* 0x001fc20000010000 */
[----:B------:R-:W-:Y:S01]  /*69c0*/  QGMMA.64x192x32.F32.E4M3.E4M3 R24, R208, gdesc[UR4], R24, gsb0 ;  /* 0x02e00004d0187df3 */ /* 0x000fe20008000818 */
[----:B------:R-:W-:Y:S01]  /*69d0*/  UIADD3 UR6, UR4, 0x480, URZ ;  /* 0x0000048004067890 */ /* 0x000fe2000fffe03f */
[----:B--2---:R-:W-:Y:S01]  /*69e0*/  FADD.FTZ R7, R169, R8 ;  /* 0x00000008a9077221 */ /* 0x004fe20000010000 */
[----:B------:R-:W-:Y:S01]  /*69f0*/  UMOV UR7, 0xc0000010 ;  /* 0xc000001000077882 */ /* 0x000fe20000000000 */
[----:B------:R-:W-:Y:S02]  /*6a00*/  UIADD3 UR4, UR4, 0x600, URZ ;  /* 0x0000060004047890 */ /* 0x000fe4000fffe03f */
[----:B------:R-:W0:Y:S01]  /*6a10*/  MUFU.EX2 R172, R172 ;  /* 0x000000ac00ac7308 */ /* 0x000e220000000800 */
[----:B-1----:R-:W-:-:S07]  /*6a20*/  FADD.FTZ R193, R171, R192 ;  /* 0x000000c0abc17221 */ /* 0x002fce0000010000 */
[----:B------:R-:W1:Y:S08]  /*6a30*/  MUFU.EX2 R174, R174 ;  /* 0x000000ae00ae7308 */ /* 0x000e700000000800 */
[----:B------:R-:W2:Y:S01]  /*6a40*/  MUFU.EX2 R173, R173 ;  /* 0x000000ad00ad7308 */ /* 0x000ea20000000800 */
[----:B0-----:R-:W-:-:S07]  /*6a50*/  FADD.FTZ R8, R172, R7 ;  /* 0x00000007ac087221 */ /* 0x001fce0000010000 */
[----:B------:R-:W0:Y:S01]  /*6a60*/  MUFU.EX2 R175, R175 ;  /* 0x000000af00af7308 */ /* 0x000e220000000800 */
[----:B-1----:R-:W-:-:S07]  /*6a70*/  FADD.FTZ R192, R174, R193 ;  /* 0x000000c1aec07221 */ /* 0x002fce0000010000 */
[----:B------:R-:W1:Y:S01]  /*6a80*/  MUFU.EX2 R176, R176 ;  /* 0x000000b000b07308 */ /* 0x000e620000000800 */
[----:B--2---:R-:W-:-:S07]  /*6a90*/  FADD.FTZ R7, R173, R8 ;  /* 0x00000008ad077221 */ /* 0x004fce0000010000 */
        /* <DEDUP_REMOVED lines=41> */
[----:B------:R-:W-:Y:S02]  /*6d30*/  WARPGROUP.DEPBAR.LE gsb0, 0x0 ;  /* 0x00008000000079c5 */ /* 0x000fe40000010000 */
[----:B------:R-:W-:Y:S01]  /*6d40*/  WARPGROUP.ARRIVE ;  /* 0x00000000000079c5 */ /* 0x000fe20000000000 */
[----:B--2---:R-:W-:-:S04]  /*6d50*/  FADD.FTZ R193, R163, R192 ;  /* 0x000000c0a3c17221 */ /* 0x004fc80000010000 */
[----:B------:R-:W2:Y:S01]  /*6d60*/  MUFU.EX2 R165, R165 ;  /* 0x000000a500a57308 */ /* 0x000ea20000000800 */
[----:B------:R-:W-:Y:S01]  /*6d70*/  QGMMA.64x192x32.F32.E4M3.E4M3 R24, R212, gdesc[UR4], R24, gsb0 ;  /* 0x02e00004d4187df3 */ /* 0x000fe20008000818 */
[----:B------:R-:W-:Y:S01]  /*6d80*/  UMOV UR6, UR4 ;  /* 0x0000000400067c82 */ /* 0x000fe20008000000 */
[----:B------:R-:W-:Y:S01]  /*6d90*/  UMOV UR7, 0xc0000010 ;  /* 0xc000001000077882 */ /* 0x000fe20000000000 */
[----:B0-----:R-:W-:-:S04]  /*6da0*/  FADD.FTZ R8, R164, R7 ;  /* 0x00000007a4087221 */ /* 0x001fc80000010000 */
        /* <DEDUP_REMOVED lines=9> */
[----:B--2---:R-:W-:-:S01]  /*6e40*/  FADD.FTZ R192, R138, R193 ;  /* 0x000000c18ac07221 */ /* 0x004fc20000010000 */
[C-C-:B------:R-:W-:Y:S01]  /*6e50*/  FFMA.FTZ R193, R2.reuse, R127, -R13.reuse ;  /* 0x0000007f02c17223 */ /* 0x140fe2000001080d */
[----:B------:R-:W-:-:S05]  /*6e60*/  FFMA.FTZ R127, R2, R130, -R13 ;  /* 0x00000082027f7223 */ /* 0x000fca000001080d */
        /* <DEDUP_REMOVED lines=13> */
[----:B0-----:R-:W-:-:S01]  /*6f40*/  FADD.FTZ R8, R144, R7 ;  /* 0x0000000790087221 */ /* 0x001fc20000010000 */
[----:B------:R-:W-:-:S06]  /*6f50*/  IADD3 R7, -R18, 0xb, RZ ;  /* 0x0000000b12077810 */ /* 0x000fcc0007ffe1ff */
[----:B------:R-:W0:Y:S01]  /*6f60*/  MUFU.EX2 R147, R147 ;  /* 0x0000009300937308 */ /* 0x000e220000000800 */
[----:B-1----:R-:W-:-:S07]  /*6f70*/  FADD.FTZ R130, R146, R195 ;  /* 0x000000c392827221 */ /* 0x002fce0000010000 */
[----:B------:R-:W1:Y:S01]  /*6f80*/  MUFU.EX2 R148, R148 ;  /* 0x0000009400947308 */ /* 0x000e620000000800 */
[----:B--2---:R-:W-:-:S07]  /*6f90*/  FADD.FTZ R195, R145, R8 ;  /* 0x0000000891c37221 */ /* 0x004fce0000010000 */
[----:B------:R-:W2:Y:S01]  /*6fa0*/  MUFU.EX2 R150, R150 ;  /* 0x0000009600967308 */ /* 0x000ea20000000800 */
[----:B0-----:R-:W-:-:S01]  /*6fb0*/  FADD.FTZ R197, R147, R130 ;  /* 0x0000008293c57221 */ /* 0x001fc20000010000 */
[C-C-:B------:R-:W-:Y:S01]  /*6fc0*/  FFMA.FTZ R130, R2.reuse, R131, -R13.reuse ;  /* 0x0000008302827223 */ /* 0x140fe2000001080d */
[----:B------:R-:W-:-:S05]  /*6fd0*/  FFMA.FTZ R13, R2, R135, -R13 ;  /* 0x00000087020d7223 */ /* 0x000fca000001080d */
        /* <DEDUP_REMOVED lines=16> */
[----:B------:R-:W-:Y:S01]  /*70e0*/  MUFU.EX2 R125, R125 ;  /* 0x0000007d007d7308 */ /* 0x000fe20000000800 */
[----:B0-----:R-:W-:-:S07]  /*70f0*/  FADD.FTZ R8, R124, R131 ;  /* 0x000000837c087221 */ /* 0x001fce0000010000 */
[----:B------:R-:W0:Y:S01]  /*7100*/  MUFU.EX2 R193, R193 ;  /* 0x000000c100c17308 */ /* 0x000e220000000800 */
[----:B-1----:R-:W-:-:S01]  /*7110*/  FADD.FTZ R192, R126, R195 ;  /* 0x000000c37ec07221 */ /* 0x002fc20000010000 */
[----:B------:R-:W-:Y:S02]  /*7120*/  WARPGROUP.DEPBAR.LE gsb0, 0x0 ;  /* 0x00008000000079c5 */ /* 0x000fe40000010000 */
[----:B------:R-:W-:-:S04]  /*7130*/  WARPGROUP.ARRIVE ;  /* 0x00000000000079c5 */ /* 0x000fc80000000000 */
[----:B------:R-:W1:Y:S02]  /*7140*/  MUFU.EX2 R128, R128 ;  /* 0x0000008000807308 */ /* 0x000e640000000800 */
[----:B------:R-:W-:Y:S01]  /*7150*/  QGMMA.64x192x32.F32.E4M3.E4M3 R24, R216, gdesc[UR4], R24, gsb0 ;  /* 0x02e00004d8187df3 */ /* 0x000fe20008000818 */
[----:B0-----:R-:W-:-:S05]  /*7160*/  FADD.FTZ R192, R193, R192 ;  /* 0x000000c0c1c07221 */ /* 0x001fca0000010000 */
[----:B------:R-:W0:Y:S08]  /*7170*/  MUFU.EX2 R127, R127 ;  /* 0x0000007f007f7308 */ /* 0x000e300000000800 */
[----:B------:R-:W2:Y:S08]  /*7180*/  MUFU.EX2 R129, R129 ;  /* 0x0000008100817308 */ /* 0x000eb00000000800 */
[----:B------:R-:W3:Y:S08]  /*7190*/  MUFU.EX2 R130, R130 ;  /* 0x0000008200827308 */ /* 0x000ef00000000800 */
[----:B------:R-:W4:Y:S08]  /*71a0*/  MUFU.EX2 R132, R132 ;  /* 0x0000008400847308 */ /* 0x000f300000000800 */
[----:B------:R-:W5:Y:S08]  /*71b0*/  MUFU.EX2 R134, R134 ;  /* 0x0000008600867308 */ /* 0x000f700000000800 */
[----:B------:R-:W5:Y:S08]  /*71c0*/  MUFU.EX2 R133, R133 ;  /* 0x0000008500857308 */ /* 0x000f700000000800 */
[----:B------:R-:W5:Y:S01]  /*71d0*/  MUFU.EX2 R13, R13 ;  /* 0x0000000d000d7308 */ /* 0x000f620000000800 */
[----:B------:R-:W-:-:S02]  /*71e0*/  WARPGROUP.DEPBAR.LE gsb0, 0x0 ;  /* 0x00008000000079c5 */ /* 0x000fc40000010000 */
[----:B------:R1:W-:Y:S06]  /*71f0*/  BAR.ARV R7, 0x100 ;  /* 0x000400070000751d */ /* 0x0003ec0000002000 */
[----:B-1----:R-:W-:-:S05]  /*7200*/  @!P1 VIADD R7, R194, 0x33440 ;  /* 0x00033440c2079836 */ /* 0x002fca0000000000 */
[----:B------:R-:W-:-:S04]  /*7210*/  @!P1 PRMT R7, RZ, 0x654, R7 ;  /* 0x00000654ff079816 */ /* 0x000fc80000000007 */
[----:B------:R1:W-:Y:S02]  /*7220*/  @!P1 SYNCS.ARRIVE.TRANS64.RED.A1T0 RZ, [R7+URZ], RZ ;  /* 0x000000ff07ff99a7 */ /* 0x0003e4000810043f */
[----:B-1----:R-:W-:-:S04]  /*7230*/  FADD.FTZ R7, R125, R8 ;  /* 0x000000087d077221 */ /* 0x002fc80000010000 */
[----:B------:R-:W-:Y:S01]  /*7240*/  FADD.FTZ R8, R128, R7 ;  /* 0x0000000780087221 */ /* 0x000fe20000010000 */
[----:B0-----:R-:W-:-:S03]  /*7250*/  FADD.FTZ R7, R127, R192 ;  /* 0x000000c07f077221 */ /* 0x001fc60000010000 */
[----:B--2---:R-:W-:Y:S01]  /*7260*/  FADD.FTZ R131, R129, R8 ;  /* 0x0000000881837221 */ /* 0x004fe20000010000 */
[----:B---3--:R-:W-:-:S03]  /*7270*/  FADD.FTZ R7, R130, R7 ;  /* 0x0000000782077221 */ /* 0x008fc60000010000 */
[----:B----4-:R-:W-:Y:S01]  /*7280*/  FADD.FTZ R8, R132, R131 ;  /* 0x0000008384087221 */ /* 0x010fe20000010000 */
[----:B-----5:R-:W-:-:S03]  /*7290*/  FADD.FTZ R131, R134, R7 ;  /* 0x0000000786837221 */ /* 0x020fc60000010000 */
[----:B------:R-:W-:Y:S01]  /*72a0*/  FADD.FTZ R7, R133, R8 ;  /* 0x0000000885077221 */ /* 0x000fe20000010000 */
[----:B------:R-:W-:-:S01]  /*72b0*/  FADD.FTZ R8, R13, R131 ;  /* 0x000000830d087221 */ /* 0x000fc20000010000 */
[----:B------:R-:W-:Y:S06]  /*72c0*/  @!P0 BRA `(.L_x_28) ;  /* 0x0000000000048947 */ /* 0x000fec0003800000 */
[----:B------:R-:W-:Y:S01]  /*72d0*/  BPT.TRAP 0x1 ;  /* 0x000000040000795c */ /* 0x000fe20000300000 */
.L_x_28:
[----:B------:R-:W-:Y:S01]  /*72e0*/  ULEA UR4, UR53, UR40, 0x3 ;  /* 0x0000002835047291 */ /* 0x000fe2000f8e183f */
[----:B------:R-:W-:Y:S01]  /*72f0*/  ISETP.GT.AND P2, PT, R0, R17, PT ;  /* 0x000000110000720c */ /* 0x000fe20003f44270 */
[----:B------:R-:W-:Y:S01]  /*7300*/  FMUL.FTZ R24, R24, R10 ;  /* 0x0000000a18187220 */ /* 0x000fe20000410000 */
[----:B------:R-:W-:Y:S01]  /*7310*/  F2FP.SATFINITE.E4M3.F32.PACK_AB_MERGE_C R14, R19, R14, RZ ;  /* 0x0000000e130e723e */ /* 0x000fe200048070ff */
[----:B------:R-:W-:Y:S01]  /*7320*/  UIADD3 UR4, UR4, 0x33460, URZ ;  /* 0x0003346004047890 */ /* 0x000fe2000fffe03f */
[----:B------:R-:W-:Y:S01]  /*7330*/  F2FP.SATFINITE.E4M3.F32.PACK_AB_MERGE_C R186, R187, R186, RZ ;  /* 0x000000babbba723e */ /* 0x000fe200048070ff */
[----:B------:R-:W-:Y:S01]  /*7340*/  UMOV UR53, UR52 ;  /* 0x0000003400357c82 */ /* 0x000fe20008000000 */
[----:B------:R-:W-:Y:S01]  /*7350*/  F2FP.SATFINITE.E4M3.F32.PACK_AB_MERGE_C R22, R23, R22, RZ ;  /* 0x000000161716723e */ /* 0x000fe200048070ff */
[----:B------:R-:W-:Y:S01]  /*7360*/  UPRMT UR4, UR43, 0x654, UR4 ;  /* 0x000006542b047896 */ /* 0x000fe20008000004 */
[----:B------:R-:W-:Y:S01]  /*7370*/  F2FP.SATFINITE.E4M3.F32.PACK_AB_MERGE_C R190, R191, R190, RZ ;  /* 0x000000bebfbe723e */ /* 0x000fe200048070ff */
[----:B------:R-:W-:Y:S01]  /*7380*/  FMUL.FTZ R25, R25, R10 ;  /* 0x0000000a19197220 */ /* 0x000fe20000410000 */
[----:B------:R-:W-:Y:S01]  /*7390*/  F2FP.SATFINITE.E4M3.F32.PACK_AB_MERGE_C R172, R173, R172, RZ ;  /* 0x000000acadac723e */ /* 0x000fe200048070ff */
[----:B------:R-:W-:Y:S01]  /*73a0*/  FMUL.FTZ R28, R28, R10 ;  /* 0x0000000a1c1c7220 */ /* 0x000fe20000410000 */
[----:B------:R-:W-:Y:S01]  /*73b0*/  F2FP.SATFINITE.E4M3.F32.PACK_AB_MERGE_C R174, R175, R174, RZ ;  /* 0x000000aeafae723e */ /* 0x000fe200048070ff */
[----:B------:R-:W-:Y:S01]  /*73c0*/  FMUL.FTZ R29, R29, R10 ;  /* 0x0000000a1d1d7220 */ /* 0x000fe20000410000 */
[----:B------:R-:W-:Y:S01]  /*73d0*/  F2FP.SATFINITE.E4M3.F32.PACK_AB_MERGE_C R180, R181, R180, RZ ;  /* 0x000000b4b5b4723e */ /* 0x000fe200048070ff */
[----:B------:R-:W-:Y:S01]  /*73e0*/  FMUL.FTZ R32, R32, R10 ;  /* 0x0000000a20207220 */ /* 0x000fe20000410000 */
[----:B------:R-:W-:Y:S01]  /*73f0*/  F2FP.SATFINITE.E4M3.F32.PACK_AB_MERGE_C R182, R183, R182, RZ ;  /* 0x000000b6b7b6723e */ /* 0x000fe200048070ff */
[----:B------:R-:W-:Y:S01]  /*7400*/  SYNCS.ARRIVE.TRANS64.RED.A1T0 RZ, [UR4], RZ ;  /* 0x000000ffffff79a7 */ /* 0x000fe20008100404 */
        /* <DEDUP_REMOVED lines=23> */
[-C--:B------:R-:W-:Y:S01]  /*7580*/  FMUL.FTZ R56, R56, R10.reuse ;  /* 0x0000000a38387220 */ /* 0x080fe20000410000 */
[----:B------:R-:W-:Y:S01]  /*7590*/  F2FP.SATFINITE.E4M3.F32.PACK_AB_MERGE_C R200, R12, R15, R14 ;  /* 0x0000000f0cc8723e */ /* 0x000fe2000480700e */
[-C--:B------:R-:W-:Y:S01]  /*75a0*/  FMUL.FTZ R57, R57, R10.reuse ;  /* 0x0000000a39397220 */ /* 0x080fe20000410000 */
        /* <DEDUP_REMOVED lines=29> */
[----:B------:R-:W-:Y:S01]  /*7780*/  FMUL.FTZ R117, R117, R10 ;  /* 0x0000000a75757220 */ /* 0x000fe20000410000 */
        /* <DEDUP_REMOVED lines=48> */
[----:B------:R-:W-:Y:S01]  /*7a90*/  F2FP.SATFINITE.E4M3.F32.PACK_AB_MERGE_C R201, R185, R184, R186 ;  /* 0x000000b8b9c9723e */ /* 0x000fe200048070ba */
[----:B------:R-:W-:Y:S01]  /*7aa0*/  VIADD R0, R0, 0xffffffff ;  /* 0xffffffff00007836 */ /* 0x000fe20000000000 */
[----:B------:R-:W-:Y:S01]  /*7ab0*/  F2FP.SATFINITE.E4M3.F32.PACK_AB_MERGE_C R202, R21, R20, R22 ;  /* 0x0000001415ca723e */ /* 0x000fe20004807016 */
[----:B------:R-:W-:Y:S01]  /*7ac0*/  IMAD.MOV.U32 R11, RZ, RZ, R3 ;  /* 0x000000ffff0b7224 */ /* 0x000fe200078e0003 */
[----:B------:R-:W-:Y:S01]  /*7ad0*/  F2FP.SATFINITE.E4M3.F32.PACK_AB_MERGE_C R203, R189, R188, R190 ;  /* 0x000000bcbdcb723e */ /* 0x000fe200048070be */
[----:B------:R-:W-:Y:S01]  /*7ae0*/  IMAD.MOV.U32 R10, RZ, RZ, R9 ;  /* 0x000000ffff0a7224 */ /* 0x000fe200078e0009 */
[----:B------:R-:W-:Y:S01]  /*7af0*/  F2FP.SATFINITE.E4M3.F32.PACK_AB_MERGE_C R204, R169, R168, R172 ;  /* 0x000000a8a9cc723e */ /* 0x000fe200048070ac */
[----:B------:R-:W-:Y:S01]  /*7b00*/  IMAD.MOV.U32 R12, RZ, RZ, R6 ;  /* 0x000000ffff0c7224 */ /* 0x000fe200078e0006 */
[----:B------:R-:W-:-:S02]  /*7b10*/  F2FP.SATFINITE.E4M3.F32.PACK_AB_MERGE_C R205, R171, R170, R174 ;  /* 0x000000aaabcd723e */ /* 0x000fc400048070ae */
[----:B------:R-:W-:Y:S02]  /*7b20*/  F2FP.SATFINITE.E4M3.F32.PACK_AB_MERGE_C R206, R177, R176, R180 ;  /* 0x000000b0b1ce723e */ /* 0x000fe400048070b4 */
[----:B------:R-:W-:Y:S02]  /*7b30*/  F2FP.SATFINITE.E4M3.F32.PACK_AB_MERGE_C R207, R179, R178, R182 ;  /* 0x000000b2b3cf723e */ /* 0x000fe400048070b6 */
[----:B------:R-:W-:Y:S02]  /*7b40*/  F2FP.SATFINITE.E4M3.F32.PACK_AB_MERGE_C R208, R153, R152, R156 ;  /* 0x0000009899d0723e */ /* 0x000fe4000480709c */
[----:B------:R-:W-:Y:S02]  /*7b50*/  F2FP.SATFINITE.E4M3.F32.PACK_AB_MERGE_C R209, R155, R154, R158 ;  /* 0x0000009a9bd1723e */ /* 0x000fe4000480709e */
[----:B------:R-:W-:Y:S02]  /*7b60*/  F2FP.SATFINITE.E4M3.F32.PACK_AB_MERGE_C R210, R161, R160, R164 ;  /* 0x000000a0a1d2723e */ /* 0x000fe400048070a4 */
        /* <DEDUP_REMOVED lines=8> */
[----:B------:R-:W-:Y:S01]  /*7bf0*/  F2FP.SATFINITE.E4M3.F32.PACK_AB_MERGE_C R219, R130, R127, R13 ;  /* 0x0000007f82db723e */ /* 0x000fe2000480700d */
[----:B------:R-:W-:Y:S06]  /*7c00*/  @P2 BRA `(.L_x_29) ;  /* 0xffffffd000502947 */ /* 0x000fec000383ffff */
[----:B------:R-:W-:-:S07]  /*7c10*/  IMAD.U32 R0, RZ, RZ, UR52 ;  /* 0x00000034ff007e24 */ /* 0x000fce000f8e00ff */
.L_x_19:
[----:B------:R-:W-:Y:S06]  /*7c20*/  BAR.ARV 0x8, 0x180 ;  /* 0x0206000000007b1d */ /* 0x000fec0000002000 */
[----:B------:R-:W-:Y:S05]  /*7c30*/  @!P0 BRA `(.L_x_30) ;  /* 0x0000000000048947 */ /* 0x000fea0003800000 */
[----:B------:R-:W-:Y:S01]  /*7c40*/  BPT.TRAP 0x1 ;  /* 0x000000040000795c */ /* 0x000fe20000300000 */
.L_x_30:
[----:B------:R-:W-:Y:S02]  /*7c50*/  R2UR UR5, R0 ;  /* 0x00000000000572ca */ /* 0x000fe400000e0000 */
[----:B------:R-:W-:-:S11]  /*7c60*/  SHF.L.U32 R6, R6, 0x1f, RZ ;  /* 0x0000001f06067819 */ /* 0x000fd600000006ff */
[----:B------:R-:W-:-:S09]  /*7c70*/  ULEA UR5, UR5, UR40, 0x3 ;  /* 0x0000002805057291 */ /* 0x000fd2000f8e183f */
[----:B------:R0:W1:Y:S01]  /*7c80*/  SYNCS.PHASECHK.TRANS64.TRYWAIT P1, [UR5+0x33450], R6 ;  /* 0x03345006ff0075a7 */ /* 0x0000620008020145 */
[----:B------:R-:W-:Y:S05]  /*7c90*/  @!P0 BRA `(.L_x_31) ;  /* 0x0000000000048947 */ /* 0x000fea0003800000 */
[----:B------:R-:W-:Y:S01]  /*7ca0*/  BPT.TRAP 0x1 ;  /* 0x000000040000795c */ /* 0x000fe20000300000 */
.L_x_31:
[----:B-1----:R-:W-:Y:S05]  /*7cb0*/  @P1 BRA `(.L_x_32) ;  /* 0x0000000000081947 */ /* 0x002fea0003800000 */
[----:B------:R-:W1:Y:S02]  /*7cc0*/  SYNCS.PHASECHK.TRANS64.TRYWAIT P1, [UR5+0x33450], R6 ;  /* 0x03345006ff0075a7 */ /* 0x000e640008020145 */
[----:B-1----:R-:W-:Y:S05]  /*7cd0*/  @!P1 BRA `(.L_x_33) ;  /* 0x00000078005c9947 */ /* 0x002fea0003800000 */
.L_x_32:
[----:B------:R-:W-:Y:S01]  /*7ce0*/  UIADD3 UR40, UR40, 0x200, URZ ;  /* 0x0000020028287890 */ /* 0x000fe2000fffe03f */
[----:B------:R-:W-:Y:S01]  /*7cf0*/  R2UR UR6, R0 ;  /* 0x00000000000672ca */ /* 0x000fe200000e0000 */
[----:B------:R-:W-:Y:S01]  /*7d00*/  WARPGROUP.ARRIVE ;  /* 0x00000000000079c5 */ /* 0x000fe20000000000 */
[----:B------:R-:W-:Y:S01]  /*7d10*/  UMOV UR7, 0xc0000010 ;  /* 0xc000001000077882 */ /* 0x000fe20000000000 */
[----:B------:R-:W-:Y:S01]  /*7d20*/  USHF.R.U32.HI UR40, URZ, 0x4, UR40 ;  /* 0x000000043f287899 */ /* 0x000fe20008011628 */
[----:B------:R-:W2:Y:S03]  /*7d30*/  LDC.64 R12, c[0x0][0x9a0] ;  /* 0x00026800ff0c7b82 */ /* 0x000ea60000000a00 */
[----:B------:R-:W-:-:S04]  /*7d40*/  ULOP3.LUT UR40, UR40, 0x3fff, URZ, 0xc0, !UPT ;  /* 0x00003fff28287892 */ /* 0x000fc8000f8ec03f */
[----:B------:R-:W-:-:S04]  /*7d50*/  ULOP3.LUT UR4, UR40, 0x10000, URZ, 0xfc, !UPT ;  /* 0x0001000028047892 */ /* 0x000fc8000f8efc3f */
[----:B------:R-:W-:-:S07]  /*7d60*/  UIMAD UR4, UR6, 0x780, UR4 ;  /* 0x00000780060478a4 */ /* 0x000fce000f8e0204 */
[----:B------:R-:W-:Y:S02]  /*7d70*/  UMOV UR6, UR4 ;  /* 0x0000000400067c82 */ /* 0x000fe40008000000 */
[----:B------:R-:W-:Y:S01]  /*7d80*/  QGMMA.64x192x32.F32.E4M3.E4M3 R24, R200, gdesc[UR4], R24, gsb0 ;  /* 0x02e00004c8187df3 */ /* 0x000fe20008000818 */
[----:B------:R-:W-:Y:S01]  /*7d90*/  UIADD3 UR6, UR4, 0x180, URZ ;  /* 0x0000018004067890 */ /* 0x000fe2000fffe03f */
[----:B------:R-:W-:Y:S01]  /*7da0*/  UMOV UR7, 0xc0000010 ;  /* 0xc000001000077882 */ /* 0x000fe20000000000 */
[----:B--2---:R-:W-:-:S04]  /*7db0*/  ISETP.NE.U32.AND P1, PT, R12, RZ, PT ;  /* 0x000000ff0c00720c */ /* 0x004fc80003f25070 */
[----:B------:R-:W-:-:S13]  /*7dc0*/  ISETP.NE.AND.EX P1, PT, R13, RZ, PT, P1 ;  /* 0x000000ff0d00720c */ /* 0x000fda0003f25310 */
[----:B------:R-:W2:Y:S01]  /*7dd0*/  @P1 LDC.64 R10, c[0x0][0x9c8] ;  /* 0x00027200ff0a1b82 */ /* 0x000ea20000000a00 */
[----:B------:R-:W-:-:S07]  /*7de0*/  @P1 SHF.R.S32.HI R17, RZ, 0x1f, R16 ;  /* 0x0000001fff111819 */ /* 0x000fce0000011410 */
[----:B------:R-:W3:Y:S01]  /*7df0*/  @P1 LDC.64 R14, c[0x0][0x9d0] ;  /* 0x00027400ff0e1b82 */ /* 0x000ee20000000a00 */
[C---:B--2---:R-:W-:Y:S02]  /*7e00*/  @P1 IMAD R0, R10.reuse, UR37, RZ ;  /* 0x000000250a001c24 */ /* 0x044fe4000f8e02ff */
[----:B-1----:R-:W-:-:S04]  /*7e10*/  @P1 IMAD.WIDE.U32 R4, R10, UR36, RZ ;  /* 0x000000240a041c25 */ /* 0x002fc8000f8e00ff */
[----:B------:R-:W-:Y:S02]  /*7e20*/  @P1 IMAD R11, R11, UR36, R0 ;  /* 0x000000240b0b1c24 */ /* 0x000fe4000f8e0200 */
[-C--:B---3--:R-:W-:Y:S02]  /*7e30*/  @P1 IMAD R0, R17, R14.reuse, RZ ;  /* 0x0000000e11001224 */ /* 0x088fe400078e02ff */
[----:B------:R-:W-:Y:S02]  /*7e40*/  @P1 IMAD.IADD R5, R5, 0x1, R11 ;  /* 0x0000000105051824 */ /* 0x000fe400078e020b */
[C---:B------:R-:W-:Y:S02]  /*7e50*/  @P1 IMAD R11, R16.reuse, R15, R0 ;  /* 0x0000000f100b1224 */ /* 0x040fe400078e0200 */
[----:B------:R-:W-:-:S04]  /*7e60*/  @P1 IMAD.WIDE.U32 R4, R16, R14, R4 ;  /* 0x0000000e10041225 */ /* 0x000fc800078e0004 */
[----:B------:R-:W-:Y:S01]  /*7e70*/  @P1 IMAD.IADD R0, R5, 0x1, R11 ;  /* 0x0000000105001824 */ /* 0x000fe200078e020b */
[----:B------:R-:W-:Y:S01]  /*7e80*/  @P1 LEA R10, P2, R4, R12, 0x2 ;  /* 0x0000000c040a1211 */ /* 0x000fe200078410ff */
[----:B------:R-:W-:-:S03]  /*7e90*/  IMAD.MOV.U32 R5, RZ, RZ, 0x3f800000 ;  /* 0x3f800000ff057424 */ /* 0x000fc600078e00ff */
[----:B------:R-:W-:-:S05]  /*7ea0*/  @P1 LEA.HI.X R11, R4, R13, R0, 0x2, P2 ;  /* 0x0000000d040b1211 */ /* 0x000fca00010f1400 */
[----:B------:R1:W2:Y:S01]  /*7eb0*/  @P1 LDG.E R5, desc[UR38][R10.64] ;  /* 0x000000260a051981 */ /* 0x0002a2000c1e1900 */
[----:B------:R-:W-:Y:S02]  /*7ec0*/  WARPGROUP.DEPBAR.LE gsb0, 0x0 ;  /* 0x00008000000079c5 */ /* 0x000fe40000010000 */
[----:B------:R-:W-:-:S06]  /*7ed0*/  WARPGROUP.ARRIVE ;  /* 0x00000000000079c5 */ /* 0x000fcc0000000000 */
[----:B------:R-:W-:Y:S01]  /*7ee0*/  QGMMA.64x192x32.F32.E4M3.E4M3 R24, R204, gdesc[UR4], R24, gsb0 ;  /* 0x02e00004cc187df3 */ /* 0x000fe20008000818 */
[----:B------:R-:W-:Y:S01]  /*7ef0*/  UIADD3 UR6, UR4, 0x300, URZ ;  /* 0x0000030004067890 */ /* 0x000fe2000fffe03f */
[----:B------:R-:W-:Y:S01]  /*7f00*/  UMOV UR7, 0xc0000010 ;  /* 0xc000001000077882 */ /* 0x000fe20000000000 */
[----:B------:R-:W-:Y:S02]  /*7f10*/  WARPGROUP.DEPBAR.LE gsb0, 0x0 ;  /* 0x00008000000079c5 */ /* 0x000fe40000010000 */
[----:B------:R-:W-:-:S15]  /*7f20*/  WARPGROUP.ARRIVE ;  /* 0x00000000000079c5 */ /* 0x000fde0000000000 */
[----:B------:R-:W-:Y:S01]  /*7f30*/  QGMMA.64x192x32.F32.E4M3.E4M3 R24, R208, gdesc[UR4], R24, gsb0 ;  /* 0x02e00004d0187df3 */ /* 0x000fe20008000818 */
[----:B------:R-:W-:Y:S01]  /*7f40*/  UIADD3 UR6, UR4, 0x480, URZ ;  /* 0x0000048004067890 */ /* 0x000fe2000fffe03f */
[----:B------:R-:W-:Y:S01]  /*7f50*/  UMOV UR7, 0xc0000010 ;  /* 0xc000001000077882 */ /* 0x000fe20000000000 */
[----:B------:R-:W-:Y:S01]  /*7f60*/  UIADD3 UR4, UR4, 0x600, URZ ;  /* 0x0000060004047890 */ /* 0x000fe2000fffe03f */
[----:B------:R-:W3:Y:S04]  /*7f70*/  SHFL.BFLY PT, R0, R7, 0x2, 0x1f ;  /* 0x0c401f0007007f89 */ /* 0x000ee800000e0000 */
[----:B------:R-:W4:Y:S01]  /*7f80*/  SHFL.BFLY PT, R15, R8, 0x2, 0x1f ;  /* 0x0c401f00080f7f89 */ /* 0x000f2200000e0000 */
[----:B------:R-:W-:Y:S02]  /*7f90*/  WARPGROUP.DEPBAR.LE gsb0, 0x0 ;  /* 0x00008000000079c5 */ /* 0x000fe40000010000 */
[----:B------:R-:W-:-:S09]  /*7fa0*/  WARPGROUP.ARRIVE ;  /* 0x00000000000079c5 */ /* 0x000fd20000000000 */
[----:B------:R-:W-:Y:S01]  /*7fb0*/  QGMMA.64x192x32.F32.E4M3.E4M3 R24, R212, gdesc[UR4], R24, gsb0 ;  /* 0x02e00004d4187df3 */ /* 0x000fe20008000818 */
[----:B------:R-:W-:Y:S01]  /*7fc0*/  UMOV UR6, UR4 ;  /* 0x0000000400067c82 */ /* 0x000fe20008000000 */
[----:B------:R-:W-:Y:S01]  /*7fd0*/  UMOV UR7, 0xc0000010 ;  /* 0xc000001000077882 */ /* 0x000fe20000000000 */
[----:B---3--:R-:W-:Y:S01]  /*7fe0*/  FADD.FTZ R0, R0, R7 ;  /* 0x0000000700007221 */ /* 0x008fe20000010000 */
[----:B----4-:R-:W-:-:S04]  /*7ff0*/  FADD.FTZ R15, R15, R8 ;  /* 0x000000080f0f7221 */ /* 0x010fc80000010000 */
[----:B------:R-:W3:Y:S04]  /*8000*/  SHFL.BFLY PT, R13, R0, 0x1, 0x1f ;  /* 0x0c201f00000d7f89 */ /* 0x000ee800000e0000 */
[----:B------:R-:W4:Y:S01]  /*8010*/  SHFL.BFLY PT, R4, R15, 0x1, 0x1f ;  /* 0x0c201f000f047f89 */ /* 0x000f2200000e0000 */
[----:B0-----:R-:W-:Y:S02]  /*8020*/  IMAD.MOV.U32 R6, RZ, RZ, RZ ;  /* 0x000000ffff067224 */ /* 0x001fe400078e00ff */
[----:B---3--:R-:W-:Y:S01]  /*8030*/  FADD.FTZ R13, R0, R13 ;  /* 0x0000000d000d7221 */ /* 0x008fe20000010000 */
[----:B----4-:R-:W-:-:S04]  /*8040*/  FADD.FTZ R12, R15, R4 ;  /* 0x000000040f0c7221 */ /* 0x010fc80000010000 */
[C---:B------:R-:W-:Y:S01]  /*8050*/  FSETP.NE.FTZ.AND P1, PT, R13.reuse, RZ, PT ;  /* 0x000000ff0d00720b */ /* 0x040fe20003f35000 */
[----:B------:R-:W-:Y:S01]  /*8060*/  FMUL.FTZ R14, R13, 0.00390625 ;  /* 0x3b8000000d0e7820 */ /* 0x000fe20000410000 */
[----:B-1----:R-:W-:-:S04]  /*8070*/  FMUL.FTZ R11, R12, 0.00390625 ;  /* 0x3b8000000c0b7820 */ /* 0x002fc80000410000 */
[----:B------:R-:W-:Y:S02]  /*8080*/  FSETP.NE.FTZ.AND P2, PT, R14, RZ, PT ;  /* 0x000000ff0e00720b */ /* 0x000fe40003f55000 */
[----:B------:R-:W-:-:S05]  /*8090*/  FSETP.NE.FTZ.AND P3, PT, R11, RZ, PT ;  /* 0x000000ff0b00720b */ /* 0x000fca0003f75000 */
[----:B------:R-:W-:Y:S01]  /*80a0*/  @P1 MUFU.RCP R6, R13 ;  /* 0x0000000d00061308 */ /* 0x000fe20000001000 */
[----:B------:R-:W-:Y:S01]  /*80b0*/  FSETP.NE.FTZ.AND P1, PT, R12, RZ, PT ;  /* 0x000000ff0c00720b */ /* 0x000fe20003f35000 */
[----:B------:R-:W-:-:S06]  /*80c0*/  IMAD.MOV.U32 R10, RZ, RZ, RZ ;  /* 0x000000ffff0a7224 */ /* 0x000fcc00078e00ff */
[----:B------:R-:W0:Y:S08]  /*80d0*/  @P3 MUFU.LG2 R11, R11 ;  /* 0x0000000b000b3308 */ /* 0x000e300000000c00 */
[----:B------:R-:W1:Y:S08]  /*80e0*/  @P2 MUFU.LG2 R7, R14 ;  /* 0x0000000e00072308 */ /* 0x000e700000000c00 */
[----:B------:R-:W3:Y:S01]  /*80f0*/  @P1 MUFU.RCP R10, R12 ;  /* 0x0000000c000a1308 */ /* 0x000ee20000001000 */
[----:B------:R-:W-:-:S02]  /*8100*/  WARPGROUP.DEPBAR.LE gsb0, 0x0 ;  /* 0x00008000000079c5 */ /* 0x000fc40000010000 */
[----:B------:R-:W-:-:S06]  /*8110*/  WARPGROUP.ARRIVE ;  /* 0x00000000000079c5 */ /* 0x000fcc0000000000 */
[----:B------:R-:W-:Y:S01]  /*8120*/  QGMMA.64x192x32.F32.E4M3.E4M3 R24, R216, gdesc[UR4], R24, gsb0 ;  /* 0x02e00004d8187df3 */ /* 0x000fe20008000818 */
[C---:B------:R-:W-:Y:S01]  /*8130*/  @P2 FMUL.FTZ R8, R2.reuse, 0.69314718246459960938 ;  /* 0x3f31721802082820 */ /* 0x040fe20000410000 */
[----:B------:R-:W-:Y:S01]  /*8140*/  @P3 FMUL.FTZ R15, R2, 0.69314718246459960938 ;  /* 0x3f317218020f3820 */ /* 0x000fe20000410000 */
[----:B0-----:R-:W-:Y:S01]  /*8150*/  @P3 FMUL.FTZ R2, R11, 0.69314718246459960938 ;  /* 0x3f3172180b023820 */ /* 0x001fe20000410000 */
[----:B-1----:R-:W-:Y:S01]  /*8160*/  @P2 FMUL.FTZ R7, R7, 0.69314718246459960938 ;  /* 0x3f31721807072820 */ /* 0x002fe20000410000 */
[----:B------:R-:W-:Y:S02]  /*8170*/  IMAD.MOV.U32 R0, RZ, RZ, -0x800000 ;  /* 0xff800000ff007424 */ /* 0x000fe400078e00ff */
[----:B------:R-:W-:Y:S01]  /*8180*/  @P3 FFMA.FTZ R0, R15, R3, R2 ;  /* 0x000000030f003223 */ /* 0x000fe20000010002 */
[----:B------:R-:W-:Y:S02]  /*8190*/  IMAD.MOV.U32 R4, RZ, RZ, -0x800000 ;  /* 0xff800000ff047424 */ /* 0x000fe400078e00ff */
[----:B--2---:R-:W-:Y:S01]  /*81a0*/  FMUL.FTZ R2, R6, R5 ;  /* 0x0000000506027220 */ /* 0x004fe20000410000 */
[----:B------:R-:W-:Y:S01]  /*81b0*/  @P2 FFMA.FTZ R4, R8, R9, R7 ;  /* 0x0000000908042223 */ /* 0x000fe20000010007 */
[----:B---3--:R-:W-:Y:S01]  /*81c0*/  FMUL.FTZ R5, R10, R5 ;  /* 0x000000050a057220 */ /* 0x008fe20000410000 */
[----:B------:R-:W-:-:S02]  /*81d0*/  WARPGROUP.DEPBAR.LE gsb0, 0x0 ;  /* 0x00008000000079c5 */ /* 0x000fc40000010000 */
[----:B------:R-:W-:Y:S05]  /*81e0*/  @!P0 BRA `(.L_x_34) ;  /* 0x0000000000048947 */ /* 0x000fea0003800000 */
[----:B------:R-:W-:Y:S01]  /*81f0*/  BPT.TRAP 0x1 ;  /* 0x000000040000795c */ /* 0x000fe20000300000 */
.L_x_34:
[----:B------:R-:W-:Y:S01]  /*8200*/  UIADD3 UR4, UR5, 0x33460, URZ ;  /* 0x0003346005047890 */ /* 0x000fe2000fffe03f */
[-C--:B------:R-:W-:Y:S01]  /*8210*/  FMUL.FTZ R9, R24, R2.reuse ;  /* 0x0000000218097220 */ /* 0x080fe20000410000 */
[-C--:B------:R-:W-:Y:S01]  /*8220*/  FMUL.FTZ R10, R25, R2.reuse ;  /* 0x00000002190a7220 */ /* 0x080fe20000410000 */
[-C--:B------:R-:W-:Y:S01]  /*8230*/  FMUL.FTZ R12, R32, R2.reuse ;  /* 0x00000002200c7220 */ /* 0x080fe20000410000 */
[----:B------:R-:W-:Y:S01]  /*8240*/  UPRMT UR4, UR43, 0x654, UR4 ;  /* 0x000006542b047896 */ /* 0x000fe20008000004 */
        /* <DEDUP_REMOVED lines=8> */
[----:B------:R-:W-:Y:S01]  /*82d0*/  SYNCS.ARRIVE.TRANS64.RED.A1T0 RZ, [UR4], RZ ;  /* 0x000000ffffff79a7 */ /* 0x000fe20008100404 */
        /* <DEDUP_REMOVED lines=79> */
[----:B------:R-:W-:Y:S01]  /*87d0*/  PLOP3.LUT P0, PT, PT, PT, PT, 0x8, 0x0 ;  /* 0x000000000000781c */ /* 0x000fe20003f0e170 */
[-C--:B------:R-:W-:Y:S01]  /*87e0*/  FMUL.FTZ R102, R102, R5.reuse ;  /* 0x0000000566667220 */ /* 0x080fe20000410000 */
[-C--:B------:R-:W-:Y:S01]  /*87f0*/  FMUL.FTZ R99, R99, R5.reuse ;  /* 0x0000000563637220 */ /* 0x080fe20000410000 */
[-C--:B------:R-:W-:Y:S01]  /*8800*/  FMUL.FTZ R110, R110, R5.reuse ;  /* 0x000000056e6e7220 */ /* 0x080fe20000410000 */
[-C--:B------:R-:W-:Y:S01]  /*8810*/  FMUL.FTZ R107, R107, R5.reuse ;  /* 0x000000056b6b7220 */ /* 0x080fe20000410000 */
[-C--:B------:R-:W-:Y:S01]  /*8820*/  FMUL.FTZ R118, R118, R5.reuse ;  /* 0x0000000576767220 */ /* 0x080fe20000410000 */
[----:B------:R-:W-:-:S07]  /*8830*/  FMUL.FTZ R115, R115, R5 ;  /* 0x0000000573737220 */ /* 0x000fce0000410000 */
.L_x_12:
[----:B------:R-:W-:Y:S05]  /*8840*/  @P0 BRA `(.L_x_35) ;  /* 0x0000002c00540947 */ /* 0x000fea0003800000 */
[----:B------:R-:W0:Y:S01]  /*8850*/  S2R R17, SR_TID.X ;  /* 0x0000000000117919 */ /* 0x000e220000002100 */
[----:B------:R-:W-:Y:S01]  /*8860*/  ULDC.64 UR4, c[0x4][0x38] ;  /* 0x01000e0000047ab9 */ /* 0x000fe20000000a00 */
[----:B------:R-:W1:Y:S01]  /*8870*/  LDC R129, c[0x0][0xbe8] ;  /* 0x0002fa00ff817b82 */ /* 0x000e620000000800 */
[----:B------:R-:W-:Y:S01]  /*8880*/  ULDC.64 UR6, c[0x0][0xb38] ;  /* 0x0002ce0000067ab9 */ /* 0x000fe20000000a00 */
[----:B------:R-:W-:Y:S01]  /*8890*/  ULDC.64 UR8, c[0x0][0xb28] ;  /* 0x0002ca0000087ab9 */ /* 0x000fe20000000a00 */
[----:B0-----:R-:W-:-:S05]  /*88a0*/  IMAD.SHL.U32 R2, R17, 0x4, RZ ;  /* 0x0000000411027824 */ /* 0x001fca00078e00ff */
[----:B------:R-:W-:Y:S01]  /*88b0*/  LOP3.LUT R2, R2, 0xc, RZ, 0xc0, !PT ;  /* 0x0000000c02027812 */ /* 0x000fe200078ec0ff */
[----:B------:R-:W-:Y:S03]  /*88c0*/  BAR.SYNC.DEFER_BLOCKING 0x1, 0x100 ;  /* 0x0044000000007b1d */ /* 0x000fe60000010000 */
[----:B------:R-:W-:-:S05]  /*88d0*/  IADD3 R2, P0, R2, UR4, RZ ;  /* 0x0000000402027c10 */ /* 0x000fca000ff1e0ff */
[----:B------:R-:W-:Y:S01]  /*88e0*/  IMAD.X R3, RZ, RZ, UR5, P0 ;  /* 0x00000005ff037e24 */ /* 0x000fe200080e06ff */
[----:B------:R-:W-:-:S04]  /*88f0*/  ULDC.64 UR4, c[0x0][0xbd0] ;  /* 0x0002f40000047ab9 */ /* 0x000fc80000000a00 */
[----:B------:R0:W2:Y:S01]  /*8900*/  LDG.E.CONSTANT R5, desc[UR38][R2.64] ;  /* 0x0000002602057981 */ /* 0x0000a2000c1e9900 */
[----:B------:R-:W-:Y:S01]  /*8910*/  LOP3.LUT P0, R8, R17, 0x3, RZ, 0xc0, !PT ;  /* 0x0000000311087812 */ /* 0x000fe2000780c0ff */
[----:B------:R-:W-:Y:S01]  /*8920*/  BSSY B0, `(.L_x_36) ;  /* 0x000021d000007945 */ /* 0x000fe20003800000 */
[----:B-1----:R-:W-:Y:S02]  /*8930*/  ISETP.NE.AND P2, PT, R129, 0x1, PT ;  /* 0x000000018100780c */ /* 0x002fe40003f45270 */
[----:B------:R-:W-:-:S04]  /*8940*/  ISETP.EQ.OR P0, PT, R8, 0x3, !P0 ;  /* 0x000000030800780c */ /* 0x000fc80004702670 */
[----:B------:R-:W-:Y:S02]  /*8950*/  SEL R146, R21, R42, P0 ;  /* 0x0000002a15927207 */ /* 0x000fe40000000000 */
[----:B------:R-:W-:Y:S01]  /*8960*/  SEL R46, R42, R21, P0 ;  /* 0x000000152a2e7207 */ /* 0x000fe20000000000 */
[----:B------:R-:W-:Y:S01]  /*8970*/  VIADD R42, R17, 0xffffff80 ;  /* 0xffffff80112a7836 */ /* 0x000fe20000000000 */
[----:B------:R-:W-:Y:S02]  /*8980*/  SEL R150, R44, R7, P0 ;  /* 0x000000072c967207 */ /* 0x000fe40000000000 */
[----:B------:R-:W-:Y:S02]  /*8990*/  SEL R44, R7, R44, P0 ;  /* 0x0000002c072c7207 */ /* 0x000fe40000000000 */
[----:B------:R-:W-:Y:S02]  /*89a0*/  SHF.R.S32.HI R7, RZ, 0x1f, R42 ;  /* 0x0000001fff077819 */ /* 0x000fe4000001142a */
[----:B------:R-:W-:-:S02]  /*89b0*/  SEL R156, R100, R101, P0 ;  /* 0x00000065649c7207 */ /* 0x000fc40000000000 */
[----:B0-----:R-:W-:Y:S02]  /*89c0*/  LEA.HI R2, R7, R42, RZ, 0x7 ;  /* 0x0000002a07027211 */ /* 0x001fe400078f38ff */
[----:B------:R-:W-:Y:S02]  /*89d0*/  SEL R34, R101, R100, P0 ;  /* 0x0000006465227207 */ /* 0x000fe40000000000 */
[----:B------:R-:W-:Y:S02]  /*89e0*/  LOP3.LUT R3, R2, 0xffffff80, RZ, 0xc0, !PT ;  /* 0xffffff8002037812 */ /* 0x000fe400078ec0ff */
[----:B------:R-:W-:Y:S02]  /*89f0*/  SEL R8, R9, R10, P0 ;  /* 0x0000000a09087207 */ /* 0x000fe40000000000 */
[----:B------:R-:W-:Y:S01]  /*8a00*/  SHF.R.S32.HI R17, RZ, 0x7, R2 ;  /* 0x00000007ff117819 */ /* 0x000fe20000011402 */
[----:B------:R-:W-:Y:S01]  /*8a10*/  IMAD.IADD R100, R42, 0x1, -R3 ;  /* 0x000000012a647824 */ /* 0x000fe200078e0a03 */
[----:B------:R-:W-:-:S02]  /*8a20*/  SEL R9, R10, R9, P0 ;  /* 0x000000090a097207 */ /* 0x000fc40000000000 */
[----:B------:R-:W-:Y:S02]  /*8a30*/  SEL R22, R12, R33, P0 ;  /* 0x000000210c167207 */ /* 0x000fe40000000000 */
[----:B------:R-:W-:Y:S02]  /*8a40*/  SHF.R.S32.HI R23, RZ, 0x1f, R100 ;  /* 0x0000001fff177819 */ /* 0x000fe40000011464 */
[----:B------:R-:W-:Y:S02]  /*8a50*/  SEL R10, R33, R12, P0 ;  /* 0x0000000c210a7207 */ /* 0x000fe40000000000 */
[----:B------:R-:W-:Y:S02]  /*8a60*/  SEL R40, R20, R41, P0 ;  /* 0x0000002914287207 */ /* 0x000fe40000000000 */
[----:B------:R-:W-:Y:S02]  /*8a70*/  SEL R12, R41, R20, P0 ;  /* 0x00000014290c7207 */ /* 0x000fe40000000000 */
[----:B------:R-:W-:-:S02]  /*8a80*/  SEL R140, R54, R55, P0 ;  /* 0x00000037368c7207 */ /* 0x000fc40000000000 */
[----:B------:R-:W-:Y:S02]  /*8a90*/  SEL R63, R55, R54, P0 ;  /* 0x00000036373f7207 */ /* 0x000fe40000000000 */
[----:B------:R-:W-:Y:S01]  /*8aa0*/  LEA.HI R41, R23, R100, RZ, 0x2 ;  /* 0x0000006417297211 */ /* 0x000fe200078f10ff */
[----:B------:R-:W0:Y:S01]  /*8ab0*/  S2R R54, SR_CTAID.X ;  /* 0x0000000000367919 */ /* 0x000e220000002500 */
[----:B------:R-:W-:Y:S02]  /*8ac0*/  LEA.HI R2, R2, R17, RZ, 0x1 ;  /* 0x0000001102027211 */ /* 0x000fe400078f08ff */
[----:B------:R-:W-:Y:S02]  /*8ad0*/  SEL R170, R69, R122, P0 ;  /* 0x0000007a45aa7207 */ /* 0x000fe40000000000 */
[----:B------:R-:W-:Y:S02]  /*8ae0*/  SEL R26, R122, R69, P0 ;  /* 0x000000457a1a7207 */ /* 0x000fe40000000000 */
[----:B------:R-:W-:-:S02]  /*8af0*/  SEL R36, R11, R6, P0 ;  /* 0x000000060b247207 */ /* 0x000fc40000000000 */
[----:B------:R-:W-:Y:S02]  /*8b00*/  SEL R122, R104, R105, P0 ;  /* 0x00000069687a7207 */ /* 0x000fe40000000000 */
[----:B------:R-:W-:Y:S02]  /*8b10*/  SEL R33, R105, R104, P0 ;  /* 0x0000006869217207 */ /* 0x000fe40000000000 */
[----:B------:R-:W-:Y:S02]  /*8b20*/  LEA.HI R7, R7, R42, RZ, 0x2 ;  /* 0x0000002a07077211 */ /* 0x000fe400078f10ff */
[----:B------:R-:W-:Y:S02]  /*8b30*/  SEL R11, R6, R11, P0 ;  /* 0x0000000b060b7207 */ /* 0x000fe40000000000 */
[----:B------:R-:W-:Y:S02]  /*8b40*/  SEL R104, R47, R48, P0 ;  /* 0x000000302f687207 */ /* 0x000fe40000000000 */
[----:B------:R-:W-:-:S02]  /*8b50*/  SEL R47, R48, R47, P0 ;  /* 0x0000002f302f7207 */ /* 0x000fc40000000000 */
[--C-:B------:R-:W-:Y:S02]  /*8b60*/  SHF.R.S32.HI R3, RZ, 0x2, R41.reuse ;  /* 0x00000002ff037819 */ /* 0x100fe40000011429 */
[----:B------:R-:W-:Y:S02]  /*8b70*/  SHF.R.S32.HI R6, RZ, 0x1f, R41 ;  /* 0x0000001fff067819 */ /* 0x000fe40000011429 */
[----:B------:R-:W-:Y:S02]  /*8b80*/  LOP3.LUT R2, R2, 0x3fffffe, RZ, 0xc0, !PT ;  /* 0x03fffffe02027812 */ /* 0x000fe400078ec0ff */
[----:B------:R-:W-:Y:S02]  /*8b90*/  SEL R142, R39, R50, P0 ;  /* 0x00000032278e7207 */ /* 0x000fe40000000000 */
[----:B------:R-:W-:Y:S01]  /*8ba0*/  SEL R48, R50, R39, P0 ;  /* 0x0000002732307207 */ /* 0x000fe20000000000 */
[----:B------:R-:W-:Y:S01]  /*8bb0*/  IMAD.IADD R17, R17, 0x1, -R2 ;  /* 0x0000000111117824 */ /* 0x000fe200078e0a02 */
[----:B------:R-:W-:-:S02]  /*8bc0*/  LOP3.LUT R7, R7, 0xfffffffc, RZ, 0xc0, !PT ;  /* 0xfffffffc07077812 */ /* 0x000fc400078ec0ff */
[----:B------:R-:W-:Y:S02]  /*8bd0*/  SHF.R.S32.HI R39, RZ, 0x1f, R16 ;  /* 0x0000001fff277819 */ /* 0x000fe40000011410 */
[----:B------:R-:W-:Y:S01]  /*8be0*/  LEA.HI R6, R6, R3, RZ, 0x3 ;  /* 0x0000000306067211 */ /* 0x000fe200078f18ff */
[----:B------:R-:W-:Y:S01]  /*8bf0*/  IMAD.IADD R21, R42, 0x1, -R7 ;  /* 0x000000012a157824 */ /* 0x000fe200078e0a07 */
[----:B------:R-:W-:Y:S01]  /*8c00*/  LEA.HI R2, R23, R100, RZ, 0x5 ;  /* 0x0000006417027211 */ /* 0x000fe200078f28ff */
[C---:B------:R-:W-:Y:S01]  /*8c10*/  IMAD R23, R39.reuse, UR4, RZ ;  /* 0x0000000427177c24 */ /* 0x040fe2000f8e02ff */
[----:B------:R-:W-:Y:S01]  /*8c20*/  LOP3.LUT R6, R6, 0xfffffff8, RZ, 0xc0, !PT ;  /* 0xfffffff806067812 */ /* 0x000fe200078ec0ff */
[----:B------:R-:W-:Y:S01]  /*8c30*/  IMAD R39, R39, UR6, RZ ;  /* 0x0000000627277c24 */ /* 0x000fe2000f8e02ff */
[----:B------:R-:W-:Y:S02]  /*8c40*/  SEL R144, R37, R56, P0 ;  /* 0x0000003825907207 */ /* 0x000fe40000000000 */
[----:B------:R-:W-:Y:S01]  /*8c50*/  SEL R51, R56, R37, P0 ;  /* 0x0000002538337207 */ /* 0x000fe20000000000 */
[C---:B------:R-:W-:Y:S01]  /*8c60*/  IMAD R37, R16.reuse, UR5, R23 ;  /* 0x0000000510257c24 */ /* 0x040fe2000f8e0217 */
[----:B------:R-:W-:Y:S01]  /*8c70*/  SHF.R.S32.HI R2, RZ, 0x5, R2 ;  /* 0x00000005ff027819 */ /* 0x000fe20000011402 */
[----:B------:R-:W-:Y:S01]  /*8c80*/  IMAD.IADD R3, R3, 0x1, -R6 ;  /* 0x0000000103037824 */ /* 0x000fe200078e0a06 */
[----:B------:R-:W-:Y:S01]  /*8c90*/  LEA.HI R23, R21, R21, RZ, 0x1 ;  /* 0x0000001515177211 */ /* 0x000fe200078f08ff */
[----:B------:R-:W-:Y:S01]  /*8ca0*/  IMAD R39, R16, UR7, R39 ;  /* 0x0000000710277c24 */ /* 0x000fe2000f8e0227 */
[----:B------:R-:W-:Y:S01]  /*8cb0*/  SEL R148, R49, R52, P0 ;  /* 0x0000003431947207 */ /* 0x000fe20000000000 */
[----:B------:R-:W-:Y:S01]  /*8cc0*/  IMAD R42, R2, 0x10, R3 ;  /* 0x00000010022a7824 */ /* 0x000fe200078e0203 */
[----:B------:R-:W-:Y:S01]  /*8cd0*/  SEL R49, R52, R49, P0 ;  /* 0x0000003134317207 */ /* 0x000fe20000000000 */
[----:B------:R-:W-:Y:S01]  /*8ce0*/  IMAD.WIDE.U32 R2, R16, UR6, RZ ;  /* 0x0000000610027c25 */ /* 0x000fe2000f8e00ff */
[----:B------:R-:W-:Y:S01]  /*8cf0*/  LOP3.LUT R52, R23, 0x1ffffffe, RZ, 0xc0, !PT ;  /* 0x1ffffffe17347812 */ /* 0x000fe200078ec0ff */
[----:B------:R-:W-:Y:S01]  /*8d00*/  ULDC.64 UR6, c[0x0][0xb48] ;  /* 0x0002d20000067ab9 */ /* 0x000fe20000000a00 */
[----:B------:R-:W-:Y:S01]  /*8d10*/  SEL R114, R84, R85, P0 ;  /* 0x0000005554727207 */ /* 0x000fe20000000000 */
[----:B------:R-:W-:Y:S01]  /*8d20*/  IMAD R17, R17, 0x40, R42 ;  /* 0x0000004011117824 */ /* 0x000fe200078e022a */
[----:B------:R-:W-:Y:S01]  /*8d30*/  SEL R30, R85, R84, P0 ;  /* 0x00000054551e7207 */ /* 0x000fe20000000000 */
[----:B------:R-:W-:Y:S01]  /*8d40*/  IMAD.IADD R52, R21, 0x1, -R52 ;  /* 0x0000000115347824 */ /* 0x000fe200078e0a34 */
[----:B------:R-:W-:Y:S01]  /*8d50*/  SEL R84, R53, R58, P0 ;  /* 0x0000003a35547207 */ /* 0x000fe20000000000 */
[--C-:B0-----:R-:W-:Y:S01]  /*8d60*/  IMAD R101, R54, 0x80, R17.reuse ;  /* 0x0000008036657824 */ /* 0x101fe200078e0211 */
[----:B------:R-:W-:Y:S01]  /*8d70*/  SEL R38, R13, R14, P0 ;  /* 0x0000000e0d267207 */ /* 0x000fe20000000000 */
[----:B------:R-:W-:Y:S01]  /*8d80*/  IMAD R52, R52, 0x8, R17 ;  /* 0x0000000834347824 */ /* 0x000fe200078e0211 */
[----:B------:R-:W-:Y:S01]  /*8d90*/  SEL R13, R14, R13, P0 ;  /* 0x0000000d0e0d7207 */ /* 0x000fe20000000000 */
[----:B------:R-:W-:Y:S01]  /*8da0*/  IMAD.WIDE.U32 R6, R16, UR4, RZ ;  /* 0x0000000410067c25 */ /* 0x000fe2000f8e00ff */
[----:B------:R-:W-:Y:S01]  /*8db0*/  SEL R176, R29, R28, P0 ;  /* 0x0000001c1db07207 */ /* 0x000fe20000000000 */
[----:B------:R-:W0:Y:S01]  /*8dc0*/  S2UR UR4, SR_CTAID.Y ;  /* 0x00000000000479c3 */ /* 0x000e220000002600 */
[----:B------:R-:W-:Y:S01]  /*8dd0*/  SEL R14, R28, R29, P0 ;  /* 0x0000001d1c0e7207 */ /* 0x000fe20000000000 */
[----:B------:R-:W-:Y:S01]  /*8de0*/  IMAD R54, R54, 0x80, R52 ;  /* 0x0000008036367824 */ /* 0x000fe200078e0234 */
[----:B------:R-:W-:Y:S01]  /*8df0*/  SEL R158, R88, R89, P0 ;  /* 0x00000059589e7207 */ /* 0x000fe20000000000 */
[----:B------:R-:W-:Y:S01]  /*8e00*/  IMAD.IADD R3, R3, 0x1, R39 ;  /* 0x0000000103037824 */ /* 0x000fe200078e0227 */
[----:B------:R-:W-:Y:S01]  /*8e10*/  SEL R29, R89, R88, P0 ;  /* 0x00000058591d7207 */ /* 0x000fe20000000000 */
[----:B------:R-:W-:Y:S01]  /*8e20*/  IMAD.IADD R7, R7, 0x1, R37 ;  /* 0x0000000107077824 */ /* 0x000fe200078e0225 */
[----:B------:R-:W-:-:S02]  /*8e30*/  SEL R180, R15, R24, P0 ;  /* 0x000000180fb47207 */ /* 0x000fc40000000000 */
[----:B------:R-:W-:Y:S02]  /*8e40*/  SEL R166, R76, R125, P0 ;  /* 0x0000007d4ca67207 */ /* 0x000fe40000000000 */
[----:B------:R-:W-:Y:S02]  /*8e50*/  SEL R28, R125, R76, P0 ;  /* 0x0000004c7d1c7207 */ /* 0x000fe40000000000 */
[----:B------:R-:W-:Y:S02]  /*8e60*/  SEL R88, R98, R99, P0 ;  /* 0x0000006362587207 */ /* 0x000fe40000000000 */
[----:B------:R-:W-:Y:S02]  /*8e70*/  SEL R15, R24, R15, P0 ;  /* 0x0000000f180f7207 */ /* 0x000fe40000000000 */
[----:B------:R-:W-:Y:S02]  /*8e80*/  SEL R178, R25, R32, P0 ;  /* 0x0000002019b27207 */ /* 0x000fe40000000000 */
        /* <DEDUP_REMOVED lines=45> */
[----:B------:R-:W-:Y:S02]  /*9160*/  LOP3.LUT R41, R41, 0x7ffffffc, RZ, 0xc0, !PT ;  /* 0x7ffffffc29297812 */ /* 0x000fe400078ec0ff */
[----:B------:R-:W-:Y:S02]  /*9170*/  SEL R120, R96, R97, P0 ;  /* 0x0000006160787207 */ /* 0x000fe40000000000 */
[----:B------:R-:W-:Y:S02]  /*9180*/  SEL R31, R97, R96, P0 ;  /* 0x00000060611f7207 */ /* 0x000fe40000000000 */
[----:B------:R-:W-:-:S02]  /*9190*/  SEL R65, R65, R110, P0 ;  /* 0x0000006e41417207 */ /* 0x000fc40000000000 */
[C---:B------:R-:W-:Y:S01]  /*91a0*/  LOP3.LUT P1, RZ, R100.reuse, 0x3, RZ, 0xc0, !PT ;  /* 0x0000000364ff7812 */ /* 0x040fe2000782c0ff */
[----:B------:R-:W-:Y:S01]  /*91b0*/  IMAD.IADD R100, R100, 0x1, -R41 ;  /* 0x0000000164647824 */ /* 0x000fe200078e0a29 */
[----:B------:R-:W-:Y:S02]  /*91c0*/  SEL R71, R91, R90, P0 ;  /* 0x0000005a5b477207 */ /* 0x000fe40000000000 */
[----:B------:R-:W-:Y:S02]  /*91d0*/  SEL R50, R58, R53, P0 ;  /* 0x000000353a327207 */ /* 0x000fe40000000000 */
[----:B------:R-:W-:Y:S02]  /*91e0*/  SEL R58, R61, R62, P0 ;  /* 0x0000003e3d3a7207 */ /* 0x000fe40000000000 */
[----:B------:R-:W-:Y:S02]  /*91f0*/  SEL R66, R103, R102, P0 ;  /* 0x0000006667427207 */ /* 0x000fe40000000000 */
[----:B------:R-:W-:Y:S01]  /*9200*/  SEL R62, R62, R61, P0 ;  /* 0x0000003d3e3e7207 */ /* 0x000fe20000000000 */
[----:B--2---:R1:W-:Y:S04]  /*9210*/  SHFL.IDX PT, R52, R84, R5, 0x1c1f ;  /* 0x001c1f0554347589 */ /* 0x0043e800000e0000 */
[----:B------:R-:W-:Y:S04]  /*9220*/  SHFL.IDX PT, R106, R166, R5, 0x1c1f ;  /* 0x001c1f05a66a7589 */ /* 0x000fe800000e0000 */
[----:B------:R-:W-:Y:S01]  /*9230*/  SHFL.IDX PT, R42, R88, R5, 0x1c1f ;  /* 0x001c1f05582a7589 */ /* 0x000fe200000e0000 */
[----:B-1----:R-:W-:-:S03]  /*9240*/  LOP3.LUT R84, R5, 0x2, RZ, 0x3c, !PT ;  /* 0x0000000205547812 */ /* 0x002fc600078e3cff */
[----:B------:R-:W-:Y:S04]  /*9250*/  SHFL.IDX PT, R117, R158, R5, 0x1c1f ;  /* 0x001c1f059e757589 */ /* 0x000fe800000e0000 */
        /* <DEDUP_REMOVED lines=13> */
[----:B------:R-:W1:Y:S04]  /*9330*/  SHFL.IDX PT, R34, R34, R84, 0x1c1f ;  /* 0x001c1f5422227589 */ /* 0x000e6800000e0000 */
[----:B------:R-:W-:Y:S04]  /*9340*/  SHFL.IDX PT, R78, R36, R5, 0x1c1f ;  /* 0x001c1f05244e7589 */ /* 0x000fe800000e0000 */
[----:B------:R-:W2:Y:S04]  /*9350*/  SHFL.IDX PT, R11, R11, R84, 0x1c1f ;  /* 0x001c1f540b0b7589 */ /* 0x000ea800000e0000 */
[----:B------:R-:W-:Y:S04]  /*9360*/  SHFL.IDX PT, R82, R22, R5, 0x1c1f ;  /* 0x001c1f0516527589 */ /* 0x000fe800000e0000 */
[----:B------:R-:W-:Y:S04]  /*9370*/  SHFL.IDX PT, R87, R40, R5, 0x1c1f ;  /* 0x001c1f0528577589 */ /* 0x000fe800000e0000 */
[----:B------:R-:W-:Y:S04]  /*9380*/  SHFL.IDX PT, R40, R86, R5, 0x1c1f ;  /* 0x001c1f0556287589 */ /* 0x000fe800000e0000 */
[----:B------:R-:W-:Y:S01]  /*9390*/  SHFL.IDX PT, R83, R38, R5, 0x1c1f ;  /* 0x001c1f0526537589 */ /* 0x000fe200000e0000 */
[----:B-1----:R-:W-:-:S03]  /*93a0*/  SEL R27, R34, R119, P0 ;  /* 0x00000077221b7207 */ /* 0x002fc60000000000 */
[----:B------:R-:W-:Y:S04]  /*93b0*/  SHFL.IDX PT, R8, R112, R5, 0x1c1f ;  /* 0x001c1f0570087589 */ /* 0x000fe800000e0000 */
[----:B------:R-:W-:Y:S01]  /*93c0*/  SHFL.IDX PT, R86, R13, R84, 0x1c1f ;  /* 0x001c1f540d567589 */ /* 0x000fe200000e0000 */
[----:B--2---:R-:W-:-:S03]  /*93d0*/  SEL R75, R78, R11, P0 ;  /* 0x0000000b4e4b7207 */ /* 0x004fc60000000000 */
[----:B------:R-:W-:Y:S04]  /*93e0*/  SHFL.IDX PT, R111, R164, R5, 0x1c1f ;  /* 0x001c1f05a46f7589 */ /* 0x000fe800000e0000 */
[----:B------:R1:W-:Y:S04]  /*93f0*/  SHFL.IDX PT, R112, R25, R84, 0x1c1f ;  /* 0x001c1f5419707589 */ /* 0x0003e800000e0000 */
[----:B------:R-:W-:Y:S04]  /*9400*/  SHFL.IDX PT, R122, R122, R5, 0x1c1f ;  /* 0x001c1f057a7a7589 */ /* 0x000fe800000e0000 */
[----:B------:R-:W-:Y:S01]  /*9410*/  SHFL.IDX PT, R124, R124, R5, 0x1c1f ;  /* 0x001c1f057c7c7589 */ /* 0x000fe200000e0000 */
[----:B-1----:R-:W-:-:S03]  /*9420*/  SEL R25, R119, R34, P0 ;  /* 0x0000002277197207 */ /* 0x002fc60000000000 */
[----:B------:R-:W-:Y:S01]  /*9430*/  SHFL.IDX PT, R12, R12, R84, 0x1c1f ;  /* 0x001c1f540c0c7589 */ /* 0x000fe200000e0000 */
[----:B------:R-:W1:Y:S03]  /*9440*/  @P2 LDC R119, c[0x0][0xbec] ;  /* 0x0002fb00ff772b82 */ /* 0x000e660000000800 */
[----:B------:R-:W-:Y:S04]  /*9450*/  SHFL.IDX PT, R99, R20, R84, 0x1c1f ;  /* 0x001c1f5414637589 */ /* 0x000fe800000e0000 */
[----:B------:R-:W2:Y:S04]  /*9460*/  SHFL.IDX PT, R33, R33, R84, 0x1c1f ;  /* 0x001c1f5421217589 */ /* 0x000ea800000e0000 */
[----:B------:R-:W3:Y:S04]  /*9470*/  SHFL.IDX PT, R35, R35, R84, 0x1c1f ;  /* 0x001c1f5423237589 */ /* 0x000ee800000e0000 */
[----:B------:R-:W-:Y:S04]  /*9480*/  SHFL.IDX PT, R85, R180, R5, 0x1c1f ;  /* 0x001c1f05b4557589 */ /* 0x000fe800000e0000 */
[----:B------:R-:W-:Y:S04]  /*9490*/  SHFL.IDX PT, R123, R152, R5, 0x1c1f ;  /* 0x001c1f05987b7589 */ /* 0x000fe800000e0000 */
[----:B------:R4:W-:Y:S01]  /*94a0*/  SHFL.IDX PT, R36, R134, R5, 0x1c1f ;  /* 0x001c1f0586247589 */ /* 0x0009e200000e0000 */
[----:B-1----:R-:W-:-:S03]  /*94b0*/  @P2 IMAD.HI.U32 R119, R54, R119, RZ ;  /* 0x0000007736772227 */ /* 0x002fc600078e00ff */
[----:B------:R1:W5:Y:S04]  /*94c0*/  SHFL.IDX PT, R20, R45, R84, 0x1c1f ;  /* 0x001c1f542d147589 */ /* 0x00036800000e0000 */
[----:B------:R-:W-:Y:S01]  /*94d0*/  SHFL.IDX PT, R92, R176, R5, 0x1c1f ;  /* 0x001c1f05b05c7589 */ /* 0x000fe200000e0000 */
[----:B--2---:R-:W-:Y:S01]  /*94e0*/  SEL R28, R122, R33, P0 ;  /* 0x000000217a1c7207 */ /* 0x004fe20000000000 */
[----:B----4-:R-:W2:Y:S02]  /*94f0*/  LDC.64 R134, c[0x0][0xbd8] ;  /* 0x0002f600ff867b82 */ /* 0x010ea40000000a00 */
[----:B------:R-:W-:Y:S01]  /*9500*/  SHFL.IDX PT, R93, R14, R84, 0x1c1f ;  /* 0x001c1f540e5d7589 */ /* 0x000fe200000e0000 */
[----:B---3--:R-:W-:Y:S02]  /*9510*/  SEL R32, R124, R35, P0 ;  /* 0x000000237c207207 */ /* 0x008fe40000000000 */
[----:B-1----:R-:W-:Y:S01]  /*9520*/  SEL R45, R116, R15, P0 ;  /* 0x0000000f742d7207 */ /* 0x002fe20000000000 */
[----:B------:R-:W-:Y:S01]  /*9530*/  SHFL.IDX PT, R114, R114, R5, 0x1c1f ;  /* 0x001c1f0572727589 */ /* 0x000fe200000e0000 */
[----:B------:R-:W-:-:S03]  /*9540*/  SEL R34, R35, R124, P0 ;  /* 0x0000007c23227207 */ /* 0x000fc60000000000 */
[----:B------:R-:W-:Y:S04]  /*9550*/  SHFL.IDX PT, R23, R126, R5, 0x1c1f ;  /* 0x001c1f057e177589 */ /* 0x000fe800000e0000 */
[----:B------:R1:W-:Y:S04]  /*9560*/  SHFL.IDX PT, R13, R30, R84, 0x1c1f ;  /* 0x001c1f541e0d7589 */ /* 0x0003e800000e0000 */
[----:B------:R-:W-:Y:S01]  /*9570*/  SHFL.IDX PT, R90, R178, R5, 0x1c1f ;  /* 0x001c1f05b25a7589 */ /* 0x000fe200000e0000 */
[----:B-----5:R-:W-:-:S03]  /*9580*/  SEL R35, R20, R123, P0 ;  /* 0x0000007b14237207 */ /* 0x020fc60000000000 */
[----:B------:R-:W-:Y:S01]  /*9590*/  SHFL.IDX PT, R96, R168, R5, 0x1c1f ;  /* 0x001c1f05a8607589 */ /* 0x000fe200000e0000 */
[----:B-1----:R-:W-:-:S03]  /*95a0*/  SEL R30, R33, R122, P0 ;  /* 0x0000007a211e7207 */ /* 0x002fc60000000000 */
[----:B------:R-:W-:Y:S01]  /*95b0*/  SHFL.IDX PT, R105, R150, R5, 0x1c1f ;  /* 0x001c1f0596697589 */ /* 0x000fe200000e0000 */
[----:B------:R-:W-:Y:S01]  /*95c0*/  SEL R33, R123, R20, P0 ;  /* 0x000000147b217207 */ /* 0x000fe20000000000 */
[----:B--2---:R-:W-:Y:S02]  /*95d0*/  IMAD R20, R134, UR37, RZ ;  /* 0x0000002586147c24 */ /* 0x004fe4000f8e02ff */
[----:B------:R-:W-:Y:S04]  /*95e0*/  SHFL.IDX PT, R104, R104, R5, 0x1c1f ;  /* 0x001c1f0568687589 */ /* 0x000fe800000e0000 */
[----:B------:R-:W-:Y:S04]  /*95f0*/  SHFL.IDX PT, R41, R128, R5, 0x1c1f ;  /* 0x001c1f0580297589 */ /* 0x000fe800000e0000 */
[----:B------:R-:W1:Y:S04]  /*9600*/  SHFL.IDX PT, R19, R19, R84, 0x1c1f ;  /* 0x001c1f5413137589 */ /* 0x000e6800000e0000 */
[----:B------:R2:W-:Y:S04]  /*9610*/  SHFL.IDX PT, R125, R47, R84, 0x1c1f ;  /* 0x001c1f542f7d7589 */ /* 0x0005e800000e0000 */
[----:B------:R3:W-:Y:S04]  /*9620*/  SHFL.IDX PT, R126, R44, R84, 0x1c1f ;  /* 0x001c1f542c7e7589 */ /* 0x0007e800000e0000 */
[----:B------:R-:W-:Y:S01]  /*9630*/  SHFL.IDX PT, R95, R172, R5, 0x1c1f ;  /* 0x001c1f05ac5f7589 */ /* 0x000fe200000e0000 */
[----:B--2---:R-:W-:-:S03]  /*9640*/  SEL R47, R15, R116, P0 ;  /* 0x000000740f2f7207 */ /* 0x004fc60000000000 */
[----:B------:R-:W-:Y:S01]  /*9650*/  SHFL.IDX PT, R59, R148, R5, 0x1c1f ;  /* 0x001c1f05943b7589 */ /* 0x000fe200000e0000 */
[----:B---3--:R-:W-:-:S03]  /*9660*/  SEL R44, R117, R118, P0 ;  /* 0x00000076752c7207 */ /* 0x008fc60000000000 */
[----:B------:R-:W-:Y:S04]  /*9670*/  SHFL.IDX PT, R18, R18, R84, 0x1c1f ;  /* 0x001c1f5412127589 */ /* 0x000fe800000e0000 */
[----:B------:R2:W3:Y:S01]  /*9680*/  SHFL.IDX PT, R128, R49, R84, 0x1c1f ;  /* 0x001c1f5431807589 */ /* 0x0004e200000e0000 */
[----:B-1----:R-:W-:-:S03]  /*9690*/  SEL R89, R90, R19, P0 ;  /* 0x000000135a597207 */ /* 0x002fc60000000000 */
[----:B------:R-:W-:Y:S04]  /*96a0*/  SHFL.IDX PT, R91, R174, R5, 0x1c1f ;  /* 0x001c1f05ae5b7589 */ /* 0x000fe800000e0000 */
[----:B------:R-:W-:Y:S01]  /*96b0*/  SHFL.IDX PT, R97, R170, R5, 0x1c1f ;  /* 0x001c1f05aa617589 */ /* 0x000fe200000e0000 */
[----:B--2---:R-:W-:-:S03]  /*96c0*/  SEL R49, R13, R114, P0 ;  /* 0x000000720d317207 */ /* 0x004fc60000000000 */
[----:B------:R-:W-:Y:S04]  /*96d0*/  SHFL.IDX PT, R24, R24, R84, 0x1c1f ;  /* 0x001c1f5418187589 */ /* 0x000fe800000e0000 */
[----:B------:R-:W-:Y:S04]  /*96e0*/  SHFL.IDX PT, R26, R26, R84, 0x1c1f ;  /* 0x001c1f541a1a7589 */ /* 0x000fe800000e0000 */
[----:B------:R-:W-:Y:S04]  /*96f0*/  SHFL.IDX PT, R14, R43, R84, 0x1c1f ;  /* 0x001c1f542b0e7589 */ /* 0x000fe800000e0000 */
[----:B------:R1:W-:Y:S01]  /*9700*/  SHFL.IDX PT, R110, R63, R84, 0x1c1f ;  /* 0x001c1f543f6e7589 */ /* 0x0003e200000e0000 */
[----:B---3--:R-:W-:-:S03]  /*9710*/  SEL R15, R59, R128, P0 ;  /* 0x000000803b0f7207 */ /* 0x008fc60000000000 */
[----:B------:R2:W-:Y:S04]  /*9720*/  SHFL.IDX PT, R43, R65, R84, 0x1c1f ;  /* 0x001c1f54412b7589 */ /* 0x0005e800000e0000 */
[----:B------:R-:W-:Y:S01]  /*9730*/  SHFL.IDX PT, R120, R120, R5, 0x1c1f ;  /* 0x001c1f0578787589 */ /* 0x000fe200000e0000 */
[----:B-1----:R-:W-:-:S03]  /*9740*/  SEL R63, R106, R113, P0 ;  /* 0x000000716a3f7207 */ /* 0x002fc60000000000 */
[----:B------:R-:W-:Y:S01]  /*9750*/  SHFL.IDX PT, R31, R31, R84, 0x1c1f ;  /* 0x001c1f541f1f7589 */ /* 0x000fe200000e0000 */
[----:B--2---:R-:W-:-:S03]  /*9760*/  SEL R65, R113, R106, P0 ;  /* 0x0000006a71417207 */ /* 0x004fc60000000000 */
[----:B------:R-:W1:Y:S01]  /*9770*/  SHFL.IDX PT, R121, R154, R5, 0x1c1f ;  /* 0x001c1f059a797589 */ /* 0x000e6200000e0000 */
[----:B------:R-:W2:Y:S03]  /*9780*/  @P2 LDC R113, c[0x0][0xbec] ;  /* 0x0002fb00ff712b82 */ /* 0x000ea60000000800 */
[----:B------:R3:W-:Y:S04]  /*9790*/  SHFL.IDX PT, R127, R46, R84, 0x1c1f ;  /* 0x001c1f542e7f7589 */ /* 0x0007e800000e0000 */
[----:B------:R-:W-:Y:S01]  /*97a0*/  SHFL.IDX PT, R102, R146, R5, 0x1c1f ;  /* 0x001c1f0592667589 */ /* 0x000fe200000e0000 */
[----:B------:R-:W0:Y:S03]  /*97b0*/  LDC R106, c[0x0][0xc50] ;  /* 0x00031400ff6a7b82 */ /* 0x000e260000000800 */
[----:B------:R-:W-:Y:S01]  /*97c0*/  SHFL.IDX PT, R39, R132, R5, 0x1c1f ;  /* 0x001c1f0584277589 */ /* 0x000fe200000e0000 */
[----:B---3--:R-:W-:-:S03]  /*97d0*/  SEL R46, R118, R117, P0 ;  /* 0x00000075762e7207 */ /* 0x008fc60000000000 */
[----:B------:R-:W-:Y:S01]  /*97e0*/  SHFL.IDX PT, R55, R142, R5, 0x1c1f ;  /* 0x001c1f058e377589 */ /* 0x000fe200000e0000 */
[----:B------:R-:W3:Y:S03]  /*97f0*/  LDC.64 R116, c[0x0][0xb40] ;  /* 0x0002d000ff747b82 */ /* 0x000ee60000000a00 */
[----:B------:R4:W5:Y:S04]  /*9800*/  SHFL.IDX PT, R132, R48, R84, 0x1c1f ;  /* 0x001c1f5430847589 */ /* 0x00096800000e0000 */
[----:B------:R4:W-:Y:S01]  /*9810*/  SHFL.IDX PT, R103, R50, R84, 0x1c1f ;  /* 0x001c1f5432677589 */ /* 0x0009e200000e0000 */
[----:B-1----:R-:W-:-:S03]  /*9820*/  SEL R29, R121, R14, P0 ;  /* 0x0000000e791d7207 */ /* 0x002fc60000000000 */
[----:B------:R-:W-:Y:S01]  /*9830*/  SHFL.IDX PT, R21, R144, R5, 0x1c1f ;  /* 0x001c1f0590157589 */ /* 0x000fe200000e0000 */
[----:B----4-:R-:W-:-:S03]  /*9840*/  SEL R48, R10, R115, P0 ;  /* 0x000000730a307207 */ /* 0x010fc60000000000 */
[----:B------:R-:W-:Y:S01]  /*9850*/  SHFL.IDX PT, R53, R140, R5, 0x1c1f ;  /* 0x001c1f058c357589 */ /* 0x000fe200000e0000 */
[----:B------:R-:W-:-:S03]  /*9860*/  SEL R50, R115, R10, P0 ;  /* 0x0000000a73327207 */ /* 0x000fc60000000000 */
[----:B------:R-:W-:Y:S01]  /*9870*/  SHFL.IDX PT, R58, R58, R5, 0x1c1f ;  /* 0x001c1f053a3a7589 */ /* 0x000fe200000e0000 */
[----:B------:R-:W1:Y:S01]  /*9880*/  @P2 LDC R115, c[0x0][0xbf0] ;  /* 0x0002fc00ff732b82 */ /* 0x000e620000000800 */
[----:B------:R-:W-:Y:S02]  /*9890*/  SEL R10, R105, R126, P0 ;  /* 0x0000007e690a7207 */ /* 0x000fe40000000000 */
[----:B------:R-:W-:Y:S01]  /*98a0*/  SHFL.IDX PT, R56, R56, R5, 0x1c1f ;  /* 0x001c1f0538387589 */ /* 0x000fe200000e0000 */
[----:B---3--:R-:W-:-:S03]  /*98b0*/  IMAD.WIDE.U32 R2, R116, UR36, R2 ;  /* 0x0000002474027c25 */ /* 0x008fc6000f8e0002 */
[----:B------:R-:W-:Y:S04]  /*98c0*/  SHFL.IDX PT, R60, R60, R5, 0x1c1f ;  /* 0x001c1f053c3c7589 */ /* 0x000fe800000e0000 */
[----:B------:R-:W-:Y:S04]  /*98d0*/  SHFL.IDX PT, R61, R138, R5, 0x1c1f ;  /* 0x001c1f058a3d7589 */ /* 0x000fe800000e0000 */
[----:B------:R-:W-:Y:S04]  /*98e0*/  SHFL.IDX PT, R37, R136, R5, 0x1c1f ;  /* 0x001c1f0588257589 */ /* 0x000fe800000e0000 */
[----:B------:R-:W-:Y:S04]  /*98f0*/  SHFL.IDX PT, R38, R130, R5, 0x1c1f ;  /* 0x001c1f0582267589 */ /* 0x000fe800000e0000 */
[----:B------:R3:W-:Y:S04]  /*9900*/  SHFL.IDX PT, R22, R98, R5, 0x1c1f ;  /* 0x001c1f0562167589 */ /* 0x0007e800000e0000 */
[----:B------:R4:W-:Y:S04]  /*9910*/  SHFL.IDX PT, R17, R94, R5, 0x1c1f ;  /* 0x001c1f055e117589 */ /* 0x0009e800000e0000 */
[----:B------:R5:W-:Y:S01]  /*9920*/  SHFL.IDX PT, R109, R62, R84, 0x1c1f ;  /* 0x001c1f543e6d7589 */ /* 0x000be200000e0000 */
[----:B---3--:R-:W-:-:S03]  /*9930*/  SEL R98, R96, R99, P0 ;  /* 0x0000006360627207 */ /* 0x008fc60000000000 */
[----:B------:R3:W-:Y:S01]  /*9940*/  SHFL.IDX PT, R107, R64, R84, 0x1c1f ;  /* 0x001c1f54406b7589 */ /* 0x0007e200000e0000 */
[----:B------:R-:W-:Y:S02]  /*9950*/  SEL R96, R99, R96, P0 ;  /* 0x0000006063607207 */ /* 0x000fe40000000000 */
[----:B----4-:R-:W-:Y:S01]  /*9960*/  SEL R5, R74, R9, P0 ;  /* 0x000000094a057207 */ /* 0x010fe20000000000 */
[----:B------:R4:W1:Y:S01]  /*9970*/  SHFL.IDX PT, R130, R51, R84, 0x1c1f ;  /* 0x001c1f5433827589 */ /* 0x00086200000e0000 */
[----:B------:R-:W-:Y:S02]  /*9980*/  SEL R9, R9, R74, P0 ;  /* 0x0000004a09097207 */ /* 0x000fe40000000000 */
[----:B------:R-:W-:Y:S01]  /*9990*/  SEL R74, R80, R81, P0 ;  /* 0x00000051504a7207 */ /* 0x000fe20000000000 */
[----:B------:R-:W1:Y:S01]  /*99a0*/  SHFL.IDX PT, R57, R57, R84, 0x1c1f ;  /* 0x001c1f5439397589 */ /* 0x000e6200000e0000 */
[----:B------:R-:W-:Y:S02]  /*99b0*/  SEL R80, R81, R80, P0 ;  /* 0x0000005051507207 */ /* 0x000fe40000000000 */
[----:B------:R-:W-:Y:S01]  /*99c0*/  SEL R81, R11, R78, P0 ;  /* 0x0000004e0b517207 */ /* 0x000fe20000000000 */
[----:B------:R-:W1:Y:S01]  /*99d0*/  SHFL.IDX PT, R108, R108, R84, 0x1c1f ;  /* 0x001c1f546c6c7589 */ /* 0x000e6200000e0000 */
[----:B------:R-:W-:-:S02]  /*99e0*/  SEL R78, R82, R79, P0 ;  /* 0x0000004f524e7207 */ /* 0x000fc40000000000 */
[----:B------:R-:W-:Y:S01]  /*99f0*/  SEL R82, R79, R82, P0 ;  /* 0x000000524f527207 */ /* 0x000fe20000000000 */
[----:B------:R-:W-:Y:S01]  /*9a00*/  SHFL.IDX PT, R76, R76, R84, 0x1c1f ;  /* 0x001c1f544c4c7589 */ /* 0x000fe200000e0000 */
[----:B------:R-:W-:Y:S02]  /*9a10*/  SEL R79, R83, R86, P0 ;  /* 0x00000056534f7207 */ /* 0x000fe40000000000 */
[----:B------:R-:W-:Y:S01]  /*9a20*/  SEL R83, R86, R83, P0 ;  /* 0x0000005356537207 */ /* 0x000fe20000000000 */
[----:B------:R-:W-:Y:S01]  /*9a30*/  SHFL.IDX PT, R77, R77, R84, 0x1c1f ;  /* 0x001c1f544d4d7589 */ /* 0x000fe200000e0000 */
[----:B-----5:R-:W-:Y:S02]  /*9a40*/  SEL R62, R111, R112, P0 ;  /* 0x000000706f3e7207 */ /* 0x020fe40000000000 */
[----:B---3--:R-:W-:Y:S01]  /*9a50*/  SEL R64, R112, R111, P0 ;  /* 0x0000006f70407207 */ /* 0x008fe20000000000 */
[----:B------:R-:W-:Y:S01]  /*9a60*/  SHFL.IDX PT, R72, R72, R84, 0x1c1f ;  /* 0x001c1f5448487589 */ /* 0x000fe200000e0000 */
[----:B------:R-:W-:Y:S01]  /*9a70*/  SEL R86, R87, R12, P0 ;  /* 0x0000000c57567207 */ /* 0x000fe20000000000 */
[----:B------:R-:W3:Y:S01]  /*9a80*/  @P2 LDC R112, c[0x0][0xbf0] ;  /* 0x0002fc00ff702b82 */ /* 0x000ee20000000800 */
[----:B----4-:R-:W-:Y:S01]  /*9a90*/  SEL R51, R114, R13, P0 ;  /* 0x0000000d72337207 */ /* 0x010fe20000000000 */
[----:B------:R-:W-:Y:S01]  /*9aa0*/  SHFL.IDX PT, R73, R73, R84, 0x1c1f ;  /* 0x001c1f5449497589 */ /* 0x000fe200000e0000 */
[----:B------:R-:W-:Y:S01]  /*9ab0*/  SEL R11, R104, R125, P0 ;  /* 0x0000007d680b7207 */ /* 0x000fe20000000000 */
[----:B------:R-:W-:Y:S01]  /*9ac0*/  IMAD R111, R135, UR36, R20 ;  /* 0x00000024876f7c24 */ /* 0x000fe2000f8e0214 */
[----:B------:R-:W-:Y:S01]  /*9ad0*/  SEL R13, R125, R104, P0 ;  /* 0x000000687d0d7207 */ /* 0x000fe20000000000 */
[----:B------:R-:W-:Y:S01]  /*9ae0*/  SHFL.IDX PT, R70, R70, R84, 0x1c1f ;  /* 0x001c1f5446467589 */ /* 0x000fe200000e0000 */
[----:B------:R-:W-:-:S02]  /*9af0*/  SEL R94, R95, R18, P0 ;  /* 0x000000125f5e7207 */ /* 0x000fc40000000000 */
[----:B------:R-:W-:Y:S01]  /*9b00*/  SEL R99, R97, R26, P0 ;  /* 0x0000001a61637207 */ /* 0x000fe20000000000 */
[----:B------:R-:W-:Y:S01]  /*9b10*/  SHFL.IDX PT, R71, R71, R84, 0x1c1f ;  /* 0x001c1f5447477589 */ /* 0x000fe200000e0000 */
[----:B------:R-:W-:Y:S02]  /*9b20*/  SEL R97, R26, R97, P0 ;  /* 0x000000611a617207 */ /* 0x000fe40000000000 */
[----:B------:R-:W-:Y:S01]  /*9b30*/  SEL R26, R31, R120, P0 ;  /* 0x000000781f1a7207 */ /* 0x000fe20000000000 */
[----:B------:R-:W-:Y:S01]  /*9b40*/  SHFL.IDX PT, R66, R66, R84, 0x1c1f ;  /* 0x001c1f5442427589 */ /* 0x000fe200000e0000 */
[----:B------:R-:W-:-:S03]  /*9b50*/  SEL R20, R132, R55, P0 ;  /* 0x0000003784147207 */ /* 0x000fc60000000000 */
[----:B------:R-:W-:Y:S04]  /*9b60*/  SHFL.IDX PT, R69, R69, R84, 0x1c1f ;  /* 0x001c1f5445457589 */ /* 0x000fe800000e0000 */
[----:B------:R-:W-:Y:S04]  /*9b70*/  SHFL.IDX PT, R67, R67, R84, 0x1c1f ;  /* 0x001c1f5443437589 */ /* 0x000fe800000e0000 */
[----:B------:R4:W-:Y:S02]  /*9b80*/  SHFL.IDX PT, R68, R68, R84, 0x1c1f ;  /* 0x001c1f5444447589 */ /* 0x0009e400000e0000 */
[----:B----4-:R-:W-:-:S02]  /*9b90*/  SEL R84, R12, R87, P0 ;  /* 0x000000570c547207 */ /* 0x010fc40000000000 */
[----:B------:R-:W-:Y:S02]  /*9ba0*/  SEL R87, R85, R88, P0 ;  /* 0x0000005855577207 */ /* 0x000fe40000000000 */
[----:B------:R-:W-:Y:S02]  /*9bb0*/  SEL R85, R88, R85, P0 ;  /* 0x0000005558557207 */ /* 0x000fe40000000000 */
[----:B------:R-:W-:Y:S02]  /*9bc0*/  SEL R88, R92, R93, P0 ;  /* 0x0000005d5c587207 */ /* 0x000fe40000000000 */
[----:B------:R-:W-:Y:S02]  /*9bd0*/  SEL R92, R93, R92, P0 ;  /* 0x0000005c5d5c7207 */ /* 0x000fe40000000000 */
[----:B------:R-:W-:Y:S02]  /*9be0*/  SEL R93, R19, R90, P0 ;  /* 0x0000005a135d7207 */ /* 0x000fe40000000000 */
[----:B------:R-:W-:Y:S01]  /*9bf0*/  SEL R12, R126, R105, P0 ;  /* 0x000000697e0c7207 */ /* 0x000fe20000000000 */
[----:B------:R-:W-:Y:S01]  /*9c00*/  IMAD.WIDE.U32 R104, R134, UR36, R6 ;  /* 0x0000002486687c25 */ /* 0x000fe2000f8e0006 */
[----:B------:R-:W-:-:S02]  /*9c10*/  SEL R90, R18, R95, P0 ;  /* 0x0000005f125a7207 */ /* 0x000fc40000000000 */
[----:B------:R-:W-:Y:S01]  /*9c20*/  SEL R19, R128, R59, P0 ;  /* 0x0000003b80137207 */ /* 0x000fe20000000000 */
[----:B------:R-:W-:Y:S01]  /*9c30*/  IMAD.MOV R59, RZ, RZ, -R16 ;  /* 0x000000ffff3b7224 */ /* 0x000fe200078e0a10 */
[----:B------:R-:W-:Y:S01]  /*9c40*/  SEL R95, R91, R24, P0 ;  /* 0x000000185b5f7207 */ /* 0x000fe20000000000 */
[----:B------:R-:W-:Y:S01]  /*9c50*/  IMAD.IADD R105, R105, 0x1, R111 ;  /* 0x0000000169697824 */ /* 0x000fe200078e026f */
[----:B------:R-:W-:Y:S01]  /*9c60*/  SEL R91, R24, R91, P0 ;  /* 0x0000005b185b7207 */ /* 0x000fe20000000000 */
[----:B--2---:R-:W-:Y:S01]  /*9c70*/  @P2 IMAD.HI.U32 R16, R54, R113, RZ ;  /* 0x0000007136102227 */ /* 0x004fe200078e00ff */
[----:B------:R-:W-:Y:S02]  /*9c80*/  SEL R24, R120, R31, P0 ;  /* 0x0000001f78187207 */ /* 0x000fe40000000000 */
[----:B------:R-:W-:Y:S01]  /*9c90*/  SEL R31, R14, R121, P0 ;  /* 0x000000790e1f7207 */ /* 0x000fe20000000000 */
[----:B0-----:R-:W-:Y:S01]  /*9ca0*/  IMAD R111, R106, R59, UR4 ;  /* 0x000000046a6f7e24 */ /* 0x001fe2000f8e023b */
[----:B------:R-:W-:Y:S01]  /*9cb0*/  SEL R14, R102, R127, P0 ;  /* 0x0000007f660e7207 */ /* 0x000fe20000000000 */
[----:B------:R-:W-:Y:S01]  /*9cc0*/  ULDC.64 UR4, c[0x0][0xbe0] ;  /* 0x0002f80000047ab9 */ /* 0x000fe20000000a00 */
[----:B------:R-:W-:Y:S01]  /*9cd0*/  SEL R18, R127, R102, P0 ;  /* 0x000000667f127207 */ /* 0x000fe20000000000 */
[----:B------:R-:W-:Y:S01]  /*9ce0*/  IMAD R102, R116, UR37, RZ ;  /* 0x0000002574667c24 */ /* 0x000fe2000f8e02ff */
[----:B------:R-:W-:Y:S01]  /*9cf0*/  SEL R6, R55, R132, P0 ;  /* 0x0000008437067207 */ /* 0x000fe20000000000 */
[----:B------:R-:W-:Y:S01]  /*9d00*/  IMAD.MOV.U32 R55, RZ, RZ, R54 ;  /* 0x000000ffff377224 */ /* 0x000fe200078e0036 */
[----:B-1----:R-:W-:Y:S01]  /*9d10*/  @P2 SHF.R.U32.HI R55, RZ, R115, R16 ;  /* 0x00000073ff372219 */ /* 0x002fe20000011610 */
[----:B------:R-:W-:Y:S01]  /*9d20*/  IMAD R113, R117, UR36, R102 ;  /* 0x0000002475717c24 */ /* 0x000fe2000f8e0266 */
[----:B------:R-:W-:Y:S01]  /*9d30*/  SHF.R.S32.HI R16, RZ, 0x1f, R111 ;  /* 0x0000001fff107819 */ /* 0x000fe2000001146f */
[----:B------:R-:W-:Y:S01]  /*9d40*/  IMAD.MOV.U32 R59, RZ, RZ, R54 ;  /* 0x000000ffff3b7224 */ /* 0x000fe200078e0036 */
[----:B---3--:R-:W-:Y:S01]  /*9d50*/  @P2 SHF.R.U32.HI R59, RZ, R112, R119 ;  /* 0x00000070ff3b2219 */ /* 0x008fe20000011677 */
[----:B------:R-:W-:Y:S01]  /*9d60*/  IMAD.IADD R113, R3, 0x1, R113 ;  /* 0x0000000103717824 */ /* 0x000fe200078e0271 */
[----:B------:R-:W-:Y:S01]  /*9d70*/  SEL R7, R21, R130, P0 ;  /* 0x0000008215077207 */ /* 0x000fe20000000000 */
[----:B------:R-:W-:Y:S01]  /*9d80*/  IMAD R3, R16, UR4, RZ ;  /* 0x0000000410037c24 */ /* 0x000fe2000f8e02ff */
[----:B------:R-:W-:Y:S01]  /*9d90*/  SEL R21, R130, R21, P0 ;  /* 0x0000001582157207 */ /* 0x000fe20000000000 */
[----:B------:R-:W-:-:S02]  /*9da0*/  IMAD.MOV.U32 R112, RZ, RZ, R2 ;  /* 0x000000ffff707224 */ /* 0x000fc400078e0002 */
[C---:B------:R-:W-:Y:S02]  /*9db0*/  IMAD R102, R111.reuse, UR5, R3 ;  /* 0x000000056f667c24 */ /* 0x040fe4000f8e0203 */
[----:B------:R-:W-:Y:S02]  /*9dc0*/  IMAD R16, R16, UR6, RZ ;  /* 0x0000000610107c24 */ /* 0x000fe4000f8e02ff */
[----:B------:R-:W-:Y:S01]  /*9dd0*/  IMAD.WIDE.U32 R2, R111, UR4, R104 ;  /* 0x000000046f027c25 */ /* 0x000fe2000f8e0068 */
[----:B------:R-:W-:-:S03]  /*9de0*/  ULDC.64 UR4, c[0x0][0xb30] ;  /* 0x0002cc0000047ab9 */ /* 0x000fc60000000a00 */
[----:B------:R-:W-:Y:S01]  /*9df0*/  IMAD R115, R111, UR7, R16 ;  /* 0x000000076f737c24 */ /* 0x000fe2000f8e0210 */
[----:B------:R-:W-:Y:S01]  /*9e00*/  IADD3 R2, P2, R55, R2, RZ ;  /* 0x0000000237027210 */ /* 0x000fe20007f5e0ff */
[----:B------:R-:W-:Y:S01]  /*9e10*/  IMAD.WIDE.U32 R104, R111, UR6, R112 ;  /* 0x000000066f687c25 */ /* 0x000fe2000f8e0070 */
[----:B------:R-:W-:Y:S01]  /*9e20*/  SHF.R.S32.HI R111, RZ, 0x1f, R55 ;  /* 0x0000001fff6f7819 */ /* 0x000fe20000011437 */
[----:B------:R-:W-:Y:S01]  /*9e30*/  ULDC.64 UR6, c[0x0][0xbc8] ;  /* 0x0002f20000067ab9 */ /* 0x000fe20000000a00 */
[----:B------:R-:W-:Y:S01]  /*9e40*/  SHF.R.S32.HI R16, RZ, 0x1f, R59 ;  /* 0x0000001fff107819 */ /* 0x000fe2000001143b */
[----:B------:R-:W-:Y:S01]  /*9e50*/  IMAD.MOV R55, RZ, RZ, -R55 ;  /* 0x000000ffff377224 */ /* 0x000fe200078e0a37 */
[----:B------:R-:W-:Y:S01]  /*9e60*/  IADD3.X R3, R111, R3, R102, P2, !PT ;  /* 0x000000036f037210 */ /* 0x000fe200017fe466 */
[----:B------:R-:W-:Y:S02]  /*9e70*/  IMAD.MOV R113, RZ, RZ, -R59 ;  /* 0x000000ffff717224 */ /* 0x000fe400078e0a3b */
[----:B------:R-:W-:-:S02]  /*9e80*/  IMAD R16, R16, UR4, RZ ;  /* 0x0000000410107c24 */ /* 0x000fc4000f8e02ff */
[C-C-:B------:R-:W-:Y:S02]  /*9e90*/  IMAD R55, R129.reuse, R55, R54.reuse ;  /* 0x0000003781377224 */ /* 0x140fe400078e0236 */
[----:B------:R-:W-:Y:S02]  /*9ea0*/  IMAD R113, R129, R113, R54 ;  /* 0x0000007181717224 */ /* 0x000fe400078e0236 */
[----:B------:R-:W-:Y:S01]  /*9eb0*/  IMAD R111, R59, UR5, R16 ;  /* 0x000000053b6f7c24 */ /* 0x000fe2000f8e0210 */
[----:B------:R-:W-:Y:S01]  /*9ec0*/  SHF.R.S32.HI R16, RZ, 0x1f, R55 ;  /* 0x0000001fff107819 */ /* 0x000fe20000011437 */
[----:B------:R-:W-:Y:S01]  /*9ed0*/  IMAD.IADD R105, R105, 0x1, R115 ;  /* 0x0000000169697824 */ /* 0x000fe200078e0273 */
[----:B------:R-:W-:Y:S01]  /*9ee0*/  SHF.R.S32.HI R54, RZ, 0x1f, R113 ;  /* 0x0000001fff367819 */ /* 0x000fe20000011471 */
[----:B------:R-:W0:Y:S02]  /*9ef0*/  S2UR UR5, SR_CgaCtaId ;  /* 0x00000000000579c3 */ /* 0x000e240000008800 */
[----:B------:R-:W-:-:S02]  /*9f00*/  IMAD R16, R16, UR6, RZ ;  /* 0x0000000610107c24 */ /* 0x000fc4000f8e02ff */
[----:B------:R-:W-:Y:S01]  /*9f10*/  IMAD.WIDE.U32 R104, R59, UR4, R104 ;  /* 0x000000043b687c25 */ /* 0x000fe2000f8e0068 */
[----:B------:R-:W-:-:S03]  /*9f20*/  UMOV UR4, 0x400 ;  /* 0x0000040000047882 */ /* 0x000fc60000000000 */
[----:B------:R-:W-:Y:S02]  /*9f30*/  IMAD R102, R54, UR8, RZ ;  /* 0x0000000836667c24 */ /* 0x000fe4000f8e02ff */
[----:B------:R-:W-:Y:S02]  /*9f40*/  IMAD R59, R55, UR7, R16 ;  /* 0x00000007373b7c24 */ /* 0x000fe4000f8e0210 */
[----:B------:R-:W-:Y:S02]  /*9f50*/  IMAD.IADD R105, R105, 0x1, R111 ;  /* 0x0000000169697824 */ /* 0x000fe400078e026f */
[----:B------:R-:W-:Y:S01]  /*9f60*/  IMAD.WIDE.U32 R54, R55, UR6, R2 ;  /* 0x0000000637367c25 */ /* 0x000fe2000f8e0002 */
[----:B------:R-:W-:Y:S01]  /*9f70*/  ULDC.64 UR6, c[0x0][0xba8] ;  /* 0x0002ea0000067ab9 */ /* 0x000fe20000000a00 */
[----:B------:R-:W-:Y:S02]  /*9f80*/  SEL R2, R52, R103, P0 ;  /* 0x0000006734027207 */ /* 0x000fe40000000000 */
[C---:B------:R-:W-:Y:S01]  /*9f90*/  IMAD R3, R113.reuse, UR9, R102 ;  /* 0x0000000971037c24 */ /* 0x040fe2000f8e0266 */
[----:B------:R-:W-:Y:S01]  /*9fa0*/  LEA R111, P2, R54, UR6, 0x2 ;  /* 0x00000006366f7c11 */ /* 0x000fe2000f8410ff */
[----:B------:R-:W-:Y:S01]  /*9fb0*/  IMAD.WIDE.U32 R112, R113, UR8, R104 ;  /* 0x0000000871707c25 */ /* 0x000fe2000f8e0068 */
[----:B------:R-:W-:Y:S01]  /*9fc0*/  ULDC.64 UR8, c[0x0][0xb00] ;  /* 0x0002c00000087ab9 */ /* 0x000fe20000000a00 */
[----:B------:R-:W-:Y:S01]  /*9fd0*/  ULDC UR6, c[0x0][0xa88] ;  /* 0x0002a20000067ab9 */ /* 0x000fe20000000800 */
[----:B------:R-:W-:Y:S01]  /*9fe0*/  SEL R52, R103, R52, P0 ;  /* 0x0000003467347207 */ /* 0x000fe20000000000 */
[----:B------:R-:W-:Y:S01]  /*9ff0*/  IMAD.IADD R55, R55, 0x1, R59 ;  /* 0x0000000137377824 */ /* 0x000fe200078e023b */
[----:B------:R-:W-:Y:S01]  /*a000*/  LEA R104, P3, R112, UR8, 0x2 ;  /* 0x0000000870687c11 */ /* 0x000fe2000f8610ff */
[----:B------:R-:W-:Y:S01]  /*a010*/  IMAD.IADD R3, R113, 0x1, R3 ;  /* 0x0000000171037824 */ /* 0x000fe200078e0203 */
[----:B------:R-:W-:Y:S01]  /*a020*/  SHFL.IDX PT, R114, R111, 0x1, 0x1c1f ;  /* 0x003c1f006f727f89 */ /* 0x000fe200000e0000 */
[----:B0-----:R-:W-:Y:S01]  /*a030*/  ULEA UR4, UR5, UR4, 0x18 ;  /* 0x0000000405047291 */ /* 0x001fe2000f8ec03f */
[----:B------:R-:W-:Y:S01]  /*a040*/  LEA.HI.X R116, R54, UR7, R55, 0x2, P2 ;  /* 0x0000000736747c11 */ /* 0x000fe200090f1437 */
[----:B------:R-:W-:Y:S01]  /*a050*/  IMAD R16, R129, UR6, RZ ;  /* 0x0000000681107c24 */ /* 0x000fe2000f8e02ff */
[----:B------:R-:W-:Y:S01]  /*a060*/  LEA.HI.X R106, R112, UR9, R3, 0x2, P3 ;  /* 0x00000009706a7c11 */ /* 0x000fe200098f1403 */
[C---:B------:R-:W-:Y:S01]  /*a070*/  VIADD R105, R101.reuse, 0x8 ;  /* 0x0000000865697836 */ /* 0x040fe20000000000 */
[----:B------:R-:W-:Y:S01]  /*a080*/  SHFL.IDX PT, R112, R111, RZ, 0x1c1f ;  /* 0x001c1fff6f707589 */ /* 0x000fe200000e0000 */
[----:B------:R-:W-:Y:S01]  /*a090*/  UIADD3 UR4, UR4, 0x33420, URZ ;  /* 0x0003342004047890 */ /* 0x000fe2000fffe03f */
[----:B------:R-:W-:-:S02]  /*a0a0*/  ISETP.GE.OR P2, PT, R101, R16, P1 ;  /* 0x000000106500720c */ /* 0x000fc40000f46670 */
[----:B------:R-:W0:Y:S01]  /*a0b0*/  SHFL.IDX PT, R113, R116, RZ, 0x1c1f ;  /* 0x001c1fff74717589 */ /* 0x000e2200000e0000 */
[-C--:B------:R-:W-:Y:S01]  /*a0c0*/  ISETP.GE.OR P1, PT, R105, R16.reuse, P1 ;  /* 0x000000106900720c */ /* 0x080fe20000f26670 */
[----:B------:R-:W-:Y:S01]  /*a0d0*/  UPRMT UR4, URZ, 0x654, UR4 ;  /* 0x000006543f047896 */ /* 0x000fe20008000004 */
[----:B------:R-:W-:Y:S01]  /*a0e0*/  ISETP.GE.AND P3, PT, R101, R16, PT ;  /* 0x000000106500720c */ /* 0x000fe20003f66270 */
[----:B------:R-:W1:Y:S01]  /*a0f0*/  SHFL.IDX PT, R115, R116, 0x1, 0x1c1f ;  /* 0x003c1f0074737f89 */ /* 0x000e6200000e0000 */
[----:B------:R-:W-:Y:S01]  /*a100*/  SEL R55, R56, R57, P0 ;  /* 0x0000003938377207 */ /* 0x000fe20000000000 */
[----:B------:R-:W-:Y:S01]  /*a110*/  IMAD.SHL.U32 R101, R100, 0x2, RZ ;  /* 0x0000000264657824 */ /* 0x000fe200078e00ff */
[----:B------:R-:W-:Y:S01]  /*a120*/  SEL R59, R57, R56, P0 ;  /* 0x00000038393b7207 */ /* 0x000fe20000000000 */
[----:B------:R2:W3:Y:S01]  /*a130*/  SHFL.IDX PT, R102, R104, RZ, 0x1c1f ;  /* 0x001c1fff68667589 */ /* 0x0004e200000e0000 */
[----:B------:R-:W-:Y:S02]  /*a140*/  SEL R3, R53, R110, P0 ;  /* 0x0000006e35037207 */ /* 0x000fe40000000000 */
[----:B------:R-:W-:Y:S01]  /*a150*/  SYNCS.ARRIVE.TRANS64.RED.A1T0 RZ, [UR4], RZ ;  /* 0x000000ffffff79a7 */ /* 0x000fe20008100404 */
[----:B------:R2:W4:Y:S01]  /*a160*/  SHFL.IDX PT, R103, R106, RZ, 0x1c1f ;  /* 0x001c1fff6a677589 */ /* 0x00052200000e0000 */
[----:B------:R-:W-:-:S02]  /*a170*/  SEL R54, R58, R109, P0 ;  /* 0x0000006d3a367207 */ /* 0x000fc40000000000 */
[----:B------:R-:W-:Y:S02]  /*a180*/  SEL R56, R60, R107, P0 ;  /* 0x0000006b3c387207 */ /* 0x000fe40000000000 */
[----:B------:R-:W-:Y:S02]  /*a190*/  SEL R57, R61, R108, P0 ;  /* 0x0000006c3d397207 */ /* 0x000fe40000000000 */
[----:B------:R-:W-:Y:S02]  /*a1a0*/  SEL R53, R110, R53, P0 ;  /* 0x000000356e357207 */ /* 0x000fe40000000000 */
[----:B------:R-:W-:Y:S02]  /*a1b0*/  SEL R58, R109, R58, P0 ;  /* 0x0000003a6d3a7207 */ /* 0x000fe40000000000 */
[----:B------:R-:W-:Y:S01]  /*a1c0*/  SEL R60, R107, R60, P0 ;  /* 0x0000003c6b3c7207 */ /* 0x000fe20000000000 */
[----:B0-----:R2:W-:Y:S01]  /*a1d0*/  @!P2 ST.E desc[UR38][R112.64], R4 ;  /* 0x000000047000a985 */ /* 0x0015e2000c101926 */
[----:B------:R-:W-:-:S03]  /*a1e0*/  SEL R61, R108, R61, P0 ;  /* 0x0000003d6c3d7207 */ /* 0x000fc60000000000 */
[----:B-1----:R2:W-:Y:S01]  /*a1f0*/  @!P1 ST.E desc[UR38][R114.64], R0 ;  /* 0x0000000072009985 */ /* 0x0025e2000c101926 */
[----:B------:R-:W-:Y:S05]  /*a200*/  @P3 BRA `(.L_x_37) ;  /* 0x0000000800383947 */ /* 0x000fea0003800000 */
[C---:B--2---:R-:W-:Y:S01]  /*a210*/  VIADD R0, R101.reuse, 0x8 ;  /* 0x0000000865007836 */ /* 0x044fe20000000000 */
[----:B------:R-:W-:Y:S01]  /*a220*/  ULDC UR4, c[0x0][0xac8] ;  /* 0x0002b20000047ab9 */ /* 0x000fe20000000800 */
[C---:B------:R-:W-:Y:S01]  /*a230*/  VIADD R100, R101.reuse, 0x10 ;  /* 0x0000001065647836 */ /* 0x040fe20000000000 */
[C---:B------:R-:W-:Y:S01]  /*a240*/  ISETP.GE.AND P4, PT, R101.reuse, UR4, PT ;  /* 0x0000000465007c0c */ /* 0x040fe2000bf86270 */
[C---:B------:R-:W-:Y:S01]  /*a250*/  VIADD R107, R101.reuse, 0x18 ;  /* 0x00000018656b7836 */ /* 0x040fe20000000000 */
[----:B------:R-:W-:Y:S01]  /*a260*/  ISETP.GE.AND P5, PT, R0, UR4, PT ;  /* 0x0000000400007c0c */ /* 0x000fe2000bfa6270 */
[C---:B------:R-:W-:Y:S01]  /*a270*/  VIADD R112, R101.reuse, 0x20 ;  /* 0x0000002065707836 */ /* 0x040fe20000000000 */
[----:B------:R-:W-:Y:S01]  /*a280*/  ISETP.GE.AND P3, PT, R100, UR4, PT ;  /* 0x0000000464007c0c */ /* 0x000fe2000bf66270 */
[----:B------:R-:W-:Y:S01]  /*a290*/  VIADD R114, R101, 0x28 ;  /* 0x0000002865727836 */ /* 0x000fe20000000000 */
[----:B------:R-:W-:Y:S01]  /*a2a0*/  ISETP.GE.AND P1, PT, R107, UR4, PT ;  /* 0x000000046b007c0c */ /* 0x000fe2000bf26270 */
[----:B------:R-:W-:Y:S01]  /*a2b0*/  VIADD R115, R101, 0x30 ;  /* 0x0000003065737836 */ /* 0x000fe20000000000 */
[----:B------:R-:W-:-:S05]  /*a2c0*/  ISETP.GE.AND P2, PT, R112, UR4, PT ;  /* 0x0000000470007c0c */ /* 0x000fca000bf46270 */
[--C-:B---34-:R-:W-:Y:S02]  /*a2d0*/  @!P4 IMAD.WIDE R108, R101, 0x4, R102.reuse ;  /* 0x00000004656cc825 */ /* 0x118fe400078e0266 */
[----:B------:R-:W-:Y:S02]  /*a2e0*/  @!P5 LEA.HI R0, R0, R0, RZ, 0x1 ;  /* 0x000000000000d211 */ /* 0x000fe400078f08ff */
[----:B------:R-:W-:Y:S01]  /*a2f0*/  @!P3 LEA.HI R100, R100, R100, RZ, 0x1 ;  /* 0x000000646464b211 */ /* 0x000fe200078f08ff */
[----:B------:R0:W-:Y:S01]  /*a300*/  @!P4 ST.E.64 desc[UR38][R108.64], R74 ;  /* 0x0000004a6c00c985 */ /* 0x0001e2000c101b26 */
[----:B------:R-:W-:Y:S02]  /*a310*/  @!P5 LOP3.LUT R111, R0, 0xfffffffe, RZ, 0xc0, !PT ;  /* 0xfffffffe006fd812 */ /* 0x000fe400078ec0ff */
[----:B------:R-:W-:Y:S02]  /*a320*/  @!P1 LEA.HI R0, R107, R107, RZ, 0x1 ;  /* 0x0000006b6b009211 */ /* 0x000fe400078f08ff */
[----:B------:R-:W-:Y:S01]  /*a330*/  @!P3 LOP3.LUT R107, R100, 0xfffffffe, RZ, 0xc0, !PT ;  /* 0xfffffffe646bb812 */ /* 0x000fe200078ec0ff */
[----:B------:R-:W-:Y:S01]  /*a340*/  @!P5 IMAD.WIDE R110, R111, 0x4, R102 ;  /* 0x000000046f6ed825 */ /* 0x000fe200078e0266 */
[----:B------:R-:W-:-:S02]  /*a350*/  @!P1 LOP3.LUT R113, R0, 0xfffffffe, RZ, 0xc0, !PT ;  /* 0xfffffffe00719812 */ /* 0x000fc400078ec0ff */
[----:B------:R-:W-:Y:S01]  /*a360*/  ISETP.GE.AND P4, PT, R114, UR4, PT ;  /* 0x0000000472007c0c */ /* 0x000fe2000bf86270 */
[C---:B------:R-:W-:Y:S01]  /*a370*/  VIADD R0, R101.reuse, 0x40 ;  /* 0x0000004065007836 */ /* 0x040fe20000000000 */
[----:B------:R1:W-:Y:S01]  /*a380*/  @!P5 ST.E.64 desc[UR38][R110.64], R80 ;  /* 0x000000506e00d985 */ /* 0x0003e2000c101b26 */
[----:B------:R-:W-:Y:S01]  /*a390*/  VIADD R100, R101, 0x38 ;  /* 0x0000003865647836 */ /* 0x000fe20000000000 */
[----:B------:R-:W-:Y:S01]  /*a3a0*/  @!P2 LEA.HI R112, R112, R112, RZ, 0x1 ;  /* 0x000000707070a211 */ /* 0x000fe200078f08ff */
[----:B0-----:R-:W-:Y:S01]  /*a3b0*/  @!P3 IMAD.WIDE R74, R107, 0x4, R102 ;  /* 0x000000046b4ab825 */ /* 0x001fe200078e0266 */
[----:B------:R-:W-:Y:S02]  /*a3c0*/  ISETP.GE.AND P5, PT, R115, UR4, PT ;  /* 0x0000000473007c0c */ /* 0x000fe4000bfa6270 */
[----:B------:R-:W-:Y:S02]  /*a3d0*/  @!P2 LOP3.LUT R109, R112, 0xfffffffe, RZ, 0xc0, !PT ;  /* 0xfffffffe706da812 */ /* 0x000fe400078ec0ff */
[----:B------:R0:W-:Y:S01]  /*a3e0*/  @!P3 ST.E.64 desc[UR38][R74.64], R78 ;  /* 0x0000004e4a00b985 */ /* 0x0001e2000c101b26 */
[----:B------:R-:W-:-:S02]  /*a3f0*/  ISETP.GE.AND P3, PT, R0, UR4, PT ;  /* 0x0000000400007c0c */ /* 0x000fc4000bf66270 */
[----:B------:R-:W-:Y:S01]  /*a400*/  @!P4 LEA.HI R114, R114, R114, RZ, 0x1 ;  /* 0x000000727272c211 */ /* 0x000fe200078f08ff */
[--C-:B------:R-:W-:Y:S01]  /*a410*/  @!P2 IMAD.WIDE R108, R109, 0x4, R102.reuse ;  /* 0x000000046d6ca825 */ /* 0x100fe200078e0266 */
[----:B------:R-:W-:Y:S02]  /*a420*/  ISETP.GE.AND P6, PT, R100, UR4, PT ;  /* 0x0000000464007c0c */ /* 0x000fe4000bfc6270 */
[----:B------:R-:W-:Y:S01]  /*a430*/  @!P4 LOP3.LUT R107, R114, 0xfffffffe, RZ, 0xc0, !PT ;  /* 0xfffffffe726bc812 */ /* 0x000fe200078ec0ff */
[----:B-1----:R-:W-:Y:S01]  /*a440*/  @!P1 IMAD.WIDE R80, R113, 0x4, R102 ;  /* 0x0000000471509825 */ /* 0x002fe200078e0266 */
[----:B------:R-:W-:-:S03]  /*a450*/  @!P5 LEA.HI R115, R115, R115, RZ, 0x1 ;  /* 0x000000737373d211 */ /* 0x000fc600078f08ff */
[C---:B------:R-:W-:Y:S01]  /*a460*/  VIADD R110, R101.reuse, 0x48 ;  /* 0x00000048656e7836 */ /* 0x040fe20000000000 */
[----:B------:R1:W-:Y:S01]  /*a470*/  @!P1 ST.E.64 desc[UR38][R80.64], R82 ;  /* 0x0000005250009985 */ /* 0x0003e2000c101b26 */
[----:B------:R-:W-:Y:S01]  /*a480*/  @!P3 LEA.HI R0, R0, R0, RZ, 0x1 ;  /* 0x000000000000b211 */ /* 0x000fe200078f08ff */
[----:B------:R-:W-:Y:S01]  /*a490*/  VIADD R111, R101, 0x50 ;  /* 0x00000050656f7836 */ /* 0x000fe20000000000 */
[----:B0-----:R-:W-:Y:S01]  /*a4a0*/  @!P5 LOP3.LUT R79, R115, 0xfffffffe, RZ, 0xc0, !PT ;  /* 0xfffffffe734fd812 */ /* 0x001fe200078ec0ff */
[--C-:B------:R-:W-:Y:S01]  /*a4b0*/  @!P4 IMAD.WIDE R74, R107, 0x4, R102.reuse ;  /* 0x000000046b4ac825 */ /* 0x100fe200078e0266 */
[----:B------:R-:W-:Y:S01]  /*a4c0*/  ISETP.GE.AND P1, PT, R110, UR4, PT ;  /* 0x000000046e007c0c */ /* 0x000fe2000bf26270 */
[----:B------:R-:W-:Y:S01]  /*a4d0*/  @!P2 ST.E.64 desc[UR38][R108.64], R86 ;  /* 0x000000566c00a985 */ /* 0x000fe2000c101b26 */
[----:B------:R-:W-:Y:S01]  /*a4e0*/  ISETP.GE.AND P2, PT, R111, UR4, PT ;  /* 0x000000046f007c0c */ /* 0x000fe2000bf46270 */
[--C-:B------:R-:W-:Y:S01]  /*a4f0*/  @!P5 IMAD.WIDE R78, R79, 0x4, R102.reuse ;  /* 0x000000044f4ed825 */ /* 0x100fe200078e0266 */
[----:B------:R-:W-:Y:S01]  /*a500*/  @!P6 LEA.HI R100, R100, R100, RZ, 0x1 ;  /* 0x000000646464e211 */ /* 0x000fe200078f08ff */
[----:B------:R0:W-:Y:S01]  /*a510*/  @!P4 ST.E.64 desc[UR38][R74.64], R84 ;  /* 0x000000544a00c985 */ /* 0x0001e2000c101b26 */
[----:B-1----:R-:W-:Y:S01]  /*a520*/  @!P3 LOP3.LUT R83, R0, 0xfffffffe, RZ, 0xc0, !PT ;  /* 0xfffffffe0053b812 */ /* 0x002fe200078ec0ff */
[----:B------:R-:W-:Y:S01]  /*a530*/  VIADD R0, R101, 0x58 ;  /* 0x0000005865007836 */ /* 0x000fe20000000000 */
[----:B------:R-:W-:Y:S01]  /*a540*/  @!P6 LOP3.LUT R81, R100, 0xfffffffe, RZ, 0xc0, !PT ;  /* 0xfffffffe6451e812 */ /* 0x000fe200078ec0ff */
[----:B------:R1:W-:Y:S04]  /*a550*/  @!P5 ST.E.64 desc[UR38][R78.64], R88 ;  /* 0x000000584e00d985 */ /* 0x0003e8000c101b26 */
[----:B------:R-:W-:Y:S01]  /*a560*/  @!P1 LEA.HI R110, R110, R110, RZ, 0x1 ;  /* 0x0000006e6e6e9211 */ /* 0x000fe200078f08ff */
[----:B------:R-:W-:Y:S01]  /*a570*/  @!P3 IMAD.WIDE R82, R83, 0x4, R102 ;  /* 0x000000045352b825 */ /* 0x000fe200078e0266 */
[----:B------:R-:W-:-:S02]  /*a580*/  ISETP.GE.AND P4, PT, R0, UR4, PT ;  /* 0x0000000400007c0c */ /* 0x000fc4000bf86270 */
[----:B------:R-:W-:Y:S01]  /*a590*/  @!P2 LEA.HI R111, R111, R111, RZ, 0x1 ;  /* 0x0000006f6f6fa211 */ /* 0x000fe200078f08ff */
[--C-:B------:R-:W-:Y:S01]  /*a5a0*/  @!P6 IMAD.WIDE R80, R81, 0x4, R102.reuse ;  /* 0x000000045150e825 */ /* 0x100fe200078e0266 */
[----:B0-----:R-:W-:Y:S02]  /*a5b0*/  @!P1 LOP3.LUT R75, R110, 0xfffffffe, RZ, 0xc0, !PT ;  /* 0xfffffffe6e4b9812 */ /* 0x001fe400078ec0ff */
[----:B------:R-:W-:Y:S01]  /*a5c0*/  @!P2 LOP3.LUT R111, R111, 0xfffffffe, RZ, 0xc0, !PT ;  /* 0xfffffffe6f6fa812 */ /* 0x000fe200078ec0ff */
[----:B------:R-:W-:Y:S01]  /*a5d0*/  VIADD R86, R101, 0x60 ;  /* 0x0000006065567836 */ /* 0x000fe20000000000 */
[----:B------:R0:W-:Y:S01]  /*a5e0*/  @!P6 ST.E.64 desc[UR38][R80.64], R92 ;  /* 0x0000005c5000e985 */ /* 0x0001e2000c101b26 */
[----:B------:R-:W-:-:S03]  /*a5f0*/  @!P1 IMAD.WIDE R74, R75, 0x4, R102 ;  /* 0x000000044b4a9825 */ /* 0x000fc600078e0266 */
[----:B------:R2:W-:Y:S01]  /*a600*/  @!P3 ST.E.64 desc[UR38][R82.64], R94 ;  /* 0x0000005e5200b985 */ /* 0x0005e2000c101b26 */
[----:B------:R-:W-:Y:S01]  /*a610*/  @!P4 LEA.HI R0, R0, R0, RZ, 0x1 ;  /* 0x000000000000c211 */ /* 0x000fe200078f08ff */
[----:B------:R-:W-:Y:S01]  /*a620*/  VIADD R84, R101, 0x70 ;  /* 0x0000007065547836 */ /* 0x000fe20000000000 */
[----:B------:R-:W-:Y:S01]  /*a630*/  ISETP.GE.AND P3, PT, R86, UR4, PT ;  /* 0x0000000456007c0c */ /* 0x000fe2000bf66270 */
[----:B-1----:R-:W-:Y:S01]  /*a640*/  @!P2 IMAD.WIDE R78, R111, 0x4, R102 ;  /* 0x000000046f4ea825 */ /* 0x002fe200078e0266 */
[----:B------:R1:W-:Y:S02]  /*a650*/  @!P1 ST.E.64 desc[UR38][R74.64], R90 ;  /* 0x0000005a4a009985 */ /* 0x0003e4000c101b26 */
[----:B------:R-:W-:Y:S01]  /*a660*/  ISETP.GE.AND P6, PT, R84, UR4, PT ;  /* 0x0000000454007c0c */ /* 0x000fe2000bfc6270 */
[C---:B------:R-:W-:Y:S01]  /*a670*/  VIADD R85, R101.reuse, 0x78 ;  /* 0x0000007865557836 */ /* 0x040fe20000000000 */
[----:B------:R3:W-:Y:S01]  /*a680*/  @!P2 ST.E.64 desc[UR38][R78.64], R98 ;  /* 0x000000624e00a985 */ /* 0x0007e2000c101b26 */
[C---:B0-----:R-:W-:Y:S01]  /*a690*/  VIADD R80, R101.reuse, 0x68 ;  /* 0x0000006865507836 */ /* 0x041fe20000000000 */
[----:B------:R-:W-:Y:S01]  /*a6a0*/  @!P4 LOP3.LUT R81, R0, 0xfffffffe, RZ, 0xc0, !PT ;  /* 0xfffffffe0051c812 */ /* 0x000fe200078ec0ff */
[----:B------:R-:W-:Y:S01]  /*a6b0*/  VIADD R0, R101, 0x88 ;  /* 0x0000008865007836 */ /* 0x000fe20000000000 */
[----:B------:R-:W-:Y:S01]  /*a6c0*/  ISETP.GE.AND P5, PT, R85, UR4, PT ;  /* 0x0000000455007c0c */ /* 0x000fe2000bfa6270 */
[----:B--2---:R-:W-:Y:S01]  /*a6d0*/  VIADD R82, R101, 0x80 ;  /* 0x0000008065527836 */ /* 0x004fe20000000000 */
[----:B------:R-:W-:-:S02]  /*a6e0*/  ISETP.GE.AND P1, PT, R80, UR4, PT ;  /* 0x0000000450007c0c */ /* 0x000fc4000bf26270 */
[----:B------:R-:W-:Y:S01]  /*a6f0*/  @!P3 LEA.HI R86, R86, R86, RZ, 0x1 ;  /* 0x000000565656b211 */ /* 0x000fe200078f08ff */
[----:B-1----:R-:W-:Y:S01]  /*a700*/  @!P4 IMAD.WIDE R74, R81, 0x4, R102 ;  /* 0x00000004514ac825 */ /* 0x002fe200078e0266 */
[----:B------:R-:W-:Y:S02]  /*a710*/  ISETP.GE.AND P2, PT, R82, UR4, PT ;  /* 0x0000000452007c0c */ /* 0x000fe4000bf46270 */
[----:B------:R-:W-:Y:S02]  /*a720*/  @!P6 LEA.HI R84, R84, R84, RZ, 0x1 ;  /* 0x000000545454e211 */ /* 0x000fe400078f08ff */
[----:B------:R0:W-:Y:S01]  /*a730*/  @!P4 ST.E.64 desc[UR38][R74.64], R96 ;  /* 0x000000604a00c985 */ /* 0x0001e2000c101b26 */
[----:B------:R-:W-:Y:S02]  /*a740*/  ISETP.GE.AND P4, PT, R0, UR4, PT ;  /* 0x0000000400007c0c */ /* 0x000fe4000bf86270 */
[----:B---3--:R-:W-:Y:S02]  /*a750*/  @!P3 LOP3.LUT R79, R86, 0xfffffffe, RZ, 0xc0, !PT ;  /* 0xfffffffe564fb812 */ /* 0x008fe400078ec0ff */
[----:B------:R-:W-:-:S02]  /*a760*/  @!P1 LEA.HI R80, R80, R80, RZ, 0x1 ;  /* 0x0000005050509211 */ /* 0x000fc400078f08ff */
[----:B------:R-:W-:Y:S01]  /*a770*/  @!P5 LEA.HI R85, R85, R85, RZ, 0x1 ;  /* 0x000000555555d211 */ /* 0x000fe200078f08ff */
[--C-:B------:R-:W-:Y:S01]  /*a780*/  @!P3 IMAD.WIDE R78, R79, 0x4, R102.reuse ;  /* 0x000000044f4eb825 */ /* 0x100fe200078e0266 */
[----:B------:R-:W-:Y:S02]  /*a790*/  @!P1 LOP3.LUT R81, R80, 0xfffffffe, RZ, 0xc0, !PT ;  /* 0xfffffffe50519812 */ /* 0x000fe400078ec0ff */
[----:B------:R-:W-:Y:S02]  /*a7a0*/  @!P2 LEA.HI R82, R82, R82, RZ, 0x1 ;  /* 0x000000525252a211 */ /* 0x000fe400078f08ff */
[----:B------:R-:W-:Y:S01]  /*a7b0*/  @!P6 LOP3.LUT R83, R84, 0xfffffffe, RZ, 0xc0, !PT ;  /* 0xfffffffe5453e812 */ /* 0x000fe200078ec0ff */
[--C-:B------:R-:W-:Y:S01]  /*a7c0*/  @!P1 IMAD.WIDE R80, R81, 0x4, R102.reuse ;  /* 0x0000000451509825 */ /* 0x100fe200078e0266 */
[----:B------:R-:W-:Y:S01]  /*a7d0*/  @!P4 LEA.HI R0, R0, R0, RZ, 0x1 ;  /* 0x000000000000c211 */ /* 0x000fe200078f08ff */
[----:B------:R1:W-:Y:S01]  /*a7e0*/  @!P3 ST.E.64 desc[UR38][R78.64], R62 ;  /* 0x0000003e4e00b985 */ /* 0x0003e2000c101b26 */
[----:B------:R-:W-:Y:S01]  /*a7f0*/  @!P5 LOP3.LUT R85, R85, 0xfffffffe, RZ, 0xc0, !PT ;  /* 0xfffffffe5555d812 */ /* 0x000fe200078ec0ff */
[--C-:B0-----:R-:W-:Y:S01]  /*a800*/  @!P6 IMAD.WIDE R74, R83, 0x4, R102.reuse ;  /* 0x00000004534ae825 */ /* 0x101fe200078e0266 */
[----:B------:R-:W-:Y:S01]  /*a810*/  @!P2 LOP3.LUT R87, R82, 0xfffffffe, RZ, 0xc0, !PT ;  /* 0xfffffffe5257a812 */ /* 0x000fe200078ec0ff */
[----:B------:R0:W-:Y:S02]  /*a820*/  @!P1 ST.E.64 desc[UR38][R80.64], R64 ;  /* 0x0000004050009985 */ /* 0x0001e4000c101b26 */
[----:B------:R-:W-:-:S02]  /*a830*/  @!P5 IMAD.WIDE R82, R85, 0x4, R102 ;  /* 0x000000045552d825 */ /* 0x000fc400078e0266 */
[----:B------:R2:W-:Y:S04]  /*a840*/  @!P6 ST.E.64 desc[UR38][R74.64], R50 ;  /* 0x000000324a00e985 */ /* 0x0005e8000c101b26 */
[----:B------:R-:W-:Y:S01]  /*a850*/  @!P5 ST.E.64 desc[UR38][R82.64], R48 ;  /* 0x000000305200d985 */ /* 0x000fe2000c101b26 */
[----:B-1----:R-:W-:Y:S01]  /*a860*/  @!P4 LOP3.LUT R79, R0, 0xfffffffe, RZ, 0xc0, !PT ;  /* 0xfffffffe004fc812 */ /* 0x002fe200078ec0ff */
[----:B------:R-:W-:-:S04]  /*a870*/  @!P2 IMAD.WIDE R62, R87, 0x4, R102 ;  /* 0x00000004573ea825 */ /* 0x000fc800078e0266 */
[----:B------:R-:W-:Y:S01]  /*a880*/  VIADD R0, R101, 0x90 ;  /* 0x0000009065007836 */ /* 0x000fe20000000000 */
[----:B------:R1:W-:Y:S01]  /*a890*/  @!P2 ST.E.64 desc[UR38][R62.64], R44 ;  /* 0x0000002c3e00a985 */ /* 0x0003e2000c101b26 */
[----:B0-----:R-:W-:-:S03]  /*a8a0*/  @!P4 IMAD.WIDE R64, R79, 0x4, R102 ;  /* 0x000000044f40c825 */ /* 0x001fc600078e0266 */
[----:B------:R-:W-:Y:S01]  /*a8b0*/  ISETP.GE.AND P1, PT, R0, UR4, PT ;  /* 0x0000000400007c0c */ /* 0x000fe2000bf26270 */
[C---:B------:R-:W-:Y:S01]  /*a8c0*/  VIADD R78, R101.reuse, 0x98 ;  /* 0x00000098654e7836 */ /* 0x040fe20000000000 */
[----:B------:R0:W-:Y:S01]  /*a8d0*/  @!P4 ST.E.64 desc[UR38][R64.64], R46 ;  /* 0x0000002e4000c985 */ /* 0x0001e2000c101b26 */
[C---:B------:R-:W-:Y:S02]  /*a8e0*/  VIADD R79, R101.reuse, 0xa0 ;  /* 0x000000a0654f7836 */ /* 0x040fe40000000000 */
[C---:B------:R-:W-:Y:S01]  /*a8f0*/  VIADD R80, R101.reuse, 0xa8 ;  /* 0x000000a865507836 */ /* 0x040fe20000000000 */
[----:B------:R-:W-:Y:S01]  /*a900*/  ISETP.GE.AND P2, PT, R78, UR4, PT ;  /* 0x000000044e007c0c */ /* 0x000fe2000bf46270 */
[----:B--2---:R-:W-:Y:S01]  /*a910*/  VIADD R50, R101, 0xb0 ;  /* 0x000000b065327836 */ /* 0x004fe20000000000 */
[----:B------:R-:W-:Y:S01]  /*a920*/  ISETP.GE.AND P3, PT, R79, UR4, PT ;  /* 0x000000044f007c0c */ /* 0x000fe2000bf66270 */
[----:B------:R-:W-:Y:S01]  /*a930*/  VIADD R51, R101, 0xb8 ;  /* 0x000000b865337836 */ /* 0x000fe20000000000 */
[----:B------:R-:W-:-:S02]  /*a940*/  ISETP.GE.AND P4, PT, R80, UR4, PT ;  /* 0x0000000450007c0c */ /* 0x000fc4000bf86270 */
[----:B------:R-:W-:Y:S02]  /*a950*/  ISETP.GE.AND P5, PT, R50, UR4, PT ;  /* 0x0000000432007c0c */ /* 0x000fe4000bfa6270 */
[----:B------:R-:W-:Y:S02]  /*a960*/  ISETP.GE.AND P6, PT, R51, UR4, PT ;  /* 0x0000000433007c0c */ /* 0x000fe4000bfc6270 */
[----:B------:R-:W-:-:S03]  /*a970*/  @!P1 LEA.HI R0, R0, R0, RZ, 0x1 ;  /* 0x0000000000009211 */ /* 0x000fc600078f08ff */
[----:B------:R-:W-:Y:S02]  /*a980*/  @!P2 LEA.HI R78, R78, R78, RZ, 0x1 ;  /* 0x0000004e4e4ea211 */ /* 0x000fe400078f08ff */
[----:B------:R-:W-:Y:S02]  /*a990*/  @!P3 LEA.HI R79, R79, R79, RZ, 0x1 ;  /* 0x0000004f4f4fb211 */ /* 0x000fe400078f08ff */
[----:B------:R-:W-:Y:S02]  /*a9a0*/  @!P4 LEA.HI R80, R80, R80, RZ, 0x1 ;  /* 0x000000505050c211 */ /* 0x000fe400078f08ff */
[----:B------:R-:W-:Y:S02]  /*a9b0*/  @!P5 LEA.HI R50, R50, R50, RZ, 0x1 ;  /* 0x000000323232d211 */ /* 0x000fe400078f08ff */
[----:B-1----:R-:W-:Y:S02]  /*a9c0*/  @!P6 LEA.HI R44, R51, R51, RZ, 0x1 ;  /* 0x00000033332ce211 */ /* 0x002fe400078f08ff */
[----:B------:R-:W-:-:S02]  /*a9d0*/  @!P1 LOP3.LUT R45, R0, 0xfffffffe, RZ, 0xc0, !PT ;  /* 0xfffffffe002d9812 */ /* 0x000fc400078ec0ff */
[----:B0-----:R-:W-:Y:S02]  /*a9e0*/  @!P2 LOP3.LUT R47, R78, 0xfffffffe, RZ, 0xc0, !PT ;  /* 0xfffffffe4e2fa812 */ /* 0x001fe400078ec0ff */
[----:B------:R-:W-:Y:S02]  /*a9f0*/  @!P3 LOP3.LUT R49, R79, 0xfffffffe, RZ, 0xc0, !PT ;  /* 0xfffffffe4f31b812 */ /* 0x000fe400078ec0ff */
[----:B------:R-:W-:Y:S01]  /*aa00*/  @!P4 LOP3.LUT R51, R80, 0xfffffffe, RZ, 0xc0, !PT ;  /* 0xfffffffe5033c812 */ /* 0x000fe200078ec0ff */
[--C-:B------:R-:W-:Y:S01]  /*aa10*/  @!P2 IMAD.WIDE R46, R47, 0x4, R102.reuse ;  /* 0x000000042f2ea825 */ /* 0x100fe200078e0266 */
[----:B------:R-:W-:Y:S02]  /*aa20*/  @!P5 LOP3.LUT R63, R50, 0xfffffffe, RZ, 0xc0, !PT ;  /* 0xfffffffe323fd812 */ /* 0x000fe400078ec0ff */
[----:B------:R-:W-:Y:S01]  /*aa30*/  @!P6 LOP3.LUT R65, R44, 0xfffffffe, RZ, 0xc0, !PT ;  /* 0xfffffffe2c41e812 */ /* 0x000fe200078ec0ff */
[----:B------:R-:W-:-:S04]  /*aa40*/  @!P1 IMAD.WIDE R44, R45, 0x4, R102 ;  /* 0x000000042d2c9825 */ /* 0x000fc800078e0266 */
[--C-:B------:R-:W-:Y:S01]  /*aa50*/  @!P3 IMAD.WIDE R48, R49, 0x4, R102.reuse ;  /* 0x000000043130b825 */ /* 0x100fe200078e0266 */
[----:B------:R0:W-:Y:S03]  /*aa60*/  @!P1 ST.E.64 desc[UR38][R44.64], R24 ;  /* 0x000000182c009985 */ /* 0x0001e6000c101b26 */
[--C-:B------:R-:W-:Y:S01]  /*aa70*/  @!P4 IMAD.WIDE R50, R51, 0x4, R102.reuse ;  /* 0x000000043332c825 */ /* 0x100fe200078e0266 */
[----:B------:R0:W-:Y:S03]  /*aa80*/  @!P2 ST.E.64 desc[UR38][R46.64], R26 ;  /* 0x0000001a2e00a985 */ /* 0x0001e6000c101b26 */
[--C-:B------:R-:W-:Y:S01]  /*aa90*/  @!P5 IMAD.WIDE R62, R63, 0x4, R102.reuse ;  /* 0x000000043f3ed825 */ /* 0x100fe200078e0266 */
[----:B------:R0:W-:Y:S03]  /*aaa0*/  @!P3 ST.E.64 desc[UR38][R48.64], R28 ;  /* 0x0000001c3000b985 */ /* 0x0001e6000c101b26 */
[----:B------:R-:W-:Y:S01]  /*aab0*/  @!P6 IMAD.WIDE R102, R65, 0x4, R102 ;  /* 0x000000044166e825 */ /* 0x000fe200078e0266 */
[----:B------:R0:W-:Y:S04]  /*aac0*/  @!P4 ST.E.64 desc[UR38][R50.64], R30 ;  /* 0x0000001e3200c985 */ /* 0x0001e8000c101b26 */
[----:B------:R0:W-:Y:S04]  /*aad0*/  @!P5 ST.E.64 desc[UR38][R62.64], R32 ;  /* 0x000000203e00d985 */ /* 0x0001e8000c101b26 */
[----:B------:R0:W-:Y:S02]  /*aae0*/  @!P6 ST.E.64 desc[UR38][R102.64], R34 ;  /* 0x000000226600e985 */ /* 0x0001e4000c101b26 */
.L_x_37:
[----:B------:R-:W-:Y:S05]  /*aaf0*/  BSYNC B0 ;  /* 0x0000000000007941 */ /* 0x000fea0003800000 */
.L_x_36:
[----:B------:R-:W-:Y:S01]  /*ab00*/  ISETP.GE.AND P1, PT, R105, R16, PT ;  /* 0x000000106900720c */ /* 0x000fe20003f26270 */
[----:B0-----:R1:W0:Y:S01]  /*ab10*/  SHFL.IDX PT, R25, R106, 0x1, 0x1c1f ;  /* 0x003c1f006a197f89 */ /* 0x00122200000e0000 */
[----:B------:R-:W-:Y:S02]  /*ab20*/  SEL R47, R23, R66, P0 ;  /* 0x00000042172f7207 */ /* 0x000fe40000000000 */
[----:B------:R-:W-:Y:S01]  /*ab30*/  SEL R27, R66, R23, P0 ;  /* 0x00000017421b7207 */ /* 0x000fe20000000000 */
[----:B------:R1:W0:Y:S01]  /*ab40*/  SHFL.IDX PT, R24, R104, 0x1, 0x1c1f ;  /* 0x003c1f0068187f89 */ /* 0x00022200000e0000 */
        /* <DEDUP_REMOVED lines=18> */
[----:B--2---:R-:W-:Y:S02]  /*ac70*/  SEL R4, R17, R68, P0 ;  /* 0x0000004411047207 */ /* 0x004fe40000000000 */
[----:B------:R-:W-:Y:S01]  /*ac80*/  SEL R8, R68, R17, P0 ;  /* 0x0000001144087207 */ /* 0x000fe20000000000 */
[----:B01----:R-:W-:Y:S06]  /*ac90*/  @P1 BRA `(.L_x_10) ;  /* 0x0000004800041947 */ /* 0x003fec0003800000 */
[C---:B------:R-:W-:Y:S01]  /*aca0*/  VIADD R0, R101.reuse, 0x8 ;  /* 0x0000000865007836 */ /* 0x040fe20000000000 */
        /* <DEDUP_REMOVED lines=10> */
[----:B------:R-:W-:-:S02]  /*ad50*/  ISETP.GE.AND P2, PT, R48, UR4, PT ;  /* 0x0000000430007c0c */ /* 0x000fc4000bf46270 */
[----:B------:R-:W-:Y:S02]  /*ad60*/  ISETP.GE.AND P3, PT, R50, UR4, PT ;  /* 0x0000000432007c0c */ /* 0x000fe4000bf66270 */
[----:B------:R-:W-:Y:S01]  /*ad70*/  ISETP.GE.AND P4, PT, R51, UR4, PT ;  /* 0x0000000433007c0c */ /* 0x000fe2000bf86270 */
[----:B------:R-:W-:Y:S02]  /*ad80*/  @!P0 IMAD.WIDE R16, R101, 0x4, R24 ;  /* 0x0000000465108825 */ /* 0x000fe400078e0218 */
[----:B------:R-:W-:Y:S02]  /*ad90*/  @!P1 LEA.HI R0, R0, R0, RZ, 0x1 ;  /* 0x0000000000009211 */ /* 0x000fe400078f08ff */
[----:B------:R-:W-:Y:S01]  /*ada0*/  @!P5 LEA.HI R30, R30, R30, RZ, 0x1 ;  /* 0x0000001e1e1ed211 */ /* 0x000fe200078f08ff */
[----:B------:R0:W-:Y:S01]  /*adb0*/  @!P0 ST.E.64 desc[UR38][R16.64], R10 ;  /* 0x0000000a10008985 */ /* 0x0001e2000c101b26 */
[----:B------:R-:W-:Y:S02]  /*adc0*/  @!P6 LEA.HI R42, R31, R31, RZ, 0x1 ;  /* 0x0000001f1f2ae211 */ /* 0x000fe400078f08ff */
[----:B------:R-:W-:Y:S01]  /*add0*/  @!P1 LOP3.LUT R31, R0, 0xfffffffe, RZ, 0xc0, !PT ;  /* 0xfffffffe001f9812 */ /* 0x000fe200078ec0ff */
[----:B------:R-:W-:Y:S01]  /*ade0*/  VIADD R0, R101, 0x38 ;  /* 0x0000003865007836 */ /* 0x000fe20000000000 */
[----:B------:R-:W-:-:S02]  /*adf0*/  @!P5 LOP3.LUT R43, R30, 0xfffffffe, RZ, 0xc0, !PT ;  /* 0xfffffffe1e2bd812 */ /* 0x000fc400078ec0ff */
[----:B------:R-:W-:Y:S01]  /*ae00*/  @!P6 LOP3.LUT R49, R42, 0xfffffffe, RZ, 0xc0, !PT ;  /* 0xfffffffe2a31e812 */ /* 0x000fe200078ec0ff */
[----:B------:R-:W-:Y:S01]  /*ae10*/  VIADD R42, R101, 0x40 ;  /* 0x00000040652a7836 */ /* 0x000fe20000000000 */
[----:B------:R-:W-:Y:S02]  /*ae20*/  @!P2 LEA.HI R48, R48, R48, RZ, 0x1 ;  /* 0x000000303030a211 */ /* 0x000fe400078f08ff */
[----:B------:R-:W-:Y:S02]  /*ae30*/  @!P3 LEA.HI R50, R50, R50, RZ, 0x1 ;  /* 0x000000323232b211 */ /* 0x000fe400078f08ff */
[----:B------:R-:W-:Y:S01]  /*ae40*/  @!P4 LEA.HI R51, R51, R51, RZ, 0x1 ;  /* 0x000000333333c211 */ /* 0x000fe200078f08ff */
[----:B0-----:R-:W-:-:S04]  /*ae50*/  @!P1 IMAD.WIDE R10, R31, 0x4, R24 ;  /* 0x000000041f0a9825 */ /* 0x001fc800078e0218 */
[--C-:B------:R-:W-:Y:S01]  /*ae60*/  @!P5 IMAD.WIDE R16, R43, 0x4, R24.reuse ;  /* 0x000000042b10d825 */ /* 0x100fe200078e0218 */
[----:B------:R0:W-:Y:S01]  /*ae70*/  @!P1 ST.E.64 desc[UR38][R10.64], R12 ;  /* 0x0000000c0a009985 */ /* 0x0001e2000c101b26 */
[----:B------:R-:W-:Y:S02]  /*ae80*/  ISETP.GE.AND P1, PT, R42, UR4, PT ;  /* 0x000000042a007c0c */ /* 0x000fe4000bf26270 */
[----:B------:R-:W-:Y:S01]  /*ae90*/  @!P6 IMAD.WIDE R30, R49, 0x4, R24 ;  /* 0x00000004311ee825 */ /* 0x000fe200078e0218 */
[----:B------:R1:W-:Y:S01]  /*aea0*/  @!P5 ST.E.64 desc[UR38][R16.64], R14 ;  /* 0x0000000e1000d985 */ /* 0x0003e2000c101b26 */
[----:B------:R-:W-:Y:S02]  /*aeb0*/  ISETP.GE.AND P5, PT, R0, UR4, PT ;  /* 0x0000000400007c0c */ /* 0x000fe4000bfa6270 */
[----:B------:R-:W-:Y:S01]  /*aec0*/  VIADD R49, R101, 0x48 ;  /* 0x0000004865317836 */ /* 0x000fe20000000000 */
[----:B------:R-:W-:Y:S01]  /*aed0*/  @!P2 LOP3.LUT R43, R48, 0xfffffffe, RZ, 0xc0, !PT ;  /* 0xfffffffe302ba812 */ /* 0x000fe200078ec0ff */
[----:B------:R2:W-:Y:S03]  /*aee0*/  @!P6 ST.E.64 desc[UR38][R30.64], R18 ;  /* 0x000000121e00e985 */ /* 0x0005e6000c101b26 */
[----:B------:R-:W-:-:S02]  /*aef0*/  ISETP.GE.AND P0, PT, R49, UR4, PT ;  /* 0x0000000431007c0c */ /* 0x000fc4000bf06270 */
[----:B0-----:R-:W-:Y:S01]  /*af00*/  @!P3 LOP3.LUT R13, R50, 0xfffffffe, RZ, 0xc0, !PT ;  /* 0xfffffffe320db812 */ /* 0x001fe200078ec0ff */
[--C-:B------:R-:W-:Y:S01]  /*af10*/  @!P2 IMAD.WIDE R10, R43, 0x4, R24.reuse ;  /* 0x000000042b0aa825 */ /* 0x100fe200078e0218 */
[----:B------:R-:W-:Y:S02]  /*af20*/  @!P1 LEA.HI R42, R42, R42, RZ, 0x1 ;  /* 0x0000002a2a2a9211 */ /* 0x000fe400078f08ff */
[----:B-1----:R-:W-:Y:S01]  /*af30*/  @!P4 LOP3.LUT R15, R51, 0xfffffffe, RZ, 0xc0, !PT ;  /* 0xfffffffe330fc812 */ /* 0x002fe200078ec0ff */
[--C-:B------:R-:W-:Y:S01]  /*af40*/  @!P3 IMAD.WIDE R12, R13, 0x4, R24.reuse ;  /* 0x000000040d0cb825 */ /* 0x100fe200078e0218 */
[----:B------:R-:W-:Y:S01]  /*af50*/  @!P5 LEA.HI R0, R0, R0, RZ, 0x1 ;  /* 0x000000000000d211 */ /* 0x000fe200078f08ff */
[----:B------:R0:W-:Y:S02]  /*af60*/  @!P2 ST.E.64 desc[UR38][R10.64], R6 ;  /* 0x000000060a00a985 */ /* 0x0001e4000c101b26 */
[----:B------:R-:W-:Y:S01]  /*af70*/  VIADD R16, R101, 0x50 ;  /* 0x0000005065107836 */ /* 0x000fe20000000000 */
[----:B------:R-:W-:Y:S01]  /*af80*/  @!P5 LOP3.LUT R17, R0, 0xfffffffe, RZ, 0xc0, !PT ;  /* 0xfffffffe0011d812 */ /* 0x000fe200078ec0ff */
[----:B------:R-:W-:Y:S01]  /*af90*/  @!P4 IMAD.WIDE R14, R15, 0x4, R24 ;  /* 0x000000040f0ec825 */ /* 0x000fe200078e0218 */
[----:B------:R-:W-:Y:S01]  /*afa0*/  @!P0 LEA.HI R49, R49, R49, RZ, 0x1 ;  /* 0x0000003131318211 */ /* 0x000fe200078f08ff */
[----:B------:R1:W-:Y:S01]  /*afb0*/  @!P3 ST.E.64 desc[UR38][R12.64], R20 ;  /* 0x000000140c00b985 */ /* 0x0003e2000c101b26 */
[----:B------:R-:W-:Y:S01]  /*afc0*/  ISETP.GE.AND P2, PT, R16, UR4, PT ;  /* 0x0000000410007c0c */ /* 0x000fe2000bf46270 */
[----:B------:R-:W-:Y:S01]  /*afd0*/  VIADD R0, R101, 0x58 ;  /* 0x0000005865007836 */ /* 0x000fe20000000000 */
[----:B------:R-:W-:Y:S01]  /*afe0*/  @!P0 LOP3.LUT R49, R49, 0xfffffffe, RZ, 0xc0, !PT ;  /* 0xfffffffe31318812 */ /* 0x000fe200078ec0ff */
[----:B------:R5:W-:Y:S01]  /*aff0*/  @!P4 ST.E.64 desc[UR38][R14.64], R2 ;  /* 0x000000020e00c985 */ /* 0x000be2000c101b26 */
[----:B--2---:R-:W-:-:S02]  /*b000*/  VIADD R18, R101, 0x60 ;  /* 0x0000006065127836 */ /* 0x004fc40000000000 */
[----:B------:R-:W-:Y:S01]  /*b010*/  ISETP.GE.AND P3, PT, R0, UR4, PT ;  /* 0x0000000400007c0c */ /* 0x000fe2000bf66270 */
[--C-:B0-----:R-:W-:Y:S01]  /*b020*/  @!P5 IMAD.WIDE R6, R17, 0x4, R24.reuse ;  /* 0x000000041106d825 */ /* 0x101fe200078e0218 */
[----:B------:R-:W-:Y:S02]  /*b030*/  @!P1 LOP3.LUT R11, R42, 0xfffffffe, RZ, 0xc0, !PT ;  /* 0xfffffffe2a0b9812 */ /* 0x000fe400078ec0ff */
[----:B------:R-:W-:Y:S02]  /*b040*/  ISETP.GE.AND P4, PT, R18, UR4, PT ;  /* 0x0000000412007c0c */ /* 0x000fe4000bf86270 */
[----:B------:R0:W-:Y:S01]  /*b050*/  @!P5 ST.E.64 desc[UR38][R6.64], R52 ;  /* 0x000000340600d985 */ /* 0x0001e2000c101b26 */
[----:B-1----:R-:W-:Y:S01]  /*b060*/  VIADD R12, R101, 0x68 ;  /* 0x00000068650c7836 */ /* 0x002fe20000000000 */
[----:B------:R-:W-:Y:S01]  /*b070*/  @!P2 LEA.HI R16, R16, R16, RZ, 0x1 ;  /* 0x000000101010a211 */ /* 0x000fe200078f08ff */
[----:B-----5:R-:W-:-:S03]  /*b080*/  @!P1 IMAD.WIDE R2, R11, 0x4, R24 ;  /* 0x000000040b029825 */ /* 0x020fc600078e0218 */
[----:B------:R-:W-:Y:S02]  /*b090*/  ISETP.GE.AND P5, PT, R12, UR4, PT ;  /* 0x000000040c007c0c */ /* 0x000fe4000bfa6270 */
[----:B------:R-:W-:Y:S01]  /*b0a0*/  @!P3 LEA.HI R0, R0, R0, RZ, 0x1 ;  /* 0x000000000000b211 */ /* 0x000fe200078f08ff */
[----:B------:R-:W-:Y:S01]  /*b0b0*/  VIADD R14, R101, 0x70 ;  /* 0x00000070650e7836 */ /* 0x000fe20000000000 */
[----:B------:R1:W-:Y:S01]  /*b0c0*/  @!P1 ST.E.64 desc[UR38][R2.64], R54 ;  /* 0x0000003602009985 */ /* 0x0003e2000c101b26 */
[----:B------:R-:W-:Y:S01]  /*b0d0*/  @!P0 IMAD.WIDE R10, R49, 0x4, R24 ;  /* 0x00000004310a8825 */ /* 0x000fe200078e0218 */
[----:B------:R-:W-:Y:S02]  /*b0e0*/  @!P3 LOP3.LUT R13, R0, 0xfffffffe, RZ, 0xc0, !PT ;  /* 0xfffffffe000db812 */ /* 0x000fe400078ec0ff */
[----:B------:R-:W-:Y:S01]  /*b0f0*/  ISETP.GE.AND P1, PT, R14, UR4, PT ;  /* 0x000000040e007c0c */ /* 0x000fe2000bf26270 */
[C---:B------:R-:W-:Y:S01]  /*b100*/  VIADD R15, R101.reuse, 0x78 ;  /* 0x00000078650f7836 */ /* 0x040fe20000000000 */
[----:B------:R2:W-:Y:S01]  /*b110*/  @!P0 ST.E.64 desc[UR38][R10.64], R58 ;  /* 0x0000003a0a008985 */ /* 0x0005e2000c101b26 */
[----:B0-----:R-:W-:Y:S01]  /*b120*/  @!P2 LOP3.LUT R7, R16, 0xfffffffe, RZ, 0xc0, !PT ;  /* 0xfffffffe1007a812 */ /* 0x001fe200078ec0ff */
[----:B------:R-:W-:Y:S01]  /*b130*/  VIADD R16, R101, 0x80 ;  /* 0x0000008065107836 */ /* 0x000fe20000000000 */
[----:B------:R-:W-:-:S02]  /*b140*/  @!P4 LEA.HI R18, R18, R18, RZ, 0x1 ;  /* 0x000000121212c211 */ /* 0x000fc400078f08ff */
[----:B------:R-:W-:Y:S02]  /*b150*/  ISETP.GE.AND P0, PT, R15, UR4, PT ;  /* 0x000000040f007c0c */ /* 0x000fe4000bf06270 */
[----:B------:R-:W-:Y:S01]  /*b160*/  @!P5 LEA.HI R12, R12, R12, RZ, 0x1 ;  /* 0x0000000c0c0cd211 */ /* 0x000fe200078f08ff */
[----:B-1----:R-:W-:-:S03]  /*b170*/  @!P2 IMAD.WIDE R2, R7, 0x4, R24 ;  /* 0x000000040702a825 */ /* 0x002fc600078e0218 */
[----:B------:R-:W-:Y:S01]  /*b180*/  @!P1 LEA.HI R14, R14, R14, RZ, 0x1 ;  /* 0x0000000e0e0e9211 */ /* 0x000fe200078f08ff */
[--C-:B------:R-:W-:Y:S01]  /*b190*/  @!P3 IMAD.WIDE R6, R13, 0x4, R24.reuse ;  /* 0x000000040d06b825 */ /* 0x100fe200078e0218 */
[----:B------:R-:W-:Y:S01]  /*b1a0*/  @!P5 LOP3.LUT R13, R12, 0xfffffffe, RZ, 0xc0, !PT ;  /* 0xfffffffe0c0dd812 */ /* 0x000fe200078ec0ff */
[----:B------:R0:W-:Y:S01]  /*b1b0*/  @!P2 ST.E.64 desc[UR38][R2.64], R56 ;  /* 0x000000380200a985 */ /* 0x0001e2000c101b26 */
[----:B--2---:R-:W-:Y:S02]  /*b1c0*/  @!P4 LOP3.LUT R11, R18, 0xfffffffe, RZ, 0xc0, !PT ;  /* 0xfffffffe120bc812 */ /* 0x004fe400078ec0ff */
[----:B------:R-:W-:Y:S01]  /*b1d0*/  ISETP.GE.AND P2, PT, R16, UR4, PT ;  /* 0x0000000410007c0c */ /* 0x000fe2000bf46270 */
[--C-:B------:R-:W-:Y:S01]  /*b1e0*/  @!P5 IMAD.WIDE R12, R13, 0x4, R24.reuse ;  /* 0x000000040d0cd825 */ /* 0x100fe200078e0218 */
[----:B------:R-:W-:Y:S01]  /*b1f0*/  @!P0 LEA.HI R0, R15, R15, RZ, 0x1 ;  /* 0x0000000f0f008211 */ /* 0x000fe200078f08ff */
[----:B------:R1:W-:Y:S01]  /*b200*/  @!P3 ST.E.64 desc[UR38][R6.64], R60 ;  /* 0x0000003c0600b985 */ /* 0x0003e2000c101b26 */
[----:B------:R-:W-:Y:S01]  /*b210*/  @!P1 LOP3.LUT R15, R14, 0xfffffffe, RZ, 0xc0, !PT ;  /* 0xfffffffe0e0f9812 */ /* 0x000fe200078ec0ff */
[----:B------:R-:W-:Y:S01]  /*b220*/  @!P4 IMAD.WIDE R10, R11, 0x4, R24 ;  /* 0x000000040b0ac825 */ /* 0x000fe200078e0218 */
[----:B------:R-:W-:-:S03]  /*b230*/  @!P0 LOP3.LUT R17, R0, 0xfffffffe, RZ, 0xc0, !PT ;  /* 0xfffffffe00118812 */ /* 0x000fc600078ec0ff */
[----:B------:R-:W-:Y:S01]  /*b240*/  VIADD R0, R101, 0x90 ;  /* 0x0000009065007836 */ /* 0x000fe20000000000 */
[----:B------:R2:W-:Y:S01]  /*b250*/  @!P4 ST.E.64 desc[UR38][R10.64], R32 ;  /* 0x000000200a00c985 */ /* 0x0005e2000c101b26 */
[--C-:B0-----:R-:W-:Y:S02]  /*b260*/  @!P1 IMAD.WIDE R2, R15, 0x4, R24.reuse ;  /* 0x000000040f029825 */ /* 0x101fe400078e0218 */
[----:B------:R-:W-:Y:S01]  /*b270*/  @!P2 LEA.HI R16, R16, R16, RZ, 0x1 ;  /* 0x000000101010a211 */ /* 0x000fe200078f08ff */
[----:B------:R0:W-:Y:S01]  /*b280*/  @!P5 ST.E.64 desc[UR38][R12.64], R36 ;  /* 0x000000240c00d985 */ /* 0x0001e2000c101b26 */
[----:B------:R-:W-:Y:S02]  /*b290*/  VIADD R14, R101, 0x88 ;  /* 0x00000088650e7836 */ /* 0x000fe40000000000 */
[----:B-1----:R-:W-:Y:S01]  /*b2a0*/  @!P0 IMAD.WIDE R6, R17, 0x4, R24 ;  /* 0x0000000411068825 */ /* 0x002fe200078e0218 */
[----:B------:R1:W-:Y:S01]  /*b2b0*/  @!P1 ST.E.64 desc[UR38][R2.64], R34 ;  /* 0x0000002202009985 */ /* 0x0003e2000c101b26 */
[----:B------:R-:W-:-:S02]  /*b2c0*/  ISETP.GE.AND P1, PT, R0, UR4, PT ;  /* 0x0000000400007c0c */ /* 0x000fc4000bf26270 */
[----:B------:R-:W-:Y:S01]  /*b2d0*/  ISETP.GE.AND P3, PT, R14, UR4, PT ;  /* 0x000000040e007c0c */ /* 0x000fe2000bf66270 */
[----:B------:R5:W-:Y:S01]  /*b2e0*/  @!P0 ST.E.64 desc[UR38][R6.64], R38 ;  /* 0x0000002606008985 */ /* 0x000be2000c101b26 */
[C---:B------:R-:W-:Y:S01]  /*b2f0*/  VIADD R15, R101.reuse, 0xa8 ;  /* 0x000000a8650f7836 */ /* 0x040fe20000000000 */
[----:B--2---:R-:W-:Y:S01]  /*b300*/  @!P2 LOP3.LUT R11, R16, 0xfffffffe, RZ, 0xc0, !PT ;  /* 0xfffffffe100ba812 */ /* 0x004fe200078ec0ff */
[C---:B------:R-:W-:Y:S02]  /*b310*/  VIADD R10, R101.reuse, 0x98 ;  /* 0x00000098650a7836 */ /* 0x040fe40000000000 */
[----:B------:R-:W-:Y:S01]  /*b320*/  VIADD R17, R101, 0xb0 ;  /* 0x000000b065117836 */ /* 0x000fe20000000000 */
[----:B------:R-:W-:Y:S01]  /*b330*/  ISETP.GE.AND P5, PT, R15, UR4, PT ;  /* 0x000000040f007c0c */ /* 0x000fe2000bfa6270 */
[C---:B0-----:R-:W-:Y:S01]  /*b340*/  VIADD R12, R101.reuse, 0xa0 ;  /* 0x000000a0650c7836 */ /* 0x041fe20000000000 */
[----:B------:R-:W-:Y:S01]  /*b350*/  ISETP.GE.AND P0, PT, R10, UR4, PT ;  /* 0x000000040a007c0c */ /* 0x000fe2000bf06270 */
[----:B------:R-:W-:Y:S01]  /*b360*/  VIADD R101, R101, 0xb8 ;  /* 0x000000b865657836 */ /* 0x000fe20000000000 */
[----:B------:R-:W-:Y:S01]  /*b370*/  ISETP.GE.AND P6, PT, R17, UR4, PT ;  /* 0x0000000411007c0c */ /* 0x000fe2000bfc6270 */
[----:B-1----:R-:W-:Y:S01]  /*b380*/  @!P2 IMAD.WIDE R2, R11, 0x4, R24 ;  /* 0x000000040b02a825 */ /* 0x002fe200078e0218 */
[----:B------:R-:W-:-:S02]  /*b390*/  ISETP.GE.AND P4, PT, R12, UR4, PT ;  /* 0x000000040c007c0c */ /* 0x000fc4000bf86270 */
[----:B------:R-:W-:Y:S02]  /*b3a0*/  @!P1 LEA.HI R0, R0, R0, RZ, 0x1 ;  /* 0x0000000000009211 */ /* 0x000fe400078f08ff */
[----:B------:R-:W-:Y:S01]  /*b3b0*/  @!P3 LEA.HI R14, R14, R14, RZ, 0x1 ;  /* 0x0000000e0e0eb211 */ /* 0x000fe200078f08ff */
[----:B------:R0:W-:Y:S01]  /*b3c0*/  @!P2 ST.E.64 desc[UR38][R2.64], R44 ;  /* 0x0000002c0200a985 */ /* 0x0001e2000c101b26 */
[----:B------:R-:W-:Y:S02]  /*b3d0*/  @!P1 LOP3.LUT R11, R0, 0xfffffffe, RZ, 0xc0, !PT ;  /* 0xfffffffe000b9812 */ /* 0x000fe400078ec0ff */
[----:B-----5:R-:W-:Y:S02]  /*b3e0*/  @!P3 LOP3.LUT R7, R14, 0xfffffffe, RZ, 0xc0, !PT ;  /* 0xfffffffe0e07b812 */ /* 0x020fe400078ec0ff */
[----:B------:R-:W-:Y:S01]  /*b3f0*/  @!P0 LEA.HI R0, R10, R10, RZ, 0x1 ;  /* 0x0000000a0a008211 */ /* 0x000fe200078f08ff */
[----:B------:R-:W-:Y:S01]  /*b400*/  @!P1 IMAD.WIDE R10, R11, 0x4, R24 ;  /* 0x000000040b0a9825 */ /* 0x000fe200078e0218 */
[----:B------:R-:W-:-:S02]  /*b410*/  @!P6 LEA.HI R14, R17, R17, RZ, 0x1 ;  /* 0x00000011110ee211 */ /* 0x000fc400078f08ff */
[----:B------:R-:W-:Y:S01]  /*b420*/  @!P4 LEA.HI R12, R12, R12, RZ, 0x1 ;  /* 0x0000000c0c0cc211 */ /* 0x000fe200078f08ff */
[--C-:B------:R-:W-:Y:S01]  /*b430*/  @!P3 IMAD.WIDE R6, R7, 0x4, R24.reuse ;  /* 0x000000040706b825 */ /* 0x100fe200078e0218 */
[----:B------:R-:W-:Y:S02]  /*b440*/  @!P0 LOP3.LUT R13, R0, 0xfffffffe, RZ, 0xc0, !PT ;  /* 0xfffffffe000d8812 */ /* 0x000fe400078ec0ff */
[----:B------:R-:W-:Y:S02]  /*b450*/  @!P5 LEA.HI R0, R15, R15, RZ, 0x1 ;  /* 0x0000000f0f00d211 */ /* 0x000fe400078f08ff */
[----:B------:R-:W-:Y:S01]  /*b460*/  @!P4 LOP3.LUT R15, R12, 0xfffffffe, RZ, 0xc0, !PT ;  /* 0xfffffffe0c0fc812 */ /* 0x000fe200078ec0ff */
[--C-:B------:R-:W-:Y:S01]  /*b470*/  @!P0 IMAD.WIDE R12, R13, 0x4, R24.reuse ;  /* 0x000000040d0c8825 */ /* 0x100fe200078e0218 */
[----:B------:R-:W-:Y:S01]  /*b480*/  @!P5 LOP3.LUT R17, R0, 0xfffffffe, RZ, 0xc0, !PT ;  /* 0xfffffffe0011d812 */ /* 0x000fe200078ec0ff */
[----:B------:R1:W-:Y:S01]  /*b490*/  @!P3 ST.E.64 desc[UR38][R6.64], R40 ;  /* 0x000000280600b985 */ /* 0x0003e2000c101b26 */
[----:B------:R-:W-:Y:S01]  /*b4a0*/  @!P6 LOP3.LUT R19, R14, 0xfffffffe, RZ, 0xc0, !PT ;  /* 0xfffffffe0e13e812 */ /* 0x000fe200078ec0ff */
[----:B0-----:R-:W-:-:S02]  /*b4b0*/  @!P4 IMAD.WIDE R2, R15, 0x4, R24 ;  /* 0x000000040f02c825 */ /* 0x001fc400078e0218 */
[----:B------:R2:W-:Y:S02]  /*b4c0*/  @!P1 ST.E.64 desc[UR38][R10.64], R46 ;  /* 0x0000002e0a009985 */ /* 0x0005e4000c101b26 */
[----:B------:R-:W-:Y:S02]  /*b4d0*/  @!P6 IMAD.WIDE R14, R19, 0x4, R24 ;  /* 0x00000004130ee825 */ /* 0x000fe400078e0218 */
[----:B------:R2:W-:Y:S01]  /*b4e0*/  @!P0 ST.E.64 desc[UR38][R12.64], R26 ;  /* 0x0000001a0c008985 */ /* 0x0005e2000c101b26 */
[----:B------:R-:W-:-:S03]  /*b4f0*/  ISETP.GE.AND P0, PT, R101, UR4, PT ;  /* 0x0000000465007c0c */ /* 0x000fc6000bf06270 */
[----:B------:R2:W-:Y:S01]  /*b500*/  @!P4 ST.E.64 desc[UR38][R2.64], R28 ;  /* 0x0000001c0200c985 */ /* 0x0005e2000c101b26 */
[----:B-1----:R-:W-:-:S05]  /*b510*/  @!P5 IMAD.WIDE R6, R17, 0x4, R24 ;  /* 0x000000041106d825 */ /* 0x002fca00078e0218 */
[----:B------:R2:W-:Y:S04]  /*b520*/  @!P5 ST.E.64 desc[UR38][R6.64], R22 ;  /* 0x000000160600d985 */ /* 0x0005e8000c101b26 */
[----:B------:R2:W-:Y:S01]  /*b530*/  @!P6 ST.E.64 desc[UR38][R14.64], R4 ;  /* 0x000000040e00e985 */ /* 0x0005e2000c101b26 */
[----:B------:R-:W-:Y:S05]  /*b540*/  @P0 BRA `(.L_x_10) ;  /* 0x0000003c00d80947 */ /* 0x000fea0003800000 */
[----:B------:R-:W-:-:S04]  /*b550*/  LEA.HI R101, R101, R101, RZ, 0x1 ;  /* 0x0000006565657211 */ /* 0x000fc800078f08ff */
[----:B------:R-:W-:-:S05]  /*b560*/  LOP3.LUT R101, R101, 0xfffffffe, RZ, 0xc0, !PT ;  /* 0xfffffffe65657812 */ /* 0x000fca00078ec0ff */
[----:B------:R-:W-:-:S05]  /*b570*/  IMAD.WIDE R24, R101, 0x4, R24 ;  /* 0x0000000465187825 */ /* 0x000fca00078e0218 */
[----:B------:R1:W-:Y:S01]  /*b580*/  ST.E.64 desc[UR38][R24.64], R8 ;  /* 0x0000000818007985 */ /* 0x0003e2000c101b26 */
[----:B------:R-:W-:Y:S05]  /*b590*/  BRA `(.L_x_10) ;  /* 0x0000003c00c47947 */ /* 0x000fea0003800000 */
.L_x_35:
[----:B------:R-:W0:Y:S02]  /*b5a0*/  S2R R0, SR_TID.X ;  /* 0x0000000000007919 */ /* 0x000e240000002100 */
[----:B0-----:R-:W-:-:S05]  /*b5b0*/  VIADD R2, R0, 0xffffff80 ;  /* 0xffffff8000027836 */ /* 0x001fca0000000000 */
[----:B------:R-:W-:-:S13]  /*b5c0*/  ISETP.GT.AND P0, PT, R2, 0x7f, PT ;  /* 0x0000007f0200780c */ /* 0x000fda0003f04270 */
[----:B------:R-:W-:Y:S05]  /*b5d0*/  @P0 BRA `(.L_x_10) ;  /* 0x0000003c00b40947 */ /* 0x000fea0003800000 */
[----:B------:R-:W0:Y:S01]  /*b5e0*/  S2R R3, SR_CTAID.X ;  /* 0x0000000000037919 */ /* 0x000e220000002500 */
[----:B------:R-:W1:Y:S01]  /*b5f0*/  LDC R6, c[0x0][0xbe8] ;  /* 0x0002fa00ff067b82 */ /* 0x000e620000000800 */
[----:B------:R-:W-:Y:S01]  /*b600*/  ULDC UR4, c[0x0][0xa88] ;  /* 0x0002a20000047ab9 */ /* 0x000fe20000000800 */
[----:B0-----:R-:W-:Y:S02]  /*b610*/  IMAD R0, R3, 0x80, R0 ;  /* 0x0000008003007824 */ /* 0x001fe400078e0200 */
[----:B-1----:R-:W-:Y:S02]  /*b620*/  IMAD R3, R6, UR4, RZ ;  /* 0x0000000406037c24 */ /* 0x002fe4000f8e02ff */
[----:B------:R-:W-:-:S05]  /*b630*/  VIADD R0, R0, 0xffffff80 ;  /* 0xffffff8000007836 */ /* 0x000fca0000000000 */
[----:B------:R-:W-:-:S13]  /*b640*/  ISETP.GE.AND P0, PT, R0, R3, PT ;  /* 0x000000030000720c */ /* 0x000fda0003f06270 */
[----:B------:R-:W-:Y:S05]  /*b650*/  @P0 BRA `(.L_x_10) ;  /* 0x0000003c00940947 */ /* 0x000fea0003800000 */
[----:B------:R-:W-:Y:S01]  /*b660*/  ISETP.NE.AND P0, PT, R6, 0x1, PT ;  /* 0x000000010600780c */ /* 0x000fe20003f05270 */
[----:B------:R-:W0:Y:S01]  /*b670*/  LDC.64 R12, c[0x0][0xbd8] ;  /* 0x0002f600ff0c7b82 */ /* 0x000e220000000a00 */
[----:B------:R-:W-:Y:S01]  /*b680*/  SHF.R.S32.HI R5, RZ, 0x1f, R16 ;  /* 0x0000001fff057819 */ /* 0x000fe20000011410 */
[----:B------:R-:W-:Y:S02]  /*b690*/  ULDC.64 UR4, c[0x0][0xbd0] ;  /* 0x0002f40000047ab9 */ /* 0x000fe40000000a00 */
[----:B------:R-:W-:-:S04]  /*b6a0*/  IMAD.WIDE.U32 R2, R16, UR4, RZ ;  /* 0x0000000410027c25 */ /* 0x000fc8000f8e00ff */
[----:B------:R-:W1:Y:S01]  /*b6b0*/  S2UR UR6, SR_CTAID.Y ;  /* 0x00000000000679c3 */ /* 0x000e620000002600 */
[----:B------:R-:W-:-:S04]  /*b6c0*/  IMAD R5, R5, UR4, RZ ;  /* 0x0000000405057c24 */ /* 0x000fc8000f8e02ff */
[----:B------:R-:W-:Y:S01]  /*b6d0*/  IMAD R5, R16, UR5, R5 ;  /* 0x0000000510057c24 */ /* 0x000fe2000f8e0205 */
[----:B------:R-:W-:Y:S01]  /*b6e0*/  ULDC.64 UR4, c[0x0][0xbe0] ;  /* 0x0002f80000047ab9 */ /* 0x000fe20000000a00 */
[----:B------:R-:W-:Y:S01]  /*b6f0*/  IMAD.MOV R16, RZ, RZ, -R16 ;  /* 0x000000ffff107224 */ /* 0x000fe200078e0a10 */
[----:B------:R-:W2:Y:S01]  /*b700*/  @P0 LDC R9, c[0x0][0xbec] ;  /* 0x0002fb00ff090b82 */ /* 0x000ea20000000800 */
[----:B------:R-:W-:Y:S02]  /*b710*/  IMAD.IADD R3, R3, 0x1, R5 ;  /* 0x0000000103037824 */ /* 0x000fe400078e0205 */
[----:B------:R-:W-:-:S05]  /*b720*/  IMAD.MOV.U32 R5, RZ, RZ, R0 ;  /* 0x000000ffff057224 */ /* 0x000fca00078e0000 */
[----:B------:R-:W1:Y:S01]  /*b730*/  LDC R7, c[0x0][0xc50] ;  /* 0x00031400ff077b82 */ /* 0x000e620000000800 */
[C---:B0-----:R-:W-:Y:S02]  /*b740*/  IMAD R8, R12.reuse, UR37, RZ ;  /* 0x000000250c087c24 */ /* 0x041fe4000f8e02ff */
[----:B------:R-:W-:-:S04]  /*b750*/  IMAD.WIDE.U32 R2, R12, UR36, R2 ;  /* 0x000000240c027c25 */ /* 0x000fc8000f8e0002 */
[----:B------:R-:W-:Y:S01]  /*b760*/  IMAD R13, R13, UR36, R8 ;  /* 0x000000240d0d7c24 */ /* 0x000fe2000f8e0208 */
[----:B------:R-:W0:Y:S03]  /*b770*/  @P0 LDC R11, c[0x0][0xbf0] ;  /* 0x0002fc00ff0b0b82 */ /* 0x000e260000000800 */
[----:B------:R-:W-:Y:S02]  /*b780*/  IMAD.IADD R3, R13, 0x1, R3 ;  /* 0x000000010d037824 */ /* 0x000fe400078e0203 */
[----:B--2---:R-:W-:-:S04]  /*b790*/  @P0 IMAD.HI.U32 R4, R0, R9, RZ ;  /* 0x0000000900040227 */ /* 0x004fc800078e00ff */
[----:B-1----:R-:W-:-:S04]  /*b7a0*/  IMAD R9, R7, R16, UR6 ;  /* 0x0000000607097e24 */ /* 0x002fc8000f8e0210 */
[----:B------:R-:W-:Y:S01]  /*b7b0*/  IMAD.WIDE.U32 R2, R9, UR4, R2 ;  /* 0x0000000409027c25 */ /* 0x000fe2000f8e0002 */
[----:B0-----:R-:W-:Y:S02]  /*b7c0*/  @P0 SHF.R.U32.HI R5, RZ, R11, R4 ;  /* 0x0000000bff050219 */ /* 0x001fe40000011604 */
[----:B------:R-:W-:Y:S02]  /*b7d0*/  SHF.R.S32.HI R4, RZ, 0x1f, R9 ;  /* 0x0000001fff047819 */ /* 0x000fe40000011409 */
[----:B------:R-:W-:Y:S01]  /*b7e0*/  IADD3 R2, P0, R5, R2, RZ ;  /* 0x0000000205027210 */ /* 0x000fe20007f1e0ff */
[----:B------:R-:W-:Y:S02]  /*b7f0*/  IMAD.MOV R7, RZ, RZ, -R5 ;  /* 0x000000ffff077224 */ /* 0x000fe400078e0a05 */
[----:B------:R-:W-:Y:S02]  /*b800*/  IMAD R4, R4, UR4, RZ ;  /* 0x0000000404047c24 */ /* 0x000fe4000f8e02ff */
[----:B------:R-:W-:-:S02]  /*b810*/  IMAD R7, R6, R7, R0 ;  /* 0x0000000706077224 */ /* 0x000fc400078e0200 */
[----:B------:R-:W-:Y:S01]  /*b820*/  IMAD R4, R9, UR5, R4 ;  /* 0x0000000509047c24 */ /* 0x000fe2000f8e0204 */
[----:B------:R-:W-:Y:S01]  /*b830*/  SHF.R.S32.HI R9, RZ, 0x1f, R5 ;  /* 0x0000001fff097819 */ /* 0x000fe20000011405 */
[----:B------:R-:W-:Y:S01]  /*b840*/  ULDC.64 UR4, c[0x0][0xbc8] ;  /* 0x0002f20000047ab9 */ /* 0x000fe20000000a00 */
[----:B------:R-:W-:Y:S02]  /*b850*/  SHF.R.S32.HI R0, RZ, 0x1f, R7 ;  /* 0x0000001fff007819 */ /* 0x000fe40000011407 */
[----:B------:R-:W-:-:S03]  /*b860*/  IADD3.X R3, R9, R3, R4, P0, !PT ;  /* 0x0000000309037210 */ /* 0x000fc600007fe404 */
[----:B------:R-:W-:Y:S02]  /*b870*/  IMAD R0, R0, UR4, RZ ;  /* 0x0000000400007c24 */ /* 0x000fe4000f8e02ff */
[----:B------:R-:W-:-:S04]  /*b880*/  IMAD.WIDE.U32 R2, R7, UR4, R2 ;  /* 0x0000000407027c25 */ /* 0x000fc8000f8e0002 */
[----:B------:R-:W-:Y:S01]  /*b890*/  IMAD R5, R7, UR5, R0 ;  /* 0x0000000507057c24 */ /* 0x000fe2000f8e0200 */
[----:B------:R-:W-:Y:S02]  /*b8a0*/  ULDC.64 UR4, c[0x0][0xba8] ;  /* 0x0002ea0000047ab9 */ /* 0x000fe40000000a00 */
[----:B------:R-:W-:Y:S01]  /*b8b0*/  LEA R4, P0, R2, UR4, 0x2 ;  /* 0x0000000402047c11 */ /* 0x000fe2000f8010ff */
[----:B------:R-:W-:-:S05]  /*b8c0*/  IMAD.IADD R3, R3, 0x1, R5 ;  /* 0x0000000103037824 */ /* 0x000fca00078e0205 */
[----:B------:R-:W-:Y:S01]  /*b8d0*/  LEA.HI.X R5, R2, UR5, R3, 0x2, P0 ;  /* 0x0000000502057c11 */ /* 0x000fe200080f1403 */
[----:B------:R-:W-:-:S05]  /*b8e0*/  IMAD.MOV.U32 R3, RZ, RZ, -0x800000 ;  /* 0xff800000ff037424 */ /* 0x000fca00078e00ff */
[----:B------:R0:W-:Y:S01]  /*b8f0*/  STG.E desc[UR38][R4.64], R3 ;  /* 0x0000000304007986 */ /* 0x0001e2000c101926 */
[----:B------:R-:W-:Y:S05]  /*b900*/  BRA `(.L_x_10) ;  /* 0x0000003800e87947 */ /* 0x000fea0003800000 */
.L_x_8:
[----:B------:R-:W-:-:S08]  /*b910*/  NOP ;  /* 0x0000000000007918 */ /* 0x000fd00000000000 */
[----:B--2---:R-:W0:-:S00]  /*b920*/  USETMAXREG.DEALLOC.CTAPOOL 0x18 ;  /* 0x00000018000079c8 */ /* 0x004e0000080e0500 */
[----:B0-----:R-:W-:Y:S01]  /*b930*/  LOP3.LUT R0, R0, 0x3, RZ, 0xc0, !PT ;  /* 0x0000000300007812 */ /* 0x001fe200078ec0ff */
[----:B------:R-:W0:Y:S05]  /*b940*/  S2R R19, SR_CTAID.Z ;  /* 0x0000000000137919 */ /* 0x000e2a0000002700 */
[----:B------:R-:W1:Y:S01]  /*b950*/  S2UR UR6, SR_CTAID.Y ;  /* 0x00000000000679c3 */ /* 0x000e620000002600 */
[----:B------:R-:W2:Y:S02]  /*b960*/  SHFL.IDX PT, R0, R0, RZ, 0x1f ;  /* 0x00001fff00007589 */ /* 0x000ea400000e0000 */
[----:B--2---:R-:W-:-:S13]  /*b970*/  ISETP.NE.AND P0, PT, R0, RZ, PT ;  /* 0x000000ff0000720c */ /* 0x004fda0003f05270 */
[----:B01----:R-:W-:Y:S05]  /*b980*/  @!P0 BRA `(.L_x_38) ;  /* 0x0000000000288947 */ /* 0x003fea0003800000 */
[----:B------:R-:W-:Y:S01]  /*b990*/  ULDC UR7, c[0x0][0xc50] ;  /* 0x0003140000077ab9 */ /* 0x000fe20000000800 */
[----:B------:R-:W-:Y:S01]  /*b9a0*/  UMOV UR36, UR6 ;  /* 0x0000000600247c82 */ /* 0x000fe20008000000 */
[----:B------:R-:W-:-:S06]  /*b9b0*/  UISETP.NE.AND UP0, UPT, UR7, 0x1, UPT ;  /* 0x000000010700788c */ /* 0x000fcc000bf05270 */
[----:B------:R-:W-:-:S13]  /*b9c0*/  PLOP3.LUT P0, PT, PT, PT, UP0, 0x80, 0x0 ;  /* 0x000000000000781c */ /* 0x000fda0003f0f008 */
[----:B------:R-:W-:Y:S05]  /*b9d0*/  @!P0 BRA `(.L_x_39) ;  /* 0x0000000000308947 */ /* 0x000fea0003800000 */
[----:B------:R-:W-:Y:S01]  /*b9e0*/  ULDC UR4, c[0x0][0xc54] ;  /* 0x0003150000047ab9 */ /* 0x000fe20000000800 */
[----:B------:R-:W-:Y:S01]  /*b9f0*/  ULDC UR36, c[0x0][0xc58] ;  /* 0x0003160000247ab9 */ /* 0x000fe20000000800 */
[----:B------:R-:W-:-:S04]  /*ba00*/  UIMAD.WIDE.U32 UR4, UR6, UR4, URZ ;  /* 0x00000004060472a5 */ /* 0x000fc8000f8e003f */
[----:B------:R-:W-:Y:S01]  /*ba10*/  USHF.R.U32.HI UR36, URZ, UR36, UR5 ;  /* 0x000000243f247299 */ /* 0x000fe20008011605 */
[----:B------:R-:W-:Y:S11]  /*ba20*/  BRA `(.L_x_39) ;  /* 0x00000000001c7947 */ /* 0x000ff60003800000 */
.L_x_38:
[----:B------:R-:W-:Y:S01]  /*ba30*/  ULDC UR7, c[0x0][0xc50] ;  /* 0x0003140000077ab9 */ /* 0x000fe20000000800 */
[----:B------:R-:W-:Y:S01]  /*ba40*/  UMOV UR36, UR6 ;  /* 0x0000000600247c82 */ /* 0x000fe20008000000 */
[----:B------:R-:W-:-:S11]  /*ba50*/  UISETP.NE.AND UP0, UPT, UR7, 0x1, UPT ;  /* 0x000000010700788c */ /* 0x000fd6000bf05270 */
[----:B------:R-:W-:Y:S01]  /*ba60*/  @UP0 ULDC UR4, c[0x0][0xc54] ;  /* 0x0003150000040ab9 */ /* 0x000fe20000000800 */
[----:B------:R-:W-:Y:S01]  /*ba70*/  @UP0 ULDC UR8, c[0x0][0xc58] ;  /* 0x0003160000080ab9 */ /* 0x000fe20000000800 */
[----:B------:R-:W-:-:S04]  /*ba80*/  UIMAD.WIDE.U32 UR4, UR6, UR4, URZ ;  /* 0x00000004060472a5 */ /* 0x000fc8000f8e003f */
[----:B------:R-:W-:-:S12]  /*ba90*/  @UP0 USHF.R.U32.HI UR36, URZ, UR8, UR5 ;  /* 0x000000083f240299 */ /* 0x000fd80008011605 */
.L_x_39:
[----:B------:R-:W-:Y:S01]  /*baa0*/  ISETP.GE.AND P0, PT, R19, RZ, PT ;  /* 0x000000ff1300720c */ /* 0x000fe20003f06270 */
[----:B------:R-:W-:Y:S01]  /*bab0*/  UIADD3 UR4, -UR36, URZ, URZ ;  /* 0x0000003f24047290 */ /* 0x000fe2000fffe13f */
[----:B------:R-:W-:Y:S02]  /*bac0*/  IMAD.MOV.U32 R14, RZ, RZ, 0x1 ;  /* 0x00000001ff0e7424 */ /* 0x000fe400078e00ff */
[----:B------:R-:W-:Y:S01]  /*bad0*/  IMAD.MOV.U32 R0, RZ, RZ, RZ ;  /* 0x000000ffff007224 */ /* 0x000fe200078e00ff */
[----:B------:R-:W-:Y:S01]  /*bae0*/  UIMAD UR6, UR7, UR4, UR6 ;  /* 0x00000004070672a4 */ /* 0x000fe2000f8e0206 */
[----:B------:R-:W-:-:S07]  /*baf0*/  IMAD.MOV.U32 R2, RZ, RZ, 0x1 ;  /* 0x00000001ff027424 */ /* 0x000fce00078e00ff */
[----:B------:R-:W-:Y:S05]  /*bb00*/  @!P0 BRA `(.L_x_40) ;  /* 0x00000034009c8947 */ /* 0x000fea0003800000 */
[----:B------:R-:W-:Y:S01]  /*bb10*/  ULDC.64 UR4, c[0x0][0x418] ;  /* 0x0001060000047ab9 */ /* 0x000fe20000000a00 */
[----:B------:R-:W-:Y:S01]  /*bb20*/  ULOP3.LUT UR8, UR6, 0xffff, URZ, 0xc0, !UPT ;  /* 0x0000ffff06087892 */ /* 0x000fe2000f8ec03f */
[----:B------:R-:W-:Y:S01]  /*bb30*/  IMAD.MOV.U32 R17, RZ, RZ, RZ ;  /* 0x000000ffff117224 */ /* 0x000fe200078e00ff */
[----:B------:R-:W-:-:S03]  /*bb40*/  UISETP.NE.U32.AND UP0, UPT, UR4, URZ, UPT ;  /* 0x0000003f0400728c */ /* 0x000fc6000bf05070 */
[----:B------:R-:W-:Y:S01]  /*bb50*/  ULDC UR4, c[0x0][0x424] ;  /* 0x0001090000047ab9 */ /* 0x000fe20000000800 */
[----:B------:R-:W-:-:S03]  /*bb60*/  UISETP.NE.AND.EX UP0, UPT, UR5, URZ, UPT, UP0 ;  /* 0x0000003f0500728c */ /* 0x000fc6000bf05300 */
[----:B------:R-:W-:Y:S01]  /*bb70*/  ULDC UR5, c[0x0][0x2f0] ;  /* 0x0000bc0000057ab9 */ /* 0x000fe20000000800 */
[----:B------:R-:W-:-:S04]  /*bb80*/  USEL UR4, UR4, 0x1, UP0 ;  /* 0x0000000104047887 */ /* 0x000fc80008000000 */
[----:B------:R-:W-:-:S04]  /*bb90*/  UIMAD UR4, UR4, UR5, URZ ;  /* 0x00000005040472a4 */ /* 0x000fc8000f8e023f */
[----:B------:R-:W-:Y:S02]  /*bba0*/  UISETP.GE.AND UP0, UPT, UR4, 0x1, UPT ;  /* 0x000000010400788c */ /* 0x000fe4000bf06270 */
[----:B------:R-:W-:-:S04]  /*bbb0*/  UIADD3 UR5, UR4, 0x9f, URZ ;  /* 0x0000009f04057890 */ /* 0x000fc8000fffe03f */
[----:B------:R-:W-:Y:S01]  /*bbc0*/  PLOP3.LUT P0, PT, PT, PT, UP0, 0x80, 0x0 ;  /* 0x000000000000781c */ /* 0x000fe20003f0f008 */
[----:B------:R-:W-:-:S04]  /*bbd0*/  UIMAD.WIDE UR4, UR5, 0x66666667, URZ ;  /* 0x66666667050478a5 */ /* 0x000fc8000f8e023f */
[----:B------:R-:W-:-:S04]  /*bbe0*/  USHF.R.U32.HI UR4, URZ, 0x1f, UR5 ;  /* 0x0000001f3f047899 */ /* 0x000fc80008011605 */
[----:B------:R-:W-:-:S04]  /*bbf0*/  ULEA.HI.SX32 UR7, UR5, UR4, 0x1a ;  /* 0x0000000405077291 */ /* 0x000fc8000f8fd23f */
[----:B------:R-:W-:Y:S08]  /*bc00*/  @!P0 BRA `(.L_x_41) ;  /* 0x00000000007c8947 */ /* 0x000ff00003800000 */
[----:B------:R-:W-:-:S04]  /*bc10*/  USHF.R.U32.HI UR4, URZ, 0x10, UR6 ;  /* 0x000000103f047899 */ /* 0x000fc80008011606 */
[----:B------:R-:W-:-:S11]  /*bc20*/  UISETP.NE.AND UP0, UPT, UR4, URZ, UPT ;  /* 0x0000003f0400728c */ /* 0x000fd6000bf05270 */
[----:B------:R-:W-:Y:S02]  /*bc30*/  @!UP0 ULDC UR4, c[0x0][0x9f0] ;  /* 0x00027c0000048ab9 */ /* 0x000fe40000000800 */
[----:B------:R-:W-:Y:S01]  /*bc40*/  IMAD.U32 R6, RZ, RZ, UR4 ;  /* 0x00000004ff067e24 */ /* 0x000fe2000f8e00ff */
[----:B------:R-:W-:-:S04]  /*bc50*/  UIADD3 UR5, UR7, -0x1, UR4 ;  /* 0xffffffff07057890 */ /* 0x000fc8000fffe004 */
[-C--:B------:R-:W-:Y:S02]  /*bc60*/  IABS R0, R6.reuse ;  /* 0x0000000600007213 */ /* 0x080fe40000000000 */
[----:B------:R-:W-:Y:S02]  /*bc70*/  IABS R6, R6 ;  /* 0x0000000600067213 */ /* 0x000fe40000000000 */
[----:B------:R-:W0:Y:S08]  /*bc80*/  I2F.RP R4, R0 ;  /* 0x0000000000047306 */ /* 0x000e300000209400 */
[----:B0-----:R-:W0:Y:S02]  /*bc90*/  MUFU.RCP R4, R4 ;  /* 0x0000000400047308 */ /* 0x001e240000001000 */
[----:B0-----:R-:W-:-:S06]  /*bca0*/  VIADD R2, R4, 0xffffffe ;  /* 0x0ffffffe04027836 */ /* 0x001fcc0000000000 */
[----:B------:R0:W1:Y:S02]  /*bcb0*/  F2I.FTZ.U32.TRUNC.NTZ R3, R2 ;  /* 0x0000000200037305 */ /* 0x000064000021f000 */
[----:B0-----:R-:W-:Y:S02]  /*bcc0*/  IMAD.MOV.U32 R2, RZ, RZ, RZ ;  /* 0x000000ffff027224 */ /* 0x001fe400078e00ff */
[----:B-1----:R-:W-:-:S04]  /*bcd0*/  IMAD.MOV R5, RZ, RZ, -R3 ;  /* 0x000000ffff057224 */ /* 0x002fc800078e0a03 */
[----:B------:R-:W-:-:S04]  /*bce0*/  IMAD R5, R5, R0, RZ ;  /* 0x0000000005057224 */ /* 0x000fc800078e02ff */
[----:B------:R-:W-:-:S04]  /*bcf0*/  IMAD.HI.U32 R3, R3, R5, R2 ;  /* 0x0000000503037227 */ /* 0x000fc800078e0002 */
[----:B------:R-:W-:Y:S01]  /*bd00*/  IMAD.U32 R5, RZ, RZ, UR5 ;  /* 0x00000005ff057e24 */ /* 0x000fe2000f8e00ff */
[----:B------:R-:W-:-:S04]  /*bd10*/  ULOP3.LUT UR5, UR5, UR4, URZ, 0x3c, !UPT ;  /* 0x0000000405057292 */ /* 0x000fc8000f8e3c3f */
[----:B------:R-:W-:Y:S01]  /*bd20*/  IABS R2, R5 ;  /* 0x0000000500027213 */ /* 0x000fe20000000000 */
[----:B------:R-:W-:Y:S01]  /*bd30*/  IMAD.MOV R5, RZ, RZ, -R6 ;  /* 0x000000ffff057224 */ /* 0x000fe200078e0a06 */
[----:B------:R-:W-:-:S03]  /*bd40*/  ISETP.LE.AND P2, PT, RZ, UR5, PT ;  /* 0x00000005ff007c0c */ /* 0x000fc6000bf43270 */
[----:B------:R-:W-:-:S04]  /*bd50*/  IMAD.HI.U32 R3, R3, R2, RZ ;  /* 0x0000000203037227 */ /* 0x000fc800078e00ff */
[----:B------:R-:W-:-:S05]  /*bd60*/  IMAD R5, R3, R5, R2 ;  /* 0x0000000503057224 */ /* 0x000fca00078e0202 */
[----:B------:R-:W-:-:S13]  /*bd70*/  ISETP.GT.U32.AND P1, PT, R0, R5, PT ;  /* 0x000000050000720c */ /* 0x000fda0003f24070 */
[----:B------:R-:W-:Y:S02]  /*bd80*/  @!P1 IMAD.IADD R5, R5, 0x1, -R0 ;  /* 0x0000000105059824 */ /* 0x000fe400078e0a00 */
[----:B------:R-:W-:Y:S01]  /*bd90*/  @!P1 VIADD R3, R3, 0x1 ;  /* 0x0000000103039836 */ /* 0x000fe20000000000 */
[----:B------:R-:W-:Y:S02]  /*bda0*/  ISETP.NE.AND P1, PT, RZ, UR4, PT ;  /* 0x00000004ff007c0c */ /* 0x000fe4000bf25270 */
[----:B------:R-:W-:-:S13]  /*bdb0*/  ISETP.GE.U32.AND P0, PT, R5, R0, PT ;  /* 0x000000000500720c */ /* 0x000fda0003f06070 */
[----:B------:R-:W-:-:S04]  /*bdc0*/  @P0 VIADD R3, R3, 0x1 ;  /* 0x0000000103030836 */ /* 0x000fc80000000000 */
[----:B------:R-:W-:Y:S01]  /*bdd0*/  @!P2 IMAD.MOV R3, RZ, RZ, -R3 ;  /* 0x000000ffff03a224 */ /* 0x000fe200078e0a03 */
[----:B------:R-:W-:-:S05]  /*bde0*/  @!P1 LOP3.LUT R3, RZ, UR4, RZ, 0x33, !PT ;  /* 0x00000004ff039c12 */ /* 0x000fca000f8e33ff */
[----:B------:R-:W-:-:S07]  /*bdf0*/  IMAD.MOV.U32 R17, RZ, RZ, R3 ;  /* 0x000000ffff117224 */ /* 0x000fce00078e0003 */
.L_x_41:
[----:B------:R-:W-:Y:S02]  /*be00*/  IMAD R0, R17, UR8, RZ ;  /* 0x0000000811007c24 */ /* 0x000fe4000f8e02ff */
[----:B------:R-:W-:-:S03]  /*be10*/  IMAD.MOV.U32 R2, RZ, RZ, 0x1 ;  /* 0x00000001ff027424 */ /* 0x000fc600078e00ff */
[----:B------:R-:W-:Y:S01]  /*be20*/  VIADDMNMX R17, R0, R17, UR7, PT ;  /* 0x0000000700117e46 */ /* 0x000fe2000b800111 */
[----:B------:R0:W-:Y:S03]  /*be30*/  STL [R1], R0 ;  /* 0x0000000001007387 */ /* 0x0001e60000100800 */
[----:B------:R-:W-:Y:S01]  /*be40*/  ISETP.GT.AND P0, PT, R17, R0, PT ;  /* 0x000000001100720c */ /* 0x000fe20003f04270 */
[----:B0-----:R-:W-:-:S12]  /*be50*/  IMAD.MOV.U32 R0, RZ, RZ, RZ ;  /* 0x000000ffff007224 */ /* 0x001fd800078e00ff */
[----:B------:R-:W-:Y:S05]  /*be60*/  @!P0 BRA `(.L_x_40) ;  /* 0x0000003000c48947 */ /* 0x000fea0003800000 */
[----:B------:R-:W0:Y:S01]  /*be70*/  S2UR UR4, SR_CgaCtaId ;  /* 0x00000000000479c3 */ /* 0x000e220000008800 */
[----:B------:R-:W-:Y:S02]  /*be80*/  UMOV UR40, 0x400 ;  /* 0x0000040000287882 */ /* 0x000fe40000000000 */
[----:B0-----:R-:W-:-:S04]  /*be90*/  ULEA UR40, UR4, UR40, 0x18 ;  /* 0x0000002804287291 */ /* 0x001fc8000f8ec03f */
[----:B------:R-:W-:-:S04]  /*bea0*/  UIADD3 UR4, UR40, 0x24200, URZ ;  /* 0x0002420028047890 */ /* 0x000fc8000fffe03f */
[----:B------:R-:W-:-:S06]  /*beb0*/  ULOP3.LUT UP0, URZ, UR4, 0x1bf, URZ, 0xc0, !UPT ;  /* 0x000001bf043f7892 */ /* 0x000fcc000f80c03f */
[----:B------:R-:W-:-:S13]  /*bec0*/  PLOP3.LUT P0, PT, PT, PT, UP0, 0x80, 0x0 ;  /* 0x000000000000781c */ /* 0x000fda0003f0f008 */
[----:B------:R-:W-:Y:S05]  /*bed0*/  @!P0 BRA `(.L_x_42) ;  /* 0x0000000000408947 */ /* 0x000fea0003800000 */
[----:B------:R-:W-:Y:S01]  /*bee0*/  MOV R2, 0x0 ;  /* 0x0000000000027802 */ /* 0x000fe20000000f00 */
[----:B------:R-:W-:Y:S01]  /*bef0*/  ULDC.64 UR6, c[0x4][0x98] ;  /* 0x0100260000067ab9 */ /* 0x000fe20000000a00 */
[----:B------:R-:W-:Y:S01]  /*bf00*/  ULDC.64 UR8, c[0x4][0xa0] ;  /* 0x0100280000087ab9 */ /* 0x000fe20000000a00 */
[----:B------:R-:W-:Y:S01]  /*bf10*/  ULDC.64 UR4, c[0x4][0x8] ;  /* 0x0100020000047ab9 */ /* 0x000fe20000000a00 */
[----:B------:R-:W-:Y:S02]  /*bf20*/  IMAD.U32 R4, RZ, RZ, UR6 ;  /* 0x00000006ff047e24 */ /* 0x000fe4000f8e00ff */
[----:B------:R-:W0:Y:S01]  /*bf30*/  LDC.64 R2, c[0x4][R2] ;  /* 0x0100000002027b82 */ /* 0x000e220000000a00 */
[----:B------:R-:W-:Y:S02]  /*bf40*/  IMAD.U32 R5, RZ, RZ, UR7 ;  /* 0x00000007ff057e24 */ /* 0x000fe4000f8e00ff */
[----:B------:R-:W-:Y:S02]  /*bf50*/  IMAD.U32 R6, RZ, RZ, UR8 ;  /* 0x00000008ff067e24 */ /* 0x000fe4000f8e00ff */
[----:B------:R-:W-:-:S02]  /*bf60*/  IMAD.U32 R7, RZ, RZ, UR9 ;  /* 0x00000009ff077e24 */ /* 0x000fc4000f8e00ff */
[----:B------:R-:W-:Y:S02]  /*bf70*/  IMAD.U32 R10, RZ, RZ, UR4 ;  /* 0x00000004ff0a7e24 */ /* 0x000fe4000f8e00ff */
[----:B------:R-:W-:Y:S02]  /*bf80*/  IMAD.U32 R11, RZ, RZ, UR5 ;  /* 0x00000005ff0b7e24 */ /* 0x000fe4000f8e00ff */
[----:B------:R-:W-:Y:S02]  /*bf90*/  IMAD.MOV.U32 R8, RZ, RZ, 0x70 ;  /* 0x00000070ff087424 */ /* 0x000fe400078e00ff */
[----:B------:R-:W-:Y:S02]  /*bfa0*/  IMAD.MOV.U32 R12, RZ, RZ, 0x1 ;  /* 0x00000001ff0c7424 */ /* 0x000fe400078e00ff */
[----:B------:R-:W-:-:S07]  /*bfb0*/  IMAD.MOV.U32 R13, RZ, RZ, RZ ;  /* 0x000000ffff0d7224 */ /* 0x000fce00078e00ff */
[----:B------:R-:W-:-:S07]  /*bfc0*/  LEPC R20, `(.L_x_42) ;  /* 0x000000001014794e */ /* 0x000fce0000000000 */
[----:B0-----:R-:W-:Y:S05]  /*bfd0*/  CALL.ABS.NOINC R2 ;  /* 0x0000000002007343 */ /* 0x001fea0003c00000 */
.L_x_42:
[----:B------:R-:W-:-:S06]  /*bfe0*/  UIADD3 UR4, UR40, 0xf200, URZ ;  /* 0x0000f20028047890 */ /* 0x000fcc000fffe03f */
[----:B------:R-:W-:-:S05]  /*bff0*/  IMAD.U32 R16, RZ, RZ, UR4 ;  /* 0x00000004ff107e24 */ /* 0x000fca000f8e00ff */
[----:B------:R-:W-:-:S13]  /*c000*/  LOP3.LUT P0, RZ, R16, 0x1bf, RZ, 0xc0, !PT ;  /* 0x000001bf10ff7812 */ /* 0x000fda000780c0ff */
        /* <DEDUP_REMOVED lines=17> */
.L_x_43:
        /* <DEDUP_REMOVED lines=20> */
.L_x_44:
        /* <DEDUP_REMOVED lines=18> */
.L_x_45:
[----:B------:R-:W0:Y:S01]  /*c380*/  LDC.64 R2, c[0x0][0x9f8] ;  /* 0x00027e00ff027b82 */ /* 0x000e220000000a00 */
[----:B------:R-:W1:Y:S01]  /*c390*/  S2R R6, SR_TID.X ;  /* 0x0000000000067919 */ /* 0x000e620000002100 */
[----:B0-----:R-:W-:-:S04]  /*c3a0*/  ISETP.NE.U32.AND P0, PT, R2, RZ, PT ;  /* 0x000000ff0200720c */ /* 0x001fc80003f05070 */
[----:B------:R-:W-:-:S13]  /*c3b0*/  ISETP.NE.AND.EX P0, PT, R3, RZ, PT, P0 ;  /* 0x000000ff0300720c */ /* 0x000fda0003f05300 */
[----:B------:R-:W0:Y:S02]  /*c3c0*/  @P0 LDC.64 R2, c[0x0][0x9f8] ;  /* 0x00027e00ff020b82 */ /* 0x000e240000000a00 */
[----:B0-----:R-:W-:-:S05]  /*c3d0*/  @P0 IMAD.WIDE R2, R19, 0x4, R2 ;  /* 0x0000000413020825 */ /* 0x001fca00078e0202 */
[----:B------:R0:W2:Y:S01]  /*c3e0*/  @P0 LDG.E R19, desc[UR38][R2.64] ;  /* 0x0000002602130981 */ /* 0x0000a2000c1e1900 */
[C---:B-1----:R-:W-:Y:S01]  /*c3f0*/  IMAD.SHL.U32 R0, R6.reuse, 0x40, RZ ;  /* 0x0000004006007824 */ /* 0x042fe200078e00ff */
[----:B------:R-:W-:Y:S01]  /*c400*/  SHF.R.U32.HI R5, RZ, 0x1, R6 ;  /* 0x00000001ff057819 */ /* 0x000fe20000011606 */
[----:B------:R-:W-:Y:S01]  /*c410*/  UMOV UR4, 0xffffffff ;  /* 0xffffffff00047882 */ /* 0x000fe20000000000 */
[----:B------:R-:W-:Y:S02]  /*c420*/  LOP3.LUT R8, R6, 0x7f, RZ, 0xc0, !PT ;  /* 0x0000007f06087812 */ /* 0x000fe400078ec0ff */
[----:B------:R-:W-:Y:S02]  /*c430*/  LOP3.LUT R4, R0, 0x180, RZ, 0xc0, !PT ;  /* 0x0000018000047812 */ /* 0x000fe400078ec0ff */
[----:B------:R-:W-:Y:S02]  /*c440*/  LOP3.LUT R18, R18, 0xfffffffe, RZ, 0xc0, !PT ;  /* 0xfffffffe12127812 */ /* 0x000fe400078ec0ff */
[----:B------:R-:W-:Y:S01]  /*c450*/  LOP3.LUT R4, R4, 0x30, R5, 0xf8, !PT ;  /* 0x0000003004047812 */ /* 0x000fe200078ef805 */
[----:B------:R-:W-:Y:S01]  /*c460*/  IMAD.SHL.U32 R5, R6, 0x8, RZ ;  /* 0x0000000806057824 */ /* 0x000fe200078e00ff */
[----:B0-----:R-:W0:Y:S04]  /*c470*/  LDC.64 R2, c[0x0][0x418] ;  /* 0x00010600ff027b82 */ /* 0x001e280000000a00 */
[----:B------:R-:W-:-:S04]  /*c480*/  LOP3.LUT R5, R4, 0x30, R5, 0x78, !PT ;  /* 0x0000003004057812 */ /* 0x000fc800078e7805 */
[----:B------:R-:W-:Y:S01]  /*c490*/  LOP3.LUT R4, R5, 0x640, R0, 0xf8, !PT ;  /* 0x0000064005047812 */ /* 0x000fe200078ef800 */
[----:B------:R-:W-:Y:S02]  /*c4a0*/  IMAD.SHL.U32 R0, R6, 0x20, RZ ;  /* 0x0000002006007824 */ /* 0x000fe400078e00ff */
[----:B------:R-:W-:Y:S02]  /*c4b0*/  IMAD.SHL.U32 R5, R8, 0x10, RZ ;  /* 0x0000001008057824 */ /* 0x000fe400078e00ff */
[----:B------:R1:W-:Y:S03]  /*c4c0*/  STL [R1+0x8], R4 ;  /* 0x0000080401007387 */ /* 0x0003e60000100800 */
[----:B------:R-:W-:Y:S01]  /*c4d0*/  LOP3.LUT R7, R5, 0x600, RZ, 0xc0, !PT ;  /* 0x0000060005077812 */ /* 0x000fe200078ec0ff */
[----:B------:R-:W-:Y:S01]  /*c4e0*/  IMAD.SHL.U32 R5, R6, 0x4, RZ ;  /* 0x0000000406057824 */ /* 0x000fe200078e00ff */
[----:B-1----:R-:W-:-:S02]  /*c4f0*/  LOP3.LUT R4, R0, 0x80, RZ, 0xc0, !PT ;  /* 0x0000008000047812 */ /* 0x002fc400078ec0ff */
[----:B0-----:R-:W-:Y:S02]  /*c500*/  ISETP.NE.U32.AND P0, PT, R2, RZ, PT ;  /* 0x000000ff0200720c */ /* 0x001fe40003f05070 */
[----:B------:R-:W-:Y:S02]  /*c510*/  LOP3.LUT R4, R4, 0x10, R6, 0xf8, !PT ;  /* 0x0000001004047812 */ /* 0x000fe400078ef806 */
[----:B------:R-:W-:Y:S02]  /*c520*/  ISETP.NE.AND.EX P1, PT, R3, RZ, PT, P0 ;  /* 0x000000ff0300720c */ /* 0x000fe40003f25300 */
[----:B------:R-:W-:Y:S02]  /*c530*/  LOP3.LUT R4, R4, 0x10, R5, 0x78, !PT ;  /* 0x0000001004047812 */ /* 0x000fe400078e7805 */
[----:B------:R-:W-:Y:S02]  /*c540*/  LOP3.LUT R5, R7, 0x60, R0, 0xf8, !PT ;  /* 0x0000006007057812 */ /* 0x000fe400078ef800 */
[----:B------:R-:W-:-:S02]  /*c550*/  SHF.R.U32.HI R6, RZ, 0x5, R6 ;  /* 0x00000005ff067819 */ /* 0x000fc40000011606 */
[----:B------:R-:W-:Y:S02]  /*c560*/  LOP3.LUT R5, R5, 0x100, R0, 0xf8, !PT ;  /* 0x0000010005057812 */ /* 0x000fe400078ef800 */
[----:B------:R-:W-:Y:S02]  /*c570*/  LOP3.LUT R6, R6, 0x3, RZ, 0xc0, !PT ;  /* 0x0000000306067812 */ /* 0x000fe400078ec0ff */
[----:B------:R-:W-:Y:S02]  /*c580*/  LOP3.LUT R0, R5, R4, RZ, 0xfc, !PT ;  /* 0x0000000405007212 */ /* 0x000fe400078efcff */
[----:B------:R-:W-:-:S03]  /*c590*/  @P1 LOP3.LUT R18, R18, 0x1, RZ, 0xfc, !PT ;  /* 0x0000000112121812 */ /* 0x000fc600078efcff */
[----:B------:R0:W-:Y:S01]  /*c5a0*/  STL [R1+0xc], R0 ;  /* 0x00000c0001007387 */ /* 0x0001e20000100800 */
[----:B--2---:R-:W-:Y:S02]  /*c5b0*/  SHF.R.S32.HI R9, RZ, 0x1f, R19 ;  /* 0x0000001fff097819 */ /* 0x004fe40000011413 */
[----:B------:R-:W-:-:S03]  /*c5c0*/  SEL R16, R19, RZ, !P1 ;  /* 0x000000ff13107207 */ /* 0x000fc60004800000 */
[----:B------:R0:W-:Y:S01]  /*c5d0*/  STL [R1+0x4], R9 ;  /* 0x0000040901007387 */ /* 0x0001e20000100800 */
[----:B------:R-:W-:Y:S05]  /*c5e0*/  BRA.DIV UR4, `(.L_x_46) ;  /* 0x0000003204307947 */ /* 0x000fea000b800000 */
[----:B------:R1:W2:Y:S02]  /*c5f0*/  SHFL.IDX PT, R14, R6, RZ, 0x1f ;  /* 0x00001fff060e7589 */ /* 0x0002a400000e0000 */
.L_x_101:
[----:B--2---:R-:W-:Y:S02]  /*c600*/  ISETP.NE.AND P0, PT, R14, RZ, PT ;  /* 0x000000ff0e00720c */ /* 0x004fe40003f05270 */
[----:B------:R-:W-:Y:S02]  /*c610*/  PLOP3.LUT P2, PT, PT, PT, PT, 0x8, 0x0 ;  /* 0x000000000000781c */ /* 0x000fe40003f4e170 */
[----:B------:R-:W-:-:S11]  /*c620*/  LOP3.LUT R18, R18, 0xfffffffd, RZ, 0xc0, !PT ;  /* 0xfffffffd12127812 */ /* 0x000fd600078ec0ff */
[----:B------:R-:W-:Y:S01]  /*c630*/  @P2 LOP3.LUT R18, R18, 0x2, RZ, 0xfc, !PT ;  /* 0x0000000212122812 */ /* 0x000fe200078efcff */
[----:B------:R-:W-:Y:S06]  /*c640*/  @P0 BRA `(.L_x_47) ;  /* 0x0000000400900947 */ /* 0x000fec0003800000 */
[----:B------:R-:W-:Y:S01]  /*c650*/  UMOV UR4, 0xffffffff ;  /* 0xffffffff00047882 */ /* 0x000fe20000000000 */
[----:B0-----:R-:W-:Y:S02]  /*c660*/  VIADD R0, R17, 0xffffffff ;  /* 0xffffffff11007836 */ /* 0x001fe40000000000 */
[----:B------:R-:W-:Y:S05]  /*c670*/  BRA.DIV UR4, `(.L_x_48) ;  /* 0x00000032042c7947 */ /* 0x000fea000b800000 */
[----:B------:R-:W-:-:S13]  /*c680*/  ELECT P6, URZ, PT ;  /* 0x00000000003f782f */ /* 0x000fda00038c0000 */
.L_x_104:
[----:B------:R-:W-:Y:S05]  /*c690*/  @!P6 BRA `(.L_x_47) ;  /* 0x00000004007ce947 */ /* 0x000fea0003800000 */
[----:B------:R-:W-:Y:S01]  /*c6a0*/  IMAD.MOV.U32 R16, RZ, RZ, R19 ;  /* 0x000000ffff107224 */ /* 0x000fe200078e0013 */
[----:B------:R-:W-:Y:S06]  /*c6b0*/  @!P1 BRA `(.L_x_49) ;  /* 0x0000000000449947 */ /* 0x000fec0003800000 */
[----:B------:R-:W0:Y:S01]  /*c6c0*/  LDC R7, c[0x0][0x43c] ;  /* 0x00010f00ff077b82 */ /* 0x000e220000000800 */
[----:B------:R-:W-:Y:S01]  /*c6d0*/  ULDC.64 UR4, c[0x0][0x428] ;  /* 0x00010a0000047ab9 */ /* 0x000fe20000000a00 */
[----:B0-----:R-:W-:-:S13]  /*c6e0*/  ISETP.NE.AND P0, PT, R7, 0x1, PT ;  /* 0x000000010700780c */ /* 0x001fda0003f05270 */
[----:B------:R-:W1:Y:S02]  /*c6f0*/  @P0 LDC.64 R4, c[0x0][0x440] ;  /* 0x00011000ff040b82 */ /* 0x000e640000000a00 */
[----:B-1----:R-:W-:-:S04]  /*c700*/  @P0 IMAD.HI.U32 R6, R0, R4, RZ ;  /* 0x0000000400060227 */ /* 0x002fc800078e00ff */
[----:B------:R-:W-:Y:S01]  /*c710*/  IMAD.MOV.U32 R4, RZ, RZ, R0 ;  /* 0x000000ffff047224 */ /* 0x000fe200078e0000 */
[----:B------:R-:W-:Y:S01]  /*c720*/  @P0 SHF.R.U32.HI R4, RZ, R5, R6 ;  /* 0x00000005ff040219 */ /* 0x000fe20000011606 */
[----:B------:R-:W-:-:S04]  /*c730*/  IMAD R6, R9, UR4, RZ ;  /* 0x0000000409067c24 */ /* 0x000fc8000f8e02ff */
[----:B------:R-:W-:Y:S02]  /*c740*/  IMAD.MOV R5, RZ, RZ, -R4 ;  /* 0x000000ffff057224 */ /* 0x000fe400078e0a04 */
[----:B------:R-:W-:Y:S02]  /*c750*/  IMAD R6, R19, UR5, R6 ;  /* 0x0000000513067c24 */ /* 0x000fe4000f8e0206 */
[----:B------:R-:W-:Y:S01]  /*c760*/  IMAD R0, R7, R5, R0 ;  /* 0x0000000507007224 */ /* 0x000fe200078e0200 */
[----:B------:R-:W-:-:S03]  /*c770*/  SHF.R.S32.HI R5, RZ, 0x1f, R4 ;  /* 0x0000001fff057819 */ /* 0x000fc60000011404 */
[----:B------:R-:W-:-:S04]  /*c780*/  IMAD.WIDE.U32 R4, R19, UR4, R4 ;  /* 0x0000000413047c25 */ /* 0x000fc8000f8e0004 */
[----:B------:R-:W-:Y:S01]  /*c790*/  IMAD.IADD R6, R5, 0x1, R6 ;  /* 0x0000000105067824 */ /* 0x000fe200078e0206 */
[----:B------:R-:W-:-:S04]  /*c7a0*/  LEA R2, P0, R4, R2, 0x2 ;  /* 0x0000000204027211 */ /* 0x000fc800078010ff */
[----:B------:R-:W-:-:S05]  /*c7b0*/  LEA.HI.X R3, R4, R3, R6, 0x2, P0 ;  /* 0x0000000304037211 */ /* 0x000fca00000f1406 */
[----:B------:R0:W5:Y:S04]  /*c7c0*/  LDG.E R16, desc[UR38][R2.64] ;  /* 0x0000002602107981 */ /* 0x000168000c1e1900 */
.L_x_49:
[----:B0-----:R-:W-:Y:S01]  /*c7d0*/  IMAD.MOV.U32 R2, RZ, RZ, 0x1 ;  /* 0x00000001ff027424 */ /* 0x001fe200078e00ff */
[----:B------:R-:W-:-:S04]  /*c7e0*/  ISETP.NE.AND P1, PT, R8, RZ, PT ;  /* 0x000000ff0800720c */ /* 0x000fc80003f25270 */
[----:B------:R-:W-:-:S04]  /*c7f0*/  SHF.L.U32 R2, R2, 0x1f, RZ ;  /* 0x0000001f02027819 */ /* 0x000fc800000006ff */
[----:B------:R-:W0:Y:S02]  /*c800*/  SYNCS.PHASECHK.TRANS64.TRYWAIT P0, [UR40+0x33480], R2 ;  /* 0x03348002ff0075a7 */ /* 0x000e240008000168 */
[----:B0-----:R-:W-:Y:S05]  /*c810*/  @!P0 BRA `(.L_x_50) ;  /* 0x0000002c00e48947 */ /* 0x001fea0003800000 */
.L_x_105:
[----:B------:R-:W-:Y:S05]  /*c820*/  @P1 BRA `(.L_x_51) ;  /* 0x0000000000181947 */ /* 0x000fea0003800000 */
[----:B------:R-:W2:Y:S01]  /*c830*/  S2R R4, SR_TID.X ;  /* 0x0000000000047919 */ /* 0x000ea20000002100 */
[----:B0-----:R-:W-:-:S04]  /*c840*/  IMAD.MOV.U32 R3, RZ, RZ, 0x7800 ;  /* 0x00007800ff037424 */ /* 0x001fc800078e00ff */
[----:B------:R3:W-:Y:S01]  /*c850*/  SYNCS.ARRIVE.TRANS64 RZ, [UR40+0x33470], R3 ;  /* 0x03347003ffff79a7 */ /* 0x0007e20008000028 */
[----:B--2---:R-:W-:-:S13]  /*c860*/  LOP3.LUT P0, RZ, R4, 0x1f, RZ, 0xc0, !PT ;  /* 0x0000001f04ff7812 */ /* 0x004fda000780c0ff */
[----:B---3--:R-:W-:Y:S05]  /*c870*/  @!P0 BRA `(.L_x_51) ;  /* 0x0000000000048947 */ /* 0x008fea0003800000 */
[----:B------:R-:W-:Y:S01]  /*c880*/  BPT.TRAP 0x1 ;  /* 0x000000040000795c */ /* 0x000fe20000300000 */
.L_x_51:
[----:B------:R-:W-:Y:S01]  /*c890*/  IMAD R0, R0, 0xa0, RZ ;  /* 0x000000a000007824 */ /* 0x000fe200078e02ff */
[----:B------:R-:W-:Y:S01]  /*c8a0*/  ULDC.64 UR4, c[0x0][0x198] ;  /* 0x0000660000047ab9 */ /* 0x000fe20000000a00 */
[----:B-----5:R-:W-:Y:S01]  /*c8b0*/  R2UR UR13, R16 ;  /* 0x00000000100d72ca */ /* 0x020fe200000e0000 */
[----:B------:R-:W-:Y:S02]  /*c8c0*/  UIADD3 UR4, UP0, UR4, 0x470, URZ ;  /* 0x0000047004047890 */ /* 0x000fe4000ff1e03f */
[----:B------:R-:W-:Y:S01]  /*c8d0*/  R2UR UR11, R0 ;  /* 0x00000000000b72ca */ /* 0x000fe200000e0000 */
[----:B------:R-:W-:Y:S02]  /*c8e0*/  UIADD3 UR8, UR40, 0xf200, URZ ;  /* 0x0000f20028087890 */ /* 0x000fe4000fffe03f */
[----:B------:R-:W-:Y:S02]  /*c8f0*/  UIADD3 UR9, UR40, 0x33470, URZ ;  /* 0x0003347028097890 */ /* 0x000fe4000fffe03f */
[----:B------:R-:W-:-:S02]  /*c900*/  UIADD3.X UR5, URZ, UR5, URZ, UP0, !UPT ;  /* 0x000000053f057290 */ /* 0x000fc400087fe43f */
[----:B------:R-:W-:Y:S02]  /*c910*/  UIADD3 UR16, UR40, 0x11a00, URZ ;  /* 0x00011a0028107890 */ /* 0x000fe4000fffe03f */
[----:B------:R-:W-:Y:S01]  /*c920*/  UIADD3 UR32, UR40, 0x14200, URZ ;  /* 0x0001420028207890 */ /* 0x000fe2000fffe03f */
[----:B------:R-:W-:Y:S01]  /*c930*/  UMOV UR6, 0x0 ;  /* 0x0000000000067882 */ /* 0x000fe20000000000 */
[----:B------:R-:W-:Y:S01]  /*c940*/  UMOV UR7, 0x14f00000 ;  /* 0x14f0000000077882 */ /* 0x000fe20000000000 */
[----:B------:R-:W-:Y:S01]  /*c950*/  UMOV UR10, URZ ;  /* 0x0000003f000a7c82 */ /* 0x000fe20008000000 */
[----:B------:R-:W-:Y:S01]  /*c960*/  UMOV UR12, UR36 ;  /* 0x00000024000c7c82 */ /* 0x000fe20008000000 */
[----:B------:R-:W-:Y:S01]  /*c970*/  UMOV UR18, 0x40 ;  /* 0x0000004000127882 */ /* 0x000fe20000000000 */
[----:B------:R-:W-:Y:S01]  /*c980*/  UMOV UR20, UR36 ;  /* 0x0000002400147c82 */ /* 0x000fe20008000000 */
[----:B------:R-:W-:Y:S01]  /*c990*/  UMOV UR17, UR9 ;  /* 0x0000000900117c82 */ /* 0x000fe20008000000 */
[----:B------:R-:W-:Y:S01]  /*c9a0*/  UMOV UR21, UR13 ;  /* 0x0000000d00157c82 */ /* 0x000fe20008000000 */
[----:B------:R-:W-:Y:S01]  /*c9b0*/  UMOV UR19, UR11 ;  /* 0x0000000b00137c82 */ /* 0x000fe20008000000 */
[----:B------:R-:W-:Y:S01]  /*c9c0*/  UMOV UR34, 0x80 ;  /* 0x0000008000227882 */ /* 0x000fe20000000000 */
[----:B------:R-:W-:Y:S01]  /*c9d0*/  UMOV UR33, UR9 ;  /* 0x0000000900217c82 */ /* 0x000fe20008000000 */
[----:B------:R-:W-:Y:S01]  /*c9e0*/  UMOV UR37, UR13 ;  /* 0x0000000d00257c82 */ /* 0x000fe20008000000 */
[----:B------:R2:W-:Y:S01]  /*c9f0*/  UTMALDG.4D [UR8], [UR4], desc[UR6] ;  /* 0x00000608040075b4 */ /* 0x0005e20008019000 */
[----:B------:R-:W-:Y:S01]  /*ca00*/  UMOV UR35, UR11 ;  /* 0x0000000b00237c82 */ /* 0x000fe20008000000 */
[----:B------:R2:W-:Y:S01]  /*ca10*/  UTMALDG.4D [UR16], [UR4], desc[UR6] ;  /* 0x00000610040075b4 */ /* 0x0005e20008019000 */
[----:B------:R2:W-:Y:S01]  /*ca20*/  UTMALDG.4D [UR32], [UR4], desc[UR6] ;  /* 0x00000620040075b4 */ /* 0x0005e20008019000 */
[----:B------:R-:W3:Y:S02]  /*ca30*/  SYNCS.PHASECHK.TRANS64.TRYWAIT P0, [UR40+0x33440], R2 ;  /* 0x03344002ff0075a7 */ /* 0x000ee40008000168 */
[----:B--23--:R-:W-:Y:S05]  /*ca40*/  @!P0 BRA `(.L_x_52) ;  /* 0x0000002c00708947 */ /* 0x00cfea0003800000 */
.L_x_106:
[----:B------:R-:W-:Y:S05]  /*ca50*/  @P1 BRA `(.L_x_53) ;  /* 0x0000000000181947 */ /* 0x000fea0003800000 */
[----:B0-----:R-:W0:Y:S01]  /*ca60*/  S2R R3, SR_TID.X ;  /* 0x0000000000037919 */ /* 0x001e220000002100 */
[----:B------:R-:W-:-:S04]  /*ca70*/  IMAD.MOV.U32 R2, RZ, RZ, 0x7800 ;  /* 0x00007800ff027424 */ /* 0x000fc800078e00ff */
[----:B------:R2:W-:Y:S01]  /*ca80*/  SYNCS.ARRIVE.TRANS64 RZ, [UR40+0x33430], R2 ;  /* 0x03343002ffff79a7 */ /* 0x0005e20008000028 */
[----:B0-----:R-:W-:-:S13]  /*ca90*/  LOP3.LUT P0, RZ, R3, 0x1f, RZ, 0xc0, !PT ;  /* 0x0000001f03ff7812 */ /* 0x001fda000780c0ff */
[----:B--2---:R-:W-:Y:S05]  /*caa0*/  @!P0 BRA `(.L_x_53) ;  /* 0x0000000000048947 */ /* 0x004fea0003800000 */
[----:B------:R-:W-:Y:S01]  /*cab0*/  BPT.TRAP 0x1 ;  /* 0x000000040000795c */ /* 0x000fe20000300000 */
.L_x_53:
[----:B------:R-:W-:Y:S01]  /*cac0*/  ULDC.64 UR4, c[0x0][0x198] ;  /* 0x0000660000047ab9 */ /* 0x000fe20000000a00 */
[----:B------:R-:W-:Y:S01]  /*cad0*/  R2UR UR11, R0 ;  /* 0x00000000000b72ca */ /* 0x000fe200000e0000 */
[----:B------:R-:W-:Y:S01]  /*cae0*/  UIADD3 UR4, UP0, UR4, 0x370, URZ ;  /* 0x0000037004047890 */ /* 0x000fe2000ff1e03f */
[----:B------:R-:W-:Y:S01]  /*caf0*/  R2UR UR13, R16 ;  /* 0x00000000100d72ca */ /* 0x000fe200000e0000 */
[----:B------:R-:W-:Y:S01]  /*cb00*/  UIADD3 UR8, UR40, 0x24200, URZ ;  /* 0x0002420028087890 */ /* 0x000fe2000fffe03f */
[----:B------:R-:W-:Y:S01]  /*cb10*/  PLOP3.LUT P0, PT, PT, PT, PT, 0x80, 0x0 ;  /* 0x000000000000781c */ /* 0x000fe20003f0f070 */
[----:B------:R-:W-:Y:S01]  /*cb20*/  UIADD3 UR9, UR40, 0x33430, URZ ;  /* 0x0003343028097890 */ /* 0x000fe2000fffe03f */
[----:B------:R-:W-:Y:S01]  /*cb30*/  LOP3.LUT R18, R18, 0xfffffffd, RZ, 0xc0, !PT ;  /* 0xfffffffd12127812 */ /* 0x000fe200078ec0ff */
[----:B------:R-:W-:Y:S02]  /*cb40*/  UIADD3.X UR5, URZ, UR5, URZ, UP0, !UPT ;  /* 0x000000053f057290 */ /* 0x000fe400087fe43f */
[----:B------:R-:W-:-:S02]  /*cb50*/  UIADD3 UR16, UR40, 0x26a00, URZ ;  /* 0x00026a0028107890 */ /* 0x000fc4000fffe03f */
        /* <DEDUP_REMOVED lines=15> */
[----:B------:R-:W-:Y:S01]  /*cc50*/  @P0 LOP3.LUT R18, R18, 0x2, RZ, 0xfc, !PT ;  /* 0x0000000212120812 */ /* 0x000fe200078efcff */
[----:B------:R2:W-:Y:S01]  /*cc60*/  UTMALDG.4D [UR16], [UR4], desc[UR6] ;  /* 0x00000610040075b4 */ /* 0x0005e20008019000 */
[----:B------:R2:W-:Y:S02]  /*cc70*/  UTMALDG.4D [UR32], [UR4], desc[UR6] ;  /* 0x00000620040075b4 */ /* 0x0005e40008019000 */
[----:B--2---:R-:W-:-:S03]  /*cc80*/  NOP ;  /* 0x0000000000007918 */ /* 0x004fc60000000000 */
.L_x_47:
[----:B------:R-:W-:Y:S05]  /*cc90*/  WARPSYNC.ALL ;  /* 0x0000000000007948 */ /* 0x000fea0003800000 */
[----:B------:R-:W-:Y:S01]  /*cca0*/  UIADD3 UR4, UR40, 0x1e200, URZ ;  /* 0x0001e20028047890 */ /* 0x000fe2000fffe03f */
[----:B------:R-:W-:Y:S03]  /*ccb0*/  BAR.SYNC.DEFER_BLOCKING 0x8, 0x180 ;  /* 0x0206000000007b1d */ /* 0x000fe60000010000 */
[----:B------:R-:W-:-:S06]  /*ccc0*/  ULOP3.LUT UP0, URZ, UR4, 0x1bf, URZ, 0xc0, !UPT ;  /* 0x000001bf043f7892 */ /* 0x000fcc000f80c03f */
[----:B------:R-:W-:-:S13]  /*ccd0*/  PLOP3.LUT P0, PT, PT, PT, UP0, 0x80, 0x0 ;  /* 0x000000000000781c */ /* 0x000fda0003f0f008 */
[----:B------:R-:W-:Y:S05]  /*cce0*/  @!P0 BRA `(.L_x_54) ;  /* 0x0000000000408947 */ /* 0x000fea0003800000 */
[----:B0-----:R-:W-:Y:S01]  /*ccf0*/  MOV R2, 0x0 ;  /* 0x0000000000027802 */ /* 0x001fe20000000f00 */
[----:B------:R-:W-:Y:S01]  /*cd00*/  ULDC.64 UR6, c[0x4][0x98] ;  /* 0x0100260000067ab9 */ /* 0x000fe20000000a00 */
[----:B------:R-:W-:Y:S01]  /*cd10*/  ULDC.64 UR8, c[0x4][0xa0] ;  /* 0x0100280000087ab9 */ /* 0x000fe20000000a00 */
[----:B------:R-:W-:Y:S01]  /*cd20*/  ULDC.64 UR4, c[0x4][0x28] ;  /* 0x01000a0000047ab9 */ /* 0x000fe20000000a00 */
[----:B------:R-:W-:Y:S02]  /*cd30*/  IMAD.U32 R4, RZ, RZ, UR6 ;  /* 0x00000006ff047e24 */ /* 0x000fe4000f8e00ff */
[----:B------:R-:W0:Y:S01]  /*cd40*/  LDC.64 R2, c[0x4][R2] ;  /* 0x0100000002027b82 */ /* 0x000e220000000a00 */
[----:B------:R-:W-:Y:S02]  /*cd50*/  IMAD.U32 R5, RZ, RZ, UR7 ;  /* 0x00000007ff057e24 */ /* 0x000fe4000f8e00ff */
[----:B-1----:R-:W-:Y:S02]  /*cd60*/  IMAD.U32 R6, RZ, RZ, UR8 ;  /* 0x00000008ff067e24 */ /* 0x002fe4000f8e00ff */
        /* <DEDUP_REMOVED lines=8> */
.L_x_54:
[----:B0-----:R-:W0:Y:S01]  /*cdf0*/  S2R R2, SR_TID.X ;  /* 0x0000000000027919 */ /* 0x001e220000002100 */
[----:B------:R-:W2:Y:S01]  /*ce00*/  LDC R9, c[0x0][0x448] ;  /* 0x00011200ff097b82 */ /* 0x000ea20000000800 */
[----:B------:R-:W-:Y:S01]  /*ce10*/  USHF.R.S32.HI UR4, URZ, 0x1f, UR36 ;  /* 0x0000001f3f047899 */ /* 0x000fe20008011424 */
[----:B-1----:R-:W1:Y:S01]  /*ce20*/  S2R R6, SR_TID.X ;  /* 0x0000000000067919 */ /* 0x002e620000002100 */
[----:B------:R-:W-:Y:S02]  /*ce30*/  ULDC.64 UR8, c[0x0][0x2d8] ;  /* 0x0000b60000087ab9 */ /* 0x000fe40000000a00 */
[----:B------:R-:W-:Y:S01]  /*ce40*/  UIMAD UR6, UR4, UR8, URZ ;  /* 0x00000008040672a4 */ /* 0x000fe2000f8e023f */
[----:B------:R-:W3:Y:S01]  /*ce50*/  S2R R7, SR_CTAID.Z ;  /* 0x0000000000077919 */ /* 0x000ee20000002700 */
[----:B------:R-:W-:Y:S02]  /*ce60*/  UIMAD.WIDE.U32 UR4, UR36, UR8, URZ ;  /* 0x00000008240472a5 */ /* 0x000fe4000f8e003f */
[----:B------:R-:W-:Y:S01]  /*ce70*/  UIMAD UR6, UR36, UR9, UR6 ;  /* 0x00000009240672a4 */ /* 0x000fe2000f8e0206 */
[----:B------:R-:W4:Y:S03]  /*ce80*/  S2R R10, SR_CTAID.X ;  /* 0x00000000000a7919 */ /* 0x000f260000002500 */
[----:B------:R-:W-:Y:S01]  /*ce90*/  UIADD3 UR5, UR5, UR6, URZ ;  /* 0x0000000605057290 */ /* 0x000fe2000fffe03f */
[----:B--2---:R-:W-:-:S02]  /*cea0*/  ISETP.NE.AND P0, PT, R9, 0x1, PT ;  /* 0x000000010900780c */ /* 0x004fc40003f05270 */
[----:B0-----:R-:W-:Y:S02]  /*ceb0*/  SHF.R.U32.HI R0, RZ, 0x3, R2 ;  /* 0x00000003ff007819 */ /* 0x001fe40000011602 */
[----:B------:R-:W-:Y:S01]  /*cec0*/  LOP3.LUT R2, R2, 0x7f, RZ, 0xc0, !PT ;  /* 0x0000007f02027812 */ /* 0x000fe200078ec0ff */
[C---:B-1----:R-:W-:Y:S01]  /*ced0*/  IMAD.SHL.U32 R8, R6.reuse, 0x10, RZ ;  /* 0x0000001006087824 */ /* 0x042fe200078e00ff */
[----:B------:R-:W-:Y:S01]  /*cee0*/  LOP3.LUT R11, R6, 0x7f, RZ, 0xc0, !PT ;  /* 0x0000007f060b7812 */ /* 0x000fe200078ec0ff */
[C---:B------:R-:W-:Y:S02]  /*cef0*/  IMAD.SHL.U32 R3, R0.reuse, 0x80, RZ ;  /* 0x0000008000037824 */ /* 0x040fe400078e00ff */
[----:B------:R-:W-:Y:S01]  /*cf00*/  IMAD.SHL.U32 R0, R0, 0x10, RZ ;  /* 0x0000001000007824 */ /* 0x000fe200078e00ff */
[----:B------:R-:W-:Y:S01]  /*cf10*/  LOP3.LUT R8, R8, 0x30, RZ, 0xe2, !PT ;  /* 0x0000003008087812 */ /* 0x000fe200078ee2ff */
[----:B------:R-:W-:Y:S01]  /*cf20*/  IMAD.SHL.U32 R2, R2, 0x10, RZ ;  /* 0x0000001002027824 */ /* 0x000fe200078e00ff */
[----:B---3--:R-:W-:-:S02]  /*cf30*/  SHF.R.S32.HI R5, RZ, 0x1f, R7 ;  /* 0x0000001fff057819 */ /* 0x008fc40000011407 */
[----:B------:R-:W-:Y:S02]  /*cf40*/  LOP3.LUT R3, R8, 0x180, R3, 0xf8, !PT ;  /* 0x0000018008037812 */ /* 0x000fe400078ef803 */
[----:B------:R-:W-:Y:S02]  /*cf50*/  LOP3.LUT R2, R2, 0x600, RZ, 0xc0, !PT ;  /* 0x0000060002027812 */ /* 0x000fe400078ec0ff */
[----:B------:R-:W-:Y:S01]  /*cf60*/  LOP3.LUT R3, R3, 0x30, R0, 0x78, !PT ;  /* 0x0000003003037812 */ /* 0x000fe200078e7800 */
[----:B------:R-:W-:-:S05]  /*cf70*/  IMAD.SHL.U32 R0, R6, 0x10, RZ ;  /* 0x0000001006007824 */ /* 0x000fca00078e00ff */
[----:B------:R-:W-:-:S04]  /*cf80*/  LOP3.LUT R0, R0, 0x40, RZ, 0xc0, !PT ;  /* 0x0000004000007812 */ /* 0x000fc800078ec0ff */
[----:B------:R-:W-:Y:S02]  /*cf90*/  IADD3 R0, R3, R0, R2 ;  /* 0x0000000003007210 */ /* 0x000fe40007ffe002 */
[----:B------:R-:W0:Y:S02]  /*cfa0*/  LDC.64 R2, c[0x0][0x2e0] ;  /* 0x0000b800ff027b82 */ /* 0x000e240000000a00 */
[----:B0-----:R-:W-:-:S04]  /*cfb0*/  IMAD R4, R5, R2, RZ ;  /* 0x0000000205047224 */ /* 0x001fc800078e02ff */
[C---:B------:R-:W-:Y:S02]  /*cfc0*/  IMAD R5, R7.reuse, R3, R4 ;  /* 0x0000000307057224 */ /* 0x040fe400078e0204 */
[----:B------:R-:W0:Y:S01]  /*cfd0*/  @P0 LDC R4, c[0x0][0x44c] ;  /* 0x00011300ff040b82 */ /* 0x000e220000000800 */
[----:B------:R-:W-:Y:S01]  /*cfe0*/  IMAD.WIDE.U32 R2, R7, R2, UR4 ;  /* 0x0000000407027e25 */ /* 0x000fe2000f8e0002 */
[----:B------:R-:W-:-:S03]  /*cff0*/  ULDC.64 UR4, c[0x0][0x2d0] ;  /* 0x0000b40000047ab9 */ /* 0x000fc60000000a00 */
[----:B------:R-:W-:Y:S02]  /*d000*/  IMAD.SHL.U32 R7, R6, 0x20, RZ ;  /* 0x0000002006077824 */ /* 0x000fe400078e00ff */
[----:B------:R-:W-:Y:S01]  /*d010*/  IMAD.IADD R3, R3, 0x1, R5 ;  /* 0x0000000103037824 */ /* 0x000fe200078e0205 */
[----:B------:R-:W1:Y:S02]  /*d020*/  @P0 LDC R6, c[0x0][0x450] ;  /* 0x00011400ff060b82 */ /* 0x000e640000000800 */
[----:B------:R-:W-:-:S04]  /*d030*/  LOP3.LUT R7, R7, 0x60, RZ, 0xc0, !PT ;  /* 0x0000006007077812 */ /* 0x000fc800078ec0ff */
[----:B------:R-:W-:-:S05]  /*d040*/  LEA.HI R7, R11, R7, RZ, 0x1e ;  /* 0x000000070b077211 */ /* 0x000fca00078ff0ff */
[----:B----4-:R-:W-:-:S04]  /*d050*/  IMAD R7, R10, 0x80, R7 ;  /* 0x000000800a077824 */ /* 0x010fc800078e0207 */
[----:B------:R-:W-:Y:S02]  /*d060*/  IMAD.MOV.U32 R5, RZ, RZ, R7 ;  /* 0x000000ffff057224 */ /* 0x000fe400078e0007 */
[----:B0-----:R-:W-:-:S05]  /*d070*/  @P0 IMAD.HI.U32 R4, R7, R4, RZ ;  /* 0x0000000407040227 */ /* 0x001fca00078e00ff */
[----:B-1----:R-:W-:-:S04]  /*d080*/  @P0 SHF.R.U32.HI R5, RZ, R6, R4 ;  /* 0x00000006ff050219 */ /* 0x002fc80000011604 */
[--C-:B------:R-:W-:Y:S01]  /*d090*/  SHF.R.S32.HI R6, RZ, 0x1f, R5.reuse ;  /* 0x0000001fff067819 */ /* 0x100fe20000011405 */
[----:B------:R-:W-:Y:S02]  /*d0a0*/  IMAD.MOV R4, RZ, RZ, -R5 ;  /* 0x000000ffff047224 */ /* 0x000fe400078e0a05 */
[----:B------:R-:W-:-:S04]  /*d0b0*/  IMAD.WIDE.U32 R2, R5, UR4, R2 ;  /* 0x0000000405027c25 */ /* 0x000fc8000f8e0002 */
[----:B------:R-:W-:Y:S02]  /*d0c0*/  IMAD R6, R6, UR4, RZ ;  /* 0x0000000406067c24 */ /* 0x000fe4000f8e02ff */
[----:B------:R-:W-:Y:S01]  /*d0d0*/  IMAD R4, R9, R4, R7 ;  /* 0x0000000409047224 */ /* 0x000fe200078e0207 */
[----:B------:R-:W-:Y:S01]  /*d0e0*/  SHF.R.U32.HI R7, RZ, 0x2, R11 ;  /* 0x00000002ff077819 */ /* 0x000fe2000001160b */
[----:B------:R-:W-:Y:S01]  /*d0f0*/  IMAD R5, R5, UR5, R6 ;  /* 0x0000000505057c24 */ /* 0x000fe2000f8e0206 */
[----:B------:R-:W-:-:S03]  /*d100*/  ULDC.64 UR4, c[0x0][0x2c8] ;  /* 0x0000b20000047ab9 */ /* 0x000fc60000000a00 */
[----:B------:R-:W-:Y:S01]  /*d110*/  IMAD.IADD R3, R3, 0x1, R5 ;  /* 0x0000000103037824 */ /* 0x000fe200078e0205 */
[----:B------:R-:W-:Y:S01]  /*d120*/  SHF.R.S32.HI R5, RZ, 0x1f, R4 ;  /* 0x0000001fff057819 */ /* 0x000fe20000011404 */
[----:B------:R-:W-:-:S04]  /*d130*/  IMAD.WIDE.U32 R2, R4, UR4, R2 ;  /* 0x0000000404027c25 */ /* 0x000fc8000f8e0002 */
[----:B------:R-:W-:-:S04]  /*d140*/  IMAD R5, R5, UR4, RZ ;  /* 0x0000000405057c24 */ /* 0x000fc8000f8e02ff */
[----:B------:R-:W-:Y:S01]  /*d150*/  IMAD R5, R4, UR5, R5 ;  /* 0x0000000504057c24 */ /* 0x000fe2000f8e0205 */
[----:B------:R-:W-:Y:S02]  /*d160*/  ULDC.64 UR4, c[0x0][0x280] ;  /* 0x0000a00000047ab9 */ /* 0x000fe40000000a00 */
[----:B------:R-:W-:Y:S01]  /*d170*/  IADD3 R6, P0, R2, UR4, RZ ;  /* 0x0000000402067c10 */ /* 0x000fe2000ff1e0ff */
[----:B------:R-:W-:Y:S01]  /*d180*/  VIADD R2, R8, 0x40 ;  /* 0x0000004008027836 */ /* 0x000fe20000000000 */
[----:B------:R-:W-:Y:S02]  /*d190*/  ULDC UR4, c[0x0][0x2b8] ;  /* 0x0000ae0000047ab9 */ /* 0x000fe40000000800 */
[----:B------:R-:W-:Y:S02]  /*d1a0*/  IADD3.X R5, R3, UR5, R5, P0, !PT ;  /* 0x0000000503057c10 */ /* 0x000fe400087fe405 */
[----:B------:R-:W-:Y:S01]  /*d1b0*/  ISETP.GE.AND P0, PT, R2, UR4, PT ;  /* 0x0000000402007c0c */ /* 0x000fe2000bf06270 */
[C---:B------:R-:W-:Y:S01]  /*d1c0*/  VIADD R2, R8.reuse, 0x80 ;  /* 0x0000008008027836 */ /* 0x040fe20000000000 */
[----:B------:R-:W-:-:S04]  /*d1d0*/  ISETP.GE.AND P2, PT, R8, UR4, PT ;  /* 0x0000000408007c0c */ /* 0x000fc8000bf46270 */
[----:B------:R-:W-:Y:S01]  /*d1e0*/  ISETP.GE.AND P1, PT, R2, UR4, PT ;  /* 0x0000000402007c0c */ /* 0x000fe2000bf26270 */
[----:B------:R-:W-:-:S03]  /*d1f0*/  UMOV UR4, 0xffffffff ;  /* 0xffffffff00047882 */ /* 0x000fc60000000000 */
[----:B------:R-:W-:Y:S09]  /*d200*/  BRA.DIV UR4, `(.L_x_55) ;  /* 0x0000002604987947 */ /* 0x000ff2000b800000 */
[----:B------:R-:W0:Y:S01]  /*d210*/  S2R R2, SR_CTAID.X ;  /* 0x0000000000027919 */ /* 0x000e220000002500 */
[----:B------:R-:W-:Y:S02]  /*d220*/  ULDC UR4, c[0x0][0x288] ;  /* 0x0000a20000047ab9 */ /* 0x000fe40000000800 */
[----:B------:R-:W-:Y:S01]  /*d230*/  IMAD R4, R9, UR4, RZ ;  /* 0x0000000409047c24 */ /* 0x000fe2000f8e02ff */
[----:B------:R-:W1:Y:S01]  /*d240*/  SHFL.IDX PT, R14, R6, RZ, 0x1c1f ;  /* 0x001c1fff060e7589 */ /* 0x000e6200000e0000 */
[----:B0-----:R-:W-:-:S03]  /*d250*/  IMAD R7, R2, 0x80, R7 ;  /* 0x0000008002077824 */ /* 0x001fc600078e0207 */
[----:B------:R-:W0:Y:S01]  /*d260*/  SHFL.IDX PT, R2, R5, RZ, 0x1c1f ;  /* 0x001c1fff05027589 */ /* 0x000e2200000e0000 */
[C---:B------:R-:W-:Y:S01]  /*d270*/  VIADD R11, R7.reuse, 0x20 ;  /* 0x00000020070b7836 */ /* 0x040fe20000000000 */
[----:B------:R-:W-:-:S13]  /*d280*/  ISETP.GE.AND P4, PT, R7, R4, PT ;  /* 0x000000040700720c */ /* 0x000fda0003f86270 */
[----:B-1----:R-:W-:Y:S01]  /*d290*/  @!P4 IADD3 R10, P3, R8, R14, RZ ;  /* 0x0000000e080ac210 */ /* 0x002fe20007f7e0ff */
[----:B------:R-:W-:Y:S01]  /*d2a0*/  @!P4 VIADD R9, R0, UR40 ;  /* 0x000000280009cc36 */ /* 0x000fe20008000000 */
[----:B------:R-:W1:Y:S03]  /*d2b0*/  SHFL.IDX PT, R14, R6, 0x1, 0x1c1f ;  /* 0x003c1f00060e7f89 */ /* 0x000e6600000e0000 */
[----:B0-----:R-:W-:Y:S01]  /*d2c0*/  @!P4 IMAD.X R3, RZ, RZ, R2, P3 ;  /* 0x000000ffff03c224 */ /* 0x001fe200018e0602 */
[----:B------:R-:W-:Y:S01]  /*d2d0*/  ISETP.GE.AND P3, PT, R11, R4, PT ;  /* 0x000000040b00720c */ /* 0x000fe20003f66270 */
[----:B------:R-:W-:-:S05]  /*d2e0*/  @!P4 IMAD.MOV.U32 R2, RZ, RZ, R10 ;  /* 0x000000ffff02c224 */ /* 0x000fca00078e000a */
[----:B------:R-:W-:Y:S04]  /*d2f0*/  @!P4 LDGSTS.E.BYPASS.LTC128B.128 [R9+0x1e200], desc[UR38][R2.64], !P2 ;  /* 0x1e2000000209cfae */ /* 0x000fe8000d101d66 */
[----:B------:R-:W-:Y:S03]  /*d300*/  @!P4 LDGSTS.E.BYPASS.LTC128B.128 [R9+0x20200], desc[UR38][R2.64+0x40], !P0 ;  /* 0x202000400209cfae */ /* 0x000fe6000c101d66 */
[----:B------:R-:W-:Y:S01]  /*d310*/  @!P3 VIADD R21, R0, UR40 ;  /* 0x000000280015bc36 */ /* 0x000fe20008000000 */
[----:B------:R0:W-:Y:S01]  /*d320*/  @!P4 LDGSTS.E.BYPASS.LTC128B.128 [R9+0x22200], desc[UR38][R2.64+0x80], !P1 ;  /* 0x222000800209cfae */ /* 0x0001e2000c901d66 */
[----:B-1----:R-:W-:-:S03]  /*d330*/  @!P3 IADD3 R10, P4, R8, R14, RZ ;  /* 0x0000000e080ab210 */ /* 0x002fc60007f9e0ff */
[----:B0-----:R-:W0:Y:S01]  /*d340*/  SHFL.IDX PT, R2, R5, 0x1, 0x1c1f ;  /* 0x003c1f0005027f89 */ /* 0x001e2200000e0000 */
[----:B------:R-:W-:Y:S02]  /*d350*/  VIADD R9, R7, 0x40 ;  /* 0x0000004007097836 */ /* 0x000fe40000000000 */
[----:B0-----:R-:W-:Y:S02]  /*d360*/  @!P3 IMAD.X R14, RZ, RZ, R2, P4 ;  /* 0x000000ffff0eb224 */ /* 0x001fe400020e0602 */
[----:B------:R-:W-:Y:S02]  /*d370*/  @!P3 IMAD.MOV.U32 R2, RZ, RZ, R10 ;  /* 0x000000ffff02b224 */ /* 0x000fe400078e000a */
[----:B------:R-:W-:Y:S02]  /*d380*/  @!P3 IMAD.MOV.U32 R3, RZ, RZ, R14 ;  /* 0x000000ffff03b224 */ /* 0x000fe400078e000e */
[----:B------:R-:W0:Y:S04]  /*d390*/  SHFL.IDX PT, R14, R6, 0x2, 0x1c1f ;  /* 0x005c1f00060e7f89 */ /* 0x000e2800000e0000 */
[----:B------:R-:W-:Y:S04]  /*d3a0*/  @!P3 LDGSTS.E.BYPASS.LTC128B.128 [R21+0x1ea00], desc[UR38][R2.64], !P2 ;  /* 0x1ea000000215bfae */ /* 0x000fe8000d101d66 */
[----:B------:R-:W-:Y:S04]  /*d3b0*/  @!P3 LDGSTS.E.BYPASS.LTC128B.128 [R21+0x20a00], desc[UR38][R2.64+0x40], !P0 ;  /* 0x20a000400215bfae */ /* 0x000fe8000c101d66 */
[----:B------:R1:W-:Y:S01]  /*d3c0*/  @!P3 LDGSTS.E.BYPASS.LTC128B.128 [R21+0x22a00], desc[UR38][R2.64+0x80], !P1 ;  /* 0x22a000800215bfae */ /* 0x0003e2000c901d66 */
[----:B------:R-:W-:-:S03]  /*d3d0*/  ISETP.GE.AND P3, PT, R9, R4, PT ;  /* 0x000000040900720c */ /* 0x000fc60003f66270 */
[----:B-1----:R-:W1:Y:S10]  /*d3e0*/  SHFL.IDX PT, R2, R5, 0x2, 0x1c1f ;  /* 0x005c1f0005027f89 */ /* 0x002e7400000e0000 */
[----:B0-----:R-:W-:Y:S01]  /*d3f0*/  @!P3 IADD3 R10, P4, R8, R14, RZ ;  /* 0x0000000e080ab210 */ /* 0x001fe20007f9e0ff */
[----:B------:R-:W-:Y:S01]  /*d400*/  @!P3 VIADD R9, R0, UR40 ;  /* 0x000000280009bc36 */ /* 0x000fe20008000000 */
[----:B------:R-:W0:Y:S03]  /*d410*/  SHFL.IDX PT, R5, R5, 0x3, 0x1c1f ;  /* 0x007c1f0005057f89 */ /* 0x000e2600000e0000 */
[----:B-1----:R-:W-:-:S02]  /*d420*/  @!P3 IMAD.X R14, RZ, RZ, R2, P4 ;  /* 0x000000ffff0eb224 */ /* 0x002fc400020e0602 */
[----:B------:R-:W-:Y:S02]  /*d430*/  @!P3 IMAD.MOV.U32 R2, RZ, RZ, R10 ;  /* 0x000000ffff02b224 */ /* 0x000fe400078e000a */
[----:B------:R-:W-:Y:S02]  /*d440*/  @!P3 IMAD.MOV.U32 R3, RZ, RZ, R14 ;  /* 0x000000ffff03b224 */ /* 0x000fe400078e000e */
[----:B------:R1:W2:Y:S04]  /*d450*/  SHFL.IDX PT, R14, R6, 0x3, 0x1c1f ;  /* 0x007c1f00060e7f89 */ /* 0x0002a800000e0000 */
[----:B------:R1:W-:Y:S04]  /*d460*/  @!P3 LDGSTS.E.BYPASS.LTC128B.128 [R9+0x1f200], desc[UR38][R2.64], !P2 ;  /* 0x1f2000000209bfae */ /* 0x0003e8000d101d66 */
[----:B------:R1:W-:Y:S04]  /*d470*/  @!P3 LDGSTS.E.BYPASS.LTC128B.128 [R9+0x21200], desc[UR38][R2.64+0x40], !P0 ;  /* 0x212000400209bfae */ /* 0x0003e8000c101d66 */
[----:B0-----:R1:W-:Y:S02]  /*d480*/  @!P3 LDGSTS.E.BYPASS.LTC128B.128 [R9+0x23200], desc[UR38][R2.64+0x80], !P1 ;  /* 0x232000800209bfae */ /* 0x0013e4000c901d66 */
.L_x_115:
[----:B------:R-:W-:Y:S01]  /*d490*/  VIADD R7, R7, 0x60 ;  /* 0x0000006007077836 */ /* 0x000fe20000000000 */
[----:B------:R-:W-:Y:S04]  /*d4a0*/  BSSY B0, `(.L_x_56) ;  /* 0x000000c000007945 */ /* 0x000fe80003800000 */
[----:B------:R-:W-:-:S13]  /*d4b0*/  ISETP.GE.AND P3, PT, R7, R4, PT ;  /* 0x000000040700720c */ /* 0x000fda0003f66270 */
[----:B------:R-:W-:Y:S05]  /*d4c0*/  @P3 BRA `(.L_x_57) ;  /* 0x0000000000243947 */ /* 0x000fea0003800000 */
[----:B-12---:R-:W-:-:S05]  /*d4d0*/  IADD3 R2, P3, R8, R14, RZ ;  /* 0x0000000e08027210 */ /* 0x006fca0007f7e0ff */
[----:B------:R-:W-:Y:S02]  /*d4e0*/  IMAD.X R3, RZ, RZ, R5, P3 ;  /* 0x000000ffff037224 */ /* 0x000fe400018e0605 */
[----:B------:R-:W-:-:S05]  /*d4f0*/  VIADD R5, R0, UR40 ;  /* 0x0000002800057c36 */ /* 0x000fca0008000000 */
[----:B------:R-:W-:Y:S01]  /*d500*/  @!PT LDS RZ, [RZ] ;  /* 0x00000000fffff984 */ /* 0x000fe20000000800 */
[----:B------:R-:W-:Y:S01]  /*d510*/  @!PT LDS RZ, [RZ] ;  /* 0x00000000fffff984 */ /* 0x000fe20000000800 */
[----:B------:R-:W-:Y:S01]  /*d520*/  @!PT LDS RZ, [RZ] ;  /* 0x00000000fffff984 */ /* 0x000fe20000000800 */
[----:B------:R0:W-:Y:S04]  /*d530*/  LDGSTS.E.BYPASS.LTC128B.128 [R5+0x1fa00], desc[UR38][R2.64], !P2 ;  /* 0x1fa0000002057fae */ /* 0x0001e8000d101d66 */
[----:B------:R0:W-:Y:S04]  /*d540*/  LDGSTS.E.BYPASS.LTC128B.128 [R5+0x21a00], desc[UR38][R2.64+0x40], !P0 ;  /* 0x21a0004002057fae */ /* 0x0001e8000c101d66 */
[----:B------:R0:W-:Y:S02]  /*d550*/  LDGSTS.E.BYPASS.LTC128B.128 [R5+0x23a00], desc[UR38][R2.64+0x80], !P1 ;  /* 0x23a0008002057fae */ /* 0x0001e4000c901d66 */
.L_x_57:
[----:B------:R-:W-:Y:S05]  /*d560*/  BSYNC B0 ;  /* 0x0000000000007941 */ /* 0x000fea0003800000 */
.L_x_56:
[----:B------:R-:W-:Y:S01]  /*d570*/  NOP ;  /* 0x0000000000007918 */ /* 0x000fe20000000000 */
[----:B------:R-:W-:Y:S01]  /*d580*/  SYNCS.ARRIVE.TRANS64.RED.A0T1 RZ, [UR40+0x33400], RZ ;  /* 0x033400ffffff79a7 */ /* 0x000fe20008200428 */
[----:B------:R-:W-:Y:S01]  /*d590*/  IMAD.MOV.U32 R0, RZ, RZ, 0x1 ;  /* 0x00000001ff007424 */ /* 0x000fe200078e00ff */
[----:B------:R-:W-:Y:S04]  /*d5a0*/  ARRIVES.LDGSTSBAR.64.TRANSCNT [UR40+0x33400] ;  /* 0x03340000ff0079b0 */ /* 0x000fe80008000aa8 */
[----:B------:R-:W-:Y:S01]  /*d5b0*/  SHF.L.U32 R0, R0, 0x1f, RZ ;  /* 0x0000001f00007819 */ /* 0x000fe200000006ff */
[----:B------:R-:W-:Y:S01]  /*d5c0*/  NOP ;  /* 0x0000000000007918 */ /* 0x000fe20000000000 */
[----:B01----:R-:W3:Y:S01]  /*d5d0*/  LDL R3, [R1] ;  /* 0x0000000001037983 */ /* 0x003ee20000100800 */
[----:B------:R-:W-:Y:S01]  /*d5e0*/  SYNCS.ARRIVE.TRANS64.A1T0 RZ, [UR40+0x33400], RZ ;  /* 0x033400ffffff79a7 */ /* 0x000fe20008100028 */
[----:B------:R-:W-:Y:S01]  /*d5f0*/  VIADD R2, R17, 0xfffffffe ;  /* 0xfffffffe11027836 */ /* 0x000fe20000000000 */
[----:B------:R-:W0:Y:S04]  /*d600*/  SYNCS.PHASECHK.TRANS64.TRYWAIT P0, [UR40+0x33420], R0 ;  /* 0x03342000ff0075a7 */ /* 0x000e280008000168 */
[----:B---3--:R-:W-:Y:S01]  /*d610*/  ISETP.GE.AND P1, PT, R2, R3, PT ;  /* 0x000000030200720c */ /* 0x008fe20003f26270 */
[----:B0-----:R-:W-:-:S12]  /*d620*/  @!P0 BRA `(.L_x_58) ;  /* 0x0000002400e08947 */ /* 0x001fd80003800000 */
.L_x_116:
[----:B--2---:R-:W-:Y:S01]  /*d630*/  IMAD.MOV.U32 R14, RZ, RZ, 0x1 ;  /* 0x00000001ff0e7424 */ /* 0x004fe200078e00ff */
[----:B------:R-:W-:Y:S06]  /*d640*/  @!P1 BRA `(.L_x_59) ;  /* 0x0000001000a09947 */ /* 0x000fec0003800000 */
[----:B0-----:R-:W2:Y:S01]  /*d650*/  LDL R3, [R1+0x10] ;  /* 0x0000100001037983 */ /* 0x001ea20000100800 */
[----:B------:R-:W0:Y:S01]  /*d660*/  S2R R4, SR_TID.X ;  /* 0x0000000000047919 */ /* 0x000e220000002100 */
[----:B------:R-:W-:Y:S01]  /*d670*/  IMAD.MOV.U32 R0, RZ, RZ, 0x1 ;  /* 0x00000001ff007424 */ /* 0x000fe200078e00ff */
[----:B0-----:R-:W-:Y:S02]  /*d680*/  LOP3.LUT R21, R4, 0x1f, RZ, 0xc0, !PT ;  /* 0x0000001f04157812 */ /* 0x001fe400078ec0ff */
[C---:B--2---:R-:W-:Y:S02]  /*d690*/  LOP3.LUT R20, R3.reuse, 0x1, RZ, 0xfc, !PT ;  /* 0x0000000103147812 */ /* 0x044fe400078efcff */
[----:B------:R-:W-:Y:S01]  /*d6a0*/  LOP3.LUT R15, R3, 0x2, RZ, 0xfc, !PT ;  /* 0x00000002030f7812 */ /* 0x000fe200078efcff */
[----:B------:R-:W-:-:S07]  /*d6b0*/  IMAD.MOV.U32 R3, RZ, RZ, RZ ;  /* 0x000000ffff037224 */ /* 0x000fce00078e00ff */
.L_x_80:
[----:B------:R-:W-:Y:S01]  /*d6c0*/  LOP3.LUT P1, RZ, R18, 0x2, RZ, 0xc0, !PT ;  /* 0x0000000212ff7812 */ /* 0x000fe2000782c0ff */
[----:B------:R-:W-:Y:S01]  /*d6d0*/  VIADD R13, R3, 0x1 ;  /* 0x00000001030d7836 */ /* 0x000fe20000000000 */
[----:B------:R-:W-:Y:S04]  /*d6e0*/  BSSY B0, `(.L_x_60) ;  /* 0x0000098000007945 */ /* 0x000fe80003800000 */
[----:B------:R-:W-:-:S04]  /*d6f0*/  ISETP.NE.AND P0, PT, R13, 0x2, PT ;  /* 0x000000020d00780c */ /* 0x000fc80003f05270 */
[----:B------:R-:W-:Y:S02]  /*d700*/  SEL R5, RZ, 0x1, P0 ;  /* 0x00000001ff057807 */ /* 0x000fe40000000000 */
[----:B------:R-:W-:Y:S02]  /*d710*/  SEL R13, R13, RZ, P0 ;  /* 0x000000ff0d0d7207 */ /* 0x000fe40000000000 */
[----:B------:R-:W-:Y:S01]  /*d720*/  LOP3.LUT R14, R0, R5, RZ, 0x3c, !PT ;  /* 0x00000005000e7212 */ /* 0x000fe200078e3cff */
[----:B0-----:R-:W-:Y:S06]  /*d730*/  @!P1 BRA `(.L_x_61) ;  /* 0x0000000800489947 */ /* 0x001fec0003800000 */
[----:B------:R-:W-:Y:S01]  /*d740*/  LOP3.LUT P1, RZ, R18, 0x1, RZ, 0xc0, !PT ;  /* 0x0000000112ff7812 */ /* 0x000fe2000782c0ff */
[----:B------:R-:W-:-:S12]  /*d750*/  IMAD.MOV.U32 R6, RZ, RZ, R2 ;  /* 0x000000ffff067224 */ /* 0x000fd800078e0002 */
[----:B------:R-:W-:Y:S05]  /*d760*/  @!P1 BRA `(.L_x_62) ;  /* 0x00000000004c9947 */ /* 0x000fea0003800000 */
[----:B------:R-:W2:Y:S01]  /*d770*/  LDL R8, [R1+0x4] ;  /* 0x0000040001087983 */ /* 0x000ea20000100800 */
[----:B------:R-:W0:Y:S01]  /*d780*/  LDC R7, c[0x0][0x43c] ;  /* 0x00010f00ff077b82 */ /* 0x000e220000000800 */
[----:B------:R-:W-:-:S07]  /*d790*/  ULDC.64 UR4, c[0x0][0x428] ;  /* 0x00010a0000047ab9 */ /* 0x000fce0000000a00 */
[----:B------:R-:W1:Y:S01]  /*d7a0*/  LDC.64 R16, c[0x0][0x418] ;  /* 0x00010600ff107b82 */ /* 0x000e620000000a00 */
[----:B0-----:R-:W-:-:S13]  /*d7b0*/  ISETP.NE.AND P0, PT, R7, 0x1, PT ;  /* 0x000000010700780c */ /* 0x001fda0003f05270 */
[----:B------:R-:W0:Y:S02]  /*d7c0*/  @P0 LDC.64 R4, c[0x0][0x440] ;  /* 0x00011000ff040b82 */ /* 0x000e240000000a00 */
[----:B0-----:R-:W-:-:S04]  /*d7d0*/  @P0 IMAD.HI.U32 R6, R2, R4, RZ ;  /* 0x0000000402060227 */ /* 0x001fc800078e00ff */
[----:B------:R-:W-:Y:S01]  /*d7e0*/  IMAD.MOV.U32 R4, RZ, RZ, R2 ;  /* 0x000000ffff047224 */ /* 0x000fe200078e0002 */
[----:B------:R-:W-:-:S04]  /*d7f0*/  @P0 SHF.R.U32.HI R4, RZ, R5, R6 ;  /* 0x00000005ff040219 */ /* 0x000fc80000011606 */
[--C-:B------:R-:W-:Y:S01]  /*d800*/  SHF.R.S32.HI R5, RZ, 0x1f, R4.reuse ;  /* 0x0000001fff057819 */ /* 0x100fe20000011404 */
[----:B------:R-:W-:-:S04]  /*d810*/  IMAD.MOV R6, RZ, RZ, -R4 ;  /* 0x000000ffff067224 */ /* 0x000fc800078e0a04 */
[----:B------:R-:W-:Y:S02]  /*d820*/  IMAD R6, R7, R6, R2 ;  /* 0x0000000607067224 */ /* 0x000fe400078e0202 */
[----:B------:R-:W-:-:S03]  /*d830*/  IMAD.WIDE.U32 R4, R19, UR4, R4 ;  /* 0x0000000413047c25 */ /* 0x000fc6000f8e0004 */
[----:B-1----:R-:W-:Y:S01]  /*d840*/  LEA R16, P0, R4, R16, 0x2 ;  /* 0x0000001004107211 */ /* 0x002fe200078010ff */
[----:B--2---:R-:W-:-:S04]  /*d850*/  IMAD R7, R8, UR4, RZ ;  /* 0x0000000408077c24 */ /* 0x004fc8000f8e02ff */
[----:B------:R-:W-:-:S04]  /*d860*/  IMAD R7, R19, UR5, R7 ;  /* 0x0000000513077c24 */ /* 0x000fc8000f8e0207 */
[----:B------:R-:W-:-:S05]  /*d870*/  IMAD.IADD R7, R7, 0x1, R5 ;  /* 0x0000000107077824 */ /* 0x000fca00078e0205 */
[----:B------:R-:W-:-:S05]  /*d880*/  LEA.HI.X R17, R4, R17, R7, 0x2, P0 ;  /* 0x0000001104117211 */ /* 0x000fca00000f1407 */
[----:B------:R0:W5:Y:S02]  /*d890*/  LDG.E R16, desc[UR38][R16.64] ;  /* 0x0000002610107981 */ /* 0x000164000c1e1900 */
.L_x_62:
[----:B------:R-:W1:Y:S01]  /*d8a0*/  S2R R4, SR_TID.X ;  /* 0x0000000000047919 */ /* 0x000e620000002100 */
[----:B------:R-:W-:Y:S02]  /*d8b0*/  LEA R8, R13, UR40, 0x3 ;  /* 0x000000280d087c11 */ /* 0x000fe4000f8e18ff */
[----:B-1----:R-:W-:Y:S02]  /*d8c0*/  LOP3.LUT R5, R4, 0x7f, RZ, 0xc0, !PT ;  /* 0x0000007f04057812 */ /* 0x002fe400078ec0ff */
[----:B------:R-:W-:Y:S02]  /*d8d0*/  SHF.L.U32 R4, R14, 0x1f, RZ ;  /* 0x0000001f0e047819 */ /* 0x000fe400000006ff */
[----:B------:R-:W-:Y:S02]  /*d8e0*/  ISETP.NE.AND P1, PT, R5, RZ, PT ;  /* 0x000000ff0500720c */ /* 0x000fe40003f25270 */
[----:B------:R-:W1:Y:S02]  /*d8f0*/  SYNCS.PHASECHK.TRANS64.TRYWAIT P0, [R8+URZ+0x33480], R4 ;  /* 0x03348004080075a7 */ /* 0x000e64000800017f */
[----:B-1----:R-:W-:Y:S09]  /*d900*/  @!P0 BRA `(.L_x_63) ;  /* 0x0000002400408947 */ /* 0x002ff20003800000 */
.L_x_117:
[----:B------:R-:W-:Y:S04]  /*d910*/  BSSY B1, `(.L_x_64) ;  /* 0x0000007000017945 */ /* 0x000fe80003800000 */
[----:B------:R-:W-:Y:S05]  /*d920*/  @P1 BRA `(.L_x_65) ;  /* 0x0000000000141947 */ /* 0x000fea0003800000 */
[----:B------:R-:W-:Y:S01]  /*d930*/  ISETP.NE.AND P0, PT, R21, RZ, PT ;  /* 0x000000ff1500720c */ /* 0x000fe20003f05270 */
[----:B------:R-:W-:-:S04]  /*d940*/  IMAD.MOV.U32 R5, RZ, RZ, 0x7800 ;  /* 0x00007800ff057424 */ /* 0x000fc800078e00ff */
[----:B------:R2:W-:Y:S08]  /*d950*/  SYNCS.ARRIVE.TRANS64 RZ, [R8+URZ+0x33470], R5 ;  /* 0x0334700508ff79a7 */ /* 0x0005f0000800003f */
[----:B------:R-:W-:Y:S05]  /*d960*/  @!P0 BRA `(.L_x_65) ;  /* 0x0000000000048947 */ /* 0x000fea0003800000 */
[----:B------:R-:W-:Y:S01]  /*d970*/  BPT.TRAP 0x1 ;  /* 0x000000040000795c */ /* 0x000fe20000300000 */
.L_x_65:
[----:B------:R-:W-:Y:S05]  /*d980*/  BSYNC B1 ;  /* 0x0000000000017941 */ /* 0x000fea0003800000 */
.L_x_64:
[----:B------:R-:W-:Y:S01]  /*d990*/  IMAD.U32 R7, RZ, RZ, UR40 ;  /* 0x00000028ff077e24 */ /* 0x000fe2000f8e00ff */
[----:B------:R-:W-:Y:S01]  /*d9a0*/  R2UR UR33, R8 ;  /* 0x00000000082172ca */ /* 0x000fe200000e0000 */
[----:B------:R-:W-:Y:S01]  /*d9b0*/  IMAD R6, R6, 0xa0, RZ ;  /* 0x000000a006067824 */ /* 0x000fe200078e02ff */
[----:B------:R-:W-:Y:S01]  /*d9c0*/  ULDC.64 UR6, c[0x0][0x198] ;  /* 0x0000660000067ab9 */ /* 0x000fe20000000a00 */
[----:B------:R-:W-:Y:S01]  /*d9d0*/  IMAD R7, R13, 0x7800, R7 ;  /* 0x000078000d077824 */ /* 0x000fe200078e0207 */
[----:B------:R-:W-:Y:S01]  /*d9e0*/  UIADD3 UR6, UP0, UR6, 0x470, URZ ;  /* 0x0000047006067890 */ /* 0x000fe2000ff1e03f */
[----:B------:R-:W-:Y:S01]  /*d9f0*/  IMAD.MOV.U32 R11, RZ, RZ, RZ ;  /* 0x000000ffff0b7224 */ /* 0x000fe200078e00ff */
[----:B------:R-:W-:Y:S01]  /*da00*/  R2UR UR35, R6 ;  /* 0x00000000062372ca */ /* 0x000fe200000e0000 */
[----:B------:R-:W-:Y:S01]  /*da10*/  UMOV UR8, 0x0 ;  /* 0x0000000000087882 */ /* 0x000fe20000000000 */
[----:B------:R-:W-:Y:S01]  /*da20*/  R2UR UR4, R7 ;  /* 0x00000000070472ca */ /* 0x000fe200000e0000 */
[----:B------:R-:W-:Y:S01]  /*da30*/  UIADD3.X UR7, URZ, UR7, URZ, UP0, !UPT ;  /* 0x000000073f077290 */ /* 0x000fe200087fe43f */
[----:B------:R-:W-:Y:S01]  /*da40*/  R2UR UR34, R11 ;  /* 0x000000000b2272ca */ /* 0x000fe200000e0000 */
[----:B------:R-:W-:Y:S01]  /*da50*/  UMOV UR9, 0x14f00000 ;  /* 0x14f0000000097882 */ /* 0x000fe20000000000 */
[----:B------:R-:W-:Y:S01]  /*da60*/  PLOP3.LUT P0, PT, PT, PT, PT, 0x80, 0x0 ;  /* 0x000000000000781c */ /* 0x000fe20003f0f070 */
[----:B------:R-:W-:-:S08]  /*da70*/  UIADD3 UR33, UR33, 0x33470, URZ ;  /* 0x0003347021217890 */ /* 0x000fd0000fffe03f */
[----:B------:R-:W-:-:S12]  /*da80*/  UIADD3 UR32, UR4, 0xf200, URZ ;  /* 0x0000f20004207890 */ /* 0x000fd8000fffe03f */
.L_x_66:
[----:B------:R-:W-:-:S13]  /*da90*/  @P0 ELECT P2, URZ, PT ;  /* 0x00000000003f082f */ /* 0x000fda0003840000 */
[----:B-----5:R-:W-:Y:S02]  /*daa0*/  @P2 R2UR UR37, R16 ;  /* 0x00000000102522ca */ /* 0x020fe400000e0000 */
[----:B------:R-:W-:-:S11]  /*dab0*/  @P2 PLOP3.LUT P0, PT, P2, PT, PT, 0x8, 0x0 ;  /* 0x000000000000281c */ /* 0x000fd6000170e170 */
[----:B------:R3:W-:Y:S01]  /*dac0*/  UTMALDG.4D [UR32], [UR6], desc[UR8] ;  /* 0x00000820060075b4 */ /* 0x0007e20008019000 */
[----:B------:R-:W-:Y:S01]  /*dad0*/  PLOP3.LUT P2, PT, PT, PT, PT, 0x8, 0x0 ;  /* 0x000000000000781c */ /* 0x000fe20003f4e170 */
[----:B---3--:R-:W-:-:S12]  /*dae0*/  @P0 BRA.U.ANY `(.L_x_66) ;  /* 0xfffffffd00e80947 */ /* 0x008fd8000393ffff */
[----:B------:R-:W-:Y:S01]  /*daf0*/  IMAD.MOV.U32 R10, RZ, RZ, 0x40 ;  /* 0x00000040ff0a7424 */ /* 0x000fe200078e00ff */
[----:B------:R-:W-:Y:S01]  /*db00*/  R2UR UR11, R6 ;  /* 0x00000000060b72ca */ /* 0x000fe200000e0000 */
[----:B------:R-:W-:Y:S01]  /*db10*/  UIADD3 UR8, UR4, 0x11a00, URZ ;  /* 0x00011a0004087890 */ /* 0x000fe2000fffe03f */
[----:B------:R-:W-:Y:S01]  /*db20*/  PLOP3.LUT P0, PT, PT, PT, PT, 0x80, 0x0 ;  /* 0x000000000000781c */ /* 0x000fe20003f0f070 */
[----:B------:R-:W-:Y:S01]  /*db30*/  UMOV UR14, 0x0 ;  /* 0x00000000000e7882 */ /* 0x000fe20000000000 */
[----:B------:R-:W-:Y:S01]  /*db40*/  R2UR UR10, R10 ;  /* 0x000000000a0a72ca */ /* 0x000fe200000e0000 */
[----:B------:R-:W-:-:S14]  /*db50*/  UMOV UR15, 0x14f00000 ;  /* 0x14f00000000f7882 */ /* 0x000fdc0000000000 */
.L_x_67:
[----:B------:R-:W-:-:S13]  /*db60*/  @P0 ELECT P2, URZ, PT ;  /* 0x00000000003f082f */ /* 0x000fda0003840000 */
[----:B------:R-:W-:Y:S01]  /*db70*/  @P2 R2UR UR13, R16 ;  /* 0x00000000100d22ca */ /* 0x000fe200000e0000 */
[----:B------:R-:W-:Y:S01]  /*db80*/  UMOV UR9, UR33 ;  /* 0x0000002100097c82 */ /* 0x000fe20008000000 */
[----:B------:R-:W-:Y:S01]  /*db90*/  UMOV UR12, UR36 ;  /* 0x00000024000c7c82 */ /* 0x000fe20008000000 */
[----:B------:R-:W-:-:S10]  /*dba0*/  @P2 PLOP3.LUT P0, PT, P2, PT, PT, 0x8, 0x0 ;  /* 0x000000000000281c */ /* 0x000fd4000170e170 */
[----:B------:R3:W-:Y:S01]  /*dbb0*/  UTMALDG.4D [UR8], [UR6], desc[UR14] ;  /* 0x00000e08060075b4 */ /* 0x0007e20008019000 */
[----:B------:R-:W-:Y:S02]  /*dbc0*/  PLOP3.LUT P2, PT, PT, PT, PT, 0x8, 0x0 ;  /* 0x000000000000781c */ /* 0x000fe40003f4e170 */
[----:B---3--:R-:W-:Y:S11]  /*dbd0*/  @P0 BRA.U.ANY `(.L_x_67) ;  /* 0xfffffffd00e00947 */ /* 0x008ff6000393ffff */
[----:B------:R-:W-:Y:S01]  /*dbe0*/  IMAD.MOV.U32 R9, RZ, RZ, 0x80 ;  /* 0x00000080ff097424 */ /* 0x000fe200078e00ff */
[----:B------:R-:W-:Y:S01]  /*dbf0*/  R2UR UR11, R6 ;  /* 0x00000000060b72ca */ /* 0x000fe200000e0000 */
[----:B------:R-:W-:Y:S01]  /*dc00*/  UIADD3 UR8, UR4, 0x14200, URZ ;  /* 0x0001420004087890 */ /* 0x000fe2000fffe03f */
[----:B------:R-:W-:Y:S01]  /*dc10*/  PLOP3.LUT P0, PT, PT, PT, PT, 0x80, 0x0 ;  /* 0x000000000000781c */ /* 0x000fe20003f0f070 */
[----:B------:R-:W-:Y:S01]  /*dc20*/  UMOV UR5, 0x14f00000 ;  /* 0x14f0000000057882 */ /* 0x000fe20000000000 */
[----:B------:R-:W-:Y:S01]  /*dc30*/  R2UR UR10, R9 ;  /* 0x00000000090a72ca */ /* 0x000fe200000e0000 */
[----:B------:R-:W-:-:S14]  /*dc40*/  UMOV UR4, 0x0 ;  /* 0x0000000000047882 */ /* 0x000fdc0000000000 */
.L_x_68:
        /* <DEDUP_REMOVED lines=8> */
[----:B------:R-:W3:Y:S02]  /*dcd0*/  SYNCS.PHASECHK.TRANS64.TRYWAIT P0, [R8+URZ+0x33440], R4 ;  /* 0x03344004080075a7 */ /* 0x000ee4000800017f */
[----:B---3--:R-:W-:Y:S05]  /*dce0*/  @!P0 BRA `(.L_x_69) ;  /* 0x00000020005c8947 */ /* 0x008fea0003800000 */
.L_x_118:
[----:B------:R-:W-:Y:S01]  /*dcf0*/  BSSY B1, `(.L_x_70) ;  /* 0x0000009000017945 */ /* 0x000fe20003800000 */
[----:B-1-3--:R-:W-:Y:S02]  /*dd00*/  IMAD.MOV.U32 R4, RZ, RZ, 0x0 ;  /* 0x00000000ff047424 */ /* 0x00afe400078e00ff */
[----:B--2---:R-:W-:Y:S01]  /*dd10*/  IMAD.MOV.U32 R5, RZ, RZ, 0x14f00000 ;  /* 0x14f00000ff057424 */ /* 0x004fe200078e00ff */
[----:B------:R-:W-:Y:S06]  /*dd20*/  @P1 BRA `(.L_x_71) ;  /* 0x0000000000141947 */ /* 0x000fec0003800000 */
[----:B------:R-:W-:Y:S01]  /*dd30*/  ISETP.NE.AND P0, PT, R21, RZ, PT ;  /* 0x000000ff1500720c */ /* 0x000fe20003f05270 */
[----:B------:R-:W-:-:S04]  /*dd40*/  IMAD.MOV.U32 R12, RZ, RZ, 0x7800 ;  /* 0x00007800ff0c7424 */ /* 0x000fc800078e00ff */
[----:B------:R1:W-:Y:S08]  /*dd50*/  SYNCS.ARRIVE.TRANS64 RZ, [R8+URZ+0x33430], R12 ;  /* 0x0334300c08ff79a7 */ /* 0x0003f0000800003f */
[----:B------:R-:W-:Y:S05]  /*dd60*/  @!P0 BRA `(.L_x_71) ;  /* 0x0000000000048947 */ /* 0x000fea0003800000 */
[----:B------:R-:W-:Y:S01]  /*dd70*/  BPT.TRAP 0x1 ;  /* 0x000000040000795c */ /* 0x000fe20000300000 */
.L_x_71:
[----:B------:R-:W-:Y:S05]  /*dd80*/  BSYNC B1 ;  /* 0x0000000000017941 */ /* 0x000fea0003800000 */
.L_x_70:
[----:B------:R-:W-:Y:S01]  /*dd90*/  R2UR UR4, R7 ;  /* 0x00000000070472ca */ /* 0x000fe200000e0000 */
[----:B------:R-:W-:Y:S01]  /*dda0*/  ULDC.64 UR6, c[0x0][0x198] ;  /* 0x0000660000067ab9 */ /* 0x000fe20000000a00 */
[----:B------:R-:W-:Y:S01]  /*ddb0*/  R2UR UR9, R8 ;  /* 0x00000000080972ca */ /* 0x000fe200000e0000 */
[----:B------:R-:W-:Y:S01]  /*ddc0*/  UIADD3 UR6, UP0, UR6, 0x370, URZ ;  /* 0x0000037006067890 */ /* 0x000fe2000ff1e03f */
[----:B------:R-:W-:Y:S02]  /*ddd0*/  R2UR UR10, R11 ;  /* 0x000000000b0a72ca */ /* 0x000fe400000e0000 */
[----:B------:R-:W-:Y:S01]  /*dde0*/  R2UR UR14, R4 ;  /* 0x00000000040e72ca */ /* 0x000fe200000e0000 */
[----:B------:R-:W-:Y:S01]  /*ddf0*/  UIADD3.X UR7, URZ, UR7, URZ, UP0, !UPT ;  /* 0x000000073f077290 */ /* 0x000fe200087fe43f */
[----:B------:R-:W-:Y:S02]  /*de00*/  R2UR UR15, R5 ;  /* 0x00000000050f72ca */ /* 0x000fe400000e0000 */
[----:B------:R-:W-:-:S02]  /*de10*/  R2UR UR11, R6 ;  /* 0x00000000060b72ca */ /* 0x000fc400000e0000 */
[----:B------:R-:W-:Y:S01]  /*de20*/  PLOP3.LUT P0, PT, PT, PT, PT, 0x80, 0x0 ;  /* 0x000000000000781c */ /* 0x000fe20003f0f070 */
[----:B------:R-:W-:Y:S02]  /*de30*/  UIADD3 UR8, UR4, 0x24200, URZ ;  /* 0x0002420004087890 */ /* 0x000fe4000fffe03f */
[----:B------:R-:W-:-:S12]  /*de40*/  UIADD3 UR9, UR9, 0x33430, URZ ;  /* 0x0003343009097890 */ /* 0x000fd8000fffe03f */
.L_x_72:
[----:B------:R-:W-:-:S13]  /*de50*/  @P0 ELECT P1, URZ, PT ;  /* 0x00000000003f082f */ /* 0x000fda0003820000 */
[----:B------:R-:W-:Y:S01]  /*de60*/  @P1 R2UR UR13, R16 ;  /* 0x00000000100d12ca */ /* 0x000fe200000e0000 */
[----:B------:R-:W-:Y:S01]  /*de70*/  UMOV UR12, UR36 ;  /* 0x00000024000c7c82 */ /* 0x000fe20008000000 */
[----:B------:R-:W-:-:S11]  /*de80*/  @P1 PLOP3.LUT P0, PT, P1, PT, PT, 0x8, 0x0 ;  /* 0x000000000000181c */ /* 0x000fd60000f0e170 */
[----:B------:R2:W-:Y:S01]  /*de90*/  UTMALDG.4D [UR8], [UR6], desc[UR14] ;  /* 0x00000e08060075b4 */ /* 0x0005e20008019000 */
[----:B------:R-:W-:Y:S01]  /*dea0*/  PLOP3.LUT P1, PT, PT, PT, PT, 0x8, 0x0 ;  /* 0x000000000000781c */ /* 0x000fe20003f2e170 */
[----:B--2---:R-:W-:-:S12]  /*deb0*/  @P0 BRA.U.ANY `(.L_x_72) ;  /* 0xfffffffd00e40947 */ /* 0x004fd8000393ffff */
[----:B------:R-:W-:Y:S01]  /*dec0*/  R2UR UR10, R10 ;  /* 0x000000000a0a72ca */ /* 0x000fe200000e0000 */
[----:B------:R-:W-:Y:S01]  /*ded0*/  UIADD3 UR8, UR4, 0x26a00, URZ ;  /* 0x00026a0004087890 */ /* 0x000fe2000fffe03f */
[----:B------:R-:W-:Y:S02]  /*dee0*/  R2UR UR14, R4 ;  /* 0x00000000040e72ca */ /* 0x000fe400000e0000 */
[----:B------:R-:W-:Y:S02]  /*def0*/  R2UR UR15, R5 ;  /* 0x00000000050f72ca */ /* 0x000fe400000e0000 */
[----:B------:R-:W-:Y:S02]  /*df00*/  R2UR UR11, R6 ;  /* 0x00000000060b72ca */ /* 0x000fe400000e0000 */
[----:B------:R-:W-:-:S13]  /*df10*/  PLOP3.LUT P0, PT, PT, PT, PT, 0x80, 0x0 ;  /* 0x000000000000781c */ /* 0x000fda0003f0f070 */
.L_x_73:
        /* <DEDUP_REMOVED lines=13> */
.L_x_74:
[----:B------:R-:W-:-:S13]  /*dff0*/  @P0 ELECT P1, URZ, PT ;  /* 0x00000000003f082f */ /* 0x000fda0003820000 */
[----:B------:R-:W-:Y:S01]  /*e000*/  @P1 R2UR UR13, R16 ;  /* 0x00000000100d12ca */ /* 0x000fe200000e0000 */
[----:B------:R-:W-:Y:S01]  /*e010*/  UMOV UR12, UR36 ;  /* 0x00000024000c7c82 */ /* 0x000fe20008000000 */
[----:B------:R-:W-:-:S11]  /*e020*/  @P1 PLOP3.LUT P0, PT, P1, PT, PT, 0x8, 0x0 ;  /* 0x000000000000181c */ /* 0x000fd60000f0e170 */
[----:B------:R2:W-:Y:S01]  /*e030*/  UTMALDG.4D [UR8], [UR6], desc[UR14] ;  /* 0x00000e08060075b4 */ /* 0x0005e20008019000 */
[----:B------:R-:W-:Y:S01]  /*e040*/  PLOP3.LUT P1, PT, PT, PT, PT, 0x8, 0x0 ;  /* 0x000000000000781c */ /* 0x000fe20003f2e170 */
[----:B--2---:R-:W-:-:S12]  /*e050*/  @P0 BRA.U.ANY `(.L_x_74) ;  /* 0xfffffffd00e40947 */ /* 0x004fd8000393ffff */
.L_x_61:
[----:B------:R-:W-:Y:S05]  /*e060*/  BSYNC B0 ;  /* 0x0000000000007941 */ /* 0x000fea0003800000 */
.L_x_60:
[----:B------:R-:W-:-:S13]  /*e070*/  ISETP.NE.AND P0, PT, R20, 0x3, PT ;  /* 0x000000031400780c */ /* 0x000fda0003f05270 */
[----:B------:R-:W-:Y:S05]  /*e080*/  @!P0 BRA `(.L_x_75) ;  /* 0x0000000000048947 */ /* 0x000fea0003800000 */
[----:B------:R-:W-:Y:S01]  /*e090*/  BPT.TRAP 0x1 ;  /* 0x000000040000795c */ /* 0x000fe20000300000 */
.L_x_75:
[----:B------:R-:W-:Y:S02]  /*e0a0*/  LOP3.LUT R5, R0, 0x1, RZ, 0x3c, !PT ;  /* 0x0000000100057812 */ /* 0x000fe400078e3cff */
[----:B-1----:R-:W-:Y:S02]  /*e0b0*/  LEA R12, R3, UR40, 0x3 ;  /* 0x00000028030c7c11 */ /* 0x002fe4000f8e18ff */
[----:B------:R-:W-:Y:S02]  /*e0c0*/  SHF.L.U32 R5, R5, 0x1f, RZ ;  /* 0x0000001f05057819 */ /* 0x000fe400000006ff */
[----:B------:R-:W-:Y:S02]  /*e0d0*/  ISETP.NE.AND P1, PT, R15, 0x3, PT ;  /* 0x000000030f00780c */ /* 0x000fe40003f25270 */
[----:B------:R-:W1:Y:S02]  /*e0e0*/  SYNCS.PHASECHK.TRANS64.TRYWAIT P0, [R12+URZ+0x33470], R5 ;  /* 0x033470050c0075a7 */ /* 0x000e64000800017f */
[----:B-1----:R-:W-:Y:S09]  /*e0f0*/  @!P0 BRA `(.L_x_76) ;  /* 0x0000001c006c8947 */ /* 0x002ff20003800000 */
.L_x_119:
[----:B------:R-:W-:Y:S05]  /*e100*/  @!P1 BRA `(.L_x_77) ;  /* 0x0000000000049947 */ /* 0x000fea0003800000 */
[----:B------:R-:W-:Y:S01]  /*e110*/  BPT.TRAP 0x1 ;  /* 0x000000040000795c */ /* 0x000fe20000300000 */
.L_x_77:
[----:B-1----:R-:W-:Y:S01]  /*e120*/  SHF.L.U32 R5, R0, 0x1f, RZ ;  /* 0x0000001f00057819 */ /* 0x002fe200000006ff */
[----:B------:R-:W-:-:S03]  /*e130*/  IMAD R3, R3, 0x7800, RZ ;  /* 0x0000780003037824 */ /* 0x000fc600078e02ff */
[----:B------:R-:W1:Y:S02]  /*e140*/  SYNCS.PHASECHK.TRANS64.TRYWAIT P0, [R12+URZ+0x33460], R5 ;  /* 0x033460050c0075a7 */ /* 0x000e64000800017f */
[----:B-1----:R-:W-:Y:S05]  /*e150*/  @!P0 BRA `(.L_x_78) ;  /* 0x0000001c00688947 */ /* 0x002fea0003800000 */
.L_x_120:
[----:B------:R-:W2:Y:S04]  /*e160*/  LDL R0, [R1+0x8] ;  /* 0x0000080001007983 */ /* 0x000ea80000100800 */
[----:B------:R-:W3:Y:S01]  /*e170*/  LDL R10, [R1+0xc] ;  /* 0x00000c00010a7983 */ /* 0x000ee20000100800 */
[----:B------:R-:W-:Y:S05]  /*e180*/  WARPSYNC.ALL ;  /* 0x0000000000007948 */ /* 0x000fea0003800000 */
[----:B--2---:R-:W-:-:S02]  /*e190*/  LOP3.LUT R0, R3, R0, RZ, 0xfc, !PT ;  /* 0x0000000003007212 */ /* 0x004fc400078efcff */
[----:B---3--:R-:W-:-:S03]  /*e1a0*/  LOP3.LUT R3, R3, R10, RZ, 0xfc, !PT ;  /* 0x0000000a03037212 */ /* 0x008fc600078efcff */
[----:B-1----:R-:W1:Y:S02]  /*e1b0*/  LDSM.16.MT88.4 R4, [R0+UR40+0xf200] ;  /* 0x00f200280004783b */ /* 0x002e640008004200 */
[----:B------:R-:W-:Y:S01]  /*e1c0*/  VIADD R3, R3, UR40 ;  /* 0x0000002803037c36 */ /* 0x000fe20008000000 */
[C-C-:B-1----:R-:W-:Y:S02]  /*e1d0*/  PRMT R8, R4.reuse, 0x6420, R5.reuse ;  /* 0x0000642004087816 */ /* 0x142fe40000000005 */
[----:B------:R-:W-:Y:S02]  /*e1e0*/  PRMT R9, R4, 0x7531, R5 ;  /* 0x0000753104097816 */ /* 0x000fe40000000005 */
[C-C-:B------:R-:W-:Y:S02]  /*e1f0*/  PRMT R10, R6.reuse, 0x6420, R7.reuse ;  /* 0x00006420060a7816 */ /* 0x140fe40000000007 */
[----:B------:R-:W-:-:S05]  /*e200*/  PRMT R11, R6, 0x7531, R7 ;  /* 0x00007531060b7816 */ /* 0x000fca0000000007 */
[----:B------:R-:W-:Y:S04]  /*e210*/  STSM.16.M88.4 [R3+0x200], R8 ;  /* 0x0002000803007844 */ /* 0x000fe80000000200 */
[----:B------:R-:W1:Y:S02]  /*e220*/  LDSM.16.MT88.4 R4, [R0+UR40+0x11a00] ;  /* 0x011a00280004783b */ /* 0x000e640008004200 */
[C-C-:B-1----:R-:W-:Y:S02]  /*e230*/  PRMT R8, R4.reuse, 0x6420, R5.reuse ;  /* 0x0000642004087816 */ /* 0x142fe40000000005 */
[----:B------:R-:W-:Y:S02]  /*e240*/  PRMT R9, R4, 0x7531, R5 ;  /* 0x0000753104097816 */ /* 0x000fe40000000005 */
[----:B------:R-:W-:-:S02]  /*e250*/  PRMT R10, R6, 0x6420, R7 ;  /* 0x00006420060a7816 */ /* 0x000fc40000000007 */
        /* <DEDUP_REMOVED lines=79> */
[----:B------:R1:W-:Y:S01]  /*e750*/  STSM.16.M88.4 [R3+0x7200], R8 ;  /* 0x0072000803007844 */ /* 0x0003e20000000200 */
[----:B------:R-:W-:Y:S01]  /*e760*/  @!PT LDS RZ, [RZ] ;  /* 0x00000000fffff984 */ /* 0x000fe20000000800 */
[----:B------:R-:W-:Y:S01]  /*e770*/  @!PT LDS RZ, [RZ] ;  /* 0x00000000fffff984 */ /* 0x000fe20000000800 */
[----:B------:R-:W-:Y:S01]  /*e780*/  @!PT LDS RZ, [RZ] ;  /* 0x00000000fffff984 */ /* 0x000fe20000000800 */
[----:B------:R-:W-:Y:S01]  /*e790*/  @!PT LDS RZ, [RZ] ;  /* 0x00000000fffff984 */ /* 0x000fe20000000800 */
[----:B------:R2:W-:Y:S06]  /*e7a0*/  MEMBAR.ALL.CTA ;  /* 0x0000000000007992 */ /* 0x0005ec0000008000 */
[----:B--2---:R-:W2:Y:S01]  /*e7b0*/  FENCE.VIEW.ASYNC.S ;  /* 0x00000000000073c6 */ /* 0x004ea20000000000 */
[----:B------:R-:W-:Y:S05]  /*e7c0*/  @!P1 BRA `(.L_x_79) ;  /* 0x0000000000049947 */ /* 0x000fea0003800000 */
[----:B------:R-:W-:Y:S01]  /*e7d0*/  BPT.TRAP 0x1 ;  /* 0x000000040000795c */ /* 0x000fe20000300000 */
.L_x_79:
[----:B-1----:R-:W3:Y:S01]  /*e7e0*/  LDL R3, [R1] ;  /* 0x0000000001037983 */ /* 0x002ee20000100800 */
[----:B--2---:R-:W-:Y:S01]  /*e7f0*/  SYNCS.ARRIVE.TRANS64.A1T0 RZ, [R12+URZ+0x33450], RZ ;  /* 0x033450ff0cff79a7 */ /* 0x004fe2000810003f */
[----:B------:R-:W1:Y:S02]  /*e800*/  S2R R0, SR_TID.X ;  /* 0x0000000000007919 */ /* 0x000e640000002100 */
[----:B-1----:R-:W-:Y:S01]  /*e810*/  LOP3.LUT R0, R0, 0x7f, RZ, 0xc0, !PT ;  /* 0x0000007f00007812 */ /* 0x002fe200078ec0ff */
[----:B------:R-:W-:Y:S03]  /*e820*/  BAR.SYNC.DEFER_BLOCKING 0x2, 0x80 ;  /* 0x0082000000007b1d */ /* 0x000fe60000010000 */
[----:B------:R-:W-:-:S13]  /*e830*/  ISETP.NE.AND P0, PT, R0, RZ, PT ;  /* 0x000000ff0000720c */ /* 0x000fda0003f05270 */
[----:B------:R-:W-:-:S05]  /*e840*/  @!P0 VIADD R0, R12, 0x33480 ;  /* 0x000334800c008836 */ /* 0x000fca0000000000 */
[----:B------:R-:W-:-:S04]  /*e850*/  @!P0 PRMT R0, RZ, 0x654, R0 ;  /* 0x00000654ff008816 */ /* 0x000fc80000000000 */
[----:B------:R1:W-:Y:S02]  /*e860*/  @!P0 SYNCS.ARRIVE.TRANS64.RED.A1T0 RZ, [R0+URZ], RZ ;  /* 0x000000ff00ff89a7 */ /* 0x0003e4000810043f */
[----:B-1----:R-:W-:Y:S01]  /*e870*/  IMAD.MOV.U32 R0, RZ, RZ, R14 ;  /* 0x000000ffff007224 */ /* 0x002fe200078e000e */
[C---:B---3--:R-:W-:Y:S01]  /*e880*/  ISETP.GT.AND P0, PT, R2.reuse, R3, PT ;  /* 0x000000030200720c */ /* 0x048fe20003f04270 */
[----:B------:R-:W-:Y:S02]  /*e890*/  VIADD R2, R2, 0xffffffff ;  /* 0xffffffff02027836 */ /* 0x000fe40000000000 */
[----:B------:R-:W-:-:S10]  /*e8a0*/  IMAD.MOV.U32 R3, RZ, RZ, R13 ;  /* 0x000000ffff037224 */ /* 0x000fd400078e000d */
[----:B------:R-:W-:Y:S05]  /*e8b0*/  @P0 BRA `(.L_x_80) ;  /* 0xffffffec00800947 */ /* 0x000fea000383ffff */
[----:B------:R-:W-:Y:S05]  /*e8c0*/  BRA `(.L_x_81) ;  /* 0x0000000000047947 */ /* 0x000fea0003800000 */
.L_x_59:
[----:B------:R-:W-:-:S07]  /*e8d0*/  IMAD.MOV.U32 R13, RZ, RZ, RZ ;  /* 0x000000ffff0d7224 */ /* 0x000fce00078e00ff */
.L_x_81:
[----:B------:R-:W0:Y:S02]  /*e8e0*/  LDL R2, [R1+0x10] ;  /* 0x0000100001027983 */ /* 0x000e240000100800 */
[----:B0-----:R-:W-:-:S04]  /*e8f0*/  LOP3.LUT R0, R2, 0x1, RZ, 0xfc, !PT ;  /* 0x0000000102007812 */ /* 0x001fc800078efcff */
[----:B------:R-:W-:-:S13]  /*e900*/  ISETP.NE.AND P0, PT, R0, 0x3, PT ;  /* 0x000000030000780c */ /* 0x000fda0003f05270 */
[----:B------:R-:W-:Y:S05]  /*e910*/  @!P0 BRA `(.L_x_82) ;  /* 0x0000000000048947 */ /* 0x000fea0003800000 */
[----:B------:R-:W-:Y:S01]  /*e920*/  BPT.TRAP 0x1 ;  /* 0x000000040000795c */ /* 0x000fe20000300000 */
.L_x_82:
[----:B------:R-:W-:Y:S01]  /*e930*/  LOP3.LUT R0, R14, 0x1, RZ, 0x3c, !PT ;  /* 0x000000010e007812 */ /* 0x000fe200078e3cff */
[----:B------:R-:W-:Y:S01]  /*e940*/  BSSY B0, `(.L_x_83) ;  /* 0x0000007000007945 */ /* 0x000fe20003800000 */
[----:B------:R-:W-:Y:S02]  /*e950*/  LEA R3, R13, UR40, 0x3 ;  /* 0x000000280d037c11 */ /* 0x000fe4000f8e18ff */
[----:B------:R-:W-:Y:S02]  /*e960*/  SHF.L.U32 R0, R0, 0x1f, RZ ;  /* 0x0000001f00007819 */ /* 0x000fe400000006ff */
[----:B------:R-:W-:Y:S02]  /*e970*/  LOP3.LUT R2, R2, 0x2, RZ, 0xfc, !PT ;  /* 0x0000000202027812 */ /* 0x000fe400078efcff */
[----:B------:R-:W0:Y:S02]  /*e980*/  SYNCS.PHASECHK.TRANS64.TRYWAIT P0, [R3+URZ+0x33470], R0 ;  /* 0x03347000030075a7 */ /* 0x000e24000800017f */
[----:B------:R-:W-:Y:S01]  /*e990*/  ISETP.NE.AND P1, PT, R2, 0x3, PT ;  /* 0x000000030200780c */ /* 0x000fe20003f25270 */
[----:B0-----:R-:W-:-:S12]  /*e9a0*/  @!P0 BRA `(.L_x_84) ;  /* 0x0000001400688947 */ /* 0x001fd80003800000 */
.L_x_121:
[----:B------:R-:W-:Y:S05]  /*e9b0*/  BSYNC B0 ;  /* 0x0000000000007941 */ /* 0x000fea0003800000 */
.L_x_83:
[----:B------:R-:W-:Y:S05]  /*e9c0*/  @!P1 BRA `(.L_x_85) ;  /* 0x0000000000049947 */ /* 0x000fea0003800000 */
[----:B------:R-:W-:Y:S01]  /*e9d0*/  BPT.TRAP 0x1 ;  /* 0x000000040000795c */ /* 0x000fe20000300000 */
.L_x_85:
[----:B0-----:R-:W-:-:S04]  /*e9e0*/  SHF.L.U32 R0, R14, 0x1f, RZ ;  /* 0x0000001f0e007819 */ /* 0x001fc800000006ff */
[----:B------:R-:W0:Y:S02]  /*e9f0*/  SYNCS.PHASECHK.TRANS64.TRYWAIT P0, [R3+URZ+0x33460], R0 ;  /* 0x03346000030075a7 */ /* 0x000e24000800017f */
[----:B0-----:R-:W-:Y:S05]  /*ea00*/  @!P0 BRA `(.L_x_86) ;  /* 0x0000001400648947 */ /* 0x001fea0003800000 */
.L_x_122:
[----:B------:R-:W2:Y:S04]  /*ea10*/  LDL.LU R2, [R1+0x8] ;  /* 0x0000080001027983 */ /* 0x000ea80000300800 */
[----:B------:R-:W3:Y:S01]  /*ea20*/  LDL.LU R8, [R1+0xc] ;  /* 0x00000c0001087983 */ /* 0x000ee20000300800 */
[----:B0-----:R-:W-:Y:S01]  /*ea30*/  IMAD R0, R13, 0x7800, RZ ;  /* 0x000078000d007824 */ /* 0x001fe200078e02ff */
[----:B------:R-:W-:Y:S05]  /*ea40*/  WARPSYNC.ALL ;  /* 0x0000000000007948 */ /* 0x000fea0003800000 */
[----:B--2---:R-:W-:-:S02]  /*ea50*/  LOP3.LUT R2, R0, R2, RZ, 0xfc, !PT ;  /* 0x0000000200027212 */ /* 0x004fc400078efcff */
[----:B---3--:R-:W-:-:S03]  /*ea60*/  LOP3.LUT R0, R0, R8, RZ, 0xfc, !PT ;  /* 0x0000000800007212 */ /* 0x008fc600078efcff */
[----:B------:R-:W0:Y:S02]  /*ea70*/  LDSM.16.MT88.4 R4, [R2+UR40+0xf200] ;  /* 0x00f200280204783b */ /* 0x000e240008004200 */
[----:B------:R-:W-:Y:S01]  /*ea80*/  VIADD R0, R0, UR40 ;  /* 0x0000002800007c36 */ /* 0x000fe20008000000 */
[C-C-:B0-----:R-:W-:Y:S02]  /*ea90*/  PRMT R16, R4.reuse, 0x6420, R5.reuse ;  /* 0x0000642004107816 */ /* 0x141fe40000000005 */
[----:B------:R-:W-:Y:S02]  /*eaa0*/  PRMT R17, R4, 0x7531, R5 ;  /* 0x0000753104117816 */ /* 0x000fe40000000005 */
[C-C-:B------:R-:W-:Y:S02]  /*eab0*/  PRMT R18, R6.reuse, 0x6420, R7.reuse ;  /* 0x0000642006127816 */ /* 0x140fe40000000007 */
[----:B------:R-:W-:-:S05]  /*eac0*/  PRMT R19, R6, 0x7531, R7 ;  /* 0x0000753106137816 */ /* 0x000fca0000000007 */
[----:B------:R-:W-:Y:S04]  /*ead0*/  STSM.16.M88.4 [R0+0x200], R16 ;  /* 0x0002001000007844 */ /* 0x000fe80000000200 */
[----:B------:R-:W0:Y:S02]  /*eae0*/  LDSM.16.MT88.4 R4, [R2+UR40+0x11a00] ;  /* 0x011a00280204783b */ /* 0x000e240008004200 */
[C-C-:B0-----:R-:W-:Y:S02]  /*eaf0*/  PRMT R8, R4.reuse, 0x6420, R5.reuse ;  /* 0x0000642004087816 */ /* 0x141fe40000000005 */
[----:B------:R-:W-:Y:S02]  /*eb00*/  PRMT R9, R4, 0x7531, R5 ;  /* 0x0000753104097816 */ /* 0x000fe40000000005 */
[----:B------:R-:W-:-:S02]  /*eb10*/  PRMT R10, R6, 0x6420, R7 ;  /* 0x00006420060a7816 */ /* 0x000fc40000000007 */
        /* <DEDUP_REMOVED lines=85> */
[----:B-1----:R-:W1:Y:S01]  /*f070*/  FENCE.VIEW.ASYNC.S ;  /* 0x00000000000073c6 */ /* 0x002e620000000000 */
[----:B------:R-:W-:Y:S05]  /*f080*/  @!P1 BRA `(.L_x_87) ;  /* 0x0000000000049947 */ /* 0x000fea0003800000 */
[----:B------:R-:W-:Y:S01]  /*f090*/  BPT.TRAP 0x1 ;  /* 0x000000040000795c */ /* 0x000fe20000300000 */
.L_x_87:
[----:B0-----:R-:W0:Y:S01]  /*f0a0*/  S2R R0, SR_TID.X ;  /* 0x0000000000007919 */ /* 0x001e220000002100 */
[----:B-1----:R-:W-:Y:S01]  /*f0b0*/  SYNCS.ARRIVE.TRANS64.A1T0 RZ, [R3+URZ+0x33450], RZ ;  /* 0x033450ff03ff79a7 */ /* 0x002fe2000810003f */
[----:B------:R-:W-:Y:S01]  /*f0c0*/  IMAD.MOV.U32 R2, RZ, RZ, RZ ;  /* 0x000000ffff027224 */ /* 0x000fe200078e00ff */
[----:B0-----:R-:W-:Y:S01]  /*f0d0*/  LOP3.LUT R0, R0, 0x7f, RZ, 0xc0, !PT ;  /* 0x0000007f00007812 */ /* 0x001fe200078ec0ff */
[----:B------:R-:W-:Y:S03]  /*f0e0*/  BAR.SYNC.DEFER_BLOCKING 0x2, 0x80 ;  /* 0x0082000000007b1d */ /* 0x000fe60000010000 */
[----:B------:R-:W-:-:S13]  /*f0f0*/  ISETP.NE.AND P0, PT, R0, RZ, PT ;  /* 0x000000ff0000720c */ /* 0x000fda0003f05270 */
[----:B------:R-:W-:-:S05]  /*f100*/  @!P0 VIADD R0, R3, 0x33480 ;  /* 0x0003348003008836 */ /* 0x000fca0000000000 */
[----:B------:R-:W-:-:S04]  /*f110*/  @!P0 PRMT R0, RZ, 0x654, R0 ;  /* 0x00000654ff008816 */ /* 0x000fc80000000000 */
[----:B------:R0:W-:Y:S02]  /*f120*/  @!P0 SYNCS.ARRIVE.TRANS64.RED.A1T0 RZ, [R0+URZ], RZ ;  /* 0x000000ff00ff89a7 */ /* 0x0001e4000810043f */
[----:B0-----:R-:W-:-:S05]  /*f130*/  VIADD R0, R13, 0x1 ;  /* 0x000000010d007836 */ /* 0x001fca0000000000 */
[----:B------:R-:W-:-:S04]  /*f140*/  ISETP.NE.AND P0, PT, R0, 0x2, PT ;  /* 0x000000020000780c */ /* 0x000fc80003f05270 */
[----:B------:R-:W-:Y:S02]  /*f150*/  SEL R3, RZ, 0x1, P0 ;  /* 0x00000001ff037807 */ /* 0x000fe40000000000 */
[----:B------:R-:W-:Y:S02]  /*f160*/  SEL R0, R0, RZ, P0 ;  /* 0x000000ff00007207 */ /* 0x000fe40000000000 */
[----:B------:R-:W-:-:S07]  /*f170*/  LOP3.LUT R14, R14, R3, RZ, 0x3c, !PT ;  /* 0x000000030e0e7212 */ /* 0x000fce00078e3cff */
.L_x_40:
[----:B------:R-:W0:Y:S01]  /*f180*/  S2R R4, SR_CgaCtaId ;  /* 0x0000000000047919 */ /* 0x000e220000008800 */
[----:B------:R-:W-:Y:S02]  /*f190*/  MOV R3, 0x400 ;  /* 0x0000040000037802 */ /* 0x000fe40000000f00 */
[----:B------:R-:W-:Y:S02]  /*f1a0*/  SHF.L.U32 R2, R2, 0x1f, RZ ;  /* 0x0000001f02027819 */ /* 0x000fe400000006ff */
[----:B0-----:R-:W-:-:S04]  /*f1b0*/  LEA R9, R4, R3, 0x18 ;  /* 0x0000000304097211 */ /* 0x001fc800078ec0ff */
[----:B------:R-:W0:Y:S02]  /*f1c0*/  SYNCS.PHASECHK.TRANS64.TRYWAIT P0, [R9+URZ+0x33420], R2 ;  /* 0x03342002090075a7 */ /* 0x000e24000800017f */
[----:B0-----:R-:W-:Y:S05]  /*f1d0*/  @!P0 BRA `(.L_x_88) ;  /* 0x0000000c00848947 */ /* 0x001fea0003800000 */
.L_x_123:
[----:B------:R-:W1:Y:S02]  /*f1e0*/  S2R R3, SR_TID.X ;  /* 0x0000000000037919 */ /* 0x000e640000002100 */
[----:B-1----:R-:W-:-:S04]  /*f1f0*/  SHF.R.U32.HI R3, RZ, 0x5, R3 ;  /* 0x00000005ff037819 */ /* 0x002fc80000011603 */
[----:B------:R-:W-:-:S05]  /*f200*/  LOP3.LUT R3, R3, 0x3, RZ, 0xc0, !PT ;  /* 0x0000000303037812 */ /* 0x000fca00078ec0ff */
[----:B0-----:R-:W0:Y:S02]  /*f210*/  SHFL.IDX PT, R2, R3, RZ, 0x1f ;  /* 0x00001fff03027589 */ /* 0x001e2400000e0000 */
[----:B0-----:R-:W-:-:S13]  /*f220*/  ISETP.NE.AND P0, PT, R2, RZ, PT ;  /* 0x000000ff0200720c */ /* 0x001fda0003f05270 */
[----:B------:R-:W-:Y:S05]  /*f230*/  @P0 BRA `(.L_x_10) ;  /* 0x00000000009c0947 */ /* 0x000fea0003800000 */
[----:B------:R-:W-:-:S13]  /*f240*/  ELECT P0, URZ, PT ;  /* 0x00000000003f782f */ /* 0x000fda0003800000 */
[----:B------:R-:W-:Y:S05]  /*f250*/  @!P0 BRA `(.L_x_10) ;  /* 0x0000000000948947 */ /* 0x000fea0003800000 */
[----:B------:R-:W2:Y:S02]  /*f260*/  LDL.LU R3, [R1+0x10] ;  /* 0x0000100001037983 */ /* 0x000ea40000300800 */
[----:B--2---:R-:W-:-:S04]  /*f270*/  LOP3.LUT R2, R3, 0x2, RZ, 0xfc, !PT ;  /* 0x0000000203027812 */ /* 0x004fc800078efcff */
[----:B------:R-:W-:-:S13]  /*f280*/  ISETP.NE.AND P0, PT, R2, 0x3, PT ;  /* 0x000000030200780c */ /* 0x000fda0003f05270 */
[----:B------:R-:W-:Y:S05]  /*f290*/  @!P0 BRA `(.L_x_89) ;  /* 0x0000000000048947 */ /* 0x000fea0003800000 */
[----:B------:R-:W-:Y:S01]  /*f2a0*/  BPT.TRAP 0x1 ;  /* 0x000000040000795c */ /* 0x000fe20000300000 */
.L_x_89:
[----:B------:R-:W-:Y:S01]  /*f2b0*/  VIADD R7, R9, 0x33440 ;  /* 0x0003344009077836 */ /* 0x000fe20000000000 */
[----:B------:R-:W-:Y:S01]  /*f2c0*/  SHF.L.U32 R4, R14, 0x1f, RZ ;  /* 0x0000001f0e047819 */ /* 0x000fe200000006ff */
[C---:B------:R-:W-:Y:S02]  /*f2d0*/  VIADD R2, R0.reuse, 0x1 ;  /* 0x0000000100027836 */ /* 0x040fe40000000000 */
[----:B------:R-:W-:-:S03]  /*f2e0*/  IMAD R5, R0, 0x8, R7 ;  /* 0x0000000800057824 */ /* 0x000fc600078e0207 */
[----:B------:R-:W-:Y:S01]  /*f2f0*/  ISETP.NE.AND P2, PT, R2, 0x2, PT ;  /* 0x000000020200780c */ /* 0x000fe20003f45270 */
[----:B------:R-:W0:Y:S03]  /*f300*/  SYNCS.PHASECHK.TRANS64.TRYWAIT P1, [R5+URZ], R4 ;  /* 0x00000004050075a7 */ /* 0x000e26000802017f */
[----:B------:R-:W-:-:S04]  /*f310*/  SEL R3, RZ, 0x1, P2 ;  /* 0x00000001ff037807 */ /* 0x000fc80001000000 */
[----:B------:R-:W-:Y:S02]  /*f320*/  LOP3.LUT R14, R14, R3, RZ, 0x3c, !PT ;  /* 0x000000030e0e7212 */ /* 0x000fe400078e3cff */
[----:B------:R-:W-:Y:S02]  /*f330*/  SEL R3, R2, RZ, P2 ;  /* 0x000000ff02037207 */ /* 0x000fe40001000000 */
[----:B------:R-:W-:-:S03]  /*f340*/  SHF.L.U32 R2, R14, 0x1f, RZ ;  /* 0x0000001f0e027819 */ /* 0x000fc600000006ff */
[----:B------:R-:W-:Y:S01]  /*f350*/  IMAD R7, R3, 0x8, R7 ;  /* 0x0000000803077824 */ /* 0x000fe200078e0207 */
[----:B0-----:R-:W-:Y:S06]  /*f360*/  @!P1 BRA `(.L_x_90) ;  /* 0x0000000c00349947 */ /* 0x001fec0003800000 */
.L_x_124:
[----:B------:R-:W1:Y:S02]  /*f370*/  SYNCS.PHASECHK.TRANS64.TRYWAIT P1, [R7+URZ], R2 ;  /* 0x00000002070075a7 */ /* 0x000e64000802017f */
[----:B-1----:R-:W-:Y:S05]  /*f380*/  @!P1 BRA `(.L_x_91) ;  /* 0x0000000c00409947 */ /* 0x002fea0003800000 */
.L_x_125:
[----:B------:R-:W-:Y:S05]  /*f390*/  @!P0 BRA `(.L_x_92) ;  /* 0x0000000000048947 */ /* 0x000fea0003800000 */
[----:B------:R-:W-:Y:S01]  /*f3a0*/  BPT.TRAP 0x1 ;  /* 0x000000040000795c */ /* 0x000fe20000300000 */
.L_x_92:
[----:B0-----:R-:W-:-:S04]  /*f3b0*/  IMAD R5, R0, 0x8, R9 ;  /* 0x0000000800057824 */ /* 0x001fc800078e0209 */
[----:B------:R-:W0:Y:S02]  /*f3c0*/  SYNCS.PHASECHK.TRANS64.TRYWAIT P1, [R5+URZ+0x33460], R4 ;  /* 0x03346004050075a7 */ /* 0x000e24000802017f */
[----:B0-----:R-:W-:Y:S05]  /*f3d0*/  @!P1 BRA `(.L_x_93) ;  /* 0x0000000c00409947 */ /* 0x001fea0003800000 */
.L_x_126:
[----:B------:R-:W-:Y:S05]  /*f3e0*/  @!P0 BRA `(.L_x_94) ;  /* 0x0000000000048947 */ /* 0x000fea0003800000 */
[----:B------:R-:W-:Y:S01]  /*f3f0*/  BPT.TRAP 0x1 ;  /* 0x000000040000795c */ /* 0x000fe20000300000 */
.L_x_94:
[----:B------:R-:W-:-:S04]  /*f400*/  IMAD R3, R3, 0x8, R9 ;  /* 0x0000000803037824 */ /* 0x000fc800078e0209 */
[----:B------:R-:W2:Y:S02]  /*f410*/  SYNCS.PHASECHK.TRANS64.TRYWAIT P1, [R3+URZ+0x33460], R2 ;  /* 0x03346002030075a7 */ /* 0x000ea4000802017f */
[----:B--2---:R-:W-:Y:S05]  /*f420*/  @!P1 BRA `(.L_x_95) ;  /* 0x0000000c00409947 */ /* 0x004fea0003800000 */
.L_x_127:
[----:B------:R-:W-:Y:S05]  /*f430*/  @!P0 BRA `(.L_x_96) ;  /* 0x0000000000048947 */ /* 0x000fea0003800000 */
[----:B------:R-:W-:Y:S01]  /*f440*/  BPT.TRAP 0x1 ;  /* 0x000000040000795c */ /* 0x000fe20000300000 */
.L_x_96:
[----:B------:R-:W3:Y:S02]  /*f450*/  SYNCS.PHASECHK.TRANS64.TRYWAIT P0, [R5+URZ+0x33480], R4 ;  /* 0x03348004050075a7 */ /* 0x000ee4000800017f */
[----:B---3--:R-:W-:Y:S05]  /*f460*/  @!P0 BRA `(.L_x_97) ;  /* 0x0000000c00448947 */ /* 0x008fea0003800000 */
.L_x_98:
[----:B----4-:R4:W0:Y:S02]  /*f470*/  SYNCS.PHASECHK.TRANS64.TRYWAIT P0, [R3+URZ+0x33480], R2 ;  /* 0x03348002030075a7 */ /* 0x010824000800017f */
[----:B0-----:R-:W-:Y:S05]  /*f480*/  @!P0 NANOSLEEP.SYNCS 0x989680 ;  /* 0x009896800000895d */ /* 0x001fea0003900000 */
[----:B------:R-:W0:Y:S02]  /*f490*/  @!P0 SYNCS.PHASECHK.TRANS64 P0, [R3+URZ+0x33480], R2 ;  /* 0x03348002030085a7 */ /* 0x000e24000800007f */
[----:B0-----:R-:W-:Y:S05]  /*f4a0*/  @!P0 BRA `(.L_x_98) ;  /* 0xfffffffc00f08947 */ /* 0x001fea000383ffff */
.L_x_10:
[----:B------:R-:W-:Y:S05]  /*f4b0*/  BSYNC B6 ;  /* 0x0000000000067941 */ /* 0x000fea0003800000 */
.L_x_7:
[----:B------:R-:W-:Y:S05]  /*f4c0*/  EXIT ;  /* 0x000000000000794d */ /* 0x000fea0003800000 */
.L_x_14:
[----:B0-----:R-:W-:-:S04]  /*f4d0*/  IMAD.U32 R0, RZ, RZ, UR40 ;  /* 0x00000028ff007e24 */ /* 0x001fc8000f8e00ff */
[----:B------:R0:W1:Y:S03]  /*f4e0*/  SYNCS.PHASECHK.TRANS64.TRYWAIT P1, [R0+URZ+0x33400], R3 ;  /* 0x03340003000075a7 */ /* 0x000066000802017f */
[----:B-1----:R-:W-:Y:S05]  /*f4f0*/  @!P1 NANOSLEEP.SYNCS 0x989680 ;  /* 0x009896800000995d */ /* 0x002fea0003900000 */
[----:B------:R-:W1:Y:S02]  /*f500*/  @!P1 SYNCS.PHASECHK.TRANS64 P1, [R0+URZ+0x33400], R3 ;  /* 0x03340003000095a7 */ /* 0x000e64000802007f */
[----:B-1----:R-:W-:Y:S05]  /*f510*/  @!P1 BRA `(.L_x_14) ;  /* 0xfffffffc00ec9947 */ /* 0x002fea000383ffff */
[----:B------:R-:W-:Y:S05]  /*f520*/  BRA `(.L_x_99) ;  /* 0xffffff2000547947 */ /* 0x000fea000383ffff */
.L_x_18:
[----:B0-----:R-:W-:-:S04]  /*f530*/  IMAD.U32 R0, RZ, RZ, UR40 ;  /* 0x00000028ff007e24 */ /* 0x001fc8000f8e00ff */
[----:B------:R0:W2:Y:S03]  /*f540*/  SYNCS.PHASECHK.TRANS64.TRYWAIT P2, [R0+URZ+0x33430], R3 ;  /* 0x03343003000075a7 */ /* 0x0000a6000804017f */
[----:B--2---:R-:W-:Y:S05]  /*f550*/  @!P2 NANOSLEEP.SYNCS 0x989680 ;  /* 0x009896800000a95d */ /* 0x004fea0003900000 */
[----:B------:R-:W2:Y:S02]  /*f560*/  @!P2 SYNCS.PHASECHK.TRANS64 P2, [R0+URZ+0x33430], R3 ;  /* 0x033430030000a5a7 */ /* 0x000ea4000804007f */
[----:B--2---:R-:W-:Y:S05]  /*f570*/  @!P2 BRA `(.L_x_18) ;  /* 0xfffffffc00eca947 */ /* 0x004fea000383ffff */
[----:B------:R-:W-:Y:S05]  /*f580*/  BRA `(.L_x_17) ;  /* 0xffffff20006c7947 */ /* 0x000fea000383ffff */
.L_x_23:
[----:B-1----:R-:W-:-:S04]  /*f590*/  IMAD.U32 R14, RZ, RZ, UR4 ;  /* 0x00000004ff0e7e24 */ /* 0x002fc8000f8e00ff */
[----:B------:R1:W2:Y:S03]  /*f5a0*/  SYNCS.PHASECHK.TRANS64.TRYWAIT P2, [R14+URZ+0x33430], R3 ;  /* 0x033430030e0075a7 */ /* 0x0002a6000804017f */
[----:B--2---:R-:W-:Y:S05]  /*f5b0*/  @!P2 NANOSLEEP.SYNCS 0x989680 ;  /* 0x009896800000a95d */ /* 0x004fea0003900000 */
[----:B------:R-:W2:Y:S02]  /*f5c0*/  @!P2 SYNCS.PHASECHK.TRANS64 P2, [R14+URZ+0x33430], R3 ;  /* 0x033430030e00a5a7 */ /* 0x000ea4000804007f */
[----:B--2---:R-:W-:Y:S05]  /*f5d0*/  @!P2 BRA `(.L_x_23) ;  /* 0xfffffffc00eca947 */ /* 0x004fea000383ffff */
[----:B------:R-:W-:Y:S05]  /*f5e0*/  BRA `(.L_x_20) ;  /* 0xffffff5800207947 */ /* 0x000fea000383ffff */
.L_x_27:
[----:B-1----:R-:W-:-:S04]  /*f5f0*/  IMAD.U32 R12, RZ, RZ, UR4 ;  /* 0x00000004ff0c7e24 */ /* 0x002fc8000f8e00ff */
[----:B------:R1:W2:Y:S03]  /*f600*/  SYNCS.PHASECHK.TRANS64.TRYWAIT P2, [R12+URZ+0x33450], R3 ;  /* 0x033450030c0075a7 */ /* 0x0002a6000804017f */
[----:B--2---:R-:W-:Y:S05]  /*f610*/  @!P2 NANOSLEEP.SYNCS 0x989680 ;  /* 0x009896800000a95d */ /* 0x004fea0003900000 */
[----:B------:R-:W2:Y:S02]  /*f620*/  @!P2 SYNCS.PHASECHK.TRANS64 P2, [R12+URZ+0x33450], R3 ;  /* 0x033450030c00a5a7 */ /* 0x000ea4000804007f */
[----:B--2---:R-:W-:Y:S05]  /*f630*/  @!P2 BRA `(.L_x_27) ;  /* 0xfffffffc00eca947 */ /* 0x004fea000383ffff */
[----:B------:R-:W-:Y:S05]  /*f640*/  BRA `(.L_x_24) ;  /* 0xffffff6400447947 */ /* 0x000fea000383ffff */
.L_x_33:
[----:B-1----:R-:W-:-:S04]  /*f650*/  IMAD.U32 R5, RZ, RZ, UR5 ;  /* 0x00000005ff057e24 */ /* 0x002fc8000f8e00ff */
[----:B------:R1:W2:Y:S03]  /*f660*/  SYNCS.PHASECHK.TRANS64.TRYWAIT P1, [R5+URZ+0x33450], R6 ;  /* 0x03345006050075a7 */ /* 0x0002a6000802017f */
[----:B--2---:R-:W-:Y:S05]  /*f670*/  @!P1 NANOSLEEP.SYNCS 0x989680 ;  /* 0x009896800000995d */ /* 0x004fea0003900000 */
[----:B------:R-:W2:Y:S02]  /*f680*/  @!P1 SYNCS.PHASECHK.TRANS64 P1, [R5+URZ+0x33450], R6 ;  /* 0x03345006050095a7 */ /* 0x000ea4000802007f */
[----:B--2---:R-:W-:Y:S05]  /*f690*/  @!P1 BRA `(.L_x_33) ;  /* 0xfffffffc00ec9947 */ /* 0x004fea000383ffff */
[----:B------:R-:W-:Y:S05]  /*f6a0*/  BRA `(.L_x_32) ;  /* 0xffffff84008c7947 */ /* 0x000fea000383ffff */
.L_x_46:
[----:B------:R-:W-:Y:S02]  /*f6b0*/  IMAD.MOV.U32 R13, RZ, RZ, R6 ;  /* 0x000000ffff0d7224 */ /* 0x000fe400078e0006 */
[----:B------:R-:W-:Y:S02]  /*f6c0*/  IMAD.MOV.U32 R12, RZ, RZ, RZ ;  /* 0x000000ffff0c7224 */ /* 0x000fe400078e00ff */
[----:B------:R-:W-:Y:S02]  /*f6d0*/  IMAD.MOV.U32 R11, RZ, RZ, 0x1f ;  /* 0x0000001fff0b7424 */ /* 0x000fe400078e00ff */
[----:B------:R-:W-:-:S07]  /*f6e0*/  IMAD.MOV.U32 R15, RZ, RZ, -0x1 ;  /* 0xffffffffff0f7424 */ /* 0x000fce00078e00ff */
[----:B0-----:R-:W-:Y:S05]  /*f6f0*/  WARPSYNC.COLLECTIVE R15, `(.L_x_100) ;  /* 0x000000000f087348 */ /* 0x001fea0003c00000 */
[----:B------:R1:W2:Y:S02]  /*f700*/  SHFL.IDX P6, R14, R13, R12, R11 ;  /* 0x0000000c0d0e7389 */ /* 0x0002a400000c000b */
[----:B012---:R-:W-:Y:S01]  /*f710*/  ENDCOLLECTIVE ;  /* 0x000000000000791b */ /* 0x007fe20003800000 */
.L_x_100:
[----:B------:R-:W-:Y:S05]  /*f720*/  BRA `(.L_x_101) ;  /* 0xffffffcc00b47947 */ /* 0x000fea000383ffff */
.L_x_48:
[----:B------:R-:W-:Y:S01]  /*f730*/  BSSY B0, `(.L_x_102) ;  /* 0x0000006000007945 */ /* 0x000fe20003800000 */
[----:B------:R-:W-:-:S07]  /*f740*/  IMAD.MOV.U32 R15, RZ, RZ, -0x1 ;  /* 0xffffffffff0f7424 */ /* 0x000fce00078e00ff */
[----:B-1----:R-:W-:Y:S05]  /*f750*/  WARPSYNC.COLLECTIVE R15, `(.L_x_103) ;  /* 0x000000000f0c7348 */ /* 0x002fea0003c00000 */
[----:B------:R-:W-:Y:S02]  /*f760*/  ELECT P6, UR62, PT ;  /* 0x00000000003e782f */ /* 0x000fe400038c0000 */
[----:B------:R-:W-:Y:S01]  /*f770*/  MOV R14, UR62 ;  /* 0x0000003e000e7c02 */ /* 0x000fe20008000f00 */
[----:B-1----:R-:W-:Y:S10]  /*f780*/  ENDCOLLECTIVE ;  /* 0x000000000000791b */ /* 0x002ff40003800000 */
.L_x_103:
[----:B------:R-:W-:Y:S05]  /*f790*/  BSYNC B0 ;  /* 0x0000000000007941 */ /* 0x000fea0003800000 */
.L_x_102:
[----:B------:R-:W-:Y:S05]  /*f7a0*/  BRA `(.L_x_104) ;  /* 0xffffffcc00b87947 */ /* 0x000fea000383ffff */
.L_x_50:
[----:B0-----:R-:W-:-:S04]  /*f7b0*/  IMAD.U32 R3, RZ, RZ, UR40 ;  /* 0x00000028ff037e24 */ /* 0x001fc8000f8e00ff */
[----:B------:R0:W2:Y:S03]  /*f7c0*/  SYNCS.PHASECHK.TRANS64.TRYWAIT P0, [R3+URZ+0x33480], R2 ;  /* 0x03348002030075a7 */ /* 0x0000a6000800017f */
[----:B--2---:R-:W-:Y:S05]  /*f7d0*/  @!P0 NANOSLEEP.SYNCS 0x989680 ;  /* 0x009896800000895d */ /* 0x004fea0003900000 */
[----:B------:R-:W2:Y:S02]  /*f7e0*/  @!P0 SYNCS.PHASECHK.TRANS64 P0, [R3+URZ+0x33480], R2 ;  /* 0x03348002030085a7 */ /* 0x000ea4000800007f */
[----:B--2---:R-:W-:Y:S05]  /*f7f0*/  @!P0 BRA `(.L_x_50) ;  /* 0xfffffffc00ec8947 */ /* 0x004fea000383ffff */
[----:B------:R-:W-:Y:S05]  /*f800*/  BRA `(.L_x_105) ;  /* 0xffffffd000047947 */ /* 0x000fea000383ffff */
.L_x_52:
[----:B0-----:R-:W-:-:S04]  /*f810*/  IMAD.U32 R3, RZ, RZ, UR40 ;  /* 0x00000028ff037e24 */ /* 0x001fc8000f8e00ff */
[----:B------:R0:W2:Y:S03]  /*f820*/  SYNCS.PHASECHK.TRANS64.TRYWAIT P0, [R3+URZ+0x33440], R2 ;  /* 0x03344002030075a7 */ /* 0x0000a6000800017f */
[----:B--2---:R-:W-:Y:S05]  /*f830*/  @!P0 NANOSLEEP.SYNCS 0x989680 ;  /* 0x009896800000895d */ /* 0x004fea0003900000 */
[----:B------:R-:W2:Y:S02]  /*f840*/  @!P0 SYNCS.PHASECHK.TRANS64 P0, [R3+URZ+0x33440], R2 ;  /* 0x03344002030085a7 */ /* 0x000ea4000800007f */
[----:B--2---:R-:W-:Y:S05]  /*f850*/  @!P0 BRA `(.L_x_52) ;  /* 0xfffffffc00ec8947 */ /* 0x004fea000383ffff */
[----:B------:R-:W-:Y:S05]  /*f860*/  BRA `(.L_x_106) ;  /* 0xffffffd000787947 */ /* 0x000fea000383ffff */
.L_x_55:
[----:B------:R-:W-:Y:S02]  /*f870*/  IMAD.MOV.U32 R13, RZ, RZ, R5 ;  /* 0x000000ffff0d7224 */ /* 0x000fe400078e0005 */
[----:B------:R-:W-:Y:S02]  /*f880*/  IMAD.MOV.U32 R12, RZ, RZ, RZ ;  /* 0x000000ffff0c7224 */ /* 0x000fe400078e00ff */
[----:B------:R-:W-:Y:S02]  /*f890*/  IMAD.MOV.U32 R11, RZ, RZ, 0x1c1f ;  /* 0x00001c1fff0b7424 */ /* 0x000fe400078e00ff */
[----:B------:R-:W-:Y:S02]  /*f8a0*/  IMAD.MOV.U32 R15, RZ, RZ, -0x1 ;  /* 0xffffffffff0f7424 */ /* 0x000fe400078e00ff */
[----:B------:R-:W-:-:S07]  /*f8b0*/  IMAD R7, R10, 0x80, R7 ;  /* 0x000000800a077824 */ /* 0x000fce00078e0207 */
[----:B------:R-:W-:Y:S05]  /*f8c0*/  WARPSYNC.COLLECTIVE R15, `(.L_x_107) ;  /* 0x000000000f087348 */ /* 0x000fea0003c00000 */
[----:B------:R0:W1:Y:S02]  /*f8d0*/  SHFL.IDX P6, R14, R13, R12, R11 ;  /* 0x0000000c0d0e7389 */ /* 0x00006400000c000b */
[----:B01----:R-:W-:Y:S01]  /*f8e0*/  ENDCOLLECTIVE ;  /* 0x000000000000791b */ /* 0x003fe20003800000 */
.L_x_107:
[----:B------:R-:W-:Y:S02]  /*f8f0*/  IMAD.MOV.U32 R13, RZ, RZ, R6 ;  /* 0x000000ffff0d7224 */ /* 0x000fe400078e0006 */
[----:B------:R-:W-:-:S07]  /*f900*/  IMAD.MOV.U32 R2, RZ, RZ, R14 ;  /* 0x000000ffff027224 */ /* 0x000fce00078e000e */
[----:B------:R-:W-:Y:S05]  /*f910*/  WARPSYNC.COLLECTIVE R15, `(.L_x_108) ;  /* 0x000000000f087348 */ /* 0x000fea0003c00000 */
[----:B------:R0:W1:Y:S02]  /*f920*/  SHFL.IDX P6, R14, R13, R12, R11 ;  /* 0x0000000c0d0e7389 */ /* 0x00006400000c000b */
[----:B01----:R-:W-:Y:S01]  /*f930*/  ENDCOLLECTIVE ;  /* 0x000000000000791b */ /* 0x003fe20003800000 */
.L_x_108:
[----:B------:R-:W-:Y:S02]  /*f940*/  ULDC UR4, c[0x0][0x288] ;  /* 0x0000a20000047ab9 */ /* 0x000fe40000000800 */
[----:B------:R-:W-:-:S05]  /*f950*/  IMAD R4, R9, UR4, RZ ;  /* 0x0000000409047c24 */ /* 0x000fca000f8e02ff */
[C---:B------:R-:W-:Y:S01]  /*f960*/  ISETP.GE.AND P4, PT, R7.reuse, R4, PT ;  /* 0x000000040700720c */ /* 0x040fe20003f86270 */
[----:B------:R-:W-:Y:S02]  /*f970*/  VIADD R11, R7, 0x20 ;  /* 0x00000020070b7836 */ /* 0x000fe40000000000 */
[----:B------:R-:W-:Y:S02]  /*f980*/  IMAD.MOV.U32 R13, RZ, RZ, R5 ;  /* 0x000000ffff0d7224 */ /* 0x000fe400078e0005 */
[----:B------:R-:W-:-:S08]  /*f990*/  IMAD.MOV.U32 R12, RZ, RZ, 0x1 ;  /* 0x00000001ff0c7424 */ /* 0x000fd000078e00ff */
[----:B------:R-:W-:Y:S01]  /*f9a0*/  @!P4 VIADD R9, R0, UR40 ;  /* 0x000000280009cc36 */ /* 0x000fe20008000000 */
[----:B------:R-:W-:-:S05]  /*f9b0*/  @!P4 IADD3 R10, P3, R8, R14, RZ ;  /* 0x0000000e080ac210 */ /* 0x000fca0007f7e0ff */
[----:B------:R-:W-:Y:S01]  /*f9c0*/  @!P4 IMAD.X R3, RZ, RZ, R2, P3 ;  /* 0x000000ffff03c224 */ /* 0x000fe200018e0602 */
[----:B------:R-:W-:Y:S01]  /*f9d0*/  ISETP.GE.AND P3, PT, R11, R4, PT ;  /* 0x000000040b00720c */ /* 0x000fe20003f66270 */
[----:B------:R-:W-:Y:S02]  /*f9e0*/  IMAD.MOV.U32 R11, RZ, RZ, 0x1c1f ;  /* 0x00001c1fff0b7424 */ /* 0x000fe400078e00ff */
[----:B------:R-:W-:-:S10]  /*f9f0*/  @!P4 IMAD.MOV.U32 R2, RZ, RZ, R10 ;  /* 0x000000ffff02c224 */ /* 0x000fd400078e000a */
[----:B------:R-:W-:Y:S05]  /*fa00*/  WARPSYNC.COLLECTIVE R15, `(.L_x_109) ;  /* 0x000000000f087348 */ /* 0x000fea0003c00000 */
[----:B------:R0:W1:Y:S02]  /*fa10*/  SHFL.IDX P6, R14, R13, R12, R11 ;  /* 0x0000000c0d0e7389 */ /* 0x00006400000c000b */
[----:B01----:R-:W-:Y:S01]  /*fa20*/  ENDCOLLECTIVE ;  /* 0x000000000000791b */ /* 0x003fe20003800000 */
.L_x_109:
[----:B------:R-:W-:Y:S01]  /*fa30*/  @!PT LDS RZ, [RZ] ;  /* 0x00000000fffff984 */ /* 0x000fe20000000800 */
[----:B------:R-:W-:Y:S01]  /*fa40*/  @!PT LDS RZ, [RZ] ;  /* 0x00000000fffff984 */ /* 0x000fe20000000800 */
[----:B------:R-:W-:Y:S01]  /*fa50*/  @!PT LDS RZ, [RZ] ;  /* 0x00000000fffff984 */ /* 0x000fe20000000800 */
[----:B------:R-:W-:Y:S01]  /*fa60*/  @!P4 LDGSTS.E.BYPASS.LTC128B.128 [R9+0x1e200], desc[UR38][R2.64], !P2 ;  /* 0x1e2000000209cfae */ /* 0x000fe2000d101d66 */
[----:B------:R-:W-:-:S03]  /*fa70*/  @!P3 VIADD R21, R0, UR40 ;  /* 0x000000280015bc36 */ /* 0x000fc60008000000 */
[----:B------:R-:W-:Y:S04]  /*fa80*/  @!P4 LDGSTS.E.BYPASS.LTC128B.128 [R9+0x20200], desc[UR38][R2.64+0x40], !P0 ;  /* 0x202000400209cfae */ /* 0x000fe8000c101d66 */
[----:B------:R0:W-:Y:S01]  /*fa90*/  @!P4 LDGSTS.E.BYPASS.LTC128B.128 [R9+0x22200], desc[UR38][R2.64+0x80], !P1 ;  /* 0x222000800209cfae */ /* 0x0001e2000c901d66 */
[----:B------:R-:W-:Y:S02]  /*faa0*/  IMAD.MOV.U32 R13, RZ, RZ, R6 ;  /* 0x000000ffff0d7224 */ /* 0x000fe400078e0006 */
[----:B0-----:R-:W-:-:S07]  /*fab0*/  IMAD.MOV.U32 R2, RZ, RZ, R14 ;  /* 0x000000ffff027224 */ /* 0x001fce00078e000e */
[----:B------:R-:W-:Y:S05]  /*fac0*/  WARPSYNC.COLLECTIVE R15, `(.L_x_110) ;  /* 0x000000000f087348 */ /* 0x000fea0003c00000 */
[----:B------:R0:W1:Y:S02]  /*fad0*/  SHFL.IDX P6, R14, R13, R12, R11 ;  /* 0x0000000c0d0e7389 */ /* 0x00006400000c000b */
[----:B01----:R-:W-:Y:S01]  /*fae0*/  ENDCOLLECTIVE ;  /* 0x000000000000791b */ /* 0x003fe20003800000 */
.L_x_110:
[----:B------:R-:W-:Y:S02]  /*faf0*/  VIADD R9, R7, 0x40 ;  /* 0x0000004007097836 */ /* 0x000fe40000000000 */
[----:B------:R-:W-:Y:S02]  /*fb00*/  IMAD.MOV.U32 R13, RZ, RZ, R5 ;  /* 0x000000ffff0d7224 */ /* 0x000fe400078e0005 */
[----:B------:R-:W-:Y:S01]  /*fb10*/  IMAD.MOV.U32 R12, RZ, RZ, 0x2 ;  /* 0x00000002ff0c7424 */ /* 0x000fe200078e00ff */
[----:B------:R-:W-:-:S05]  /*fb20*/  @!P3 IADD3 R10, P4, R8, R14, RZ ;  /* 0x0000000e080ab210 */ /* 0x000fca0007f9e0ff */
[----:B------:R-:W-:Y:S02]  /*fb30*/  @!P3 IMAD.X R14, RZ, RZ, R2, P4 ;  /* 0x000000ffff0eb224 */ /* 0x000fe400020e0602 */
[----:B------:R-:W-:Y:S02]  /*fb40*/  @!P3 IMAD.MOV.U32 R2, RZ, RZ, R10 ;  /* 0x000000ffff02b224 */ /* 0x000fe400078e000a */
[----:B------:R-:W-:-:S07]  /*fb50*/  @!P3 IMAD.MOV.U32 R3, RZ, RZ, R14 ;  /* 0x000000ffff03b224 */ /* 0x000fce00078e000e */
[----:B------:R-:W-:Y:S05]  /*fb60*/  WARPSYNC.COLLECTIVE R15, `(.L_x_111) ;  /* 0x000000000f087348 */ /* 0x000fea0003c00000 */
[----:B------:R0:W1:Y:S02]  /*fb70*/  SHFL.IDX P6, R14, R13, R12, R11 ;  /* 0x0000000c0d0e7389 */ /* 0x00006400000c000b */
[----:B01----:R-:W-:Y:S01]  /*fb80*/  ENDCOLLECTIVE ;  /* 0x000000000000791b */ /* 0x003fe20003800000 */
.L_x_111:
[----:B------:R-:W-:Y:S01]  /*fb90*/  @!PT LDS RZ, [RZ] ;  /* 0x00000000fffff984 */ /* 0x000fe20000000800 */
[----:B------:R-:W-:Y:S01]  /*fba0*/  @!PT LDS RZ, [RZ] ;  /* 0x00000000fffff984 */ /* 0x000fe20000000800 */
[----:B------:R-:W-:Y:S01]  /*fbb0*/  @!PT LDS RZ, [RZ] ;  /* 0x00000000fffff984 */ /* 0x000fe20000000800 */
[----:B------:R-:W-:Y:S04]  /*fbc0*/  @!P3 LDGSTS.E.BYPASS.LTC128B.128 [R21+0x1ea00], desc[UR38][R2.64], !P2 ;  /* 0x1ea000000215bfae */ /* 0x000fe8000d101d66 */
[----:B------:R-:W-:Y:S04]  /*fbd0*/  @!P3 LDGSTS.E.BYPASS.LTC128B.128 [R21+0x20a00], desc[UR38][R2.64+0x40], !P0 ;  /* 0x20a000400215bfae */ /* 0x000fe8000c101d66 */
[----:B------:R0:W-:Y:S01]  /*fbe0*/  @!P3 LDGSTS.E.BYPASS.LTC128B.128 [R21+0x22a00], desc[UR38][R2.64+0x80], !P1 ;  /* 0x22a000800215bfae */ /* 0x0001e2000c901d66 */
[----:B------:R-:W-:Y:S01]  /*fbf0*/  ISETP.GE.AND P3, PT, R9, R4, PT ;  /* 0x000000040900720c */ /* 0x000fe20003f66270 */
[----:B------:R-:W-:-:S02]  /*fc00*/  IMAD.MOV.U32 R13, RZ, RZ, R6 ;  /* 0x000000ffff0d7224 */ /* 0x000fc400078e0006 */
[----:B0-----:R-:W-:-:S10]  /*fc10*/  IMAD.MOV.U32 R2, RZ, RZ, R14 ;  /* 0x000000ffff027224 */ /* 0x001fd400078e000e */
[----:B------:R-:W-:Y:S05]  /*fc20*/  WARPSYNC.COLLECTIVE R15, `(.L_x_112) ;  /* 0x000000000f087348 */ /* 0x000fea0003c00000 */
[----:B------:R0:W1:Y:S02]  /*fc30*/  SHFL.IDX P6, R14, R13, R12, R11 ;  /* 0x0000000c0d0e7389 */ /* 0x00006400000c000b */
[----:B01----:R-:W-:Y:S01]  /*fc40*/  ENDCOLLECTIVE ;  /* 0x000000000000791b */ /* 0x003fe20003800000 */
.L_x_112:
[----:B------:R-:W-:Y:S02]  /*fc50*/  @!P3 VIADD R9, R0, UR40 ;  /* 0x000000280009bc36 */ /* 0x000fe40008000000 */
        /* <DEDUP_REMOVED lines=9> */
.L_x_113:
[----:B------:R-:W-:Y:S01]  /*fcf0*/  @!PT LDS RZ, [RZ] ;  /* 0x00000000fffff984 */ /* 0x000fe20000000800 */
[----:B------:R-:W-:Y:S01]  /*fd00*/  @!PT LDS RZ, [RZ] ;  /* 0x00000000fffff984 */ /* 0x000fe20000000800 */
[----:B------:R-:W-:Y:S01]  /*fd10*/  @!PT LDS RZ, [RZ] ;  /* 0x00000000fffff984 */ /* 0x000fe20000000800 */
[----:B------:R0:W-:Y:S04]  /*fd20*/  @!P3 LDGSTS.E.BYPASS.LTC128B.128 [R9+0x1f200], desc[UR38][R2.64], !P2 ;  /* 0x1f2000000209bfae */ /* 0x0001e8000d101d66 */
[----:B------:R0:W-:Y:S04]  /*fd30*/  @!P3 LDGSTS.E.BYPASS.LTC128B.128 [R9+0x21200], desc[UR38][R2.64+0x40], !P0 ;  /* 0x212000400209bfae */ /* 0x0001e8000c101d66 */
[----:B------:R0:W-:Y:S01]  /*fd40*/  @!P3 LDGSTS.E.BYPASS.LTC128B.128 [R9+0x23200], desc[UR38][R2.64+0x80], !P1 ;  /* 0x232000800209bfae */ /* 0x0001e2000c901d66 */
[----:B------:R-:W-:Y:S02]  /*fd50*/  IMAD.MOV.U32 R13, RZ, RZ, R6 ;  /* 0x000000ffff0d7224 */ /* 0x000fe400078e0006 */
[----:B------:R-:W-:-:S07]  /*fd60*/  IMAD.MOV.U32 R5, RZ, RZ, R14 ;  /* 0x000000ffff057224 */ /* 0x000fce00078e000e */
[----:B0-----:R-:W-:Y:S05]  /*fd70*/  WARPSYNC.COLLECTIVE R15, `(.L_x_114) ;  /* 0x000000000f087348 */ /* 0x001fea0003c00000 */
[----:B------:R1:W2:Y:S02]  /*fd80*/  SHFL.IDX P6, R14, R13, R12, R11 ;  /* 0x0000000c0d0e7389 */ /* 0x0002a400000c000b */
[----:B012---:R-:W-:Y:S01]  /*fd90*/  ENDCOLLECTIVE ;  /* 0x000000000000791b */ /* 0x007fe20003800000 */
.L_x_114:
[----:B------:R-:W-:Y:S05]  /*fda0*/  BRA `(.L_x_115) ;  /* 0xffffffd400b87947 */ /* 0x000fea000383ffff */
.L_x_58:
[----:B0-----:R-:W-:-:S04]  /*fdb0*/  IMAD.U32 R3, RZ, RZ, UR40 ;  /* 0x00000028ff037e24 */ /* 0x001fc8000f8e00ff */
[----:B------:R0:W1:Y:S03]  /*fdc0*/  SYNCS.PHASECHK.TRANS64.TRYWAIT P0, [R3+URZ+0x33420], R0 ;  /* 0x03342000030075a7 */ /* 0x000066000800017f */
[----:B-1----:R-:W-:Y:S05]  /*fdd0*/  @!P0 NANOSLEEP.SYNCS 0x989680 ;  /* 0x009896800000895d */ /* 0x002fea0003900000 */
[----:B------:R-:W1:Y:S02]  /*fde0*/  @!P0 SYNCS.PHASECHK.TRANS64 P0, [R3+URZ+0x33420], R0 ;  /* 0x03342000030085a7 */ /* 0x000e64000800007f */
[----:B-1----:R-:W-:Y:S05]  /*fdf0*/  @!P0 BRA `(.L_x_58) ;  /* 0xfffffffc00ec8947 */ /* 0x002fea000383ffff */
[----:B------:R-:W-:Y:S05]  /*fe00*/  BRA `(.L_x_116) ;  /* 0xffffffd800087947 */ /* 0x000fea000383ffff */
.L_x_63:
[----:B-1----:R1:W2:Y:S02]  /*fe10*/  SYNCS.PHASECHK.TRANS64.TRYWAIT P0, [R8+URZ+0x33480], R4 ;  /* 0x03348004080075a7 */ /* 0x0022a4000800017f */
[----:B--2---:R-:W-:Y:S05]  /*fe20*/  @!P0 NANOSLEEP.SYNCS 0x989680 ;  /* 0x009896800000895d */ /* 0x004fea0003900000 */
[----:B------:R-:W2:Y:S02]  /*fe30*/  @!P0 SYNCS.PHASECHK.TRANS64 P0, [R8+URZ+0x33480], R4 ;  /* 0x03348004080085a7 */ /* 0x000ea4000800007f */
[----:B--2---:R-:W-:Y:S05]  /*fe40*/  @!P0 BRA `(.L_x_63) ;  /* 0xfffffffc00f08947 */ /* 0x004fea000383ffff */
[----:B------:R-:W-:Y:S05]  /*fe50*/  BRA `(.L_x_117) ;  /* 0xffffffd800ac7947 */ /* 0x000fea000383ffff */
.L_x_69:
[----:B---3--:R3:W4:Y:S02]  /*fe60*/  SYNCS.PHASECHK.TRANS64.TRYWAIT P0, [R8+URZ+0x33440], R4 ;  /* 0x03344004080075a7 */ /* 0x008724000800017f */
[----:B----4-:R-:W-:Y:S05]  /*fe70*/  @!P0 NANOSLEEP.SYNCS 0x989680 ;  /* 0x009896800000895d */ /* 0x010fea0003900000 */
[----:B------:R-:W4:Y:S02]  /*fe80*/  @!P0 SYNCS.PHASECHK.TRANS64 P0, [R8+URZ+0x33440], R4 ;  /* 0x03344004080085a7 */ /* 0x000f24000800007f */
[----:B----4-:R-:W-:Y:S05]  /*fe90*/  @!P0 BRA `(.L_x_69) ;  /* 0xfffffffc00f08947 */ /* 0x010fea000383ffff */
[----:B------:R-:W-:Y:S05]  /*fea0*/  BRA `(.L_x_118) ;  /* 0xffffffdc00907947 */ /* 0x000fea000383ffff */
.L_x_76:
[----:B-1----:R1:W2:Y:S02]  /*feb0*/  SYNCS.PHASECHK.TRANS64.TRYWAIT P0, [R12+URZ+0x33470], R5 ;  /* 0x033470050c0075a7 */ /* 0x0022a4000800017f */
[----:B--2---:R-:W-:Y:S05]  /*fec0*/  @!P0 NANOSLEEP.SYNCS 0x989680 ;  /* 0x009896800000895d */ /* 0x004fea0003900000 */
[----:B------:R-:W2:Y:S02]  /*fed0*/  @!P0 SYNCS.PHASECHK.TRANS64 P0, [R12+URZ+0x33470], R5 ;  /* 0x033470050c0085a7 */ /* 0x000ea4000800007f */
[----:B--2---:R-:W-:Y:S05]  /*fee0*/  @!P0 BRA `(.L_x_76) ;  /* 0xfffffffc00f08947 */ /* 0x004fea000383ffff */
[----:B------:R-:W-:Y:S05]  /*fef0*/  BRA `(.L_x_119) ;  /* 0xffffffe000807947 */ /* 0x000fea000383ffff */
.L_x_78:
[----:B-1----:R1:W2:Y:S02]  /*ff00*/  SYNCS.PHASECHK.TRANS64.TRYWAIT P0, [R12+URZ+0x33460], R5 ;  /* 0x033460050c0075a7 */ /* 0x0022a4000800017f */
[----:B--2---:R-:W-:Y:S05]  /*ff10*/  @!P0 NANOSLEEP.SYNCS 0x989680 ;  /* 0x009896800000895d */ /* 0x004fea0003900000 */
[----:B------:R-:W2:Y:S02]  /*ff20*/  @!P0 SYNCS.PHASECHK.TRANS64 P0, [R12+URZ+0x33460], R5 ;  /* 0x033460050c0085a7 */ /* 0x000ea4000800007f */
[----:B--2---:R-:W-:Y:S05]  /*ff30*/  @!P0 BRA `(.L_x_78) ;  /* 0xfffffffc00f08947 */ /* 0x004fea000383ffff */
[----:B------:R-:W-:Y:S05]  /*ff40*/  BRA `(.L_x_120) ;  /* 0xffffffe000847947 */ /* 0x000fea000383ffff */
.L_x_84:
[----:B0-----:R0:W1:Y:S02]  /*ff50*/  SYNCS.PHASECHK.TRANS64.TRYWAIT P0, [R3+URZ+0x33470], R0 ;  /* 0x03347000030075a7 */ /* 0x001064000800017f */
[----:B-1----:R-:W-:Y:S05]  /*ff60*/  @!P0 NANOSLEEP.SYNCS 0x989680 ;  /* 0x009896800000895d */ /* 0x002fea0003900000 */
[----:B------:R-:W1:Y:S02]  /*ff70*/  @!P0 SYNCS.PHASECHK.TRANS64 P0, [R3+URZ+0x33470], R0 ;  /* 0x03347000030085a7 */ /* 0x000e64000800007f */
[----:B-1----:R-:W-:Y:S05]  /*ff80*/  @!P0 BRA `(.L_x_84) ;  /* 0xfffffffc00f08947 */ /* 0x002fea000383ffff */
[----:B------:R-:W-:Y:S05]  /*ff90*/  BRA `(.L_x_121) ;  /* 0xffffffe800847947 */ /* 0x000fea000383ffff */
.L_x_86:
[----:B0-----:R0:W1:Y:S02]  /*ffa0*/  SYNCS.PHASECHK.TRANS64.TRYWAIT P0, [R3+URZ+0x33460], R0 ;  /* 0x03346000030075a7 */ /* 0x001064000800017f */
[----:B-1----:R-:W-:Y:S05]  /*ffb0*/  @!P0 NANOSLEEP.SYNCS 0x989680 ;  /* 0x009896800000895d */ /* 0x002fea0003900000 */
[----:B------:R-:W1:Y:S02]  /*ffc0*/  @!P0 SYNCS.PHASECHK.TRANS64 P0, [R3+URZ+0x33460], R0 ;  /* 0x03346000030085a7 */ /* 0x000e64000800007f */
[----:B-1----:R-:W-:Y:S05]  /*ffd0*/  @!P0 BRA `(.L_x_86) ;  /* 0xfffffffc00f08947 */ /* 0x002fea000383ffff */
[----:B------:R-:W-:Y:S05]  /*ffe0*/  BRA `(.L_x_122) ;  /* 0xffffffe800887947 */ /* 0x000fea000383ffff */
.L_x_88:
[----:B0-----:R0:W1:Y:S02]  /*fff0*/  SYNCS.PHASECHK.TRANS64.TRYWAIT P0, [R9+URZ+0x33420], R2 ;  /* 0x03342002090075a7 */ /* 0x001064000800017f */
[----:B-1----:R-:W-:Y:S05]  /*10000*/  @!P0 NANOSLEEP.SYNCS 0x989680 ;  /* 0x009896800000895d */ /* 0x002fea0003900000 */
[----:B------:R-:W1:Y:S02]  /*10010*/  @!P0 SYNCS.PHASECHK.TRANS64 P0, [R9+URZ+0x33420], R2 ;  /* 0x03342002090085a7 */ /* 0x000e64000800007f */
[----:B-1----:R-:W-:Y:S05]  /*10020*/  @!P0 BRA `(.L_x_88) ;  /* 0xfffffffc00f08947 */ /* 0x002fea000383ffff */
[----:B------:R-:W-:Y:S05]  /*10030*/  BRA `(.L_x_123) ;  /* 0xfffffff000687947 */ /* 0x000fea000383ffff */
.L_x_90:
[----:B0-----:R0:W1:Y:S02]  /*10040*/  SYNCS.PHASECHK.TRANS64.TRYWAIT P1, [R5+URZ], R4 ;  /* 0x00000004050075a7 */ /* 0x001064000802017f */
[----:B-1----:R-:W-:Y:S05]  /*10050*/  @!P1 NANOSLEEP.SYNCS 0x989680 ;  /* 0x009896800000995d */ /* 0x002fea0003900000 */
[----:B------:R-:W1:Y:S02]  /*10060*/  @!P1 SYNCS.PHASECHK.TRANS64 P1, [R5+URZ], R4 ;  /* 0x00000004050095a7 */ /* 0x000e64000802007f */
[----:B-1----:R-:W-:Y:S05]  /*10070*/  @!P1 BRA `(.L_x_90) ;  /* 0xfffffffc00f09947 */ /* 0x002fea000383ffff */
[----:B------:R-:W-:Y:S05]  /*10080*/  BRA `(.L_x_124) ;  /* 0xfffffff000b87947 */ /* 0x000fea000383ffff */
.L_x_91:
[----:B-1----:R1:W2:Y:S02]  /*10090*/  SYNCS.PHASECHK.TRANS64.TRYWAIT P1, [R7+URZ], R2 ;  /* 0x00000002070075a7 */ /* 0x0022a4000802017f */
[----:B--2---:R-:W-:Y:S05]  /*100a0*/  @!P1 NANOSLEEP.SYNCS 0x989680 ;  /* 0x009896800000995d */ /* 0x004fea0003900000 */
[----:B------:R-:W2:Y:S02]  /*100b0*/  @!P1 SYNCS.PHASECHK.TRANS64 P1, [R7+URZ], R2 ;  /* 0x00000002070095a7 */ /* 0x000ea4000802007f */
[----:B--2---:R-:W-:Y:S05]  /*100c0*/  @!P1 BRA `(.L_x_91) ;  /* 0xfffffffc00f09947 */ /* 0x004fea000383ffff */
[----:B------:R-:W-:Y:S05]  /*100d0*/  BRA `(.L_x_125) ;  /* 0xfffffff000ac7947 */ /* 0x000fea000383ffff */
.L_x_93:
[----:B0-----:R0:W2:Y:S02]  /*100e0*/  SYNCS.PHASECHK.TRANS64.TRYWAIT P1, [R5+URZ+0x33460], R4 ;  /* 0x03346004050075a7 */ /* 0x0010a4000802017f */
[----:B--2---:R-:W-:Y:S05]  /*100f0*/  @!P1 NANOSLEEP.SYNCS 0x989680 ;  /* 0x009896800000995d */ /* 0x004fea0003900000 */
[----:B------:R-:W2:Y:S02]  /*10100*/  @!P1 SYNCS.PHASECHK.TRANS64 P1, [R5+URZ+0x33460], R4 ;  /* 0x03346004050095a7 */ /* 0x000ea4000802007f */
[----:B--2---:R-:W-:Y:S05]  /*10110*/  @!P1 BRA `(.L_x_93) ;  /* 0xfffffffc00f09947 */ /* 0x004fea000383ffff */
[----:B------:R-:W-:Y:S05]  /*10120*/  BRA `(.L_x_126) ;  /* 0xfffffff000ac7947 */ /* 0x000fea000383ffff */
.L_x_95:
[----:B--2---:R2:W3:Y:S02]  /*10130*/  SYNCS.PHASECHK.TRANS64.TRYWAIT P1, [R3+URZ+0x33460], R2 ;  /* 0x03346002030075a7 */ /* 0x0044e4000802017f */
[----:B---3--:R-:W-:Y:S05]  /*10140*/  @!P1 NANOSLEEP.SYNCS 0x989680 ;  /* 0x009896800000995d */ /* 0x008fea0003900000 */
[----:B------:R-:W3:Y:S02]  /*10150*/  @!P1 SYNCS.PHASECHK.TRANS64 P1, [R3+URZ+0x33460], R2 ;  /* 0x03346002030095a7 */ /* 0x000ee4000802007f */
[----:B---3--:R-:W-:Y:S05]  /*10160*/  @!P1 BRA `(.L_x_95) ;  /* 0xfffffffc00f09947 */ /* 0x008fea000383ffff */
[----:B------:R-:W-:Y:S05]  /*10170*/  BRA `(.L_x_127) ;  /* 0xfffffff000ac7947 */ /* 0x000fea000383ffff */
.L_x_97:
[----:B---3--:R3:W4:Y:S02]  /*10180*/  SYNCS.PHASECHK.TRANS64.TRYWAIT P0, [R5+URZ+0x33480], R4 ;  /* 0x03348004050075a7 */ /* 0x008724000800017f */
[----:B----4-:R-:W-:Y:S05]  /*10190*/  @!P0 NANOSLEEP.SYNCS 0x989680 ;  /* 0x009896800000895d */ /* 0x010fea0003900000 */
[----:B------:R-:W4:Y:S02]  /*101a0*/  @!P0 SYNCS.PHASECHK.TRANS64 P0, [R5+URZ+0x33480], R4 ;  /* 0x03348004050085a7 */ /* 0x000f24000800007f */
[----:B----4-:R-:W-:Y:S05]  /*101b0*/  @!P0 BRA `(.L_x_97) ;  /* 0xfffffffc00f08947 */ /* 0x010fea000383ffff */
[----:B------:R-:W-:Y:S05]  /*101c0*/  BRA `(.L_x_98) ;  /* 0xfffffff000a87947 */ /* 0x000fea000383ffff */
.L_x_128:
[----:B------:R-:W-:-:S00]  /*101d0*/  BRA `(.L_x_128) ;  /* 0xfffffffc00fc7947 */ /* 0x000fc0000383ffff */
[----:B------:R-:W-:-:S00]  /*101e0*/  NOP ;  /* 0x0000000000007918 */ /* 0x000fc00000000000 */
        /* <DEDUP_REMOVED lines=9> */
.L_x_2826:


//--------------------- .text._ZN7cutlass13device_kernelIN5flash11enable_sm90INS1_16FlashAttnFwdSm90INS1_25CollectiveMainloopFwdSm90ILi2EN4cute5tupleIJNS5_1CILi1EEES8_S8_EEENS6_IJNS7_ILi128EEENS7_ILi160EEENS7_ILi192EEEEEELi192ENS_12float_e4m3_tEfNS_4arch4Sm90ELb0ELb0ELb0ELb1ELb0ELb0ELb0ELb1ELb1ELb1ELb1ELb0EEENS1_21CollectiveEpilogueFwdINS6_IJSA_SC_SB_EEES9_NS_10bfloat16_tESG_Li256ELb1ELb1ELb1ELb1EEENS1_36VarlenDynamicPersistentTileSchedulerILi128ELi160ELi256ELi128ELb1ELb1ELb1ELb0ELb1ELb1EEEEEEEEEvNT_6ParamsE --------------------------
	.section	.text._ZN7cutlass13device_kernelIN5flash11enable_sm90INS1_16FlashAttnFwdSm90INS1_25CollectiveMainloopFwdSm90ILi2EN4cute5tupleIJNS5_1CILi1EEES8_S8_EEENS6_IJNS7_ILi128EEENS7_ILi160EEENS7_ILi192EEEEEELi192ENS_12float_e4m3_tEfNS_4arch4Sm90ELb0ELb0ELb0ELb1ELb0ELb0ELb0ELb1ELb1ELb1ELb1ELb0EEENS1_21CollectiveEpilogueFwdINS6_IJSA_SC_SB_EEES9_NS_10bfloat16_tESG_Li256ELb1ELb1ELb1ELb1EEENS1_36VarlenDynamicPersistentTileSchedulerILi128ELi160ELi256ELi128ELb1ELb1ELb1ELb0ELb1ELb1EEEEEEEEEvNT_6ParamsE,"ax",@progbits
	.align	128
.text._ZN7cutlass13device_kernelIN5flash11enable_sm90INS1_16FlashAttnFwdSm90INS1_25CollectiveMainloopFwdSm90ILi2EN4cute5tupleIJNS5_1CILi1EEES8_S8_EEENS6_IJNS7_ILi128EEENS7_ILi160EEENS7_ILi192EEEEEELi192ENS_12float_e4m3_tEfNS_4arch4Sm90ELb0ELb0ELb0ELb1ELb0ELb0ELb0ELb1ELb1ELb1ELb1ELb0EEENS1_21CollectiveEpilogueFwdINS6_IJSA_SC_SB_EEES9_NS_10bfloat16_tESG_Li256ELb1ELb1ELb1ELb1EEENS1_36VarlenDynamicPersistentTileSchedulerILi128ELi160ELi256ELi128ELb1ELb1ELb1ELb0ELb1ELb1EEEEEEEEEvNT_6ParamsE:
        .type           _ZN7cutlass13device_kernelIN5flash11enable_sm90INS1_16FlashAttnFwdSm90INS1_25CollectiveMainloopFwdSm90ILi2EN4cute5tupleIJNS5_1CILi1EEES8_S8_EEENS6_IJNS7_ILi128EEENS7_ILi160EEENS7_ILi192EEEEEELi192ENS_12float_e4m3_tEfNS_4arch4Sm90ELb0ELb0ELb0ELb1ELb0ELb0ELb0ELb1ELb1ELb1ELb1ELb0EEENS1_21CollectiveEpilogueFwdINS6_IJSA_SC_SB_EEES9_NS_10bfloat16_tESG_Li256ELb1ELb1ELb1ELb1EEENS1_36VarlenDynamicPersistentTileSchedulerILi128ELi160ELi256ELi128ELb1ELb1ELb1ELb0ELb1ELb1EEEEEEEEEvNT_6ParamsE,@function
        .size           _ZN7cutlass13device_kernelIN5flash11enable_sm90INS1_16FlashAttnFwdSm90INS1_25CollectiveMainloopFwdSm90ILi2EN4cute5tupleIJNS5_1CILi1EEES8_S8_EEENS6_IJNS7_ILi128EEENS7_ILi160EEENS7_ILi192EEEEEELi192ENS_12float_e4m3_tEfNS_4arch4Sm90ELb0ELb0ELb0ELb1ELb0ELb0ELb0ELb1ELb1ELb1ELb1ELb0EEENS1_21CollectiveEpilogueFwdINS6_IJSA_SC_SB_EEES9_NS_10bfloat16_tESG_Li256ELb1ELb1ELb1ELb1EEENS1_36VarlenDynamicPersistentTileSchedulerILi128ELi160ELi256ELi128ELb1ELb1ELb1ELb0ELb1ELb1EEEEEEEEEvNT_6ParamsE,(.L_x_2827 - _ZN7cutlass13device_kernelIN5flash11enable_sm90INS1_16FlashAttnFwdSm90INS1_25CollectiveMainloopFwdSm90ILi2EN4cute5tupleIJNS5_1CILi1EEES8_S8_EEENS6_IJNS7_ILi128EEENS7_ILi160EEENS7_ILi192EEEEEELi192ENS_12float_e4m3_tEfNS_4arch4Sm90ELb0ELb0ELb0ELb1ELb0ELb0ELb0ELb1ELb1ELb1ELb1ELb0EEENS1_21CollectiveEpilogueFwdINS6_IJSA_SC_SB_EEES9_NS_10bfloat16_tESG_Li256ELb1ELb1ELb1ELb1EEENS1_36VarlenDynamicPersistentTileSchedulerILi128ELi160ELi256ELi128ELb1ELb1ELb1ELb0ELb1ELb1EEEEEEEEEvNT_6ParamsE)
        .other          _ZN7cutlass13device_kernelIN5flash11enable_sm90INS1_16FlashAttnFwdSm90INS1_25CollectiveMainloopFwdSm90ILi2EN4cute5tupleIJNS5_1CILi1EEES8_S8_EEENS6_IJNS7_ILi128EEENS7_ILi160EEENS7_ILi192EEEEEELi192ENS_12float_e4m3_tEfNS_4arch4Sm90ELb0ELb0ELb0ELb1ELb0ELb0ELb0ELb1ELb1ELb1ELb1ELb0EEENS1_21CollectiveEpilogueFwdINS6_IJSA_SC_SB_EEES9_NS_10bfloat16_tESG_Li256ELb1ELb1ELb1ELb1EEENS1_36VarlenDynamicPersistentTileSchedulerILi128ELi160ELi256ELi128ELb1ELb1ELb1ELb0ELb1ELb1EEEEEEEEEvNT_6ParamsE,@"STO_CUDA_ENTRY STV_DEFAULT"
_ZN7cutlass13device_kernelIN5flash11enable_sm90INS1_16FlashAttnFwdSm90INS1_25CollectiveMainloopFwdSm90ILi2EN4cute5tupleIJNS5_1CILi1EEES8_S8_EEENS6_IJNS7_ILi128EEENS7_ILi160EEENS7_ILi192EEEEEELi192ENS_12float_e4m3_tEfNS_4arch4Sm90ELb0ELb0ELb0ELb1ELb0ELb0ELb0ELb1ELb1ELb1ELb1ELb0EEENS1_21CollectiveEpilogueFwdINS6_IJSA_SC_SB_EEES9_NS_10bfloat16_tESG_Li256ELb1ELb1ELb1ELb1EEENS1_36VarlenDynamicPersistentTileSchedulerILi128ELi160ELi256ELi128ELb1ELb1ELb1ELb0ELb1ELb1EEEEEEEEEvNT_6ParamsE:
[----:B------:R-:W0:Y:S02]  /*0000*/  LDC R1, c[0x0][0x28] ;  /* 0x00000a00ff017b82 */ /* 0x000e240000000800 */
[----:B0-----:R-:W-:Y:S01]  /*0010*/  VIADD R1, R1, 0xffffffc0 ;  /* 0xffffffc001017836 */ /* 0x001fe20000000000 */
[----:B------:R-:W0:Y:S01]  /*0020*/  S2R R3, SR_TID.X ;  /* 0x0000000000037919 */ /* 0x000e220000002100 */
[----:B------:R-:W-:Y:S01]  /*0030*/  ELECT P0, URZ, PT ;  /* 0x00000000003f782f */ /* 0x000fe20003800000 */
[----:B------:R-:W-:Y:S01]  /*0040*/  BSSY B0, `(.L_x_129) ;  /* 0x000000e000007945 */ /* 0x000fe20003800000 */
[--C-:B0-----:R-:W-:Y:S02]  /*0050*/  SHF.R.U32.HI R0, RZ, 0x5, R3.reuse ;  /* 0x00000005ff007819 */ /* 0x101fe40000011603 */
[----:B------:R-:W-:-:S03]  /*0060*/  SHF.R.U32.HI R3, RZ, 0x7, R3 ;  /* 0x00000007ff037819 */ /* 0x000fc60000011603 */
        /* <DEDUP_REMOVED lines=11> */
.L_x_130:
[----:B------:R-:W-:Y:S05]  /*0120*/  BSYNC B0 ;  /* 0x0000000000007941 */ /* 0x000fea0003800000 */
.L_x_129:
[----:B------:R-:W-:Y:S01]  /*0130*/  VOTEU.ANY UP0, P0 ;  /* 0x00000000003f7886 */ /* 0x000fe20000000100 */
[----:B------:R-:W0:Y:S01]  /*0140*/  SHFL.IDX PT, R3, R3, RZ, 0x1f ;  /* 0x00001fff03037589 */ /* 0x000e2200000e0000 */
[----:B------:R-:W-:Y:S01]  /*0150*/  UMOV UR4, 0x80 ;  /* 0x0000008000047882 */ /* 0x000fe20000000000 */
[----:B------:R-:W-:Y:S01]  /*0160*/  UMOV UR7, 0x100 ;  /* 0x0000010000077882 */ /* 0x000fe20000000000 */
[----:B------:R-:W-:Y:S01]  /*0170*/  VOTEU.ANY UP1, P0 ;  /* 0x00000000003f7886 */ /* 0x000fe20000020100 */
[----:B------:R-:W1:Y:S01]  /*0180*/  @UP0 S2UR UR8, SR_CgaCtaId ;  /* 0x00000000000809c3 */ /* 0x000e620000008800 */
[----:B------:R-:W2:Y:S01]  /*0190*/  SHFL.IDX PT, R2, R0, RZ, 0x1f ;  /* 0x00001fff00027589 */ /* 0x000ea200000e0000 */
[----:B------:R-:W-:Y:S01]  /*01a0*/  @UP0 UMOV UR6, 0x400 ;  /* 0x0000040000060882 */ /* 0x000fe20000000000 */
[----:B------:R-:W-:-:S04]  /*01b0*/  @UP0 UIADD3 UR4, -UR4, 0x100000, URZ ;  /* 0x0010000004040890 */ /* 0x000fc8000fffe13f */
[----:B------:R-:W-:Y:S02]  /*01c0*/  @UP0 USHF.L.U32 UR5, UR4, 0xb, URZ ;  /* 0x0000000b04050899 */ /* 0x000fe4000800063f */
[----:B------:R-:W-:Y:S01]  /*01d0*/  @UP0 USHF.L.U32 UR4, UR4, 0x1, URZ ;  /* 0x0000000104040899 */ /* 0x000fe2000800063f */
[----:B------:R-:W-:Y:S01]  /*01e0*/  VOTEU.ANY UP2, P0 ;  /* 0x00000000003f7886 */ /* 0x000fe20000040100 */
[----:B0-----:R-:W-:Y:S01]  /*01f0*/  R2UR UR9, R3 ;  /* 0x00000000030972ca */ /* 0x001fe200000e0000 */
[----:B-1----:R-:W-:Y:S01]  /*0200*/  @UP0 ULEA UR8, UR8, UR6, 0x18 ;  /* 0x0000000608080291 */ /* 0x002fe2000f8ec03f */
[----:B--2---:R-:W-:Y:S01]  /*0210*/  ISETP.NE.AND P1, PT, R2, RZ, PT ;  /* 0x000000ff0200720c */ /* 0x004fe20003f25270 */
[----:B------:R-:W-:-:S04]  /*0220*/  @UP0 UIADD3 UR6, -UR7, 0x100000, URZ ;  /* 0x0010000007060890 */ /* 0x000fc8000fffe13f */
[----:B------:R-:W-:Y:S02]  /*0230*/  @UP0 USHF.L.U32 UR7, UR6, 0xb, URZ ;  /* 0x0000000b06070899 */ /* 0x000fe4000800063f */
[----:B------:R-:W-:-:S04]  /*0240*/  @UP0 USHF.L.U32 UR6, UR6, 0x1, URZ ;  /* 0x0000000106060899 */ /* 0x000fc8000800063f */
[----:B------:R-:W-:Y:S01]  /*0250*/  UISETP.NE.AND UP0, UPT, UR9, URZ, UPT ;  /* 0x0000003f0900728c */ /* 0x000fe2000bf05270 */
[----:B------:R-:W0:Y:S02]  /*0260*/  FENCE.VIEW.ASYNC.S ;  /* 0x00000000000073c6 */ /* 0x000e240000000000 */
[----:B0-----:R0:W1:Y:S05]  /*0270*/  @UP1 SYNCS.EXCH.64 URZ, [UR8+0x33400], UR4 ;  /* 0x03340004083f15b2 */ /* 0x00106a0008000100 */
[----:B------:R0:W2:Y:S01]  /*0280*/  @UP2 SYNCS.EXCH.64 URZ, [UR8+0x33420], UR6 ;  /* 0x03342006083f25b2 */ /* 0x0000a20008000100 */
        /* <DEDUP_REMOVED lines=17> */
[----:B------:R3:W0:Y:S02]  /*03a0*/  SYNCS.EXCH.64 URZ, [UR8+0x33448], UR6 ;  /* 0x03344806083f75b2 */ /* 0x0006240008000100 */
[----:B---3--:R-:W-:Y:S01]  /*03b0*/  NOP ;  /* 0x0000000000007918 */ /* 0x008fe20000000000 */
.L_x_131:
[----:B------:R-:W3:Y:S01]  /*03c0*/  SHFL.IDX PT, R2, R0, RZ, 0x1f ;  /* 0x00001fff00027589 */ /* 0x000ee200000e0000 */
[----:B------:R-:W-:Y:S01]  /*03d0*/  NOP ;  /* 0x0000000000007918 */ /* 0x000fe20000000000 */
[----:B---3--:R-:W-:-:S13]  /*03e0*/  ISETP.NE.AND P0, PT, R2, RZ, PT ;  /* 0x000000ff0200720c */ /* 0x008fda0003f05270 */
        /* <DEDUP_REMOVED lines=17> */
[----:B------:R3:W0:Y:S02]  /*0500*/  SYNCS.EXCH.64 URZ, [UR8+0x33468], UR6 ;  /* 0x03346806083f75b2 */ /* 0x0006240008000100 */
[----:B---3--:R-:W-:Y:S01]  /*0510*/  NOP ;  /* 0x0000000000007918 */ /* 0x008fe20000000000 */
.L_x_132:
[----:B------:R-:W3:Y:S01]  /*0520*/  SHFL.IDX PT, R2, R0, RZ, 0x1f ;  /* 0x00001fff00027589 */ /* 0x000ee200000e0000 */
[----:B------:R-:W-:Y:S01]  /*0530*/  NOP ;  /* 0x0000000000007918 */ /* 0x000fe20000000000 */
[----:B---3--:R-:W-:-:S13]  /*0540*/  ISETP.NE.AND P0, PT, R2, RZ, PT ;  /* 0x000000ff0200720c */ /* 0x008fda0003f05270 */
        /* <DEDUP_REMOVED lines=13> */
[----:B------:R3:W0:Y:S02]  /*0620*/  SYNCS.EXCH.64 URZ, [UR6+0x33488], UR4 ;  /* 0x03348804063f75b2 */ /* 0x0006240008000100 */
[----:B---3--:R-:W-:Y:S01]  /*0630*/  NOP ;  /* 0x0000000000007918 */ /* 0x008fe20000000000 */
.L_x_133:
        /* <DEDUP_REMOVED lines=22> */
.L_x_134:
        /* <DEDUP_REMOVED lines=22> */
.L_x_135:
[----:B------:R-:W-:Y:S01]  /*0900*/  PLOP3.LUT P0, PT, PT, PT, UP0, 0x80, 0x0 ;  /* 0x000000000000781c */ /* 0x000fe20003f0f008 */
[----:B------:R-:W-:Y:S01]  /*0910*/  UMOV UR38, 0x1 ;  /* 0x0000000100267882 */ /* 0x000fe20000000000 */
[----:B------:R-:W-:Y:S01]  /*0920*/  NOP ;  /* 0x0000000000007918 */ /* 0x000fe20000000000 */
[----:B------:R-:W-:Y:S01]  /*0930*/  USEL UR38, UR38, 0x2, !UP0 ;  /* 0x0000000226267887 */ /* 0x000fe2000c000000 */
[----:B------:R-:W-:Y:S01]  /*0940*/  ULDC.64 UR50, c[0x0][0x208] ;  /* 0x0000820000327ab9 */ /* 0x000fe20000000a00 */
[----:B012-4-:R-:W-:Y:S08]  /*0950*/  BAR.SYNC.DEFER_BLOCKING 0x0 ;  /* 0x0000000000007b1d */ /* 0x017ff00000010000 */
[----:B------:R-:W-:Y:S05]  /*0960*/  @!P0 BRA `(.L_x_136) ;  /* 0x000000d800648947 */ /* 0x000fea0003800000 */
.L_x_137:
[----:B------:R-:W-:-:S08]  /*0970*/  NOP ;  /* 0x0000000000007918 */ /* 0x000fd00000000000 */
[----:B------:R-:W0:Y:S02]  /*0980*/  USETMAXREG.TRY_ALLOC.CTAPOOL UP0, 0xf0 ;  /* 0x000000f0000079c8 */ /* 0x000e240008000600 */
[----:B0-----:R-:W-:-:S13]  /*0990*/  PLOP3.LUT P0, PT, PT, PT, UP0, 0x80, 0x0 ;  /* 0x000000000000781c */ /* 0x001fda0003f0f008 */
[----:B------:R-:W-:Y:S05]  /*09a0*/  @!P0 BRA `(.L_x_137) ;  /* 0xfffffffc00f08947 */ /* 0x000fea000383ffff */
[----:B------:R-:W0:Y:S01]  /*09b0*/  S2R R2, SR_TID.X ;  /* 0x0000000000027919 */ /* 0x000e220000002100 */
[----:B------:R-:W1:Y:S01]  /*09c0*/  S2UR UR5, SR_CgaCtaId ;  /* 0x00000000000579c3 */ /* 0x000e620000008800 */
[----:B------:R-:W-:-:S07]  /*09d0*/  UMOV UR4, 0x400 ;  /* 0x0000040000047882 */ /* 0x000fce0000000000 */
[----:B------:R-:W-:Y:S06]  /*09e0*/  BAR.ARV 0x8, 0x180 ;  /* 0x0206000000007b1d */ /* 0x000fec0000002000 */
[----:B-1----:R-:W-:Y:S01]  /*09f0*/  ULEA UR4, UR5, UR4, 0x18 ;  /* 0x0000000405047291 */ /* 0x002fe2000f8ec03f */
[----:B0-----:R-:W-:-:S04]  /*0a00*/  LOP3.LUT R0, R2, 0xffffff80, RZ, 0xc0, !PT ;  /* 0xffffff8002007812 */ /* 0x001fc800078ec0ff */
[----:B------:R-:W-:-:S13]  /*0a10*/  ISETP.NE.AND P0, PT, R0, 0x80, PT ;  /* 0x000000800000780c */ /* 0x000fda0003f05270 */
[----:B------:R-:W-:Y:S08]  /*0a20*/  @!P0 BAR.ARV 0x9, 0x100 ;  /* 0x0244000000008b1d */ /* 0x000ff00000002000 */
[----:B------:R-:W-:Y:S06]  /*0a30*/  BAR.SYNC.DEFER_BLOCKING 0x5, 0x180 ;  /* 0x0146000000007b1d */ /* 0x000fec0000010000 */
[----:B------:R-:W0:Y:S01]  /*0a40*/  LDS.128 R4, [UR4+0x334d0] ;  /* 0x0334d004ff047984 */ /* 0x000e220008000c00 */
[----:B------:R-:W-:Y:S01]  /*0a50*/  ULDC UR4, c[0x0][0xc3c] ;  /* 0x00030f0000047ab9 */ /* 0x000fe20000000800 */
[----:B------:R-:W-:Y:S06]  /*0a60*/  BAR.ARV 0x4, 0x180 ;  /* 0x0106000000007b1d */ /* 0x000fec0000002000 */
[----:B0-----:R-:W-:-:S13]  /*0a70*/  ISETP.GE.AND P0, PT, R7, UR4, PT ;  /* 0x0000000407007c0c */ /* 0x001fda000bf06270 */
[----:B------:R-:W-:Y:S05]  /*0a80*/  @P0 EXIT ;  /* 0x000000000000094d */ /* 0x000fea0003800000 */
[----:B------:R-:W-:Y:S01]  /*0a90*/  VIADD R12, R2, 0xffffff80 ;  /* 0xffffff80020c7836 */ /* 0x000fe20000000000 */
[----:B------:R-:W-:Y:S01]  /*0aa0*/  R2UR UR6, R6 ;  /* 0x00000000060672ca */ /* 0x000fe200000e0000 */
[----:B------:R-:W-:Y:S01]  /*0ab0*/  ULOP3.LUT UR48, UR38, 0x1, URZ, 0xfc, !UPT ;  /* 0x0000000126307892 */ /* 0x000fe2000f8efc3f */
[----:B------:R-:W-:Y:S01]  /*0ac0*/  R2UR UR5, R5 ;  /* 0x00000000050572ca */ /* 0x000fe200000e0000 */
[----:B------:R-:W-:Y:S01]  /*0ad0*/  UMOV UR47, URZ ;  /* 0x0000003f002f7c82 */ /* 0x000fe20008000000 */
[----:B------:R-:W-:Y:S01]  /*0ae0*/  SHF.R.S32.HI R0, RZ, 0x1f, R12 ;  /* 0x0000001fff007819 */ /* 0x000fe2000001140c */
[----:B------:R-:W-:Y:S01]  /*0af0*/  UMOV UR46, URZ ;  /* 0x0000003f002e7c82 */ /* 0x000fe20008000000 */
[----:B------:R-:W-:Y:S01]  /*0b00*/  R2UR UR7, R7 ;  /* 0x00000000070772ca */ /* 0x000fe200000e0000 */
[----:B------:R-:W-:Y:S01]  /*0b10*/  UMOV UR53, URZ ;  /* 0x0000003f00357c82 */ /* 0x000fe20008000000 */
[CC--:B------:R-:W-:Y:S02]  /*0b20*/  LEA.HI R2, R0.reuse, R12.reuse, RZ, 0x7 ;  /* 0x0000000c00027211 */ /* 0x0c0fe400078f38ff */
[----:B------:R-:W-:-:S02]  /*0b30*/  LEA.HI R3, R0, R12, RZ, 0x4 ;  /* 0x0000000c00037211 */ /* 0x000fc400078f20ff */
[----:B------:R-:W-:Y:S02]  /*0b40*/  LOP3.LUT R237, R2, 0xffffff80, RZ, 0xc0, !PT ;  /* 0xffffff8002ed7812 */ /* 0x000fe400078ec0ff */
[-C--:B------:R-:W-:Y:S02]  /*0b50*/  LEA.HI R4, R0, R12.reuse, RZ, 0x5 ;  /* 0x0000000c00047211 */ /* 0x080fe400078f28ff */
[----:B------:R-:W-:Y:S01]  /*0b60*/  SHF.R.S32.HI R6, RZ, 0x4, R3 ;  /* 0x00000004ff067819 */ /* 0x000fe20000011403 */
[----:B------:R-:W-:Y:S01]  /*0b70*/  IMAD.IADD R237, R12, 0x1, -R237 ;  /* 0x000000010ced7824 */ /* 0x000fe200078e0aed */
[----:B------:R-:W-:Y:S01]  /*0b80*/  LEA.HI R11, R0, R12, RZ, 0x2 ;  /* 0x0000000c000b7211 */ /* 0x000fe200078f10ff */
[----:B------:R-:W-:Y:S01]  /*0b90*/  IMAD.SHL.U32 R5, R4, 0x20, RZ ;  /* 0x0000002004057824 */ /* 0x000fe200078e00ff */
[C---:B------:R-:W-:Y:S02]  /*0ba0*/  LOP3.LUT R4, R3.reuse, 0x3fffff0, RZ, 0xc0, !PT ;  /* 0x03fffff003047812 */ /* 0x040fe400078ec0ff */
[----:B------:R-:W-:-:S02]  /*0bb0*/  LEA.HI R3, R3, R6, RZ, 0x1 ;  /* 0x0000000603037211 */ /* 0x000fc400078f08ff */
[----:B------:R-:W-:Y:S01]  /*0bc0*/  SHF.R.S32.HI R8, RZ, 0x1f, R237 ;  /* 0x0000001fff087819 */ /* 0x000fe200000114ed */
[----:B------:R-:W-:Y:S01]  /*0bd0*/  IMAD.IADD R4, R12, 0x1, -R4 ;  /* 0x000000010c047824 */ /* 0x000fe200078e0a04 */
[----:B------:R-:W-:Y:S02]  /*0be0*/  LOP3.LUT R3, R3, 0x1ffffffe, RZ, 0xc0, !PT ;  /* 0x1ffffffe03037812 */ /* 0x000fe400078ec0ff */
[----:B------:R-:W-:Y:S02]  /*0bf0*/  LEA.HI R7, R8, R237, RZ, 0x2 ;  /* 0x000000ed08077211 */ /* 0x000fe400078f10ff */
[----:B------:R-:W-:Y:S01]  /*0c00*/  LOP3.LUT R11, R11, 0xfffffffc, RZ, 0xc0, !PT ;  /* 0xfffffffc0b0b7812 */ /* 0x000fe200078ec0ff */
[----:B------:R-:W-:Y:S01]  /*0c10*/  IMAD.IADD R3, R6, 0x1, -R3 ;  /* 0x0000000106037824 */ /* 0x000fe200078e0a03 */
[--C-:B------:R-:W-:Y:S02]  /*0c20*/  SHF.R.S32.HI R9, RZ, 0x2, R7.reuse ;  /* 0x00000002ff097819 */ /* 0x100fe40000011407 */
[----:B------:R-:W-:Y:S01]  /*0c30*/  SHF.R.S32.HI R10, RZ, 0x1f, R7 ;  /* 0x0000001fff0a7819 */ /* 0x000fe20000011407 */
[----:B------:R-:W-:Y:S01]  /*0c40*/  IMAD.IADD R11, R12, 0x1, -R11 ;  /* 0x000000010c0b7824 */ /* 0x000fe200078e0a0b */
[----:B------:R-:W-:-:S02]  /*0c50*/  LOP3.LUT R6, R7, 0x7ffffffc, RZ, 0xc0, !PT ;  /* 0x7ffffffc07067812 */ /* 0x000fc400078ec0ff */
[----:B------:R-:W-:Y:S02]  /*0c60*/  LEA.HI R10, R10, R9, RZ, 0x3 ;  /* 0x000000090a0a7211 */ /* 0x000fe400078f18ff */
[----:B------:R-:W-:Y:S01]  /*0c70*/  SHF.R.S32.HI R13, RZ, 0x7, R2 ;  /* 0x00000007ff0d7819 */ /* 0x000fe20000011402 */
[----:B------:R-:W-:Y:S01]  /*0c80*/  IMAD.IADD R6, R237, 0x1, -R6 ;  /* 0x00000001ed067824 */ /* 0x000fe200078e0a06 */
[----:B------:R-:W-:Y:S02]  /*0c90*/  LOP3.LUT R5, R5, 0xfffffc00, RZ, 0xc0, !PT ;  /* 0xfffffc0005057812 */ /* 0x000fe400078ec0ff */
[----:B------:R-:W-:Y:S01]  /*0ca0*/  LOP3.LUT R10, R10, 0xfffffff8, RZ, 0xc0, !PT ;  /* 0xfffffff80a0a7812 */ /* 0x000fe200078ec0ff */
[----:B------:R-:W-:Y:S01]  /*0cb0*/  IMAD.SHL.U32 R17, R6, 0x2, RZ ;  /* 0x0000000206117824 */ /* 0x000fe200078e00ff */
[----:B------:R-:W-:Y:S01]  /*0cc0*/  LEA.HI R8, R8, R237, RZ, 0x5 ;  /* 0x000000ed08087211 */ /* 0x000fe200078f28ff */
[----:B------:R-:W-:Y:S01]  /*0cd0*/  IMAD R4, R4, 0x40, R5 ;  /* 0x0000004004047824 */ /* 0x000fe200078e0205 */
[----:B------:R-:W-:Y:S01]  /*0ce0*/  LEA.HI R2, R2, R13, RZ, 0x1 ;  /* 0x0000000d02027211 */ /* 0x000fe200078f08ff */
[----:B------:R-:W-:Y:S01]  /*0cf0*/  IMAD.IADD R9, R9, 0x1, -R10 ;  /* 0x0000000109097824 */ /* 0x000fe200078e0a0a */
[----:B------:R-:W-:Y:S01]  /*0d00*/  LEA.HI R5, R11, R11, RZ, 0x1 ;  /* 0x0000000b0b057211 */ /* 0x000fe200078f08ff */
[----:B------:R-:W-:Y:S01]  /*0d10*/  VIADD R234, R17, 0x10 ;  /* 0x0000001011ea7836 */ /* 0x000fe20000000000 */
[----:B------:R-:W-:Y:S01]  /*0d20*/  SHF.R.S32.HI R8, RZ, 0x5, R8 ;  /* 0x00000005ff087819 */ /* 0x000fe20000011408 */
[----:B------:R-:W-:Y:S01]  /*0d30*/  IMAD R3, R3, 0x8, R4 ;  /* 0x0000000803037824 */ /* 0x000fe200078e0204 */
[----:B------:R-:W-:Y:S01]  /*0d40*/  LOP3.LUT R2, R2, 0x3fffffe, RZ, 0xc0, !PT ;  /* 0x03fffffe02027812 */ /* 0x000fe200078ec0ff */
[C---:B------:R-:W-:Y:S01]  /*0d50*/  VIADD R231, R17.reuse, 0x48 ;  /* 0x0000004811e77836 */ /* 0x040fe20000000000 */
[----:B------:R-:W-:Y:S01]  /*0d60*/  LEA.HI R0, R0, R12, RZ, 0x3 ;  /* 0x0000000c00007211 */ /* 0x000fe200078f18ff */
[----:B------:R-:W-:Y:S01]  /*0d70*/  VIADD R228, R17, 0x60 ;  /* 0x0000006011e47836 */ /* 0x000fe20000000000 */
[----:B------:R-:W-:Y:S01]  /*0d80*/  LOP3.LUT R4, R5, 0x1ffffffe, RZ, 0xc0, !PT ;  /* 0x1ffffffe05047812 */ /* 0x000fe200078ec0ff */
[----:B------:R-:W-:Y:S01]  /*0d90*/  IMAD R9, R8, 0x10, R9 ;  /* 0x0000001008097824 */ /* 0x000fe200078e0209 */
[----:B------:R-:W-:Y:S01]  /*0da0*/  LOP3.LUT R16, R0, 0xfffffff8, RZ, 0xc0, !PT ;  /* 0xfffffff800107812 */ /* 0x000fe200078ec0ff */
[----:B------:R-:W-:Y:S01]  /*0db0*/  IMAD.IADD R2, R13, 0x1, -R2 ;  /* 0x000000010d027824 */ /* 0x000fe200078e0a02 */
[----:B------:R-:W-:Y:S01]  /*0dc0*/  SHF.R.S32.HI R236, RZ, 0x3, R0 ;  /* 0x00000003ffec7819 */ /* 0x000fe20000011400 */
[C---:B------:R-:W-:Y:S01]  /*0dd0*/  VIADD R225, R17.reuse, 0x78 ;  /* 0x0000007811e17836 */ /* 0x040fe20000000000 */
[----:B------:R-:W-:Y:S01]  /*0de0*/  SHF.R.S32.HI R0, RZ, 0x1f, R234 ;  /* 0x0000001fff007819 */ /* 0x000fe200000114ea */
[C---:B------:R-:W-:Y:S01]  /*0df0*/  VIADD R222, R17.reuse, 0x90 ;  /* 0x0000009011de7836 */ /* 0x040fe20000000000 */
[----:B------:R0:W-:Y:S01]  /*0e00*/  STL [R1+0x38], R3 ;  /* 0x0000380301007387 */ /* 0x0001e20000100800 */
[----:B------:R-:W-:Y:S01]  /*0e10*/  VIADD R23, R17, 0xa8 ;  /* 0x000000a811177836 */ /* 0x000fe20000000000 */
[----:B------:R-:W-:Y:S01]  /*0e20*/  SHF.R.S32.HI R0, RZ, 0x1f, R231 ;  /* 0x0000001fff007819 */ /* 0x000fe200000114e7 */
[----:B------:R-:W-:Y:S01]  /*0e30*/  IMAD.IADD R4, R11, 0x1, -R4 ;  /* 0x000000010b047824 */ /* 0x000fe200078e0a04 */
[----:B------:R-:W-:Y:S01]  /*0e40*/  SHF.R.S32.HI R0, RZ, 0x1f, R228 ;  /* 0x0000001fff007819 */ /* 0x000fe200000114e4 */
[C---:B------:R-:W-:Y:S01]  /*0e50*/  VIADD R235, R17.reuse, 0x8 ;  /* 0x0000000811eb7836 */ /* 0x040fe20000000000 */
[----:B------:R-:W-:Y:S01]  /*0e60*/  SHF.R.S32.HI R0, RZ, 0x1f, R225 ;  /* 0x0000001fff007819 */ /* 0x000fe200000114e1 */
[C---:B------:R-:W-:Y:S01]  /*0e70*/  VIADD R233, R17.reuse, 0x18 ;  /* 0x0000001811e97836 */ /* 0x040fe20000000000 */
[----:B------:R-:W-:Y:S01]  /*0e80*/  SHF.R.S32.HI R0, RZ, 0x1f, R222 ;  /* 0x0000001fff007819 */ /* 0x000fe200000114de */
[C---:B------:R-:W-:Y:S01]  /*0e90*/  VIADD R232, R17.reuse, 0x40 ;  /* 0x0000004011e87836 */ /* 0x040fe20000000000 */
[----:B------:R-:W-:Y:S01]  /*0ea0*/  SHF.R.S32.HI R0, RZ, 0x1f, R23 ;  /* 0x0000001fff007819 */ /* 0x000fe20000011417 */
[----:B0-----:R-:W-:Y:S01]  /*0eb0*/  IMAD R3, R2, 0x40, R9 ;  /* 0x0000004002037824 */ /* 0x001fe200078e0209 */
[----:B------:R-:W-:Y:S01]  /*0ec0*/  SHF.R.S32.HI R2, RZ, 0x1f, R235 ;  /* 0x0000001fff027819 */ /* 0x000fe200000114eb */
[C---:B------:R-:W-:Y:S01]  /*0ed0*/  VIADD R230, R17.reuse, 0x50 ;  /* 0x0000005011e67836 */ /* 0x040fe20000000000 */
[----:B------:R-:W-:Y:S01]  /*0ee0*/  SHF.R.S32.HI R5, RZ, 0x1f, R233 ;  /* 0x0000001fff057819 */ /* 0x000fe200000114e9 */
[----:B------:R-:W-:Y:S01]  /*0ef0*/  IMAD R0, R4, 0x8, R3 ;  /* 0x0000000804007824 */ /* 0x000fe200078e0203 */
[----:B------:R0:W-:Y:S01]  /*0f00*/  STL [R1+0x30], R3 ;  /* 0x0000300301007387 */ /* 0x0001e20000100800 */
[C---:B------:R-:W-:Y:S01]  /*0f10*/  VIADD R229, R17.reuse, 0x58 ;  /* 0x0000005811e57836 */ /* 0x040fe20000000000 */
[----:B------:R-:W-:Y:S01]  /*0f20*/  SHF.R.S32.HI R2, RZ, 0x1f, R232 ;  /* 0x0000001fff027819 */ /* 0x000fe200000114e8 */
[C---:B------:R-:W-:Y:S01]  /*0f30*/  VIADD R227, R17.reuse, 0x68 ;  /* 0x0000006811e37836 */ /* 0x040fe20000000000 */
[----:B------:R0:W-:Y:S01]  /*0f40*/  STL [R1+0x34], R0 ;  /* 0x0000340001007387 */ /* 0x0001e20000100800 */
[C---:B------:R-:W-:Y:S01]  /*0f50*/  VIADD R226, R17.reuse, 0x70 ;  /* 0x0000007011e27836 */ /* 0x040fe20000000000 */
[----:B------:R-:W-:Y:S01]  /*0f60*/  SHF.R.S32.HI R5, RZ, 0x1f, R230 ;  /* 0x0000001fff057819 */ /* 0x000fe200000114e6 */
        /* <DEDUP_REMOVED lines=12> */
[----:B------:R-:W-:Y:S01]  /*1030*/  IMAD.IADD R16, R12, 0x1, -R16 ;  /* 0x000000010c107824 */ /* 0x000fe200078e0a10 */
[----:B------:R-:W-:Y:S01]  /*1040*/  SHF.R.S32.HI R2, RZ, 0x1f, R220 ;  /* 0x0000001fff027819 */ /* 0x000fe200000114dc */
[----:B------:R-:W-:Y:S01]  /*1050*/  VIADD R18, R17, 0x20 ;  /* 0x0000002011127836 */ /* 0x000fe20000000000 */
[----:B------:R-:W-:-:S02]  /*1060*/  SHF.R.S32.HI R5, RZ, 0x1f, R22 ;  /* 0x0000001fff057819 */ /* 0x000fc40000011416 */
[----:B0-----:R-:W-:-:S07]  /*1070*/  SHF.R.S32.HI R2, RZ, 0x1f, R19 ;  /* 0x0000001fff027819 */ /* 0x001fce0000011413 */
.L_x_185:
[----:B------:R-:W-:Y:S01]  /*1080*/  ULDC.64 UR8, c[0x0][0xc88] ;  /* 0x0003220000087ab9 */ /* 0x000fe20000000a00 */
[----:B------:R-:W-:Y:S01]  /*1090*/  ULDC.64 UR14, c[0x0][0x998] ;  /* 0x00026600000e7ab9 */ /* 0x000fe20000000a00 */
[----:B------:R-:W-:Y:S01]  /*10a0*/  UIMAD.WIDE UR8, UR7, 0x4, UR8 ;  /* 0x00000004070878a5 */ /* 0x000fe2000f8e0208 */
[----:B------:R-:W-:Y:S01]  /*10b0*/  ULDC.64 UR12, c[0x0][0x990] ;  /* 0x00026400000c7ab9 */ /* 0x000fe20000000a00 */
[----:B------:R-:W-:Y:S01]  /*10c0*/  ULDC.64 UR10, c[0x0][0xa20] ;  /* 0x00028800000a7ab9 */ /* 0x000fe20000000a00 */
[----:B------:R-:W-:-:S03]  /*10d0*/  ULOP3.LUT UR42, UR6, 0xffff, URZ, 0xc0, !UPT ;  /* 0x0000ffff062a7892 */ /* 0x000fc6000f8ec03f */
[----:B0-23--:R-:W-:Y:S01]  /*10e0*/  IMAD.U32 R2, RZ, RZ, UR8 ;  /* 0x00000008ff027e24 */ /* 0x00dfe2000f8e00ff */
[----:B------:R-:W-:Y:S01]  /*10f0*/  ULDC UR4, c[0x0][0x424] ;  /* 0x0001090000047ab9 */ /* 0x000fe20000000800 */
[----:B------:R-:W-:Y:S01]  /*1100*/  IMAD.U32 R3, RZ, RZ, UR9 ;  /* 0x00000009ff037e24 */ /* 0x000fe2000f8e00ff */
[----:B------:R-:W-:Y:S01]  /*1110*/  ISETP.NE.U32.AND P1, PT, RZ, UR14, PT ;  /* 0x0000000eff007c0c */ /* 0x000fe2000bf25070 */
[----:B------:R-:W-:-:S03]  /*1120*/  ULDC.64 UR8, c[0x0][0xa28] ;  /* 0x00028a0000087ab9 */ /* 0x000fc60000000a00 */
[----:B------:R-:W2:Y:S01]  /*1130*/  LDG.E R2, desc[UR50][R2.64] ;  /* 0x0000003202027981 */ /* 0x000ea2000c1e1900 */
[----:B------:R-:W-:Y:S01]  /*1140*/  ISETP.NE.U32.AND P0, PT, RZ, UR12, PT ;  /* 0x0000000cff007c0c */ /* 0x000fe2000bf05070 */
[----:B------:R-:W-:Y:S01]  /*1150*/  UISETP.NE.U32.AND UP0, UPT, UR8, URZ, UPT ;  /* 0x0000003f0800728c */ /* 0x000fe2000bf05070 */
[----:B------:R-:W-:Y:S01]  /*1160*/  ISETP.NE.AND.EX P1, PT, RZ, UR15, PT, P1 ;  /* 0x0000000fff007c0c */ /* 0x000fe2000bf25310 */
[----:B------:R-:W-:Y:S01]  /*1170*/  UISETP.NE.U32.AND UP1, UPT, UR10, URZ, UPT ;  /* 0x0000003f0a00728c */ /* 0x000fe2000bf25070 */
[----:B------:R-:W-:Y:S01]  /*1180*/  ISETP.NE.AND.EX P0, PT, RZ, UR13, PT, P0 ;  /* 0x0000000dff007c0c */ /* 0x000fe2000bf05300 */
[----:B------:R-:W-:Y:S02]  /*1190*/  UISETP.NE.AND.EX UP0, UPT, UR9, URZ, UPT, UP0 ;  /* 0x0000003f0900728c */ /* 0x000fe4000bf05300 */
[----:B------:R-:W-:-:S04]  /*11a0*/  UISETP.NE.AND.EX UP1, UPT, UR11, URZ, UPT, UP1 ;  /* 0x0000003f0b00728c */ /* 0x000fc8000bf25310 */
[----:B------:R-:W-:Y:S02]  /*11b0*/  PLOP3.LUT P4, PT, PT, PT, UP0, 0x80, 0x0 ;  /* 0x000000000000781c */ /* 0x000fe40003f8f008 */
[----:B------:R-:W-:Y:S02]  /*11c0*/  PLOP3.LUT P5, PT, PT, PT, UP1, 0x80, 0x0 ;  /* 0x000000000000781c */ /* 0x000fe40003faf018 */
[----:B----4-:R-:W0:Y:S08]  /*11d0*/  @P1 LDC.64 R8, c[0x0][0x9b8] ;  /* 0x00026e00ff081b82 */ /* 0x010e300000000a00 */
[----:B-1----:R-:W1:Y:S08]  /*11e0*/  @P0 LDC.64 R6, c[0x0][0x9a8] ;  /* 0x00026a00ff060b82 */ /* 0x002e700000000a00 */
[----:B------:R-:W3:Y:S08]  /*11f0*/  @P0 LDC.64 R14, c[0x0][0x9b0] ;  /* 0x00026c00ff0e0b82 */ /* 0x000ef00000000a00 */
[----:B------:R-:W4:Y:S01]  /*1200*/  @P1 LDC.64 R20, c[0x0][0x9c0] ;  /* 0x00027000ff141b82 */ /* 0x000f220000000a00 */
[----:B--2---:R-:W-:-:S13]  /*1210*/  R2UR UR36, R2 ;  /* 0x00000000022472ca */ /* 0x004fda00000e0000 */
[----:B------:R-:W-:Y:S02]  /*1220*/  USHF.R.S32.HI UR37, URZ, 0x1f, UR36 ;  /* 0x0000001f3f257899 */ /* 0x000fe40008011424 */
[----:B0-----:R-:W-:Y:S01]  /*1230*/  @P1 IMAD.WIDE.U32 R4, R8, UR36, RZ ;  /* 0x0000002408041c25 */ /* 0x001fe2000f8e00ff */
[----:B------:R-:W-:-:S03]  /*1240*/  @UP0 ULEA UR8, UP2, UR36, UR8, 0x2 ;  /* 0x0000000824080291 */ /* 0x000fc6000f84103f */
[----:B------:R-:W-:Y:S01]  /*1250*/  @P1 IMAD R2, R8, UR37, RZ ;  /* 0x0000002508021c24 */ /* 0x000fe2000f8e02ff */
[----:B------:R-:W-:Y:S02]  /*1260*/  @UP0 ULEA.HI.X UR9, UR36, UR9, UR37, 0x2, UP2 ;  /* 0x0000000924090291 */ /* 0x000fe400090f1425 */
[C---:B-1---5:R-:W-:Y:S01]  /*1270*/  @P0 IMAD R0, R6.reuse, UR37, RZ ;  /* 0x0000002506000c24 */ /* 0x062fe2000f8e02ff */
[----:B------:R-:W-:Y:S02]  /*1280*/  @UP1 ULEA UR10, UP0, UR36, UR10, 0x2 ;  /* 0x0000000a240a1291 */ /* 0x000fe4000f80103f */
[----:B------:R-:W-:Y:S02]  /*1290*/  @P1 IMAD R9, R9, UR36, R2 ;  /* 0x0000002409091c24 */ /* 0x000fe4000f8e0202 */
[----:B------:R-:W-:Y:S01]  /*12a0*/  @P0 IMAD R7, R7, UR36, R0 ;  /* 0x0000002407070c24 */ /* 0x000fe2000f8e0200 */
[----:B------:R-:W-:Y:S02]  /*12b0*/  @UP1 ULEA.HI.X UR11, UR36, UR11, UR37, 0x2, UP0 ;  /* 0x0000000b240b1291 */ /* 0x000fe400080f1425 */
[----:B------:R-:W-:-:S04]  /*12c0*/  @P0 IMAD.WIDE.U32 R2, R6, UR36, RZ ;  /* 0x0000002406020c25 */ /* 0x000fc8000f8e00ff */
[----:B------:R-:W-:Y:S02]  /*12d0*/  @P0 IMAD.IADD R3, R3, 0x1, R7 ;  /* 0x0000000103030824 */ /* 0x000fe400078e0207 */
[----:B------:R-:W-:Y:S02]  /*12e0*/  @P1 IMAD.IADD R5, R5, 0x1, R9 ;  /* 0x0000000105051824 */ /* 0x000fe400078e0209 */
[----:B---3--:R-:W-:-:S04]  /*12f0*/  @P0 IMAD.WIDE.U32 R2, R14, UR42, R2 ;  /* 0x0000002a0e020c25 */ /* 0x008fc8000f8e0002 */
[----:B----4-:R-:W-:-:S04]  /*1300*/  @P1 IMAD.WIDE.U32 R6, R20, UR42, R4 ;  /* 0x0000002a14061c25 */ /* 0x010fc8000f8e0004 */
[----:B------:R-:W-:Y:S02]  /*1310*/  IMAD.U32 R10, RZ, RZ, UR8 ;  /* 0x00000008ff0a7e24 */ /* 0x000fe4000f8e00ff */
[----:B------:R-:W-:Y:S02]  /*1320*/  IMAD.U32 R12, RZ, RZ, UR10 ;  /* 0x0000000aff0c7e24 */ /* 0x000fe4000f8e00ff */
[----:B------:R-:W-:Y:S02]  /*1330*/  IMAD.U32 R11, RZ, RZ, UR9 ;  /* 0x00000009ff0b7e24 */ /* 0x000fe4000f8e00ff */
[----:B------:R-:W-:Y:S02]  /*1340*/  IMAD.U32 R13, RZ, RZ, UR11 ;  /* 0x0000000bff0d7e24 */ /* 0x000fe4000f8e00ff */
[----:B------:R-:W-:Y:S01]  /*1350*/  @P0 IMAD R5, R15, UR42, R3 ;  /* 0x0000002a0f050c24 */ /* 0x000fe2000f8e0203 */
[----:B------:R-:W-:Y:S01]  /*1360*/  @P0 LEA R4, P2, R2, UR12, 0x2 ;  /* 0x0000000c02040c11 */ /* 0x000fe2000f8410ff */
[----:B------:R-:W-:Y:S01]  /*1370*/  @P1 IMAD R3, R21, UR42, R7 ;  /* 0x0000002a15031c24 */ /* 0x000fe2000f8e0207 */
[----:B------:R-:W-:Y:S01]  /*1380*/  @P1 LEA R8, P3, R6, UR14, 0x2 ;  /* 0x0000000e06081c11 */ /* 0x000fe2000f8610ff */
[----:B------:R-:W2:Y:S01]  /*1390*/  @P4 LDG.E R10, desc[UR50][R10.64] ;  /* 0x000000320a0a4981 */ /* 0x000ea2000c1e1900 */
[----:B------:R-:W-:Y:S01]  /*13a0*/  IMAD.MOV.U32 R7, RZ, RZ, 0x3f800000 ;  /* 0x3f800000ff077424 */ /* 0x000fe200078e00ff */
[----:B------:R-:W-:Y:S01]  /*13b0*/  @P0 LEA.HI.X R5, R2, UR13, R5, 0x2, P2 ;  /* 0x0000000d02050c11 */ /* 0x000fe200090f1405 */
[----:B------:R-:W-:Y:S01]  /*13c0*/  IMAD.MOV.U32 R0, RZ, RZ, 0x3f800000 ;  /* 0x3f800000ff007424 */ /* 0x000fe200078e00ff */
[----:B------:R-:W3:Y:S01]  /*13d0*/  @P5 LDG.E R12, desc[UR50][R12.64] ;  /* 0x000000320c0c5981 */ /* 0x000ee2000c1e1900 */
[----:B------:R-:W-:Y:S01]  /*13e0*/  @P1 LEA.HI.X R9, R6, UR15, R3, 0x2, P3 ;  /* 0x0000000f06091c11 */ /* 0x000fe200098f1403 */
[----:B------:R-:W-:-:S02]  /*13f0*/  ULDC.64 UR8, c[0x0][0x418] ;  /* 0x0001060000087ab9 */ /* 0x000fc40000000a00 */
[----:B------:R0:W5:Y:S04]  /*1400*/  @P0 LDG.E R7, desc[UR50][R4.64] ;  /* 0x0000003204070981 */ /* 0x000168000c1e1900 */
[----:B------:R0:W5:Y:S01]  /*1410*/  @P1 LDG.E R0, desc[UR50][R8.64] ;  /* 0x0000003208001981 */ /* 0x000162000c1e1900 */
[----:B------:R-:W-:Y:S01]  /*1420*/  UISETP.NE.U32.AND UP0, UPT, UR8, URZ, UPT ;  /* 0x0000003f0800728c */ /* 0x000fe2000bf05070 */
[----:B------:R-:W-:Y:S01]  /*1430*/  UMOV UR43, UR5 ;  /* 0x00000005002b7c82 */ /* 0x000fe20008000000 */
[----:B------:R-:W-:Y:S02]  /*1440*/  ULDC UR5, c[0x0][0x2f0] ;  /* 0x0000bc0000057ab9 */ /* 0x000fe40000000800 */
[----:B------:R-:W-:Y:S01]  /*1450*/  UISETP.NE.AND.EX UP0, UPT, UR9, URZ, UPT, UP0 ;  /* 0x0000003f0900728c */ /* 0x000fe2000bf05300 */
[----:B------:R-:W-:Y:S01]  /*1460*/  UMOV UR54, URZ ;  /* 0x0000003f00367c82 */ /* 0x000fe20008000000 */
[----:B------:R-:W-:-:S02]  /*1470*/  ULOP3.LUT UR8, UR6, 0xff0000, URZ, 0xc0, !UPT ;  /* 0x00ff000006087892 */ /* 0x000fc4000f8ec03f */
[----:B------:R-:W-:Y:S02]  /*1480*/  USEL UR4, UR4, 0x1, UP0 ;  /* 0x0000000104047887 */ /* 0x000fe40008000000 */
[----:B------:R-:W-:Y:S02]  /*1490*/  ULOP3.LUT UR6, UR6, 0xff000000, URZ, 0xc0, !UPT ;  /* 0xff00000006067892 */ /* 0x000fe4000f8ec03f */
[----:B------:R-:W-:Y:S01]  /*14a0*/  UIMAD UR4, UR4, UR5, URZ ;  /* 0x00000005040472a4 */ /* 0x000fe2000f8e023f */
[----:B--2---:R-:W-:-:S06]  /*14b0*/  @P4 R2UR UR54, R10 ;  /* 0x000000000a3642ca */ /* 0x004fcc00000e0000 */
[----:B---3--:R-:W-:Y:S01]  /*14c0*/  @P5 R2UR UR4, R12 ;  /* 0x000000000c0452ca */ /* 0x008fe200000e0000 */
[----:B0-----:R-:W-:-:S14]  /*14d0*/  @P5 BRA `(.L_x_138) ;  /* 0x0000000000345947 */ /* 0x001fdc0003800000 */
[----:B------:R-:W-:Y:S02]  /*14e0*/  ULDC.64 UR10, c[0x0][0xa08] ;  /* 0x00028200000a7ab9 */ /* 0x000fe40000000a00 */
[----:B------:R-:W-:-:S04]  /*14f0*/  ISETP.NE.U32.AND P0, PT, RZ, UR10, PT ;  /* 0x0000000aff007c0c */ /* 0x000fc8000bf05070 */
[----:B------:R-:W-:-:S13]  /*1500*/  ISETP.NE.AND.EX P0, PT, RZ, UR11, PT, P0 ;  /* 0x0000000bff007c0c */ /* 0x000fda000bf05300 */
[----:B------:R-:W-:Y:S05]  /*1510*/  @!P0 BRA `(.L_x_138) ;  /* 0x0000000000248947 */ /* 0x000fea0003800000 */
[----:B------:R-:W-:Y:S02]  /*1520*/  ULDC.64 UR4, c[0x0][0xa08] ;  /* 0x0002820000047ab9 */ /* 0x000fe40000000a00 */
[----:B------:R-:W-:-:S06]  /*1530*/  UIMAD.WIDE UR4, UR36, 0x4, UR4 ;  /* 0x00000004240478a5 */ /* 0x000fcc000f8e0204 */
[----:B------:R-:W-:Y:S02]  /*1540*/  IMAD.U32 R2, RZ, RZ, UR4 ;  /* 0x00000004ff027e24 */ /* 0x000fe4000f8e00ff */
[----:B------:R-:W-:-:S05]  /*1550*/  IMAD.U32 R3, RZ, RZ, UR5 ;  /* 0x00000005ff037e24 */ /* 0x000fca000f8e00ff */
[----:B------:R-:W2:Y:S04]  /*1560*/  LDG.E R5, desc[UR50][R2.64] ;  /* 0x0000003202057981 */ /* 0x000ea8000c1e1900 */
[----:B------:R-:W3:Y:S01]  /*1570*/  LDG.E R4, desc[UR50][R2.64+0x4] ;  /* 0x0000043202047981 */ /* 0x000ee2000c1e1900 */
[----:B--2---:R-:W-:Y:S02]  /*1580*/  R2UR UR4, R5 ;  /* 0x00000000050472ca */ /* 0x004fe400000e0000 */
[----:B---3--:R-:W-:-:S13]  /*1590*/  R2UR UR5, R4 ;  /* 0x00000000040572ca */ /* 0x008fda00000e0000 */
[----:B------:R-:W-:-:S12]  /*15a0*/  UIADD3 UR4, -UR4, UR5, URZ ;  /* 0x0000000504047290 */ /* 0x000fd8000fffe13f */
.L_x_138:
[----:B------:R-:W-:Y:S01]  /*15b0*/  UIADD3 UR54, -UR54, UR4, URZ ;  /* 0x0000000436367290 */ /* 0x000fe2000fffe13f */
[----:B-----5:R-:W-:Y:S01]  /*15c0*/  FMUL.FTZ R0, R7, R0 ;  /* 0x0000000007007220 */ /* 0x020fe20000410000 */
[----:B------:R-:W-:Y:S02]  /*15d0*/  USHF.R.U32.HI UR4, URZ, 0x8, UR6 ;  /* 0x000000083f047899 */ /* 0x000fe40008011606 */
[----:B------:R-:W-:Y:S02]  /*15e0*/  UISETP.GE.AND UP0, UPT, UR54, 0x1, UPT ;  /* 0x000000013600788c */ /* 0x000fe4000bf06270 */
[----:B------:R-:W-:Y:S02]  /*15f0*/  UIADD3 UR6, UR54, 0x9f, URZ ;  /* 0x0000009f36067890 */ /* 0x000fe4000fffe03f */
[----:B------:R-:W-:Y:S02]  /*1600*/  ULEA.HI UR8, UR8, UR4, URZ, 0x10 ;  /* 0x0000000408087291 */ /* 0x000fe4000f8f803f */
[----:B------:R-:W-:Y:S01]  /*1610*/  PLOP3.LUT P0, PT, PT, PT, UP0, 0x80, 0x0 ;  /* 0x000000000000781c */ /* 0x000fe20003f0f008 */
[----:B------:R-:W-:Y:S01]  /*1620*/  UIMAD.WIDE UR6, UR6, 0x66666667, URZ ;  /* 0x66666667060678a5 */ /* 0x000fe2000f8e023f */
[----:B------:R-:W-:Y:S01]  /*1630*/  ULDC UR11, c[0x0][0x988] ;  /* 0x00026200000b7ab9 */ /* 0x000fe20000000800 */
[----:B------:R-:W-:-:S02]  /*1640*/  UMOV UR4, URZ ;  /* 0x0000003f00047c82 */ /* 0x000fc40008000000 */
[----:B------:R-:W-:Y:S02]  /*1650*/  USHF.R.U32.HI UR5, URZ, 0x1f, UR7 ;  /* 0x0000001f3f057899 */ /* 0x000fe40008011607 */
[----:B------:R-:W-:Y:S02]  /*1660*/  ULOP3.LUT UR39, UR8, 0xff, URZ, 0xc0, !UPT ;  /* 0x000000ff08277892 */ /* 0x000fe4000f8ec03f */
[----:B------:R-:W-:Y:S02]  /*1670*/  USHF.R.U32.HI UR45, URZ, 0x10, UR8 ;  /* 0x000000103f2d7899 */ /* 0x000fe40008011608 */
[----:B------:R-:W-:Y:S02]  /*1680*/  ULEA.HI.SX32 UR9, UR7, UR5, 0x1a ;  /* 0x0000000507097291 */ /* 0x000fe4000f8fd23f */
[----:B------:R-:W-:Y:S10]  /*1690*/  @!P0 BRA `(.L_x_139) ;  /* 0x0000000000908947 */ /* 0x000ff40003800000 */
[----:B------:R-:W-:Y:S01]  /*16a0*/  UISETP.NE.AND UP0, UPT, UR45, URZ, UPT ;  /* 0x0000003f2d00728c */ /* 0x000fe2000bf05270 */
[----:B------:R-:W-:-:S03]  /*16b0*/  ULDC UR4, c[0x0][0x9f0] ;  /* 0x00027c0000047ab9 */ /* 0x000fc60000000800 */
[----:B------:R-:W-:-:S03]  /*16c0*/  USEL UR10, UR45, UR4, UP0 ;  /* 0x000000042d0a7287 */ /* 0x000fc60008000000 */
[----:B------:R-:W-:Y:S01]  /*16d0*/  UMOV UR4, URZ ;  /* 0x0000003f00047c82 */ /* 0x000fe20008000000 */
[----:B------:R-:W-:Y:S02]  /*16e0*/  UIADD3 UR6, UR9, -0x1, UR10 ;  /* 0xffffffff09067890 */ /* 0x000fe4000fffe00a */
[----:B------:R-:W-:-:S04]  /*16f0*/  IMAD.U32 R4, RZ, RZ, UR10 ;  /* 0x0000000aff047e24 */ /* 0x000fc8000f8e00ff */
[----:B------:R-:W-:Y:S01]  /*1700*/  IMAD.U32 R5, RZ, RZ, UR6 ;  /* 0x00000006ff057e24 */ /* 0x000fe2000f8e00ff */
[-C--:B------:R-:W-:Y:S01]  /*1710*/  IABS R2, R4.reuse ;  /* 0x0000000400027213 */ /* 0x080fe20000000000 */
[----:B------:R-:W-:Y:S01]  /*1720*/  ULOP3.LUT UR6, UR6, UR10, URZ, 0x3c, !UPT ;  /* 0x0000000a06067292 */ /* 0x000fe2000f8e3c3f */
[----:B------:R-:W-:Y:S02]  /*1730*/  IABS R6, R4 ;  /* 0x0000000400067213 */ /* 0x000fe40000000000 */
[----:B------:R-:W-:Y:S02]  /*1740*/  R2UR UR12, R2 ;  /* 0x00000000020c72ca */ /* 0x000fe400000e0000 */
[----:B------:R-:W-:-:S05]  /*1750*/  IABS R5, R5 ;  /* 0x0000000500057213 */ /* 0x000fca0000000000 */
[----:B------:R-:W-:-:S05]  /*1760*/  IMAD.MOV.U32 R4, RZ, RZ, R5 ;  /* 0x000000ffff047224 */ /* 0x000fca00078e0005 */
[----:B------:R-:W-:Y:S01]  /*1770*/  R2UR UR8, R4 ;  /* 0x00000000040872ca */ /* 0x000fe200000e0000 */
[----:B------:R-:W0:Y:S08]  /*1780*/  I2F.RP R2, UR12 ;  /* 0x0000000c00027d06 */ /* 0x000e300008209400 */
[----:B0-----:R-:W0:Y:S02]  /*1790*/  MUFU.RCP R2, R2 ;  /* 0x0000000200027308 */ /* 0x001e240000001000 */
[----:B0-----:R-:W-:-:S02]  /*17a0*/  VIADD R3, R2, 0xffffffe ;  /* 0x0ffffffe02037836 */ /* 0x001fc40000000000 */
[----:B------:R-:W-:-:S04]  /*17b0*/  IMAD.MOV R2, RZ, RZ, -R6 ;  /* 0x000000ffff027224 */ /* 0x000fc800078e0a06 */
[----:B------:R-:W0:Y:S02]  /*17c0*/  F2I.FTZ.U32.TRUNC.NTZ R3, R3 ;  /* 0x0000000300037305 */ /* 0x000e24000021f000 */
[----:B0-----:R-:W-:-:S13]  /*17d0*/  R2UR UR5, R3 ;  /* 0x00000000030572ca */ /* 0x001fda00000e0000 */
[----:B------:R-:W-:-:S04]  /*17e0*/  UIADD3 UR7, URZ, -UR5, URZ ;  /* 0x800000053f077290 */ /* 0x000fc8000fffe03f */
[----:B------:R-:W-:-:S04]  /*17f0*/  UIMAD UR7, UR7, UR12, URZ ;  /* 0x0000000c070772a4 */ /* 0x000fc8000f8e023f */
[----:B------:R-:W-:-:S03]  /*1800*/  UIMAD.WIDE.U32 UR4, UR5, UR7, UR4 ;  /* 0x00000007050472a5 */ /* 0x000fc6000f8e0004 */
[----:B------:R-:W-:Y:S01]  /*1810*/  R2UR UR7, R2 ;  /* 0x00000000020772ca */ /* 0x000fe200000e0000 */
[----:B------:R-:W-:-:S12]  /*1820*/  UIMAD.WIDE.U32 UR4, UR5, UR8, URZ ;  /* 0x00000008050472a5 */ /* 0x000fd8000f8e003f */
[----:B------:R-:W-:-:S04]  /*1830*/  UIMAD UR4, UR5, UR7, UR8 ;  /* 0x00000007050472a4 */ /* 0x000fc8000f8e0208 */
[----:B------:R-:W-:-:S11]  /*1840*/  UISETP.GT.U32.AND UP1, UPT, UR12, UR4, UPT ;  /* 0x000000040c00728c */ /* 0x000fd6000bf24070 */
[----:B------:R-:W-:Y:S02]  /*1850*/  @!UP1 UIADD3 UR4, UR4, -UR12, URZ ;  /* 0x8000000c04049290 */ /* 0x000fe4000fffe03f */
[----:B------:R-:W-:Y:S02]  /*1860*/  @!UP1 UIADD3 UR5, UR5, 0x1, URZ ;  /* 0x0000000105059890 */ /* 0x000fe4000fffe03f */
[----:B------:R-:W-:Y:S02]  /*1870*/  UISETP.GE.U32.AND UP0, UPT, UR4, UR12, UPT ;  /* 0x0000000c0400728c */ /* 0x000fe4000bf06070 */
[----:B------:R-:W-:-:S09]  /*1880*/  UISETP.GE.AND UP1, UPT, UR6, URZ, UPT ;  /* 0x0000003f0600728c */ /* 0x000fd2000bf26270 */
[----:B------:R-:W-:Y:S02]  /*1890*/  @UP0 UIADD3 UR5, UR5, 0x1, URZ ;  /* 0x0000000105050890 */ /* 0x000fe4000fffe03f */
[----:B------:R-:W-:-:S05]  /*18a0*/  UISETP.NE.AND UP0, UPT, UR10, URZ, UPT ;  /* 0x0000003f0a00728c */ /* 0x000fca000bf05270 */
[----:B------:R-:W-:Y:S02]  /*18b0*/  UMOV UR4, UR5 ;  /* 0x0000000500047c82 */ /* 0x000fe40008000000 */
[----:B------:R-:W-:-:S04]  /*18c0*/  @!UP1 UIADD3 UR4, -UR4, URZ, URZ ;  /* 0x0000003f04049290 */ /* 0x000fc8000fffe13f */
[----:B------:R-:W-:-:S12]  /*18d0*/  @!UP0 ULOP3.LUT UR4, URZ, UR10, URZ, 0x33, !UPT ;  /* 0x0000000a3f048292 */ /* 0x000fd8000f8e333f */
.L_x_139:
[----:B------:R-:W-:Y:S01]  /*18e0*/  UIMAD UR40, UR39, UR4, URZ ;  /* 0x00000004272872a4 */ /* 0x000fe2000f8e023f */
[----:B------:R-:W-:Y:S02]  /*18f0*/  IMAD.U32 R2, RZ, RZ, UR9 ;  /* 0x00000009ff027e24 */ /* 0x000fe4000f8e00ff */
[----:B------:R-:W-:Y:S01]  /*1900*/  FMUL.FTZ R0, R0, UR11 ;  /* 0x0000000b00007c20 */ /* 0x000fe20008410000 */
[----:B------:R-:W-:Y:S01]  /*1910*/  IMAD.U32 R3, RZ, RZ, UR4 ;  /* 0x00000004ff037e24 */ /* 0x000fe2000f8e00ff */
[----:B------:R-:W-:Y:S02]  /*1920*/  PLOP3.LUT P0, PT, PT, PT, PT, 0x80, 0x0 ;  /* 0x000000000000781c */ /* 0x000fe40003f0f070 */
[----:B------:R-:W-:Y:S02]  /*1930*/  CS2R R28, SRZ ;  /* 0x00000000001c7805 */ /* 0x000fe4000001ff00 */
[----:B------:R-:W-:Y:S02]  /*1940*/  CS2R R126, SRZ ;  /* 0x00000000007e7805 */ /* 0x000fe4000001ff00 */
[----:B------:R-:W-:Y:S01]  /*1950*/  R2UR UR41, R0 ;  /* 0x00000000002972ca */ /* 0x000fe200000e0000 */
[----:B------:R-:W-:Y:S01]  /*1960*/  IMAD.MOV.U32 R0, RZ, RZ, RZ ;  /* 0x000000ffff007224 */ /* 0x000fe200078e00ff */
[----:B------:R-:W-:Y:S01]  /*1970*/  VIADDMNMX R2, R3, UR40, R2, PT ;  /* 0x0000002803027c46 */ /* 0x000fe2000b800102 */
[----:B------:R-:W-:Y:S01]  /*1980*/  IMAD.MOV.U32 R55, RZ, RZ, RZ ;  /* 0x000000ffff377224 */ /* 0x000fe200078e00ff */
[----:B------:R-:W-:Y:S01]  /*1990*/  CS2R R124, SRZ ;  /* 0x00000000007c7805 */ /* 0x000fe2000001ff00 */
[----:B------:R-:W-:Y:S01]  /*19a0*/  IMAD.MOV.U32 R88, RZ, RZ, RZ ;  /* 0x000000ffff587224 */ /* 0x000fe200078e00ff */
[----:B------:R-:W-:-:S02]  /*19b0*/  R2UR UR52, R2 ;  /* 0x00000000023472ca */ /* 0x000fc400000e0000 */
        /* <DEDUP_REMOVED lines=8> */
[----:B------:R-:W-:Y:S02]  /*1a40*/  CS2R R76, SRZ ;  /* 0x00000000004c7805 */ /* 0x000fe4000001ff00 */
[----:B------:R-:W-:Y:S01]  /*1a50*/  CS2R R52, SRZ ;  /* 0x0000000000347805 */ /* 0x000fe2000001ff00 */
[----:B------:R-:W-:Y:S01]  /*1a60*/  IMAD.MOV.U32 R145, RZ, RZ, RZ ;  /* 0x000000ffff917224 */ /* 0x000fe200078e00ff */
[----:B------:R-:W-:Y:S01]  /*1a70*/  CS2R R60, SRZ ;  /* 0x00000000003c7805 */ /* 0x000fe2000001ff00 */
[----:B------:R-:W-:Y:S01]  /*1a80*/  UISETP.GT.AND UP0, UPT, UR52, UR40, UPT ;  /* 0x000000283400728c */ /* 0x000fe2000bf04270 */
[----:B------:R-:W-:Y:S01]  /*1a90*/  IMAD.MOV.U32 R149, RZ, RZ, RZ ;  /* 0x000000ffff957224 */ /* 0x000fe200078e00ff */
[----:B------:R-:W-:-:S02]  /*1aa0*/  CS2R R136, SRZ ;  /* 0x0000000000887805 */ /* 0x000fc4000001ff00 */
[----:B------:R-:W-:Y:S01]  /*1ab0*/  CS2R R44, SRZ ;  /* 0x00000000002c7805 */ /* 0x000fe2000001ff00 */
[----:B------:R-:W-:Y:S01]  /*1ac0*/  IMAD.MOV.U32 R151, RZ, RZ, RZ ;  /* 0x000000ffff977224 */ /* 0x000fe200078e00ff */
[----:B------:R-:W-:Y:S02]  /*1ad0*/  CS2R R92, SRZ ;  /* 0x00000000005c7805 */ /* 0x000fe4000001ff00 */
[----:B------:R-:W-:Y:S02]  /*1ae0*/  PLOP3.LUT P1, PT, PT, PT, UP0, 0x80, 0x0 ;  /* 0x000000000000781c */ /* 0x000fe40003f2f008 */
[----:B------:R-:W-:Y:S02]  /*1af0*/  CS2R R120, SRZ ;  /* 0x0000000000787805 */ /* 0x000fe4000001ff00 */
[----:B------:R-:W-:Y:S02]  /*1b00*/  CS2R R100, SRZ ;  /* 0x0000000000647805 */ /* 0x000fe4000001ff00 */
[----:B------:R-:W-:Y:S01]  /*1b10*/  CS2R R42, SRZ ;  /* 0x00000000002a7805 */ /* 0x000fe2000001ff00 */
[----:B------:R-:W-:Y:S01]  /*1b20*/  IMAD.MOV.U32 R32, RZ, RZ, RZ ;  /* 0x000000ffff207224 */ /* 0x000fe200078e00ff */
[----:B------:R-:W-:-:S02]  /*1b30*/  CS2R R132, SRZ ;  /* 0x0000000000847805 */ /* 0x000fc4000001ff00 */
        /* <DEDUP_REMOVED lines=30> */
[----:B------:R-:W-:-:S02]  /*1d20*/  IMAD.MOV.U32 R163, RZ, RZ, RZ ;  /* 0x000000ffffa37224 */ /* 0x000fc400078e00ff */
[----:B------:R-:W-:Y:S02]  /*1d30*/  IMAD.MOV.U32 R78, RZ, RZ, RZ ;  /* 0x000000ffff4e7224 */ /* 0x000fe400078e00ff */
[----:B------:R-:W-:Y:S02]  /*1d40*/  IMAD.MOV.U32 R109, RZ, RZ, RZ ;  /* 0x000000ffff6d7224 */ /* 0x000fe400078e00ff */
[----:B------:R-:W-:Y:S02]  /*1d50*/  IMAD.MOV.U32 R117, RZ, RZ, RZ ;  /* 0x000000ffff757224 */ /* 0x000fe400078e00ff */
[----:B------:R-:W-:Y:S02]  /*1d60*/  IMAD.MOV.U32 R106, RZ, RZ, RZ ;  /* 0x000000ffff6a7224 */ /* 0x000fe400078e00ff */
[----:B------:R-:W-:Y:S02]  /*1d70*/  IMAD.MOV.U32 R96, RZ, RZ, RZ ;  /* 0x000000ffff607224 */ /* 0x000fe400078e00ff */
[----:B------:R-:W-:Y:S01]  /*1d80*/  IMAD.MOV.U32 R114, RZ, RZ, RZ ;  /* 0x000000ffff727224 */ /* 0x000fe200078e00ff */
[----:B------:R-:W-:Y:S06]  /*1d90*/  @!P1 BRA `(.L_x_140) ;  /* 0x0000007400889947 */ /* 0x000fec0003800000 */
[----:B------:R-:W0:Y:S01]  /*1da0*/  S2R R4, SR_TID.X ;  /* 0x0000000000047919 */ /* 0x000e220000002100 */
[----:B------:R-:W1:Y:S01]  /*1db0*/  S2UR UR6, SR_CgaCtaId ;  /* 0x00000000000679c3 */ /* 0x000e620000008800 */
[----:B------:R-:W-:Y:S02]  /*1dc0*/  UMOV UR5, 0x400 ;  /* 0x0000040000057882 */ /* 0x000fe40000000000 */
[----:B-1----:R-:W-:-:S04]  /*1dd0*/  ULEA UR5, UR6, UR5, 0x18 ;  /* 0x0000000506057291 */ /* 0x002fc8000f8ec03f */
[----:B------:R-:W-:Y:S01]  /*1de0*/  UIADD3 UR5, UR5, 0x1e200, URZ ;  /* 0x0001e20005057890 */ /* 0x000fe2000fffe03f */
[----:B0-----:R-:W-:-:S03]  /*1df0*/  VIADD R5, R4, 0xffffff80 ;  /* 0xffffff8004057836 */ /* 0x001fc60000000000 */
[----:B------:R-:W-:Y:S02]  /*1e00*/  ULOP3.LUT UP0, URZ, UR5, 0x9f, URZ, 0xc0, !UPT ;  /* 0x0000009f053f7892 */ /* 0x000fe4000f80c03f */
[----:B------:R-:W-:-:S04]  /*1e10*/  SHF.R.S32.HI R4, RZ, 0x1f, R5 ;  /* 0x0000001fff047819 */ /* 0x000fc80000011405 */
[----:B------:R-:W-:Y:S02]  /*1e20*/  PLOP3.LUT P0, PT, PT, PT, UP0, 0x80, 0x0 ;  /* 0x000000000000781c */ /* 0x000fe40003f0f008 */
[----:B------:R-:W-:-:S04]  /*1e30*/  LEA.HI R4, R4, R5, RZ, 0x7 ;  /* 0x0000000504047211 */ /* 0x000fc800078f38ff */
[----:B------:R-:W-:-:S05]  /*1e40*/  SHF.R.S32.HI R4, RZ, 0x7, R4 ;  /* 0x00000007ff047819 */ /* 0x000fca0000011404 */
[----:B------:R-:W0:Y:S02]  /*1e50*/  SHFL.IDX PT, R0, R4, RZ, 0x1f ;  /* 0x00001fff04007589 */ /* 0x000e2400000e0000 */
[----:B0-----:R-:W-:-:S13]  /*1e60*/  R2UR UR44, R0 ;  /* 0x00000000002c72ca */ /* 0x001fda00000e0000 */
        /* <DEDUP_REMOVED lines=23> */
.L_x_141:
[----:B------:R-:W0:Y:S01]  /*1fe0*/  S2UR UR5, SR_CgaCtaId ;  /* 0x00000000000579c3 */ /* 0x000e220000008800 */
[----:B------:R-:W-:Y:S01]  /*1ff0*/  ULEA.HI UR4, UR47, UR47, URZ, 0x1 ;  /* 0x0000002f2f047291 */ /* 0x000fe2000f8f083f */
[----:B------:R-:W-:-:S03]  /*2000*/  MOV R3, 0x400 ;  /* 0x0000040000037802 */ /* 0x000fc60000000f00 */
[----:B------:R-:W-:-:S04]  /*2010*/  ULOP3.LUT UR4, UR4, 0xfffffffe, URZ, 0xc0, !UPT ;  /* 0xfffffffe04047892 */ /* 0x000fc8000f8ec03f */
[----:B------:R-:W-:-:S06]  /*2020*/  UIADD3 UR4, UR47, -UR4, URZ ;  /* 0x800000042f047290 */ /* 0x000fcc000fffe03f */
[----:B------:R-:W-:Y:S02]  /*2030*/  IMAD.U32 R4, RZ, RZ, UR4 ;  /* 0x00000004ff047e24 */ /* 0x000fe4000f8e00ff */
[----:B0-----:R-:W-:-:S05]  /*2040*/  IMAD.U32 R2, RZ, RZ, UR5 ;  /* 0x00000005ff027e24 */ /* 0x001fca000f8e00ff */
[----:B------:R-:W-:Y:S02]  /*2050*/  LEA R0, R2, R3, 0x18 ;  /* 0x0000000302007211 */ /* 0x000fe400078ec0ff */
[----:B------:R-:W-:Y:S01]  /*2060*/  SHF.L.U32 R3, R4, 0x1f, RZ ;  /* 0x0000001f04037819 */ /* 0x000fe200000006ff */
[----:B------:R-:W-:-:S03]  /*2070*/  IMAD.U32 R4, RZ, RZ, UR48 ;  /* 0x00000030ff047e24 */ /* 0x000fc6000f8e00ff */
[----:B------:R-:W0:Y:S02]  /*2080*/  SYNCS.PHASECHK.TRANS64.TRYWAIT P1, [R0+URZ+0x33400], R3 ;  /* 0x03340003000075a7 */ /* 0x000e24000802017f */
[----:B------:R-:W-:Y:S01]  /*2090*/  ISETP.NE.AND P0, PT, R4, 0x3, PT ;  /* 0x000000030400780c */ /* 0x000fe20003f05270 */
[----:B0-----:R-:W-:-:S12]  /*20a0*/  @!P1 BRA `(.L_x_142) ;  /* 0x0000012000749947 */ /* 0x001fd80003800000 */
.L_x_282:
[----:B------:R-:W-:Y:S05]  /*20b0*/  @!P0 BRA `(.L_x_143) ;  /* 0x0000000000048947 */ /* 0x000fea0003800000 */
[----:B------:R-:W-:Y:S01]  /*20c0*/  BPT.TRAP 0x1 ;  /* 0x000000040000795c */ /* 0x000fe20000300000 */
.L_x_143:
[----:B------:R-:W-:Y:S02]  /*20d0*/  IMAD.U32 R5, RZ, RZ, UR46 ;  /* 0x0000002eff057e24 */ /* 0x000fe4000f8e00ff */
[----:B0-----:R-:W-:-:S03]  /*20e0*/  IMAD.U32 R3, RZ, RZ, UR53 ;  /* 0x00000035ff037e24 */ /* 0x001fc6000f8e00ff */
[----:B------:R-:W-:Y:S01]  /*20f0*/  SHF.L.U32 R5, R5, 0x1f, RZ ;  /* 0x0000001f05057819 */ /* 0x000fe200000006ff */
[----:B------:R-:W-:-:S04]  /*2100*/  IMAD R6, R3, 0x8, R0 ;  /* 0x0000000803067824 */ /* 0x000fc800078e0200 */
[----:B------:R0:W1:Y:S01]  /*2110*/  SYNCS.PHASECHK.TRANS64.TRYWAIT P2, [R6+URZ+0x33430], R5 ;  /* 0x03343005060075a7 */ /* 0x000062000804017f */
[----:B------:R-:W-:Y:S05]  /*2120*/  @!P0 BRA `(.L_x_144) ;  /* 0x0000000000048947 */ /* 0x000fea0003800000 */
[----:B------:R-:W-:Y:S01]  /*2130*/  BPT.TRAP 0x1 ;  /* 0x000000040000795c */ /* 0x000fe20000300000 */
.L_x_144:
[----:B------:R-:W2:Y:S01]  /*2140*/  S2R R3, SR_TID.X ;  /* 0x0000000000037919 */ /* 0x000ea20000002100 */
[----:B------:R-:W-:Y:S01]  /*2150*/  IMAD.MOV.U32 R25, RZ, RZ, RZ ;  /* 0x000000ffff197224 */ /* 0x000fe200078e00ff */
[----:B--2---:R-:W-:Y:S01]  /*2160*/  LOP3.LUT P1, R3, R3, 0x7f, RZ, 0xc0, !PT ;  /* 0x0000007f03037812 */ /* 0x004fe2000782c0ff */
[----:B-1----:R-:W-:-:S12]  /*2170*/  @P2 BRA `(.L_x_145) ;  /* 0x0000000000082947 */ /* 0x002fd80003800000 */
[----:B------:R-:W1:Y:S02]  /*2180*/  SYNCS.PHASECHK.TRANS64.TRYWAIT P2, [R6+URZ+0x33430], R5 ;  /* 0x03343005060075a7 */ /* 0x000e64000804017f */
[----:B-1----:R-:W-:Y:S05]  /*2190*/  @!P2 BRA `(.L_x_146) ;  /* 0x00000120004ca947 */ /* 0x002fea0003800000 */
.L_x_145:
[----:B------:R-:W-:Y:S05]  /*21a0*/  WARPSYNC.ALL ;  /* 0x0000000000007948 */ /* 0x000fea0003800000 */
[----:B------:R-:W-:Y:S01]  /*21b0*/  R2UR UR4, R0 ;  /* 0x00000000000472ca */ /* 0x000fe200000e0000 */
[----:B------:R-:W-:Y:S01]  /*21c0*/  ULOP3.LUT UR20, UR55, 0x10000, URZ, 0xfc, !UPT ;  /* 0x0001000037147892 */ /* 0x000fe2000f8efc3f */
[----:B------:R-:W-:Y:S01]  /*21d0*/  WARPGROUP.ARRIVE ;  /* 0x00000000000079c5 */ /* 0x000fe20000000000 */
[----:B------:R-:W-:Y:S01]  /*21e0*/  UMOV UR25, 0x80000020 ;  /* 0x8000002000197882 */ /* 0x000fe20000000000 */
[----:B------:R-:W-:Y:S01]  /*21f0*/  UMOV UR27, 0x80000020 ;  /* 0x80000020001b7882 */ /* 0x000fe20000000000 */
[----:B------:R-:W-:Y:S01]  /*2200*/  UMOV UR5, UR25 ;  /* 0x0000001900057c82 */ /* 0x000fe20008000000 */
[----:B------:R-:W-:Y:S01]  /*2210*/  UMOV UR7, 0x80000020 ;  /* 0x8000002000077882 */ /* 0x000fe20000000000 */
[----:B------:R-:W-:Y:S01]  /*2220*/  UIADD3 UR9, UR20, 0x2, URZ ;  /* 0x0000000214097890 */ /* 0x000fe2000fffe03f */
[----:B------:R-:W-:Y:S01]  /*2230*/  IMAD.U32 R4, RZ, RZ, UR54 ;  /* 0x00000036ff047e24 */ /* 0x000fe2000f8e00ff */
[----:B------:R-:W-:Y:S01]  /*2240*/  UMOV UR24, UR20 ;  /* 0x0000001400187c82 */ /* 0x000fe20008000000 */
[----:B------:R-:W-:Y:S01]  /*2250*/  UMOV UR11, 0x80000020 ;  /* 0x80000020000b7882 */ /* 0x000fe20000000000 */
[----:B------:R-:W-:Y:S01]  /*2260*/  UIADD3 UR13, UR20, 0x200, URZ ;  /* 0x00000200140d7890 */ /* 0x000fe2000fffe03f */
[----:B------:R-:W-:Y:S01]  /*2270*/  IMAD.U32 R10, RZ, RZ, UR52 ;  /* 0x00000034ff0a7e24 */ /* 0x000fe2000f8e00ff */
[----:B------:R-:W-:Y:S01]  /*2280*/  UIADD3 UR4, UR4, 0x24200, URZ ;  /* 0x0002420004047890 */ /* 0x000fe2000fffe03f */
[----:B01----:R-:W-:Y:S01]  /*2290*/  IADD3 R5, R4, 0xa0, -R17 ;  /* 0x000000a004057810 */ /* 0x003fe20007ffe811 */
[----:B------:R-:W-:Y:S01]  /*22a0*/  UMOV UR15, 0x80000020 ;  /* 0x80000020000f7882 */ /* 0x000fe20000000000 */
[----:B------:R-:W-:Y:S01]  /*22b0*/  UMOV UR19, 0x80000020 ;  /* 0x8000002000137882 */ /* 0x000fe20000000000 */
[----:B------:R-:W-:Y:S01]  /*22c0*/  USHF.R.U32.HI UR4, URZ, 0x4, UR4 ;  /* 0x000000043f047899 */ /* 0x000fe20008011604 */
[----:B------:R-:W-:Y:S01]  /*22d0*/  P2R R9, PR, RZ, 0x2 ;  /* 0x00000002ff097803 */ /* 0x000fe20000000000 */
[----:B------:R-:W-:Y:S01]  /*22e0*/  UMOV UR23, 0x80000020 ;  /* 0x8000002000177882 */ /* 0x000fe20000000000 */
[----:B------:R-:W-:Y:S01]  /*22f0*/  IMAD R5, R10, -0xa0, R5 ;  /* 0xffffff600a057824 */ /* 0x000fe200078e0205 */
[----:B------:R-:W-:Y:S01]  /*2300*/  ULOP3.LUT UR4, UR4, 0x3fff, URZ, 0xc0, !UPT ;  /* 0x00003fff04047892 */ /* 0x000fe2000f8ec03f */
[----:B------:R-:W-:Y:S01]  /*2310*/  P2R R8, PR, RZ, 0x1 ;  /* 0x00000001ff087803 */ /* 0x000fe20000000000 */
[----:B------:R-:W-:Y:S01]  /*2320*/  IMAD.U32 R15, RZ, RZ, UR41 ;  /* 0x00000029ff0f7e24 */ /* 0x000fe2000f8e00ff */
[----:B------:R-:W-:Y:S01]  /*2330*/  UIADD3 UR52, UR52, -0x2, URZ ;  /* 0xfffffffe34347890 */ /* 0x000fe2000fffe03f */
[C---:B------:R-:W-:Y:S01]  /*2340*/  ISETP.GT.AND P3, PT, R5.reuse, RZ, PT ;  /* 0x000000ff0500720c */ /* 0x040fe20003f64270 */
[----:B------:R-:W-:Y:S01]  /*2350*/  ULOP3.LUT UR49, UR4, 0x10000, URZ, 0xfc, !UPT ;  /* 0x0001000004317892 */ /* 0x000fe2000f8efc3f */
[C---:B------:R-:W-:Y:S01]  /*2360*/  ISETP.GT.AND P6, PT, R5.reuse, 0x1, PT ;  /* 0x000000010500780c */ /* 0x040fe20003fc4270 */
[----:B------:R-:W-:Y:S01]  /*2370*/  UISETP.GE.AND UP0, UPT, UR52, UR40, UPT ;  /* 0x000000283400728c */ /* 0x000fe2000bf06270 */
[C---:B------:R-:W-:Y:S01]  /*2380*/  ISETP.GT.AND P5, PT, R5.reuse, 0x8, PT ;  /* 0x000000080500780c */ /* 0x040fe20003fa4270 */
[----:B------:R-:W-:Y:S01]  /*2390*/  UIMAD UR28, UR53, 0x780, UR49 ;  /* 0x00000780351c78a4 */ /* 0x000fe2000f8e0231 */
[C---:B------:R-:W-:Y:S01]  /*23a0*/  ISETP.GT.AND P2, PT, R5.reuse, 0x9, PT ;  /* 0x000000090500780c */ /* 0x040fe20003f44270 */
[----:B------:R-:W-:Y:S01]  /*23b0*/  UMOV UR4, UR24 ;  /* 0x0000001800047c82 */ /* 0x000fe20008000000 */
[C---:B------:R-:W-:Y:S01]  /*23c0*/  ISETP.GT.AND P4, PT, R5.reuse, 0x10, PT ;  /* 0x000000100500780c */ /* 0x040fe20003f84270 */
[----:B------:R-:W-:Y:S01]  /*23d0*/  UIADD3 UR6, UR28, 0x180, URZ ;  /* 0x000001801c067890 */ /* 0x000fe2000fffe03f */
[C---:B------:R-:W-:Y:S01]  /*23e0*/  ISETP.GT.AND P1, PT, R5.reuse, 0x79, PT ;  /* 0x000000790500780c */ /* 0x040fe20003f24270 */
[----:B------:R-:W-:Y:S01]  /*23f0*/  UIADD3 UR8, UR28, 0x200, URZ ;  /* 0x000002001c087890 */ /* 0x000fe2000fffe03f */
[----:B------:R-:W-:Y:S01]  /*2400*/  ISETP.GT.AND P0, PT, R5, 0x80, PT ;  /* 0x000000800500780c */ /* 0x000fe20003f04270 */
[----:B------:R-:W-:Y:S01]  /*2410*/  UMOV UR26, UR28 ;  /* 0x0000001c001a7c82 */ /* 0x000fe20008000000 */
[----:B------:R-:W-:Y:S01]  /*2420*/  UIADD3 UR10, UR28, 0x2, URZ ;  /* 0x000000021c0a7890 */ /* 0x000fe2000fffe03f */
[----:B------:R-:W-:Y:S01]  /*2430*/  QGMMA.64x32x32.F32.E4M3.E4M3 R92, gdesc[UR24], RZ, !UPT, gsb0 ;  /* 0x00600000185c79f3 */ /* 0x000fe2000c0008ff */
[----:B------:R-:W-:Y:S01]  /*2440*/  UIADD3 UR26, UR28, 0x80, URZ ;  /* 0x000000801c1a7890 */ /* 0x000fe2000fffe03f */
[--C-:B------:R-:W-:Y:S01]  /*2450*/  IMAD.MOV.U32 R109, RZ, RZ, R25.reuse ;  /* 0x000000ffff6d7224 */ /* 0x100fe200078e0019 */
[----:B------:R-:W-:Y:S01]  /*2460*/  UMOV UR27, 0x80000020 ;  /* 0x80000020001b7882 */ /* 0x000fe20000000000 */
[----:B------:R-:W-:Y:S01]  /*2470*/  UIADD3 UR12, UR28, 0x202, URZ ;  /* 0x000002021c0c7890 */ /* 0x000fe2000fffe03f */
[--C-:B------:R-:W-:Y:S01]  /*2480*/  IMAD.MOV.U32 R108, RZ, RZ, R25.reuse ;  /* 0x000000ffff6c7224 */ /* 0x100fe200078e0019 */
[----:B------:R-:W-:Y:S01]  /*2490*/  UIADD3 UR14, UR28, 0x280, URZ ;  /* 0x000002801c0e7890 */ /* 0x000fe2000fffe03f */
[--C-:B------:R-:W-:Y:S01]  /*24a0*/  IMAD.MOV.U32 R111, RZ, RZ, R25.reuse ;  /* 0x000000ffff6f7224 */ /* 0x100fe200078e0019 */
[----:B------:R-:W-:Y:S01]  /*24b0*/  UIADD3 UR16, UR28, 0x282, URZ ;  /* 0x000002821c107890 */ /* 0x000fe2000fffe03f */
[--C-:B------:R-:W-:Y:S01]  /*24c0*/  IMAD.MOV.U32 R110, RZ, RZ, R25.reuse ;  /* 0x000000ffff6e7224 */ /* 0x100fe200078e0019 */
[----:B------:R-:W-:Y:S01]  /*24d0*/  UIADD3 UR18, UR28, 0x402, URZ ;  /* 0x000004021c127890 */ /* 0x000fe2000fffe03f */
[--C-:B------:R-:W-:Y:S01]  /*24e0*/  IMAD.MOV.U32 R113, RZ, RZ, R25.reuse ;  /* 0x000000ffff717224 */ /* 0x100fe200078e0019 */
[----:B------:R-:W-:Y:S01]  /*24f0*/  UIADD3 UR22, UR28, 0x680, URZ ;  /* 0x000006801c167890 */ /* 0x000fe2000fffe03f */
[----:B------:R-:W-:-:S02]  /*2500*/  IMAD.MOV.U32 R112, RZ, RZ, R25 ;  /* 0x000000ffff707224 */ /* 0x000fc400078e0019 */
[--C-:B------:R-:W-:Y:S02]  /*2510*/  IMAD.MOV.U32 R115, RZ, RZ, R25.reuse ;  /* 0x000000ffff737224 */ /* 0x100fe400078e0019 */
[--C-:B------:R-:W-:Y:S02]  /*2520*/  IMAD.MOV.U32 R114, RZ, RZ, R25.reuse ;  /* 0x000000ffff727224 */ /* 0x100fe400078e0019 */
[--C-:B------:R-:W-:Y:S02]  /*2530*/  IMAD.MOV.U32 R117, RZ, RZ, R25.reuse ;  /* 0x000000ffff757224 */ /* 0x100fe400078e0019 */
[--C-:B------:R-:W-:Y:S02]  /*2540*/  IMAD.MOV.U32 R116, RZ, RZ, R25.reuse ;  /* 0x000000ffff747224 */ /* 0x100fe400078e0019 */
[--C-:B------:R-:W-:Y:S02]  /*2550*/  IMAD.MOV.U32 R119, RZ, RZ, R25.reuse ;  /* 0x000000ffff777224 */ /* 0x100fe400078e0019 */
[----:B------:R-:W-:Y:S01]  /*2560*/  IMAD.MOV.U32 R118, RZ, RZ, R25 ;  /* 0x000000ffff767224 */ /* 0x000fe200078e0019 */
[----:B------:R-:W-:-:S02]  /*2570*/  WARPGROUP.DEPBAR.LE gsb0, 0x0 ;  /* 0x00008000000079c5 */ /* 0x000fc40000010000 */
[----:B------:R-:W-:-:S06]  /*2580*/  WARPGROUP.ARRIVE ;  /* 0x00000000000079c5 */ /* 0x000fcc0000000000 */
[----:B------:R-:W-:Y:S01]  /*2590*/  QGMMA.64x32x32.F32.E4M3.E4M3 R76, gdesc[UR24], RZ, !UPT, gsb0 ;  /* 0x00600000184c79f3 */ /* 0x000fe2000c0008ff */
[----:B------:R-:W-:Y:S01]  /*25a0*/  UIADD3 UR26, UR28, 0x100, URZ ;  /* 0x000001001c1a7890 */ /* 0x000fe2000fffe03f */
[----:B------:R-:W-:Y:S01]  /*25b0*/  UMOV UR27, 0x80000020 ;  /* 0x80000020001b7882 */ /* 0x000fe20000000000 */
[----:B------:R-:W-:Y:S02]  /*25c0*/  WARPGROUP.DEPBAR.LE gsb0, 0x0 ;  /* 0x00008000000079c5 */ /* 0x000fe40000010000 */
[----:B------:R-:W-:-:S06]  /*25d0*/  WARPGROUP.ARRIVE ;  /* 0x00000000000079c5 */ /* 0x000fcc0000000000 */
[----:B------:R-:W-:Y:S01]  /*25e0*/  QGMMA.64x32x32.F32.E4M3.E4M3 R60, gdesc[UR24], RZ, !UPT, gsb0 ;  /* 0x00600000183c79f3 */ /* 0x000fe2000c0008ff */
[----:B------:R-:W-:Y:S01]  /*25f0*/  UMOV UR26, UR8 ;  /* 0x00000008001a7c82 */ /* 0x000fe20008000000 */
[----:B------:R-:W-:Y:S01]  /*2600*/  UMOV UR27, 0x80000020 ;  /* 0x80000020001b7882 */ /* 0x000fe20000000000 */
[----:B------:R-:W-:Y:S02]  /*2610*/  WARPGROUP.DEPBAR.LE gsb0, 0x0 ;  /* 0x00008000000079c5 */ /* 0x000fe40000010000 */
[----:B------:R-:W-:-:S06]  /*2620*/  WARPGROUP.ARRIVE ;  /* 0x00000000000079c5 */ /* 0x000fcc0000000000 */
[----:B------:R-:W-:Y:S01]  /*2630*/  QGMMA.64x32x32.F32.E4M3.E4M3 R44, gdesc[UR4], RZ, !UPT, gsb0 ;  /* 0x00600000042c79f3 */ /* 0x000fe2000c0008ff */
[----:B------:R-:W-:Y:S01]  /*2640*/  UMOV UR4, UR9 ;  /* 0x0000000900047c82 */ /* 0x000fe20008000000 */
[----:B------:R-:W-:Y:S01]  /*2650*/  UMOV UR5, 0x80000020 ;  /* 0x8000002000057882 */ /* 0x000fe20000000000 */
[----:B------:R-:W-:Y:S01]  /*2660*/  UMOV UR6, UR10 ;  /* 0x0000000a00067c82 */ /* 0x000fe20008000000 */
[----:B------:R-:W-:Y:S01]  /*2670*/  UMOV UR7, 0x80000020 ;  /* 0x8000002000077882 */ /* 0x000fe20000000000 */
[----:B------:R-:W-:Y:S01]  /*2680*/  UIADD3 UR10, UR28, 0x182, URZ ;  /* 0x000001821c0a7890 */ /* 0x000fe2000fffe03f */
[----:B------:R-:W-:Y:S01]  /*2690*/  UMOV UR8, UR4 ;  /* 0x0000000400087c82 */ /* 0x000fe20008000000 */
[----:B------:R-:W-:Y:S01]  /*26a0*/  UMOV UR9, UR5 ;  /* 0x0000000500097c82 */ /* 0x000fe20008000000 */
        /* <DEDUP_REMOVED lines=18> */
[----:B------:R-:W-:Y:S02]  /*27d0*/  WARPGROUP.DEPBAR.LE gsb0, 0x0 ;  /* 0x00008000000079c5 */ /* 0x000fe40000010000 */
[----:B------:R-:W-:-:S06]  /*27e0*/  WARPGROUP.ARRIVE ;  /* 0x00000000000079c5 */ /* 0x000fcc0000000000 */
[----:B------:R-:W-:Y:S01]  /*27f0*/  QGMMA.64x32x32.F32.E4M3.E4M3 R44, gdesc[UR8], R44, gsb0 ;  /* 0x00600000082c79f3 */ /* 0x000fe2000800082c */
        /* <DEDUP_REMOVED lines=9> */
[----:B------:R-:W-:Y:S01]  /*2890*/  QGMMA.64x32x32.F32.E4M3.E4M3 R28, gdesc[UR4], R28, gsb0 ;  /* 0x00600000041c79f3 */ /* 0x000fe2000800081c */
[----:B------:R-:W-:Y:S02]  /*28a0*/  UIADD3 UR6, UR28, 0x480, URZ ;  /* 0x000004801c067890 */ /* 0x000fe4000fffe03f */
[----:B------:R-:W-:Y:S01]  /*28b0*/  UIADD3 UR7, UR20, 0x202, URZ ;  /* 0x0000020214077890 */ /* 0x000fe2000fffe03f */
        /* <DEDUP_REMOVED lines=21> */
[----:B------:R-:W-:Y:S01]  /*2a10*/  UMOV UR14, UR16 ;  /* 0x00000010000e7c82 */ /* 0x000fe20008000000 */
[----:B------:R-:W-:Y:S01]  /*2a20*/  UMOV UR15, 0x80000020 ;  /* 0x80000020000f7882 */ /* 0x000fe20000000000 */
[----:B------:R-:W-:Y:S01]  /*2a30*/  UMOV UR16, UR12 ;  /* 0x0000000c00107c82 */ /* 0x000fe20008000000 */
[----:B------:R-:W-:Y:S01]  /*2a40*/  UMOV UR17, UR13 ;  /* 0x0000000d00117c82 */ /* 0x000fe20008000000 */
[----:B------:R-:W-:Y:S01]  /*2a50*/  UIADD3 UR7, UR20, 0x400, URZ ;  /* 0x0000040014077890 */ /* 0x000fe2000fffe03f */
[----:B------:R-:W-:Y:S02]  /*2a60*/  WARPGROUP.DEPBAR.LE gsb0, 0x0 ;  /* 0x00008000000079c5 */ /* 0x000fe40000010000 */
[----:B------:R-:W-:-:S06]  /*2a70*/  WARPGROUP.ARRIVE ;  /* 0x00000000000079c5 */ /* 0x000fcc0000000000 */
[----:B------:R-:W-:Y:S01]  /*2a80*/  QGMMA.64x32x32.F32.E4M3.E4M3 R28, gdesc[UR8], R28, gsb0 ;  /* 0x00600000081c79f3 */ /* 0x000fe2000800081c */
[----:B------:R-:W-:Y:S02]  /*2a90*/  UIADD3 UR10, UR28, 0x500, URZ ;  /* 0x000005001c0a7890 */ /* 0x000fe4000fffe03f */
        /* <DEDUP_REMOVED lines=24> */
[----:B------:R-:W-:Y:S02]  /*2c20*/  UMOV UR21, UR17 ;  /* 0x0000001100157c82 */ /* 0x000fe40008000000 */
[----:B------:R-:W-:Y:S01]  /*2c30*/  UMOV UR20, UR16 ;  /* 0x0000001000147c82 */ /* 0x000fe20008000000 */
[----:B------:R-:W-:Y:S01]  /*2c40*/  UIADD3 UR10, UR28, 0x502, URZ ;  /* 0x000005021c0a7890 */ /* 0x000fe2000fffe03f */
[----:B------:R-:W-:-:S02]  /*2c50*/  WARPGROUP.DEPBAR.LE gsb0, 0x0 ;  /* 0x00008000000079c5 */ /* 0x000fc40000010000 */
        /* <DEDUP_REMOVED lines=34> */
[----:B------:R-:W-:Y:S02]  /*2e80*/  FSEL R92, R92, -INF , P3 ;  /* 0xff8000005c5c7808 */ /* 0x000fe40001800000 */
[----:B------:R-:W-:Y:S02]  /*2e90*/  FSEL R93, R93, -INF , P6 ;  /* 0xff8000005d5d7808 */ /* 0x000fe40003000000 */
[----:B------:R-:W-:Y:S01]  /*2ea0*/  FSEL R96, R96, -INF , P5 ;  /* 0xff80000060607808 */ /* 0x000fe20002800000 */
[----:B------:R-:W-:Y:S01]  /*2eb0*/  QGMMA.64x32x32.F32.E4M3.E4M3 R76, gdesc[UR20], R76, gsb0 ;  /* 0x00600000144c79f3 */ /* 0x000fe2000800084c */
[----:B------:R-:W-:Y:S01]  /*2ec0*/  UIADD3 UR22, UR28, 0x602, URZ ;  /* 0x000006021c167890 */ /* 0x000fe2000fffe03f */
[----:B------:R-:W-:Y:S01]  /*2ed0*/  FMNMX.FTZ R7, R92, R93, !PT ;  /* 0x0000005d5c077209 */ /* 0x000fe20007810000 */
[----:B------:R-:W-:Y:S01]  /*2ee0*/  UMOV UR23, 0x80000020 ;  /* 0x8000002000177882 */ /* 0x000fe20000000000 */
        /* <DEDUP_REMOVED lines=15> */
[----:B------:R-:W-:Y:S02]  /*2fe0*/  FSEL R105, R105, -INF , P5 ;  /* 0xff80000069697808 */ /* 0x000fe40002800000 */
[----:B------:R-:W-:Y:S02]  /*2ff0*/  ISETP.GT.AND P4, PT, R5, 0x20, PT ;  /* 0x000000200500780c */ /* 0x000fe40003f84270 */
[----:B------:R-:W-:Y:S02]  /*3000*/  FMNMX.FTZ R4, R104, R7, !PT ;  /* 0x0000000768047209 */ /* 0x000fe40007810000 */
[----:B------:R-:W-:-:S02]  /*3010*/  FSEL R103, R103, -INF , P3 ;  /* 0xff80000067677808 */ /* 0x000fc40001800000 */
[----:B------:R-:W-:Y:S02]  /*3020*/  ISETP.GT.AND P3, PT, R5, 0x21, PT ;  /* 0x000000210500780c */ /* 0x000fe40003f64270 */
[----:B------:R-:W-:Y:S02]  /*3030*/  FMNMX.FTZ R7, R105, R4, !PT ;  /* 0x0000000469077209 */ /* 0x000fe40007810000 */
[----:B------:R-:W-:Y:S02]  /*3040*/  FSEL R99, R99, -INF , P2 ;  /* 0xff80000063637808 */ /* 0x000fe40001000000 */
[C---:B------:R-:W-:Y:S02]  /*3050*/  ISETP.GT.AND P2, PT, R5.reuse, 0x28, PT ;  /* 0x000000280500780c */ /* 0x040fe40003f44270 */
        /* <DEDUP_REMOVED lines=10> */
[----:B------:R-:W-:Y:S01]  /*3100*/  UIADD3 UR22, UR28, 0x682, URZ ;  /* 0x000006821c167890 */ /* 0x000fe2000fffe03f */
[----:B------:R-:W-:Y:S01]  /*3110*/  FSEL R80, R80, -INF , P2 ;  /* 0xff80000050507808 */ /* 0x000fe20001000000 */
[----:B------:R-:W-:Y:S01]  /*3120*/  UMOV UR23, 0x80000020 ;  /* 0x8000002000177882 */ /* 0x000fe20000000000 */
[----:B------:R-:W-:-:S02]  /*3130*/  FMNMX.FTZ R7, R77, R4, !PT ;  /* 0x000000044d077209 */ /* 0x000fc40007810000 */
[----:B------:R-:W-:Y:S02]  /*3140*/  FSEL R81, R81, -INF , P6 ;  /* 0xff80000051517808 */ /* 0x000fe40003000000 */
[----:B------:R-:W-:Y:S02]  /*3150*/  FMNMX.FTZ R4, R80, R7, !PT ;  /* 0x0000000750047209 */ /* 0x000fe40007810000 */
[----:B------:R-:W-:Y:S02]  /*3160*/  FSEL R78, R78, -INF , P4 ;  /* 0xff8000004e4e7808 */ /* 0x000fe40002000000 */
[----:B------:R-:W-:Y:S02]  /*3170*/  ISETP.GT.AND P4, PT, R5, 0x31, PT ;  /* 0x000000310500780c */ /* 0x000fe40003f84270 */
        /* <DEDUP_REMOVED lines=16> */
[----:B------:R-:W-:Y:S02]  /*3280*/  FMNMX.FTZ R7, R89, R4, !PT ;  /* 0x0000000459077209 */ /* 0x000fe40007810000 */
[----:B------:R-:W-:Y:S02]  /*3290*/  FSEL R87, R87, -INF , P4 ;  /* 0xff80000057577808 */ /* 0x000fe40002000000 */
[----:B------:R-:W-:Y:S02]  /*32a0*/  ISETP.GT.AND P4, PT, R5, 0x48, PT ;  /* 0x000000480500780c */ /* 0x000fe40003f84270 */
[----:B------:R-:W-:-:S02]  /*32b0*/  FSEL R90, R90, -INF , P3 ;  /* 0xff8000005a5a7808 */ /* 0x000fc40001800000 */
[----:B------:R-:W-:Y:S02]  /*32c0*/  ISETP.GT.AND P3, PT, R5, 0x49, PT ;  /* 0x000000490500780c */ /* 0x000fe40003f64270 */
[----:B------:R-:W-:Y:S02]  /*32d0*/  FSEL R91, R91, -INF , P2 ;  /* 0xff8000005b5b7808 */ /* 0x000fe40001000000 */
[----:B------:R-:W-:Y:S01]  /*32e0*/  ISETP.GT.AND P2, PT, R5, 0x50, PT ;  /* 0x000000500500780c */ /* 0x000fe20003f44270 */
[----:B------:R-:W-:Y:S02]  /*32f0*/  WARPGROUP.DEPBAR.LE gsb0, 0x0 ;  /* 0x00008000000079c5 */ /* 0x000fe40000010000 */
[----:B------:R-:W-:Y:S01]  /*3300*/  WARPGROUP.ARRIVE ;  /* 0x00000000000079c5 */ /* 0x000fe20000000000 */
[----:B------:R-:W-:Y:S02]  /*3310*/  FSEL R60, R60, -INF , P6 ;  /* 0xff8000003c3c7808 */ /* 0x000fe40003000000 */
[----:B------:R-:W-:-:S02]  /*3320*/  FSEL R61, R61, -INF , P5 ;  /* 0xff8000003d3d7808 */ /* 0x000fc40002800000 */
[----:B------:R-:W-:Y:S01]  /*3330*/  FMNMX.FTZ R4, R60, R7, !PT ;  /* 0x000000073c047209 */ /* 0x000fe20007810000 */
[----:B------:R-:W-:Y:S01]  /*3340*/  QGMMA.64x32x32.F32.E4M3.E4M3 R44, gdesc[UR20], R44, gsb0 ;  /* 0x00600000142c79f3 */ /* 0x000fe2000800082c */
[----:B------:R-:W-:Y:S01]  /*3350*/  UIADD3 UR22, UR28, 0x702, URZ ;  /* 0x000007021c167890 */ /* 0x000fe2000fffe03f */
[----:B------:R-:W-:Y:S01]  /*3360*/  FSEL R64, R64, -INF , P4 ;  /* 0xff80000040407808 */ /* 0x000fe20002000000 */
[----:B------:R-:W-:Y:S01]  /*3370*/  UMOV UR23, 0x80000020 ;  /* 0x8000002000177882 */ /* 0x000fe20000000000 */
        /* <DEDUP_REMOVED lines=21> */
[----:B------:R-:W-:-:S02]  /*34d0*/  FMNMX.FTZ R7, R73, R4, !PT ;  /* 0x0000000449077209 */ /* 0x000fc40007810000 */
[----:B------:R-:W-:Y:S02]  /*34e0*/  FSEL R71, R71, -INF , P6 ;  /* 0xff80000047477808 */ /* 0x000fe40003000000 */
[C---:B------:R-:W-:Y:S02]  /*34f0*/  ISETP.GT.AND P6, PT, R5.reuse, 0x68, PT ;  /* 0x000000680500780c */ /* 0x040fe40003fc4270 */
[----:B------:R-:W-:Y:S02]  /*3500*/  FSEL R74, R74, -INF , P5 ;  /* 0xff8000004a4a7808 */ /* 0x000fe40002800000 */
[----:B------:R-:W-:Y:S02]  /*3510*/  ISETP.GT.AND P5, PT, R5, 0x69, PT ;  /* 0x000000690500780c */ /* 0x000fe40003fa4270 */
[----:B------:R-:W-:Y:S02]  /*3520*/  FSEL R75, R75, -INF , P4 ;  /* 0xff8000004b4b7808 */ /* 0x000fe40002000000 */
[----:B------:R-:W-:Y:S01]  /*3530*/  ISETP.GT.AND P4, PT, R5, 0x70, PT ;  /* 0x000000700500780c */ /* 0x000fe20003f84270 */
[----:B------:R-:W-:-:S02]  /*3540*/  WARPGROUP.DEPBAR.LE gsb0, 0x0 ;  /* 0x00008000000079c5 */ /* 0x000fc40000010000 */
[----:B------:R-:W-:Y:S01]  /*3550*/  WARPGROUP.ARRIVE ;  /* 0x00000000000079c5 */ /* 0x000fe20000000000 */
[----:B------:R-:W-:Y:S02]  /*3560*/  FSEL R44, R44, -INF , P3 ;  /* 0xff8000002c2c7808 */ /* 0x000fe40001800000 */
[----:B------:R-:W-:Y:S02]  /*3570*/  FSEL R45, R45, -INF , P2 ;  /* 0xff8000002d2d7808 */ /* 0x000fe40001000000 */
[----:B------:R-:W-:Y:S01]  /*3580*/  FMNMX.FTZ R4, R44, R7, !PT ;  /* 0x000000072c047209 */ /* 0x000fe20007810000 */
[----:B------:R-:W-:Y:S01]  /*3590*/  QGMMA.64x32x32.F32.E4M3.E4M3 R28, gdesc[UR20], R28, gsb0 ;  /* 0x00600000141c79f3 */ /* 0x000fe2000800081c */
[----:B------:R-:W-:Y:S02]  /*35a0*/  FSEL R48, R48, -INF , P6 ;  /* 0xff80000030307808 */ /* 0x000fe40003000000 */
[----:B------:R-:W-:Y:S02]  /*35b0*/  FMNMX.FTZ R7, R45, R4, !PT ;  /* 0x000000042d077209 */ /* 0x000fe40007810000 */
        /* <DEDUP_REMOVED lines=11> */
[----:B------:R-:W-:Y:S02]  /*3670*/  FMNMX.FTZ R7, R53, R4, !PT ;  /* 0x0000000435077209 */ /* 0x000fe40007810000 */
[----:B------:R-:W-:-:S02]  /*3680*/  FSEL R57, R57, -INF , P1 ;  /* 0xff80000039397808 */ /* 0x000fc40000800000 */
[----:B------:R-:W-:Y:S02]  /*3690*/  FMNMX.FTZ R4, R56, R7, !PT ;  /* 0x0000000738047209 */ /* 0x000fe40007810000 */
[----:B------:R-:W-:Y:S02]  /*36a0*/  ISETP.GT.AND P1, PT, R5, 0x81, PT ;  /* 0x000000810500780c */ /* 0x000fe40003f24270 */
[----:B------:R-:W-:Y:S02]  /*36b0*/  FMNMX.FTZ R7, R57, R4, !PT ;  /* 0x0000000439077209 */ /* 0x000fe40007810000 */
[----:B------:R-:W-:Y:S02]  /*36c0*/  FSEL R58, R58, -INF , P2 ;  /* 0xff8000003a3a7808 */ /* 0x000fe40001000000 */
[----:B------:R-:W-:Y:S02]  /*36d0*/  ISETP.GT.AND P2, PT, R5, 0x89, PT ;  /* 0x000000890500780c */ /* 0x000fe40003f44270 */
[----:B------:R-:W-:-:S02]  /*36e0*/  FSEL R55, R55, -INF , P3 ;  /* 0xff80000037377808 */ /* 0x000fc40001800000 */
[C---:B------:R-:W-:Y:S02]  /*36f0*/  ISETP.GT.AND P3, PT, R5.reuse, 0x90, PT ;  /* 0x000000900500780c */ /* 0x040fe40003f64270 */
[----:B------:R-:W-:Y:S02]  /*3700*/  FSEL R54, R54, -INF , P4 ;  /* 0xff80000036367808 */ /* 0x000fe40002000000 */
[----:B------:R-:W-:Y:S02]  /*3710*/  ISETP.GT.AND P4, PT, R5, 0x91, PT ;  /* 0x000000910500780c */ /* 0x000fe40003f84270 */
[----:B------:R-:W-:Y:S02]  /*3720*/  FSEL R51, R51, -INF , P5 ;  /* 0xff80000033337808 */ /* 0x000fe40002800000 */
[----:B------:R-:W-:Y:S02]  /*3730*/  ISETP.GT.AND P5, PT, R5, 0x98, PT ;  /* 0x000000980500780c */ /* 0x000fe40003fa4270 */
[----:B------:R-:W-:-:S02]  /*3740*/  FSEL R50, R50, -INF , P6 ;  /* 0xff80000032327808 */ /* 0x000fc40003000000 */
[C---:B------:R-:W-:Y:S02]  /*3750*/  ISETP.GT.AND P6, PT, R5.reuse, 0x99, PT ;  /* 0x000000990500780c */ /* 0x040fe40003fc4270 */
[----:B------:R-:W-:Y:S02]  /*3760*/  P2R R14, PR, RZ, 0x2 ;  /* 0x00000002ff0e7803 */ /* 0x000fe40000000000 */
[----:B------:R-:W-:Y:S01]  /*3770*/  P2R R12, PR, RZ, 0x4 ;  /* 0x00000004ff0c7803 */ /* 0x000fe20000000000 */
[----:B------:R-:W-:Y:S02]  /*3780*/  WARPGROUP.DEPBAR.LE gsb0, 0x0 ;  /* 0x00008000000079c5 */ /* 0x000fe40000010000 */
        /* <DEDUP_REMOVED lines=16> */
[----:B------:R-:W-:Y:S02]  /*3890*/  P2R R13, PR, RZ, 0x1 ;  /* 0x00000001ff0d7803 */ /* 0x000fe40000000000 */
[----:B------:R-:W-:Y:S02]  /*38a0*/  FMNMX.FTZ R7, R41, R4, !PT ;  /* 0x0000000429077209 */ /* 0x000fe40007810000 */
[C---:B------:R-:W-:Y:S02]  /*38b0*/  ISETP.GT.AND P0, PT, R5.reuse, 0x79, PT ;  /* 0x000000790500780c */ /* 0x040fe40003f04270 */
[----:B------:R-:W-:Y:S01]  /*38c0*/  ISETP.GT.AND P1, PT, R5, 0x80, PT ;  /* 0x000000800500780c */ /* 0x000fe20003f24270 */
[----:B------:R-:W0:Y:S01]  /*38d0*/  SHFL.BFLY PT, R4, R7, 0x2, 0x1f ;  /* 0x0c401f0007047f89 */ /* 0x000e2200000e0000 */
[----:B------:R-:W-:-:S02]  /*38e0*/  FMNMX.FTZ R5, R94, R95, !PT ;  /* 0x0000005f5e057209 */ /* 0x000fc40007810000 */
[----:B------:R-:W-:Y:S02]  /*38f0*/  FSEL R59, R59, -INF , P0 ;  /* 0xff8000003b3b7808 */ /* 0x000fe40000000000 */
[----:B------:R-:W-:Y:S02]  /*3900*/  FMNMX.FTZ R20, R98, R5, !PT ;  /* 0x0000000562147209 */ /* 0x000fe40007810000 */
[----:B------:R-:W-:Y:S02]  /*3910*/  FSEL R30, R30, -INF , P1 ;  /* 0xff8000001e1e7808 */ /* 0x000fe40000800000 */
[----:B------:R-:W-:Y:S02]  /*3920*/  FMNMX.FTZ R5, R99, R20, !PT ;  /* 0x0000001463057209 */ /* 0x000fe40007810000 */
[----:B------:R-:W-:Y:S02]  /*3930*/  ISETP.NE.AND P1, PT, R14, RZ, PT ;  /* 0x000000ff0e00720c */ /* 0x000fe40003f25270 */
[----:B------:R-:W-:-:S02]  /*3940*/  FMNMX.FTZ R24, R102, R5, !PT ;  /* 0x0000000566187209 */ /* 0x000fc40007810000 */
[----:B------:R-:W-:Y:S02]  /*3950*/  ISETP.NE.AND P0, PT, R13, RZ, PT ;  /* 0x000000ff0d00720c */ /* 0x000fe40003f05270 */
[----:B------:R-:W-:Y:S02]  /*3960*/  FMNMX.FTZ R5, R103, R24, !PT ;  /* 0x0000001867057209 */ /* 0x000fe40007810000 */
[----:B------:R-:W-:Y:S02]  /*3970*/  FSEL R31, R31, -INF , P1 ;  /* 0xff8000001f1f7808 */ /* 0x000fe40000800000 */
[----:B------:R-:W-:Y:S02]  /*3980*/  FMNMX.FTZ R24, R106, R5, !PT ;  /* 0x000000056a187209 */ /* 0x000fe40007810000 */
[----:B------:R-:W-:Y:S02]  /*3990*/  FSEL R34, R34, -INF , P0 ;  /* 0xff80000022227808 */ /* 0x000fe40000000000 */
[----:B0-----:R-:W-:-:S02]  /*39a0*/  FMNMX.FTZ R10, R7, R4, !PT ;  /* 0x00000004070a7209 */ /* 0x001fc40007810000 */
[----:B------:R-:W-:Y:S02]  /*39b0*/  FMNMX.FTZ R5, R107, R24, !PT ;  /* 0x000000186b057209 */ /* 0x000fe40007810000 */
[----:B------:R-:W-:Y:S01]  /*39c0*/  FSEL R38, R38, -INF , P3 ;  /* 0xff80000026267808 */ /* 0x000fe20001800000 */
[----:B------:R-:W0:Y:S01]  /*39d0*/  SHFL.BFLY PT, R11, R10, 0x1, 0x1f ;  /* 0x0c201f000a0b7f89 */ /* 0x000e2200000e0000 */
[----:B------:R-:W-:Y:S02]  /*39e0*/  FMNMX.FTZ R26, R78, R5, !PT ;  /* 0x000000054e1a7209 */ /* 0x000fe40007810000 */
[----:B------:R-:W-:Y:S02]  /*39f0*/  FSEL R42, R42, -INF , P5 ;  /* 0xff8000002a2a7808 */ /* 0x000fe40002800000 */
[----:B------:R-:W-:Y:S02]  /*3a00*/  FMNMX.FTZ R5, R79, R26, !PT ;  /* 0x0000001a4f057209 */ /* 0x000fe40007810000 */
[----:B------:R-:W-:-:S02]  /*3a10*/  FSEL R43, R43, -INF , P6 ;  /* 0xff8000002b2b7808 */ /* 0x000fc40003000000 */
[----:B------:R-:W-:Y:S02]  /*3a20*/  FMNMX.FTZ R26, R82, R5, !PT ;  /* 0x00000005521a7209 */ /* 0x000fe40007810000 */
[----:B------:R-:W-:Y:S02]  /*3a30*/  ISETP.NE.AND P1, PT, R9, RZ, PT ;  /* 0x000000ff0900720c */ /* 0x000fe40003f25270 */
[----:B------:R-:W-:Y:S02]  /*3a40*/  FMNMX.FTZ R5, R83, R26, !PT ;  /* 0x0000001a53057209 */ /* 0x000fe40007810000 */
[----:B------:R-:W-:Y:S02]  /*3a50*/  ISETP.NE.AND P0, PT, R8, RZ, PT ;  /* 0x000000ff0800720c */ /* 0x000fe40003f05270 */
[----:B0-----:R-:W-:-:S04]  /*3a60*/  FMNMX.FTZ R4, R10, R11, !PT ;  /* 0x0000000b0a047209 */ /* 0x001fc80007810000 */
[C---:B------:R-:W-:Y:S01]  /*3a70*/  FSETP.NEU.FTZ.AND P2, PT, R4.reuse, -INF , PT ;  /* 0xff8000000400780b */ /* 0x040fe20003f5d000 */
[----:B------:R-:W-:-:S05]  /*3a80*/  FFMA.FTZ R15, R4, R15, -8 ;  /* 0xc1000000040f7423 */ /* 0x000fca000001000f */
[----:B------:R-:W-:Y:S02]  /*3a90*/  FSEL R15, R15, RZ, P2 ;  /* 0x000000ff0f0f7208 */ /* 0x000fe40001000000 */
[----:B------:R-:W-:-:S03]  /*3aa0*/  ISETP.NE.AND P2, PT, R12, RZ, PT ;  /* 0x000000ff0c00720c */ /* 0x000fc60003f45270 */
[--C-:B------:R-:W-:Y:S01]  /*3ab0*/  FFMA.FTZ R20, R76, UR41, -R15.reuse ;  /* 0x000000294c147c23 */ /* 0x100fe2000801080f */
[----:B------:R-:W-:Y:S01]  /*3ac0*/  FMNMX.FTZ R76, R86, R5, !PT ;  /* 0x00000005564c7209 */ /* 0x000fe20007810000 */
[--C-:B------:R-:W-:Y:S01]  /*3ad0*/  FFMA.FTZ R24, R80, UR41, -R15.reuse ;  /* 0x0000002950187c23 */ /* 0x100fe2000801080f */
[----:B------:R-:W-:-:S01]  /*3ae0*/  FFMA.FTZ R21, R77, UR41, -R15 ;  /* 0x000000294d157c23 */ /* 0x000fc2000801080f */
[--C-:B------:R-:W-:Y:S01]  /*3af0*/  FFMA.FTZ R77, R85, UR41, -R15.reuse ;  /* 0x00000029554d7c23 */ /* 0x100fe2000801080f */
[----:B------:R-:W-:Y:S01]  /*3b00*/  FMNMX.FTZ R5, R87, R76, !PT ;  /* 0x0000004c57057209 */ /* 0x000fe20007810000 */
[--C-:B------:R-:W-:Y:S01]  /*3b10*/  FFMA.FTZ R85, R65, UR41, -R15.reuse ;  /* 0x0000002941557c23 */ /* 0x100fe2000801080f */
[----:B------:R-:W-:-:S01]  /*3b20*/  FFMA.FTZ R65, R68, UR41, -R15 ;  /* 0x0000002944417c23 */ /* 0x000fc2000801080f */
[----:B------:R-:W-:Y:S01]  /*3b30*/  FSEL R35, R35, -INF , P2 ;  /* 0xff80000023237808 */ /* 0x000fe20001000000 */
[----:B------:R-:W-:-:S01]  /*3b40*/  FFMA.FTZ R26, R84, UR41, -R15 ;  /* 0x00000029541a7c23 */ /* 0x000fc2000801080f */
[----:B------:R-:W-:Y:S01]  /*3b50*/  FMNMX.FTZ R76, R90, R5, !PT ;  /* 0x000000055a4c7209 */ /* 0x000fe20007810000 */
[----:B------:R-:W-:-:S01]  /*3b60*/  FFMA.FTZ R27, R81, UR41, -R15 ;  /* 0x00000029511b7c23 */ /* 0x000fc2000801080f */
[--C-:B------:R-:W-:Y:S01]  /*3b70*/  FFMA.FTZ R7, R92, UR41, -R15.reuse ;  /* 0x000000295c077c23 */ /* 0x100fe2000801080f */
[----:B------:R-:W-:-:S01]  /*3b80*/  FFMA.FTZ R8, R93, UR41, -R15 ;  /* 0x000000295d087c23 */ /* 0x000fc2000801080f */
[----:B------:R-:W-:Y:S01]  /*3b90*/  FMNMX.FTZ R5, R91, R76, !PT ;  /* 0x0000004c5b057209 */ /* 0x000fe20007810000 */
[----:B------:R-:W-:-:S01]  /*3ba0*/  FFMA.FTZ R76, R88, UR41, -R15 ;  /* 0x00000029584c7c23 */ /* 0x000fc2000801080f */
[----:B------:R-:W-:-:S02]  /*3bb0*/  IMAD.U32 R88, RZ, RZ, UR41 ;  /* 0x00000029ff587e24 */ /* 0x000fc4000f8e00ff */
[----:B------:R-:W-:-:S01]  /*3bc0*/  FFMA.FTZ R9, R96, UR41, -R15 ;  /* 0x0000002960097c23 */ /* 0x000fc2000801080f */
[----:B------:R-:W-:Y:S01]  /*3bd0*/  FMNMX.FTZ R80, R62, R5, !PT ;  /* 0x000000053e507209 */ /* 0x000fe20007810000 */
[----:B------:R-:W-:-:S01]  /*3be0*/  FFMA.FTZ R12, R97, UR41, -R15 ;  /* 0x00000029610c7c23 */ /* 0x000fc2000801080f */
[--C-:B------:R-:W-:Y:S01]  /*3bf0*/  FFMA.FTZ R10, R100, UR41, -R15.reuse ;  /* 0x00000029640a7c23 */ /* 0x100fe2000801080f */
        /* <DEDUP_REMOVED lines=19> */
[----:B------:R-:W-:Y:S01]  /*3d30*/  MUFU.EX2 R7, R7 ;  /* 0x0000000700077308 */ /* 0x000fe20000000800 */
[--C-:B------:R-:W-:Y:S01]  /*3d40*/  IMAD.MOV.U32 R101, RZ, RZ, R25.reuse ;  /* 0x000000ffff657224 */ /* 0x100fe200078e0019 */
[----:B------:R-:W-:Y:S01]  /*3d50*/  FMNMX.FTZ R80, R74, R5, !PT ;  /* 0x000000054a507209 */ /* 0x000fe20007810000 */
[----:B------:R-:W-:-:S02]  /*3d60*/  IMAD.MOV.U32 R105, RZ, RZ, R25 ;  /* 0x000000ffff697224 */ /* 0x000fc400078e0019 */
[----:B------:R-:W-:Y:S01]  /*3d70*/  IMAD.MOV.U32 R104, RZ, RZ, R25 ;  /* 0x000000ffff687224 */ /* 0x000fe200078e0019 */
[----:B------:R-:W-:Y:S02]  /*3d80*/  FMNMX.FTZ R5, R75, R80, !PT ;  /* 0x000000504b057209 */ /* 0x000fe40007810000 */
[----:B------:R-:W-:Y:S02]  /*3d90*/  MUFU.EX2 R8, R8 ;  /* 0x0000000800087308 */ /* 0x000fe40000000800 */
[----:B------:R-:W-:-:S04]  /*3da0*/  FMNMX.FTZ R80, R46, R5, !PT ;  /* 0x000000052e507209 */ /* 0x000fc80007810000 */
[----:B------:R-:W-:Y:S02]  /*3db0*/  FMNMX.FTZ R5, R47, R80, !PT ;  /* 0x000000502f057209 */ /* 0x000fe40007810000 */
[----:B------:R-:W-:Y:S02]  /*3dc0*/  MUFU.EX2 R9, R9 ;  /* 0x0000000900097308 */ /* 0x000fe40000000800 */
[----:B------:R-:W-:-:S04]  /*3dd0*/  FMNMX.FTZ R80, R50, R5, !PT ;  /* 0x0000000532507209 */ /* 0x000fc80007810000 */
[----:B------:R-:W-:Y:S02]  /*3de0*/  FMNMX.FTZ R5, R51, R80, !PT ;  /* 0x0000005033057209 */ /* 0x000fe40007810000 */
[----:B------:R-:W0:Y:S02]  /*3df0*/  MUFU.EX2 R12, R12 ;  /* 0x0000000c000c7308 */ /* 0x000e240000000800 */
[----:B------:R-:W-:-:S04]  /*3e00*/  FMNMX.FTZ R68, R54, R5, !PT ;  /* 0x0000000536447209 */ /* 0x000fc80007810000 */
[----:B------:R-:W-:Y:S01]  /*3e10*/  FMNMX.FTZ R5, R55, R68, !PT ;  /* 0x0000004437057209 */ /* 0x000fe20007810000 */
[----:B------:R-:W-:-:S01]  /*3e20*/  FFMA.FTZ R68, R69, UR41, -R15 ;  /* 0x0000002945447c23 */ /* 0x000fc2000801080f */
[----:B------:R-:W-:Y:S01]  /*3e30*/  FFMA.FTZ R69, R72, UR41, -R15 ;  /* 0x0000002948457c23 */ /* 0x000fe2000801080f */
[----:B------:R-:W-:Y:S01]  /*3e40*/  MUFU.EX2 R10, R10 ;  /* 0x0000000a000a7308 */ /* 0x000fe20000000800 */
[----:B------:R-:W-:-:S04]  /*3e50*/  FMNMX.FTZ R80, R58, R5, !PT ;  /* 0x000000053a507209 */ /* 0x000fc80007810000 */
[----:B------:R-:W-:-:S03]  /*3e60*/  FMNMX.FTZ R5, R59, R80, !PT ;  /* 0x000000503b057209 */ /* 0x000fc60007810000 */
[----:B------:R-:W-:Y:S01]  /*3e70*/  MUFU.EX2 R11, R11 ;  /* 0x0000000b000b7308 */ /* 0x000fe20000000800 */
[----:B------:R-:W-:Y:S02]  /*3e80*/  FMNMX.FTZ R72, R30, R5, !PT ;  /* 0x000000051e487209 */ /* 0x000fe40007810000 */
[----:B0-----:R-:W-:Y:S02]  /*3e90*/  F2FP.SATFINITE.E4M3.F32.PACK_AB_MERGE_C R200, R12, R9, RZ ;  /* 0x000000090cc8723e */ /* 0x001fe400048070ff */
[----:B------:R-:W-:Y:S01]  /*3ea0*/  FMNMX.FTZ R5, R31, R72, !PT ;  /* 0x000000481f057209 */ /* 0x000fe20007810000 */
[--C-:B------:R-:W-:Y:S01]  /*3eb0*/  FFMA.FTZ R72, R73, UR41, -R15.reuse ;  /* 0x0000002949487c23 */ /* 0x100fe2000801080f */
[----:B------:R-:W-:Y:S01]  /*3ec0*/  FSEL R73, R39, -INF , P4 ;  /* 0xff80000027497808 */ /* 0x000fe20002000000 */
[----:B------:R-:W-:Y:S01]  /*3ed0*/  FFMA.FTZ R39, R44, UR41, -R15 ;  /* 0x000000292c277c23 */ /* 0x000fe2000801080f */
[----:B------:R-:W-:Y:S01]  /*3ee0*/  FMNMX.FTZ R80, R34, R5, !PT ;  /* 0x0000000522507209 */ /* 0x000fe20007810000 */
[----:B------:R-:W-:Y:S01]  /*3ef0*/  MUFU.EX2 R13, R13 ;  /* 0x0000000d000d7308 */ /* 0x000fe20000000800 */
[----:B------:R-:W-:-:S02]  /*3f00*/  F2FP.SATFINITE.E4M3.F32.PACK_AB_MERGE_C R200, R8, R7, R200 ;  /* 0x0000000708c8723e */ /* 0x000fc400048070c8 */
[----:B------:R-:W-:-:S04]  /*3f10*/  FMNMX.FTZ R5, R35, R80, !PT ;  /* 0x0000005023057209 */ /* 0x000fc80007810000 */
[----:B------:R-:W-:Y:S01]  /*3f20*/  FMNMX.FTZ R44, R38, R5, !PT ;  /* 0x00000005262c7209 */ /* 0x000fe20007810000 */
[----:B------:R-:W0:Y:S03]  /*3f30*/  MUFU.EX2 R14, R14 ;  /* 0x0000000e000e7308 */ /* 0x000e260000000800 */
[----:B------:R-:W-:Y:S01]  /*3f40*/  FMNMX.FTZ R5, R73, R44, !PT ;  /* 0x0000002c49057209 */ /* 0x000fe20007810000 */
[--C-:B------:R-:W-:Y:S01]  /*3f50*/  FFMA.FTZ R44, R45, UR41, -R15.reuse ;  /* 0x000000292d2c7c23 */ /* 0x100fe2000801080f */
[----:B------:R-:W-:-:S01]  /*3f60*/  FFMA.FTZ R45, R48, UR41, -R15 ;  /* 0x00000029302d7c23 */ /* 0x000fc2000801080f */
[--C-:B------:R-:W-:Y:S01]  /*3f70*/  FFMA.FTZ R48, R52, UR41, -R15.reuse ;  /* 0x0000002934307c23 */ /* 0x100fe2000801080f */
[----:B------:R-:W-:Y:S01]  /*3f80*/  FMNMX.FTZ R80, R42, R5, !PT ;  /* 0x000000052a507209 */ /* 0x000fe20007810000 */
[--C-:B------:R-:W-:Y:S01]  /*3f90*/  FFMA.FTZ R52, R56, UR41, -R15.reuse ;  /* 0x0000002938347c23 */ /* 0x100fe2000801080f */
[----:B------:R-:W-:Y:S02]  /*3fa0*/  MUFU.EX2 R20, R20 ;  /* 0x0000001400147308 */ /* 0x000fe40000000800 */
[----:B------:R-:W-:Y:S01]  /*3fb0*/  FMNMX.FTZ R5, R43, R80, !PT ;  /* 0x000000502b057209 */ /* 0x000fe20007810000 */
[--C-:B------:R-:W-:Y:S01]  /*3fc0*/  FFMA.FTZ R80, R49, UR41, -R15.reuse ;  /* 0x0000002931507c23 */ /* 0x100fe2000801080f */
[----:B------:R-:W-:-:S01]  /*3fd0*/  FFMA.FTZ R49, R53, UR41, -R15 ;  /* 0x0000002935317c23 */ /* 0x000fc2000801080f */
[--C-:B------:R-:W-:Y:S01]  /*3fe0*/  FFMA.FTZ R53, R57, UR41, -R15.reuse ;  /* 0x0000002939357c23 */ /* 0x100fe2000801080f */
[----:B------:R-:W-:-:S01]  /*3ff0*/  FFMA.FTZ R15, R41, UR41, -R15 ;  /* 0x00000029290f7c23 */ /* 0x000fc2000801080f */
[----:B------:R-:W1:Y:S01]  /*4000*/  SHFL.BFLY PT, R84, R5, 0x2, 0x1f ;  /* 0x0c401f0005547f89 */ /* 0x000e6200000e0000 */
[----:B------:R-:W-:Y:S01]  /*4010*/  MUFU.EX2 R21, R21 ;  /* 0x0000001500157308 */ /* 0x000fe20000000800 */
[----:B0-----:R-:W-:-:S04]  /*4020*/  F2FP.SATFINITE.E4M3.F32.PACK_AB_MERGE_C R202, R14, R13, RZ ;  /* 0x0000000d0eca723e */ /* 0x001fc800048070ff */
[----:B------:R-:W-:-:S03]  /*4030*/  F2FP.SATFINITE.E4M3.F32.PACK_AB_MERGE_C R202, R11, R10, R202 ;  /* 0x0000000a0bca723e */ /* 0x000fc600048070ca */
[----:B------:R-:W-:Y:S08]  /*4040*/  MUFU.EX2 R24, R24 ;  /* 0x0000001800187308 */ /* 0x000ff00000000800 */
[----:B------:R-:W0:Y:S01]  /*4050*/  MUFU.EX2 R27, R27 ;  /* 0x0000001b001b7308 */ /* 0x000e220000000800 */
[----:B-1----:R-:W-:-:S07]  /*4060*/  FMNMX.FTZ R84, R5, R84, !PT ;  /* 0x0000005405547209 */ /* 0x002fce0007810000 */
[----:B------:R-:W-:Y:S01]  /*4070*/  MUFU.EX2 R26, R26 ;  /* 0x0000001a001a7308 */ /* 0x000fe20000000800 */
[----:B------:R-:W1:Y:S07]  /*4080*/  SHFL.BFLY PT, R5, R84, 0x1, 0x1f ;  /* 0x0c201f0054057f89 */ /* 0x000e6e00000e0000 */
[----:B------:R-:W-:Y:S01]  /*4090*/  MUFU.EX2 R77, R77 ;  /* 0x0000004d004d7308 */ /* 0x000fe20000000800 */
[----:B0-----:R-:W-:-:S04]  /*40a0*/  F2FP.SATFINITE.E4M3.F32.PACK_AB_MERGE_C R204, R27, R24, RZ ;  /* 0x000000181bcc723e */ /* 0x001fc800048070ff */
[----:B------:R-:W-:-:S03]  /*40b0*/  F2FP.SATFINITE.E4M3.F32.PACK_AB_MERGE_C R204, R21, R20, R204 ;  /* 0x0000001415cc723e */ /* 0x000fc600048070cc */
[----:B------:R-:W-:Y:S08]  /*40c0*/  MUFU.EX2 R76, R76 ;  /* 0x0000004c004c7308 */ /* 0x000ff00000000800 */
[----:B------:R-:W0:Y:S01]  /*40d0*/  MUFU.EX2 R81, R81 ;  /* 0x0000005100517308 */ /* 0x000e220000000800 */
[----:B-1----:R-:W-:-:S04]  /*40e0*/  FMNMX.FTZ R5, R84, R5, !PT ;  /* 0x0000000554057209 */ /* 0x002fc80007810000 */
[C---:B------:R-:W-:Y:S01]  /*40f0*/  FSETP.NEU.FTZ.AND P2, PT, R5.reuse, -INF , PT ;  /* 0xff8000000500780b */ /* 0x040fe20003f5d000 */
[----:B------:R-:W-:-:S02]  /*4100*/  FFMA.FTZ R88, R5, R88, -8 ;  /* 0xc100000005587423 */ /* 0x000fc40000010058 */
[----:B------:R-:W-:Y:S03]  /*4110*/  MUFU.EX2 R60, R60 ;  /* 0x0000003c003c7308 */ /* 0x000fe60000000800 */
[----:B------:R-:W-:Y:S02]  /*4120*/  FSEL R88, R88, RZ, P2 ;  /* 0x000000ff58587208 */ /* 0x000fe40001000000 */
[----:B0-----:R-:W-:-:S03]  /*4130*/  F2FP.SATFINITE.E4M3.F32.PACK_AB_MERGE_C R206, R81, R76, RZ ;  /* 0x0000004c51ce723e */ /* 0x001fc600048070ff */
[----:B------:R-:W-:Y:S01]  /*4140*/  MUFU.EX2 R61, R61 ;  /* 0x0000003d003d7308 */ /* 0x000fe20000000800 */
[----:B------:R-:W-:-:S01]  /*4150*/  FFMA.FTZ R41, R94, UR41, -R88 ;  /* 0x000000295e297c23 */ /* 0x000fc20008010858 */
[--C-:B------:R-:W-:Y:S01]  /*4160*/  FFMA.FTZ R56, R95, UR41, -R88.reuse ;  /* 0x000000295f387c23 */ /* 0x100fe20008010858 */
[----:B------:R-:W-:-:S01]  /*4170*/  FFMA.FTZ R89, R98, UR41, -R88 ;  /* 0x0000002962597c23 */ /* 0x000fc20008010858 */
[--C-:B------:R-:W-:Y:S01]  /*4180*/  FFMA.FTZ R92, R99, UR41, -R88.reuse ;  /* 0x00000029635c7c23 */ /* 0x100fe20008010858 */
[----:B------:R-:W-:-:S01]  /*4190*/  FFMA.FTZ R57, R102, UR41, -R88 ;  /* 0x0000002966397c23 */ /* 0x000fc20008010858 */
[--C-:B------:R-:W-:Y:S01]  /*41a0*/  FFMA.FTZ R84, R103, UR41, -R88.reuse ;  /* 0x0000002967547c23 */ /* 0x100fe20008010858 */
[----:B------:R-:W-:-:S01]  /*41b0*/  FFMA.FTZ R95, R82, UR41, -R88 ;  /* 0x00000029525f7c23 */ /* 0x000fc20008010858 */
[----:B------:R-:W-:Y:S01]  /*41c0*/  MUFU.EX2 R41, R41 ;  /* 0x0000002900297308 */ /* 0x000fe20000000800 */
[----:B------:R-:W-:-:S01]  /*41d0*/  FFMA.FTZ R82, R86, UR41, -R88 ;  /* 0x0000002956527c23 */ /* 0x000fc20008010858 */
[--C-:B------:R-:W-:Y:S01]  /*41e0*/  FFMA.FTZ R93, R106, UR41, -R88.reuse ;  /* 0x000000296a5d7c23 */ /* 0x100fe20008010858 */
[----:B------:R-:W-:-:S01]  /*41f0*/  FFMA.FTZ R86, R66, UR41, -R88 ;  /* 0x0000002942567c23 */ /* 0x000fc20008010858 */
[--C-:B------:R-:W-:Y:S01]  /*4200*/  FFMA.FTZ R66, R70, UR41, -R88.reuse ;  /* 0x0000002946427c23 */ /* 0x100fe20008010858 */
[----:B------:R-:W-:-:S01]  /*4210*/  FFMA.FTZ R96, R83, UR41, -R88 ;  /* 0x0000002953607c23 */ /* 0x000fc20008010858 */
[----:B------:R-:W-:Y:S01]  /*4220*/  FADD.FTZ R70, R7, R8 ;  /* 0x0000000807467221 */ /* 0x000fe20000010000 */
[----:B------:R-:W-:-:S01]  /*4230*/  FFMA.FTZ R83, R87, UR41, -R88 ;  /* 0x0000002957537c23 */ /* 0x000fc20008010858 */
[----:B------:R-:W0:Y:S01]  /*4240*/  MUFU.EX2 R56, R56 ;  /* 0x0000003800387308 */ /* 0x000e220000000800 */
[----:B------:R-:W-:-:S01]  /*4250*/  FFMA.FTZ R94, R107, UR41, -R88 ;  /* 0x000000296b5e7c23 */ /* 0x000fc20008010858 */
[--C-:B------:R-:W-:Y:S01]  /*4260*/  FFMA.FTZ R87, R67, UR41, -R88.reuse ;  /* 0x0000002943577c23 */ /* 0x100fe20008010858 */
[----:B------:R-:W-:-:S01]  /*4270*/  FFMA.FTZ R67, R71, UR41, -R88 ;  /* 0x0000002947437c23 */ /* 0x000fc20008010858 */
[----:B------:R-:W-:Y:S01]  /*4280*/  FADD.FTZ R71, R9, R70 ;  /* 0x0000004609477221 */ /* 0x000fe20000010000 */
[----:B------:R-:W-:-:S01]  /*4290*/  FFMA.FTZ R78, R78, UR41, -R88 ;  /* 0x000000294e4e7c23 */ /* 0x000fc20008010858 */
[----:B------:R-:W-:Y:S01]  /*42a0*/  FFMA.FTZ R70, R46, UR41, -R88 ;  /* 0x000000292e467c23 */ /* 0x000fe20008010858 */
[----:B------:R-:W-:Y:S01]  /*42b0*/  @!P1 VIADD R46, R6, 0x33440 ;  /* 0x00033440062e9836 */ /* 0x000fe20000000000 */
[----:B------:R-:W1:Y:S01]  /*42c0*/  MUFU.EX2 R89, R89 ;  /* 0x0000005900597308 */ /* 0x000e620000000800 */
[----:B------:R-:W-:-:S01]  /*42d0*/  FADD.FTZ R71, R12, R71 ;  /* 0x000000470c477221 */ /* 0x000fc20000010000 */
[--C-:B------:R-:W-:Y:S01]  /*42e0*/  FFMA.FTZ R79, R79, UR41, -R88.reuse ;  /* 0x000000294f4f7c23 */ /* 0x100fe20008010858 */
[----:B------:R-:W-:-:S01]  /*42f0*/  FFMA.FTZ R90, R90, UR41, -R88 ;  /* 0x000000295a5a7c23 */ /* 0x000fc20008010858 */
[----:B------:R-:W-:Y:S01]  /*4300*/  @!P1 PRMT R46, RZ, 0x654, R46 ;  /* 0x00000654ff2e9816 */ /* 0x000fe2000000002e */
[----:B------:R-:W-:-:S01]  /*4310*/  FADD.FTZ R100, R10, R71 ;  /* 0x000000470a647221 */ /* 0x000fc20000010000 */
[--C-:B------:R-:W-:Y:S01]  /*4320*/  FFMA.FTZ R91, R91, UR41, -R88.reuse ;  /* 0x000000295b5b7c23 */ /* 0x100fe20008010858 */
[----:B------:R-:W-:-:S01]  /*4330*/  FFMA.FTZ R62, R62, UR41, -R88 ;  /* 0x000000293e3e7c23 */ /* 0x000fc20008010858 */
[----:B------:R-:W2:Y:S01]  /*4340*/  MUFU.EX2 R92, R92 ;  /* 0x0000005c005c7308 */ /* 0x000ea20000000800 */
[----:B0-----:R-:W-:-:S01]  /*4350*/  FADD.FTZ R98, R41, R56 ;  /* 0x0000003829627221 */ /* 0x001fc20000010000 */
[----:B------:R-:W-:Y:S01]  /*4360*/  FADD.FTZ R100, R11, R100 ;  /* 0x000000640b647221 */ /* 0x000fe20000010000 */
[----:B------:R0:W-:Y:S01]  /*4370*/  @!P1 SYNCS.ARRIVE.TRANS64.RED.A1T0 RZ, [R46+URZ], RZ ;  /* 0x000000ff2eff99a7 */ /* 0x0001e2000810043f */
[----:B------:R-:W-:-:S01]  /*4380*/  FFMA.FTZ R63, R63, UR41, -R88 ;  /* 0x000000293f3f7c23 */ /* 0x000fc20008010858 */
[--C-:B------:R-:W-:Y:S01]  /*4390*/  FFMA.FTZ R54, R54, UR41, -R88.reuse ;  /* 0x0000002936367c23 */ /* 0x100fe20008010858 */
[----:B------:R-:W-:-:S01]  /*43a0*/  FFMA.FTZ R74, R74, UR41, -R88 ;  /* 0x000000294a4a7c23 */ /* 0x000fc20008010858 */
[----:B------:R-:W-:Y:S01]  /*43b0*/  FFMA.FTZ R75, R75, UR41, -R88 ;  /* 0x000000294b4b7c23 */ /* 0x000fe20008010858 */
[----:B------:R-:W3:Y:S01]  /*43c0*/  MUFU.EX2 R57, R57 ;  /* 0x0000003900397308 */ /* 0x000ee20000000800 */
[----:B-1----:R-:W-:-:S01]  /*43d0*/  FADD.FTZ R97, R89, R98 ;  /* 0x0000006259617221 */ /* 0x002fc20000010000 */
[--C-:B------:R-:W-:Y:S01]  /*43e0*/  FFMA.FTZ R47, R47, UR41, -R88.reuse ;  /* 0x000000292f2f7c23 */ /* 0x100fe20008010858 */
[----:B------:R-:W-:-:S01]  /*43f0*/  FFMA.FTZ R50, R50, UR41, -R88 ;  /* 0x0000002932327c23 */ /* 0x000fc20008010858 */
[--C-:B------:R-:W-:Y:S01]  /*4400*/  FFMA.FTZ R51, R51, UR41, -R88.reuse ;  /* 0x0000002933337c23 */ /* 0x100fe20008010858 */
[----:B------:R-:W-:-:S01]  /*4410*/  FFMA.FTZ R55, R55, UR41, -R88 ;  /* 0x0000002937377c23 */ /* 0x000fc20008010858 */
[--C-:B------:R-:W-:Y:S01]  /*4420*/  FFMA.FTZ R58, R58, UR41, -R88.reuse ;  /* 0x000000293a3a7c23 */ /* 0x100fe20008010858 */
[----:B------:R-:W-:-:S01]  /*4430*/  FFMA.FTZ R59, R59, UR41, -R88 ;  /* 0x000000293b3b7c23 */ /* 0x000fc20008010858 */
[----:B------:R-:W0:Y:S01]  /*4440*/  MUFU.EX2 R84, R84 ;  /* 0x0000005400547308 */ /* 0x000e220000000800 */
[----:B--2---:R-:W-:-:S01]  /*4450*/  FADD.FTZ R98, R92, R97 ;  /* 0x000000615c627221 */ /* 0x004fc20000010000 */
[--C-:B------:R-:W-:Y:S01]  /*4460*/  FFMA.FTZ R31, R31, UR41, -R88.reuse ;  /* 0x000000291f1f7c23 */ /* 0x100fe20008010858 */
[----:B------:R-:W-:-:S01]  /*4470*/  FFMA.FTZ R34, R34, UR41, -R88 ;  /* 0x0000002922227c23 */ /* 0x000fc20008010858 */
[--C-:B------:R-:W-:Y:S01]  /*4480*/  FFMA.FTZ R35, R35, UR41, -R88.reuse ;  /* 0x0000002923237c23 */ /* 0x100fe20008010858 */
[----:B------:R-:W-:-:S01]  /*4490*/  FFMA.FTZ R38, R38, UR41, -R88 ;  /* 0x0000002926267c23 */ /* 0x000fc20008010858 */
[--C-:B------:R-:W-:Y:S01]  /*44a0*/  FFMA.FTZ R73, R73, UR41, -R88.reuse ;  /* 0x0000002949497c23 */ /* 0x100fe20008010858 */
[----:B------:R-:W-:-:S01]  /*44b0*/  FFMA.FTZ R42, R42, UR41, -R88 ;  /* 0x000000292a2a7c23 */ /* 0x000fc20008010858 */
[----:B------:R-:W1:Y:S01]  /*44c0*/  MUFU.EX2 R93, R93 ;  /* 0x0000005d005d7308 */ /* 0x000e620000000800 */
[----:B---3--:R-:W-:-:S01]  /*44d0*/  FADD.FTZ R71, R57, R98 ;  /* 0x0000006239477221 */ /* 0x008fc20000010000 */
[----:B------:R-:W-:Y:S01]  /*44e0*/  FFMA.FTZ R43, R43, UR41, -R88 ;  /* 0x000000292b2b7c23 */ /* 0x000fe20008010858 */
[----:B------:R-:W-:Y:S01]  /*44f0*/  PLOP3.LUT P1, PT, PT, PT, UP0, 0x80, 0x0 ;  /* 0x000000000000781c */ /* 0x000fe20003f2f008 */
[--C-:B------:R-:W-:Y:S01]  /*4500*/  IMAD.MOV.U32 R99, RZ, RZ, R25.reuse ;  /* 0x000000ffff637224 */ /* 0x100fe200078e0019 */
[----:B------:R-:W-:Y:S01]  /*4510*/  F2FP.SATFINITE.E4M3.F32.PACK_AB_MERGE_C R201, R92, R89, RZ ;  /* 0x000000595cc9723e */ /* 0x000fe200048070ff */
[----:B------:R-:W-:Y:S01]  /*4520*/  IMAD.MOV.U32 R89, RZ, RZ, R25 ;  /* 0x000000ffff597224 */ /* 0x000fe200078e0019 */
[----:B------:R-:W-:Y:S01]  /*4530*/  F2FP.SATFINITE.E4M3.F32.PACK_AB_MERGE_C R206, R77, R26, R206 ;  /* 0x0000001a4dce723e */ /* 0x000fe200048070ce */
[----:B------:R-:W2:Y:S01]  /*4540*/  MUFU.EX2 R94, R94 ;  /* 0x0000005e005e7308 */ /* 0x000ea20000000800 */
[----:B0-----:R-:W-:-:S01]  /*4550*/  FADD.FTZ R46, R84, R71 ;  /* 0x00000047542e7221 */ /* 0x001fc20000010000 */
[----:B------:R-:W-:Y:S01]  /*4560*/  FADD.FTZ R71, R13, R100 ;  /* 0x000000640d477221 */ /* 0x000fe20000010000 */
[----:B------:R-:W-:Y:S01]  /*4570*/  F2FP.SATFINITE.E4M3.F32.PACK_AB_MERGE_C R201, R56, R41, R201 ;  /* 0x0000002938c9723e */ /* 0x000fe200048070c9 */
[----:B------:R-:W-:-:S02]  /*4580*/  IMAD.MOV.U32 R41, RZ, RZ, R25 ;  /* 0x000000ffff297224 */ /* 0x000fc400078e0019 */
[----:B------:R-:W-:-:S01]  /*4590*/  FADD.FTZ R71, R14, R71 ;  /* 0x000000470e477221 */ /* 0x000fc20000010000 */
[----:B------:R-:W-:Y:S01]  /*45a0*/  IMAD.MOV.U32 R56, RZ, RZ, R25 ;  /* 0x000000ffff387224 */ /* 0x000fe200078e0019 */
[----:B------:R-:W0:Y:S01]  /*45b0*/  MUFU.EX2 R78, R78 ;  /* 0x0000004e004e7308 */ /* 0x000e220000000800 */
[----:B-1----:R-:W-:-:S01]  /*45c0*/  FADD.FTZ R97, R93, R46 ;  /* 0x0000002e5d617221 */ /* 0x002fc20000010000 */
[----:B------:R-:W-:Y:S01]  /*45d0*/  FADD.FTZ R46, R20, R71 ;  /* 0x00000047142e7221 */ /* 0x000fe20000010000 */
[--C-:B------:R-:W-:Y:S02]  /*45e0*/  IMAD.MOV.U32 R92, RZ, RZ, R25.reuse ;  /* 0x000000ffff5c7224 */ /* 0x100fe400078e0019 */
[----:B------:R-:W-:Y:S02]  /*45f0*/  IMAD.MOV.U32 R100, RZ, RZ, R25 ;  /* 0x000000ffff647224 */ /* 0x000fe400078e0019 */
[----:B------:R-:W-:-:S01]  /*4600*/  FADD.FTZ R71, R21, R46 ;  /* 0x0000002e15477221 */ /* 0x000fc20000010000 */
[----:B------:R-:W-:Y:S01]  /*4610*/  FFMA.FTZ R46, R30, UR41, -R88 ;  /* 0x000000291e2e7c23 */ /* 0x000fe20008010858 */
[----:B------:R-:W1:Y:S01]  /*4620*/  MUFU.EX2 R79, R79 ;  /* 0x0000004f004f7308 */ /* 0x000e620000000800 */
[----:B--2---:R-:W-:-:S01]  /*4630*/  FADD.FTZ R97, R94, R97 ;  /* 0x000000615e617221 */ /* 0x004fc20000010000 */
[----:B------:R-:W-:Y:S01]  /*4640*/  FADD.FTZ R98, R24, R71 ;  /* 0x0000004718627221 */ /* 0x000fe20000010000 */
[----:B------:R-:W-:Y:S01]  /*4650*/  F2FP.SATFINITE.E4M3.F32.PACK_AB_MERGE_C R203, R94, R93, RZ ;  /* 0x0000005d5ecb723e */ /* 0x000fe200048070ff */
[----:B------:R-:W-:-:S02]  /*4660*/  IMAD.MOV.U32 R24, RZ, RZ, R25 ;  /* 0x000000ffff187224 */ /* 0x000fc400078e0019 */
[----:B------:R-:W-:Y:S01]  /*4670*/  IMAD.MOV.U32 R88, RZ, RZ, R25 ;  /* 0x000000ffff587224 */ /* 0x000fe200078e0019 */
[----:B------:R-:W-:Y:S01]  /*4680*/  F2FP.SATFINITE.E4M3.F32.PACK_AB_MERGE_C R203, R84, R57, R203 ;  /* 0x0000003954cb723e */ /* 0x000fe200048070cb */
[----:B------:R-:W2:Y:S01]  /*4690*/  MUFU.EX2 R95, R95 ;  /* 0x0000005f005f7308 */ /* 0x000ea20000000800 */
[--C-:B------:R-:W-:Y:S02]  /*46a0*/  IMAD.MOV.U32 R57, RZ, RZ, R25.reuse ;  /* 0x000000ffff397224 */ /* 0x100fe400078e0019 */
[--C-:B------:R-:W-:Y:S02]  /*46b0*/  IMAD.MOV.U32 R84, RZ, RZ, R25.reuse ;  /* 0x000000ffff547224 */ /* 0x100fe400078e0019 */
[--C-:B------:R-:W-:Y:S02]  /*46c0*/  IMAD.MOV.U32 R93, RZ, RZ, R25.reuse ;  /* 0x000000ffff5d7224 */ /* 0x100fe400078e0019 */
[--C-:B------:R-:W-:Y:S01]  /*46d0*/  IMAD.MOV.U32 R94, RZ, RZ, R25.reuse ;  /* 0x000000ffff5e7224 */ /* 0x100fe200078e0019 */
[----:B------:R-:W3:Y:S01]  /*46e0*/  MUFU.EX2 R96, R96 ;  /* 0x0000006000607308 */ /* 0x000ee20000000800 */
[----:B------:R-:W-:-:S02]  /*46f0*/  IMAD.MOV.U32 R103, RZ, RZ, R25 ;  /* 0x000000ffff677224 */ /* 0x000fc400078e0019 */
[--C-:B------:R-:W-:Y:S02]  /*4700*/  IMAD.MOV.U32 R102, RZ, RZ, R25.reuse ;  /* 0x000000ffff667224 */ /* 0x100fe400078e0019 */
[--C-:B------:R-:W-:Y:S02]  /*4710*/  IMAD.MOV.U32 R107, RZ, RZ, R25.reuse ;  /* 0x000000ffff6b7224 */ /* 0x100fe400078e0019 */
[----:B------:R-:W-:Y:S01]  /*4720*/  IMAD.MOV.U32 R106, RZ, RZ, R25 ;  /* 0x000000ffff6a7224 */ /* 0x000fe200078e0019 */
[----:B------:R-:W4:Y:S08]  /*4730*/  MUFU.EX2 R82, R82 ;  /* 0x0000005200527308 */ /* 0x000f300000000800 */
[----:B------:R0:W-:Y:S08]  /*4740*/  MUFU.EX2 R6, R70 ;  /* 0x0000004600067308 */ /* 0x0001f00000000800 */
[----:B------:R-:W5:Y:S01]  /*4750*/  MUFU.EX2 R83, R83 ;  /* 0x0000005300537308 */ /* 0x000f620000000800 */
[----:B0-----:R-:W-:-:S01]  /*4760*/  FADD.FTZ R70, R78, R97 ;  /* 0x000000614e467221 */ /* 0x001fc20000010000 */
[----:B------:R-:W-:Y:S01]  /*4770*/  FADD.FTZ R97, R27, R98 ;  /* 0x000000621b617221 */ /* 0x000fe20000010000 */
[----:B------:R-:W-:-:S02]  /*4780*/  IMAD.MOV.U32 R27, RZ, RZ, R25 ;  /* 0x000000ffff1b7224 */ /* 0x000fc400078e0019 */
[----:B-1----:R-:W-:-:S03]  /*4790*/  FADD.FTZ R70, R79, R70 ;  /* 0x000000464f467221 */ /* 0x002fc60000010000 */
[----:B------:R-:W0:Y:S01]  /*47a0*/  MUFU.EX2 R90, R90 ;  /* 0x0000005a005a7308 */ /* 0x000e220000000800 */
[----:B--2---:R-:W-:-:S01]  /*47b0*/  FADD.FTZ R71, R95, R70 ;  /* 0x000000465f477221 */ /* 0x004fc20000010000 */
[----:B------:R-:W-:Y:S01]  /*47c0*/  FADD.FTZ R70, R26, R97 ;  /* 0x000000611a467221 */ /* 0x000fe20000010000 */
[C---:B---3--:R-:W-:Y:S01]  /*47d0*/  F2FP.SATFINITE.E4M3.F32.PACK_AB_MERGE_C R95, R96.reuse, R95, RZ ;  /* 0x0000005f605f723e */ /* 0x048fe200048070ff */
[----:B------:R-:W-:Y:S02]  /*47e0*/  IMAD.MOV.U32 R26, RZ, RZ, R25 ;  /* 0x000000ffff1a7224 */ /* 0x000fe400078e0019 */
[----:B------:R-:W-:-:S01]  /*47f0*/  FADD.FTZ R71, R96, R71 ;  /* 0x0000004760477221 */ /* 0x000fc20000010000 */
[----:B------:R-:W-:Y:S01]  /*4800*/  IMAD.MOV.U32 R96, RZ, RZ, R25 ;  /* 0x000000ffff607224 */ /* 0x000fe200078e0019 */
[----:B------:R-:W-:Y:S01]  /*4810*/  F2FP.SATFINITE.E4M3.F32.PACK_AB_MERGE_C R205, R79, R78, R95 ;  /* 0x0000004e4fcd723e */ /* 0x000fe2000480705f */
[----:B------:R-:W1:Y:S01]  /*4820*/  MUFU.EX2 R91, R91 ;  /* 0x0000005b005b7308 */ /* 0x000e620000000800 */
[----:B----4-:R-:W-:-:S01]  /*4830*/  FADD.FTZ R98, R82, R71 ;  /* 0x0000004752627221 */ /* 0x010fc20000010000 */
[----:B------:R-:W-:Y:S01]  /*4840*/  FADD.FTZ R71, R77, R70 ;  /* 0x000000464d477221 */ /* 0x000fe20000010000 */
[----:B------:R-:W-:-:S02]  /*4850*/  IMAD.MOV.U32 R77, RZ, RZ, R25 ;  /* 0x000000ffff4d7224 */ /* 0x000fc400078e0019 */
[----:B-----5:R-:W-:Y:S01]  /*4860*/  FADD.FTZ R97, R83, R98 ;  /* 0x0000006253617221 */ /* 0x020fe20000010000 */
[----:B------:R-:W-:-:S01]  /*4870*/  FADD.FTZ R70, R76, R71 ;  /* 0x000000474c467221 */ /* 0x000fc20000010000 */
[--C-:B------:R-:W-:Y:S01]  /*4880*/  IMAD.MOV.U32 R76, RZ, RZ, R25.reuse ;  /* 0x000000ffff4c7224 */ /* 0x100fe200078e0019 */
[----:B------:R-:W2:Y:S01]  /*4890*/  MUFU.EX2 R62, R62 ;  /* 0x0000003e003e7308 */ /* 0x000ea20000000800 */
[--C-:B------:R-:W-:Y:S02]  /*48a0*/  IMAD.MOV.U32 R79, RZ, RZ, R25.reuse ;  /* 0x000000ffff4f7224 */ /* 0x100fe400078e0019 */
[----:B------:R-:W-:Y:S01]  /*48b0*/  FADD.FTZ R71, R81, R70 ;  /* 0x0000004651477221 */ /* 0x000fe20000010000 */
[--C-:B------:R-:W-:Y:S02]  /*48c0*/  IMAD.MOV.U32 R70, RZ, RZ, R25.reuse ;  /* 0x000000ffff467224 */ /* 0x100fe400078e0019 */
[----:B------:R-:W-:Y:S02]  /*48d0*/  IMAD.MOV.U32 R78, RZ, RZ, R25 ;  /* 0x000000ffff4e7224 */ /* 0x000fe400078e0019 */
[----:B------:R-:W-:-:S01]  /*48e0*/  FADD.FTZ R12, R60, R71 ;  /* 0x000000473c0c7221 */ /* 0x000fc20000010000 */
[--C-:B------:R-:W-:Y:S01]  /*48f0*/  IMAD.MOV.U32 R71, RZ, RZ, R25.reuse ;  /* 0x000000ffff477224 */ /* 0x100fe200078e0019 */
[----:B------:R-:W3:Y:S01]  /*4900*/  MUFU.EX2 R63, R63 ;  /* 0x0000003f003f7308 */ /* 0x000ee20000000800 */
[----:B------:R-:W-:-:S02]  /*4910*/  IMAD.MOV.U32 R81, RZ, RZ, R25 ;  /* 0x000000ffff517224 */ /* 0x000fc400078e0019 */
[--C-:B------:R-:W-:Y:S02]  /*4920*/  IMAD.MOV.U32 R95, RZ, RZ, R25.reuse ;  /* 0x000000ffff5f7224 */ /* 0x100fe400078e0019 */
[----:B------:R-:W-:-:S03]  /*4930*/  IMAD.MOV.U32 R98, RZ, RZ, R25 ;  /* 0x000000ffff627224 */ /* 0x000fc600078e0019 */
[----:B------:R-:W4:Y:S08]  /*4940*/  MUFU.EX2 R64, R64 ;  /* 0x0000004000407308 */ /* 0x000f300000000800 */
[----:B------:R-:W5:Y:S08]  /*4950*/  MUFU.EX2 R86, R86 ;  /* 0x0000005600567308 */ /* 0x000f700000000800 */
[----:B------:R0:W-:Y:S08]  /*4960*/  MUFU.EX2 R30, R54 ;  /* 0x00000036001e7308 */ /* 0x0001f00000000800 */
[----:B------:R-:W5:Y:S01]  /*4970*/  MUFU.EX2 R85, R85 ;  /* 0x0000005500557308 */ /* 0x000f620000000800 */
[----:B0-----:R-:W-:-:S01]  /*4980*/  FADD.FTZ R54, R90, R97 ;  /* 0x000000615a367221 */ /* 0x001fc20000010000 */
[----:B-1----:R-:W-:Y:S01]  /*4990*/  F2FP.SATFINITE.E4M3.F32.PACK_AB_MERGE_C R90, R91, R90, RZ ;  /* 0x0000005a5b5a723e */ /* 0x002fe200048070ff */
[----:B------:R-:W-:-:S02]  /*49a0*/  IMAD.MOV.U32 R97, RZ, RZ, R25 ;  /* 0x000000ffff617224 */ /* 0x000fc400078e0019 */
[----:B------:R-:W-:Y:S01]  /*49b0*/  FADD.FTZ R9, R91, R54 ;  /* 0x000000365b097221 */ /* 0x000fe20000010000 */
[----:B------:R-:W-:Y:S01]  /*49c0*/  F2FP.SATFINITE.E4M3.F32.PACK_AB_MERGE_C R207, R83, R82, R90 ;  /* 0x0000005253cf723e */ /* 0x000fe2000480705a */
[----:B------:R-:W-:Y:S01]  /*49d0*/  IMAD.MOV.U32 R54, RZ, RZ, R25 ;  /* 0x000000ffff367224 */ /* 0x000fe200078e0019 */
[----:B------:R-:W0:Y:S01]  /*49e0*/  MUFU.EX2 R87, R87 ;  /* 0x0000005700577308 */ /* 0x000e220000000800 */
[----:B--2---:R-:W-:-:S01]  /*49f0*/  FADD.FTZ R14, R62, R9 ;  /* 0x000000093e0e7221 */ /* 0x004fc20000010000 */
[----:B------:R-:W-:Y:S01]  /*4a00*/  FADD.FTZ R9, R61, R12 ;  /* 0x0000000c3d097221 */ /* 0x000fe20000010000 */
[----:B------:R-:W-:Y:S02]  /*4a10*/  IMAD.MOV.U32 R83, RZ, RZ, R25 ;  /* 0x000000ffff537224 */ /* 0x000fe400078e0019 */
[----:B---3--:R-:W-:Y:S01]  /*4a20*/  FADD.FTZ R13, R63, R14 ;  /* 0x0000000e3f0d7221 */ /* 0x008fe20000010000 */
[----:B----4-:R-:W-:-:S01]  /*4a30*/  FADD.FTZ R12, R64, R9 ;  /* 0x00000009400c7221 */ /* 0x010fc20000010000 */
[----:B------:R-:W-:Y:S01]  /*4a40*/  IMAD.MOV.U32 R82, RZ, RZ, R25 ;  /* 0x000000ffff527224 */ /* 0x000fe200078e0019 */
[----:B------:R-:W1:Y:S01]  /*4a50*/  MUFU.EX2 R65, R65 ;  /* 0x0000004100417308 */ /* 0x000e620000000800 */
[----:B-----5:R-:W-:-:S01]  /*4a60*/  FADD.FTZ R14, R86, R13 ;  /* 0x0000000d560e7221 */ /* 0x020fc20000010000 */
[C---:B------:R-:W-:Y:S01]  /*4a70*/  FADD.FTZ R12, R85.reuse, R12 ;  /* 0x0000000c550c7221 */ /* 0x040fe20000010000 */
[----:B------:R-:W-:Y:S01]  /*4a80*/  F2FP.SATFINITE.E4M3.F32.PACK_AB_MERGE_C R208, R85, R64, RZ ;  /* 0x0000004055d0723e */ /* 0x000fe200048070ff */
[----:B------:R-:W-:-:S02]  /*4a90*/  IMAD.MOV.U32 R64, RZ, RZ, R25 ;  /* 0x000000ffff407224 */ /* 0x000fc400078e0019 */
[----:B------:R-:W-:Y:S01]  /*4aa0*/  IMAD.MOV.U32 R85, RZ, RZ, R25 ;  /* 0x000000ffff557224 */ /* 0x000fe200078e0019 */
[----:B------:R-:W-:Y:S01]  /*4ab0*/  F2FP.SATFINITE.E4M3.F32.PACK_AB_MERGE_C R208, R61, R60, R208 ;  /* 0x0000003c3dd0723e */ /* 0x000fe200048070d0 */
[----:B------:R-:W2:Y:S01]  /*4ac0*/  MUFU.EX2 R66, R66 ;  /* 0x0000004200427308 */ /* 0x000ea20000000800 */
[----:B0-----:R-:W-:-:S01]  /*4ad0*/  FADD.FTZ R9, R87, R14 ;  /* 0x0000000e57097221 */ /* 0x001fc20000010000 */
[----:B------:R-:W-:Y:S01]  /*4ae0*/  F2FP.SATFINITE.E4M3.F32.PACK_AB_MERGE_C R86, R87, R86, RZ ;  /* 0x000000565756723e */ /* 0x000fe200048070ff */
[--C-:B------:R-:W-:Y:S02]  /*4af0*/  IMAD.MOV.U32 R61, RZ, RZ, R25.reuse ;  /* 0x000000ffff3d7224 */ /* 0x100fe400078e0019 */
[--C-:B------:R-:W-:Y:S01]  /*4b00*/  IMAD.MOV.U32 R60, RZ, RZ, R25.reuse ;  /* 0x000000ffff3c7224 */ /* 0x100fe200078e0019 */
[----:B------:R-:W-:Y:S01]  /*4b10*/  F2FP.SATFINITE.E4M3.F32.PACK_AB_MERGE_C R209, R63, R62, R86 ;  /* 0x0000003e3fd1723e */ /* 0x000fe20004807056 */
[----:B------:R-:W-:Y:S01]  /*4b20*/  IMAD.MOV.U32 R63, RZ, RZ, R25 ;  /* 0x000000ffff3f7224 */ /* 0x000fe200078e0019 */
[----:B------:R-:W0:Y:S01]  /*4b30*/  MUFU.EX2 R68, R68 ;  /* 0x0000004400447308 */ /* 0x000e220000000800 */
[----:B-1----:R-:W-:-:S01]  /*4b40*/  FADD.FTZ R13, R65, R12 ;  /* 0x0000000c410d7221 */ /* 0x002fc20000010000 */
[----:B------:R-:W-:-:S02]  /*4b50*/  IMAD.MOV.U32 R62, RZ, RZ, R25 ;  /* 0x000000ffff3e7224 */ /* 0x000fc400078e0019 */
[--C-:B------:R-:W-:Y:S02]  /*4b60*/  IMAD.MOV.U32 R87, RZ, RZ, R25.reuse ;  /* 0x000000ffff577224 */ /* 0x100fe400078e0019 */
[----:B------:R-:W-:Y:S02]  /*4b70*/  IMAD.MOV.U32 R86, RZ, RZ, R25 ;  /* 0x000000ffff567224 */ /* 0x000fe400078e0019 */
[----:B------:R-:W1:Y:S01]  /*4b80*/  MUFU.EX2 R67, R67 ;  /* 0x0000004300437308 */ /* 0x000e620000000800 */
[----:B--2---:R-:W-:-:S01]  /*4b90*/  FADD.FTZ R12, R66, R9 ;  /* 0x00000009420c7221 */ /* 0x004fc20000010000 */
[--C-:B------:R-:W-:Y:S02]  /*4ba0*/  IMAD.MOV.U32 R91, RZ, RZ, R25.reuse ;  /* 0x000000ffff5b7224 */ /* 0x100fe400078e0019 */
[----:B------:R-:W-:-:S04]  /*4bb0*/  IMAD.MOV.U32 R90, RZ, RZ, R25 ;  /* 0x000000ffff5a7224 */ /* 0x000fc800078e0019 */
        /* <DEDUP_REMOVED lines=9> */
[C---:B-1----:R-:W-:Y:S01]  /*4c50*/  F2FP.SATFINITE.E4M3.F32.PACK_AB_MERGE_C R210, R72.reuse, R69, RZ ;  /* 0x0000004548d2723e */ /* 0x042fe200048070ff */
[----:B------:R-:W-:Y:S01]  /*4c60*/  FADD.FTZ R72, R72, R13 ;  /* 0x0000000d48487221 */ /* 0x000fe20000010000 */
[--C-:B------:R-:W-:Y:S02]  /*4c70*/  IMAD.MOV.U32 R69, RZ, RZ, R25.reuse ;  /* 0x000000ffff457224 */ /* 0x100fe400078e0019 */
[----:B------:R-:W-:Y:S01]  /*4c80*/  F2FP.SATFINITE.E4M3.F32.PACK_AB_MERGE_C R210, R68, R65, R210 ;  /* 0x0000004144d2723e */ /* 0x000fe200048070d2 */
[--C-:B------:R-:W-:Y:S02]  /*4c90*/  IMAD.MOV.U32 R65, RZ, RZ, R25.reuse ;  /* 0x000000ffff417224 */ /* 0x100fe400078e0019 */
[----:B------:R-:W1:Y:S01]  /*4ca0*/  MUFU.EX2 R44, R44 ;  /* 0x0000002c002c7308 */ /* 0x000e620000000800 */
[C---:B--2---:R-:W-:Y:S01]  /*4cb0*/  F2FP.SATFINITE.E4M3.F32.PACK_AB_MERGE_C R74, R75.reuse, R74, RZ ;  /* 0x0000004a4b4a723e */ /* 0x044fe200048070ff */
[----:B------:R-:W-:Y:S01]  /*4cc0*/  FADD.FTZ R75, R75, R8 ;  /* 0x000000084b4b7221 */ /* 0x000fe20000010000 */
[----:B------:R-:W-:-:S02]  /*4cd0*/  IMAD.MOV.U32 R68, RZ, RZ, R25 ;  /* 0x000000ffff447224 */ /* 0x000fc400078e0019 */
[----:B------:R-:W-:Y:S01]  /*4ce0*/  F2FP.SATFINITE.E4M3.F32.PACK_AB_MERGE_C R211, R67, R66, R74 ;  /* 0x0000004243d3723e */ /* 0x000fe2000480704a */
[----:B------:R-:W-:-:S01]  /*4cf0*/  FADD.FTZ R8, R6, R75 ;  /* 0x0000004b06087221 */ /* 0x000fc20000010000 */
[----:B------:R-:W-:Y:S01]  /*4d00*/  IMAD.MOV.U32 R67, RZ, RZ, R25 ;  /* 0x000000ffff437224 */ /* 0x000fe200078e0019 */
[----:B------:R-:W2:Y:S01]  /*4d10*/  MUFU.EX2 R47, R47 ;  /* 0x0000002f002f7308 */ /* 0x000ea20000000800 */
[----:B0-----:R-:W-:-:S01]  /*4d20*/  FADD.FTZ R7, R39, R72 ;  /* 0x0000004827077221 */ /* 0x001fc20000010000 */
[--C-:B------:R-:W-:Y:S02]  /*4d30*/  IMAD.MOV.U32 R66, RZ, RZ, R25.reuse ;  /* 0x000000ffff427224 */ /* 0x100fe400078e0019 */
[--C-:B------:R-:W-:Y:S02]  /*4d40*/  IMAD.MOV.U32 R72, RZ, RZ, R25.reuse ;  /* 0x000000ffff487224 */ /* 0x100fe400078e0019 */
[----:B------:R-:W-:Y:S02]  /*4d50*/  IMAD.MOV.U32 R75, RZ, RZ, R25 ;  /* 0x000000ffff4b7224 */ /* 0x000fe400078e0019 */
[----:B------:R-:W0:Y:S01]  /*4d60*/  MUFU.EX2 R50, R50 ;  /* 0x0000003200327308 */ /* 0x000e220000000800 */
[----:B-1----:R-:W-:-:S01]  /*4d70*/  FADD.FTZ R10, R44, R7 ;  /* 0x000000072c0a7221 */ /* 0x002fc20000010000 */
[----:B------:R-:W-:-:S06]  /*4d80*/  IMAD.MOV.U32 R74, RZ, RZ, R25 ;  /* 0x000000ffff4a7224 */ /* 0x000fcc00078e0019 */
[----:B------:R-:W1:Y:S01]  /*4d90*/  MUFU.EX2 R45, R45 ;  /* 0x0000002d002d7308 */ /* 0x000e620000000800 */
[----:B--2---:R-:W-:-:S07]  /*4da0*/  FADD.FTZ R7, R47, R8 ;  /* 0x000000082f077221 */ /* 0x004fce0000010000 */
[----:B------:R-:W2:Y:S01]  /*4db0*/  MUFU.EX2 R51, R51 ;  /* 0x0000003300337308 */ /* 0x000ea20000000800 */
[----:B0-----:R-:W-:-:S07]  /*4dc0*/  FADD.FTZ R8, R50, R7 ;  /* 0x0000000732087221 */ /* 0x001fce0000010000 */
[----:B------:R-:W0:Y:S01]  /*4dd0*/  MUFU.EX2 R80, R80 ;  /* 0x0000005000507308 */ /* 0x000e220000000800 */
[----:B-1----:R-:W-:-:S07]  /*4de0*/  FADD.FTZ R9, R45, R10 ;  /* 0x0000000a2d097221 */ /* 0x002fce0000010000 */
[----:B------:R-:W1:Y:S01]  /*4df0*/  MUFU.EX2 R48, R48 ;  /* 0x0000003000307308 */ /* 0x000e620000000800 */
[C---:B--2---:R-:W-:Y:S01]  /*4e00*/  F2FP.SATFINITE.E4M3.F32.PACK_AB_MERGE_C R50, R51.reuse, R50, RZ ;  /* 0x000000323332723e */ /* 0x044fe200048070ff */
[----:B------:R-:W-:-:S03]  /*4e10*/  FADD.FTZ R51, R51, R8 ;  /* 0x0000000833337221 */ /* 0x000fc60000010000 */
[----:B------:R-:W-:Y:S01]  /*4e20*/  F2FP.SATFINITE.E4M3.F32.PACK_AB_MERGE_C R213, R47, R6, R50 ;  /* 0x000000062fd5723e */ /* 0x000fe20004807032 */
[----:B------:R-:W-:-:S01]  /*4e30*/  FADD.FTZ R10, R30, R51 ;  /* 0x000000331e0a7221 */ /* 0x000fc20000010000 */
[----:B------:R-:W-:Y:S01]  /*4e40*/  IMAD.MOV.U32 R47, RZ, RZ, R25 ;  /* 0x000000ffff2f7224 */ /* 0x000fe200078e0019 */
        /* <DEDUP_REMOVED lines=12> */
[----:B------:R-:W-:Y:S01]  /*4f10*/  MUFU.EX2 R52, R52 ;  /* 0x0000003400347308 */ /* 0x000fe20000000800 */
[----:B--2---:R-:W-:-:S07]  /*4f20*/  FADD.FTZ R9, R55, R10 ;  /* 0x0000000a37097221 */ /* 0x004fce0000010000 */
[----:B------:R-:W1:Y:S01]  /*4f30*/  MUFU.EX2 R53, R53 ;  /* 0x0000003500357308 */ /* 0x000e620000000800 */
[----:B0-----:R-:W-:-:S07]  /*4f40*/  FADD.FTZ R7, R49, R8 ;  /* 0x0000000831077221 */ /* 0x001fce0000010000 */
[----:B------:R-:W0:Y:S08]  /*4f50*/  MUFU.EX2 R58, R58 ;  /* 0x0000003a003a7308 */ /* 0x000e300000000800 */
[----:B------:R-:W2:Y:S01]  /*4f60*/  MUFU.EX2 R59, R59 ;  /* 0x0000003b003b7308 */ /* 0x000ea20000000800 */
[----:B-1----:R-:W-:Y:S01]  /*4f70*/  F2FP.SATFINITE.E4M3.F32.PACK_AB_MERGE_C R214, R53, R52, RZ ;  /* 0x0000003435d6723e */ /* 0x002fe200048070ff */
[----:B------:R-:W-:-:S03]  /*4f80*/  FADD.FTZ R52, R52, R7 ;  /* 0x0000000734347221 */ /* 0x000fc60000010000 */
[----:B------:R-:W-:Y:S01]  /*4f90*/  F2FP.SATFINITE.E4M3.F32.PACK_AB_MERGE_C R214, R49, R48, R214 ;  /* 0x0000003031d6723e */ /* 0x000fe200048070d6 */
[----:B------:R-:W-:-:S01]  /*4fa0*/  FADD.FTZ R53, R53, R52 ;  /* 0x0000003435357221 */ /* 0x000fc20000010000 */
[----:B------:R-:W-:Y:S01]  /*4fb0*/  IMAD.MOV.U32 R49, RZ, RZ, R25 ;  /* 0x000000ffff317224 */ /* 0x000fe200078e0019 */
[----:B------:R-:W-:Y:S01]  /*4fc0*/  MUFU.EX2 R32, R32 ;  /* 0x0000002000207308 */ /* 0x000fe20000000800 */
[----:B0-----:R-:W-:-:S01]  /*4fd0*/  FADD.FTZ R8, R58, R9 ;  /* 0x000000093a087221 */ /* 0x001fc20000010000 */
[--C-:B------:R-:W-:Y:S02]  /*4fe0*/  IMAD.MOV.U32 R48, RZ, RZ, R25.reuse ;  /* 0x000000ffff307224 */ /* 0x100fe400078e0019 */
[----:B------:R-:W-:-:S04]  /*4ff0*/  IMAD.MOV.U32 R52, RZ, RZ, R25 ;  /* 0x000000ffff347224 */ /* 0x000fc800078e0019 */
[----:B------:R-:W0:Y:S01]  /*5000*/  MUFU.EX2 R33, R33 ;  /* 0x0000002100217308 */ /* 0x000e220000000800 */
[C---:B--2---:R-:W-:Y:S01]  /*5010*/  F2FP.SATFINITE.E4M3.F32.PACK_AB_MERGE_C R58, R59.reuse, R58, RZ ;  /* 0x0000003a3b3a723e */ /* 0x044fe200048070ff */
        /* <DEDUP_REMOVED lines=9> */
[----:B-1----:R-:W-:-:S01]  /*50b0*/  FADD.FTZ R10, R46, R59 ;  /* 0x0000003b2e0a7221 */ /* 0x002fc20000010000 */
[----:B------:R-:W-:-:S06]  /*50c0*/  IMAD.MOV.U32 R59, RZ, RZ, R25 ;  /* 0x000000ffff3b7224 */ /* 0x000fcc00078e0019 */
[----:B------:R-:W1:Y:S01]  /*50d0*/  MUFU.EX2 R31, R31 ;  /* 0x0000001f001f7308 */ /* 0x000e620000000800 */
[----:B--2---:R-:W-:-:S01]  /*50e0*/  FADD.FTZ R8, R28, R53 ;  /* 0x000000351c087221 */ /* 0x004fc20000010000 */
[----:B------:R-:W-:-:S06]  /*50f0*/  IMAD.MOV.U32 R53, RZ, RZ, R25 ;  /* 0x000000ffff357224 */ /* 0x000fcc00078e0019 */
[----:B------:R-:W2:Y:S01]  /*5100*/  MUFU.EX2 R34, R34 ;  /* 0x0000002200227308 */ /* 0x000ea20000000800 */
[C---:B0-----:R-:W-:Y:S01]  /*5110*/  F2FP.SATFINITE.E4M3.F32.PACK_AB_MERGE_C R216, R29.reuse, R28, R7 ;  /* 0x0000001c1dd8723e */ /* 0x041fe20004807007 */
[----:B------:R-:W-:Y:S01]  /*5120*/  FADD.FTZ R29, R29, R8 ;  /* 0x000000081d1d7221 */ /* 0x000fe20000010000 */
[----:B------:R-:W-:-:S03]  /*5130*/  IMAD.MOV.U32 R28, RZ, RZ, R25 ;  /* 0x000000ffff1c7224 */ /* 0x000fc600078e0019 */
[----:B------:R-:W-:Y:S01]  /*5140*/  FADD.FTZ R32, R32, R29 ;  /* 0x0000001d20207221 */ /* 0x000fe20000010000 */
[----:B------:R-:W-:Y:S01]  /*5150*/  IMAD.MOV.U32 R29, RZ, RZ, R25 ;  /* 0x000000ffff1d7224 */ /* 0x000fe200078e0019 */
[----:B------:R-:W0:Y:S01]  /*5160*/  MUFU.EX2 R35, R35 ;  /* 0x0000002300237308 */ /* 0x000e220000000800 */
[----:B-1----:R-:W-:-:S01]  /*5170*/  FADD.FTZ R7, R31, R10 ;  /* 0x0000000a1f077221 */ /* 0x002fc20000010000 */
        /* <DEDUP_REMOVED lines=10> */
[--C-:B------:R-:W-:Y:S02]  /*5220*/  IMAD.MOV.U32 R34, RZ, RZ, R25.reuse ;  /* 0x000000ffff227224 */ /* 0x100fe400078e0019 */
[----:B------:R-:W-:-:S05]  /*5230*/  IMAD.MOV.U32 R46, RZ, RZ, R25 ;  /* 0x000000ffff2e7224 */ /* 0x000fca00078e0019 */
[----:B------:R-:W2:Y:S01]  /*5240*/  MUFU.EX2 R36, R36 ;  /* 0x0000002400247308 */ /* 0x000ea20000000800 */
[----:B-1----:R-:W-:-:S07]  /*5250*/  F2FP.SATFINITE.E4M3.F32.PACK_AB_MERGE_C R7, R15, R40, RZ ;  /* 0x000000280f07723e */ /* 0x002fce00048070ff */
[----:B------:R-:W1:Y:S01]  /*5260*/  MUFU.EX2 R37, R37 ;  /* 0x0000002500257308 */ /* 0x000e620000000800 */
[----:B0-----:R-:W-:-:S01]  /*5270*/  FADD.FTZ R10, R38, R35 ;  /* 0x00000023260a7221 */ /* 0x001fc20000010000 */
[----:B------:R-:W-:-:S06]  /*5280*/  IMAD.MOV.U32 R35, RZ, RZ, R25 ;  /* 0x000000ffff237224 */ /* 0x000fcc00078e0019 */
[----:B------:R-:W0:Y:S01]  /*5290*/  MUFU.EX2 R73, R73 ;  /* 0x0000004900497308 */ /* 0x000e220000000800 */
[----:B--2---:R-:W-:-:S01]  /*52a0*/  FADD.FTZ R8, R36, R33 ;  /* 0x0000002124087221 */ /* 0x004fc20000010000 */
[----:B------:R-:W-:-:S06]  /*52b0*/  IMAD.MOV.U32 R33, RZ, RZ, R25 ;  /* 0x000000ffff217224 */ /* 0x000fcc00078e0019 */
[----:B------:R-:W-:Y:S01]  /*52c0*/  MUFU.EX2 R42, R42 ;  /* 0x0000002a002a7308 */ /* 0x000fe20000000800 */
[C---:B-1----:R-:W-:Y:S01]  /*52d0*/  F2FP.SATFINITE.E4M3.F32.PACK_AB_MERGE_C R218, R37.reuse, R36, R7 ;  /* 0x0000002425da723e */ /* 0x042fe20004807007 */
[----:B------:R-:W-:Y:S01]  /*52e0*/  FADD.FTZ R37, R37, R8 ;  /* 0x0000000825257221 */ /* 0x000fe20000010000 */
[----:B------:R-:W-:-:S03]  /*52f0*/  IMAD.MOV.U32 R36, RZ, RZ, R25 ;  /* 0x000000ffff247224 */ /* 0x000fc600078e0019 */
[----:B------:R-:W-:Y:S01]  /*5300*/  FADD.FTZ R6, R40, R37 ;  /* 0x0000002528067221 */ /* 0x000fe20000010000 */
[----:B------:R-:W-:Y:S01]  /*5310*/  IMAD.MOV.U32 R37, RZ, RZ, R25 ;  /* 0x000000ffff257224 */ /* 0x000fe200078e0019 */
[----:B------:R-:W1:Y:S01]  /*5320*/  MUFU.EX2 R43, R43 ;  /* 0x0000002b002b7308 */ /* 0x000e620000000800 */
[----:B0-----:R-:W-:-:S01]  /*5330*/  FADD.FTZ R7, R73, R10 ;  /* 0x0000000a49077221 */ /* 0x001fc20000010000 */
[----:B------:R-:W-:Y:S01]  /*5340*/  FADD.FTZ R6, R15, R6 ;  /* 0x000000060f067221 */ /* 0x000fe20000010000 */
[----:B------:R-:W-:Y:S01]  /*5350*/  IMAD.MOV.U32 R40, RZ, RZ, R25 ;  /* 0x000000ffff287224 */ /* 0x000fe200078e0019 */
[----:B-1----:R-:W-:Y:S01]  /*5360*/  F2FP.SATFINITE.E4M3.F32.PACK_AB_MERGE_C R8, R43, R42, RZ ;  /* 0x0000002a2b08723e */ /* 0x002fe200048070ff */
[----:B------:R-:W-:-:S03]  /*5370*/  FADD.FTZ R42, R42, R7 ;  /* 0x000000072a2a7221 */ /* 0x000fc60000010000 */
[----:B------:R-:W-:Y:S01]  /*5380*/  F2FP.SATFINITE.E4M3.F32.PACK_AB_MERGE_C R219, R73, R38, R8 ;  /* 0x0000002649db723e */ /* 0x000fe20004807008 */
[----:B------:R-:W-:-:S01]  /*5390*/  FADD.FTZ R7, R43, R42 ;  /* 0x0000002a2b077221 */ /* 0x000fc20000010000 */
[--C-:B------:R-:W-:Y:S02]  /*53a0*/  IMAD.MOV.U32 R38, RZ, RZ, R25.reuse ;  /* 0x000000ffff267224 */ /* 0x100fe400078e0019 */
[--C-:B------:R-:W-:Y:S02]  /*53b0*/  IMAD.MOV.U32 R43, RZ, RZ, R25.reuse ;  /* 0x000000ffff2b7224 */ /* 0x100fe400078e0019 */
[--C-:B------:R-:W-:Y:S02]  /*53c0*/  IMAD.MOV.U32 R42, RZ, RZ, R25.reuse ;  /* 0x000000ffff2a7224 */ /* 0x100fe400078e0019 */
[----:B------:R-:W-:Y:S01]  /*53d0*/  IMAD.MOV.U32 R73, RZ, RZ, R25 ;  /* 0x000000ffff497224 */ /* 0x000fe200078e0019 */
[----:B------:R-:W-:Y:S06]  /*53e0*/  @!P1 BRA `(.L_x_147) ;  /* 0x0000003000b09947 */ /* 0x000fec0003800000 */
[----:B------:R-:W-:Y:S01]  /*53f0*/  IMAD.MOV.U32 R8, RZ, RZ, R5 ;  /* 0x000000ffff087224 */ /* 0x000fe200078e0005 */
[----:B------:R-:W-:Y:S01]  /*5400*/  CS2R R118, SRZ ;  /* 0x0000000000767805 */ /* 0x000fe2000001ff00 */
[----:B------:R-:W-:Y:S01]  /*5410*/  IMAD.MOV.U32 R9, RZ, RZ, R4 ;  /* 0x000000ffff097224 */ /* 0x000fe200078e0004 */
        /* <DEDUP_REMOVED lines=47> */
[----:B------:R-:W-:Y:S01]  /*5710*/  UMOV UR55, UR46 ;  /* 0x0000002e00377c82 */ /* 0x000fe20008000000 */
[----:B------:R-:W-:-:S05]  /*5720*/  UMOV UR54, UR53 ;  /* 0x0000003500367c82 */ /* 0x000fca0008000000 */
.L_x_157:
[----:B------:R-:W-:Y:S01]  /*5730*/  ISETP.NE.AND P2, PT, RZ, UR44, PT ;  /* 0x0000002cff007c0c */ /* 0x000fe2000bf45270 */
[----:B------:R-:W-:-:S04]  /*5740*/  UISETP.NE.AND UP0, UPT, UR54, 0x1, UPT ;  /* 0x000000013600788c */ /* 0x000fc8000bf05270 */
[----:B------:R-:W-:-:S04]  /*5750*/  USEL UR46, URZ, 0x1, UP0 ;  /* 0x000000013f2e7887 */ /* 0x000fc80008000000 */
[----:B------:R-:W-:-:S04]  /*5760*/  ULOP3.LUT UR46, UR55, UR46, URZ, 0x3c, !UPT ;  /* 0x0000002e372e7292 */ /* 0x000fc8000f8e3c3f */
[----:B------:R-:W-:Y:S08]  /*5770*/  @P2 BRA `(.L_x_148) ;  /* 0x0000000000442947 */ /* 0x000ff00003800000 */
[----:B------:R-:W-:Y:S05]  /*5780*/  @!P0 BRA `(.L_x_149) ;  /* 0x0000000000048947 */ /* 0x000fea0003800000 */
[----:B------:R-:W-:Y:S01]  /*5790*/  BPT.TRAP 0x1 ;  /* 0x000000040000795c */ /* 0x000fe20000300000 */
.L_x_149:
[----:B------:R-:W0:Y:S01]  /*57a0*/  S2UR UR10, SR_CgaCtaId ;  /* 0x00000000000a79c3 */ /* 0x000e220000008800 */
[----:B------:R-:W-:Y:S01]  /*57b0*/  UIADD3 UR6, UR54, 0x1, URZ ;  /* 0x0000000136067890 */ /* 0x000fe2000fffe03f */
[----:B------:R-:W-:Y:S01]  /*57c0*/  IMAD.U32 R0, RZ, RZ, UR46 ;  /* 0x0000002eff007e24 */ /* 0x000fe2000f8e00ff */
[----:B------:R-:W-:Y:S02]  /*57d0*/  UMOV UR7, 0x400 ;  /* 0x0000040000077882 */ /* 0x000fe40000000000 */
[----:B------:R-:W-:Y:S02]  /*57e0*/  UISETP.NE.AND UP0, UPT, UR6, 0x2, UPT ;  /* 0x000000020600788c */ /* 0x000fe4000bf05270 */
[----:B------:R-:W-:Y:S02]  /*57f0*/  SHF.L.U32 R0, R0, 0x1f, RZ ;  /* 0x0000001f00007819 */ /* 0x000fe400000006ff */
[----:B------:R-:W-:Y:S02]  /*5800*/  USEL UR6, UR6, URZ, UP0 ;  /* 0x0000003f06067287 */ /* 0x000fe40008000000 */
[----:B0-----:R-:W-:-:S04]  /*5810*/  ULEA UR7, UR10, UR7, 0x18 ;  /* 0x000000070a077291 */ /* 0x001fc8000f8ec03f */
[----:B------:R-:W-:-:S09]  /*5820*/  ULEA UR6, UR6, UR7, 0x3 ;  /* 0x0000000706067291 */ /* 0x000fd2000f8e183f */
[----:B------:R0:W1:Y:S01]  /*5830*/  SYNCS.PHASECHK.TRANS64.TRYWAIT P1, [UR6+0x33430], R0 ;  /* 0x03343000ff0075a7 */ /* 0x0000620008020146 */
[----:B------:R-:W-:Y:S05]  /*5840*/  @!P0 BRA `(.L_x_150) ;  /* 0x0000000000048947 */ /* 0x000fea0003800000 */
[----:B------:R-:W-:Y:S01]  /*5850*/  BPT.TRAP 0x1 ;  /* 0x000000040000795c */ /* 0x000fe20000300000 */
.L_x_150:
[----:B-1----:R-:W-:Y:S05]  /*5860*/  @P1 BRA `(.L_x_148) ;  /* 0x0000000000081947 */ /* 0x002fea0003800000 */
[----:B------:R-:W1:Y:S02]  /*5870*/  SYNCS.PHASECHK.TRANS64.TRYWAIT P1, [UR6+0x33430], R0 ;  /* 0x03343000ff0075a7 */ /* 0x000e640008020146 */
[----:B-1----:R-:W-:Y:S05]  /*5880*/  @!P1 BRA `(.L_x_151) ;  /* 0x000000e800a49947 */ /* 0x002fea0003800000 */
.L_x_148:
[----:B------:R-:W2:Y:S01]  /*5890*/  S2R R2, SR_TID.X ;  /* 0x0000000000027919 */ /* 0x000ea20000002100 */
[----:B------:R-:W-:Y:S01]  /*58a0*/  UIADD3 UR53, UR54, 0x1, URZ ;  /* 0x0000000136357890 */ /* 0x000fe2000fffe03f */
[----:B------:R-:W-:Y:S01]  /*58b0*/  UMOV UR27, 0x80000020 ;  /* 0x80000020001b7882 */ /* 0x000fe20000000000 */
[----:B------:R-:W-:Y:S02]  /*58c0*/  UMOV UR28, UR24 ;  /* 0x00000018001c7c82 */ /* 0x000fe40008000000 */
[----:B------:R-:W-:Y:S01]  /*58d0*/  UISETP.NE.AND UP0, UPT, UR53, 0x2, UPT ;  /* 0x000000023500788c */ /* 0x000fe2000bf05270 */
[----:B------:R-:W-:Y:S01]  /*58e0*/  UMOV UR29, UR25 ;  /* 0x00000019001d7c82 */ /* 0x000fe20008000000 */
[----:B------:R-:W-:Y:S02]  /*58f0*/  UMOV UR31, 0x80000020 ;  /* 0x80000020001f7882 */ /* 0x000fe40000000000 */
[----:B------:R-:W-:Y:S01]  /*5900*/  USEL UR53, UR53, URZ, UP0 ;  /* 0x0000003f35357287 */ /* 0x000fe20008000000 */
[----:B------:R-:W-:Y:S01]  /*5910*/  UMOV UR32, UR24 ;  /* 0x0000001800207c82 */ /* 0x000fe20008000000 */
[----:B------:R-:W-:-:S02]  /*5920*/  UMOV UR33, UR25 ;  /* 0x0000001900217c82 */ /* 0x000fc40008000000 */
[----:B------:R-:W-:Y:S01]  /*5930*/  UIMAD UR56, UR53, 0x780, UR49 ;  /* 0x00000780353878a4 */ /* 0x000fe2000f8e0231 */
[----:B------:R-:W-:Y:S01]  /*5940*/  UMOV UR35, 0x80000020 ;  /* 0x8000002000237882 */ /* 0x000fe20000000000 */
[----:B------:R-:W-:Y:S02]  /*5950*/  UMOV UR7, 0x80000020 ;  /* 0x8000002000077882 */ /* 0x000fe40000000000 */
[----:B------:R-:W-:Y:S02]  /*5960*/  UIADD3 UR30, UR56, 0x80, URZ ;  /* 0x00000080381e7890 */ /* 0x000fe4000fffe03f */
[----:B------:R-:W-:Y:S02]  /*5970*/  UIADD3 UR34, UR56, 0x100, URZ ;  /* 0x0000010038227890 */ /* 0x000fe4000fffe03f */
[----:B------:R-:W-:Y:S01]  /*5980*/  UMOV UR26, UR56 ;  /* 0x00000038001a7c82 */ /* 0x000fe20008000000 */
[----:B------:R-:W-:Y:S02]  /*5990*/  UIADD3 UR6, UR56, 0x2, URZ ;  /* 0x0000000238067890 */ /* 0x000fe4000fffe03f */
[----:B------:R-:W-:Y:S01]  /*59a0*/  UIADD3 UR10, UR56, 0x202, URZ ;  /* 0x00000202380a7890 */ /* 0x000fe2000fffe03f */
[----:B------:R-:W-:Y:S01]  /*59b0*/  UMOV UR11, 0x80000020 ;  /* 0x80000020000b7882 */ /* 0x000fe20000000000 */
[----:B------:R-:W-:Y:S01]  /*59c0*/  UIADD3 UR14, UR56, 0x282, URZ ;  /* 0x00000282380e7890 */ /* 0x000fe2000fffe03f */
[----:B------:R-:W-:Y:S01]  /*59d0*/  UMOV UR15, 0x80000020 ;  /* 0x80000020000f7882 */ /* 0x000fe20000000000 */
[----:B------:R-:W-:Y:S01]  /*59e0*/  UIADD3 UR18, UR56, 0x500, URZ ;  /* 0x0000050038127890 */ /* 0x000fe2000fffe03f */
[----:B--2---:R-:W-:Y:S01]  /*59f0*/  SHF.R.U32.HI R2, RZ, 0x7, R2 ;  /* 0x00000007ff027819 */ /* 0x004fe20000011602 */
[----:B------:R-:W-:Y:S01]  /*5a00*/  UMOV UR19, 0x80000020 ;  /* 0x8000002000137882 */ /* 0x000fe20000000000 */
[----:B------:R-:W-:Y:S01]  /*5a10*/  UIADD3 UR22, UR56, 0x502, URZ ;  /* 0x0000050238167890 */ /* 0x000fe2000fffe03f */
[----:B------:R-:W-:-:S02]  /*5a20*/  UMOV UR23, 0x80000020 ;  /* 0x8000002000177882 */ /* 0x000fc40000000000 */
[----:B01----:R-:W-:-:S05]  /*5a30*/  VIADD R0, R2, 0x8 ;  /* 0x0000000802007836 */ /* 0x003fca0000000000 */
[----:B------:R0:W-:Y:S06]  /*5a40*/  BAR.SYNC.DEFER_BLOCKING R0, 0x100 ;  /* 0x000400000000751d */ /* 0x0001ec0000010000 */
[----:B------:R-:W-:-:S06]  /*5a50*/  WARPGROUP.ARRIVE ;  /* 0x00000000000079c5 */ /* 0x000fcc0000000000 */
[----:B------:R-:W-:Y:S01]  /*5a60*/  QGMMA.64x32x32.F32.E4M3.E4M3 R184, gdesc[UR24], RZ, !UPT, gsb0 ;  /* 0x0060000018b879f3 */ /* 0x000fe2000c0008ff */
[----:B------:R-:W-:Y:S01]  /*5a70*/  UIADD3 UR26, UR56, 0x180, URZ ;  /* 0x00000180381a7890 */ /* 0x000fe2000fffe03f */
[----:B------:R-:W-:Y:S01]  /*5a80*/  UMOV UR27, 0x80000020 ;  /* 0x80000020001b7882 */ /* 0x000fe20000000000 */
[----:B------:R-:W-:Y:S02]  /*5a90*/  WARPGROUP.DEPBAR.LE gsb0, 0x0 ;  /* 0x00008000000079c5 */ /* 0x000fe40000010000 */
[----:B------:R-:W-:-:S06]  /*5aa0*/  WARPGROUP.ARRIVE ;  /* 0x00000000000079c5 */ /* 0x000fcc0000000000 */
[----:B------:R-:W-:Y:S01]  /*5ab0*/  QGMMA.64x32x32.F32.E4M3.E4M3 R168, gdesc[UR28], RZ, !UPT, gsb0 ;  /* 0x006000001ca879f3 */ /* 0x000fe2000c0008ff */
[----:B------:R-:W-:Y:S01]  /*5ac0*/  UIADD3 UR30, UR56, 0x200, URZ ;  /* 0x00000200381e7890 */ /* 0x000fe2000fffe03f */
[----:B------:R-:W-:Y:S01]  /*5ad0*/  UMOV UR28, UR24 ;  /* 0x00000018001c7c82 */ /* 0x000fe20008000000 */
[----:B------:R-:W-:Y:S01]  /*5ae0*/  UMOV UR29, UR25 ;  /* 0x00000019001d7c82 */ /* 0x000fe20008000000 */
        /* <DEDUP_REMOVED lines=10> */
[----:B------:R-:W-:Y:S03]  /*5b90*/  QGMMA.64x32x32.F32.E4M3.E4M3 R136, gdesc[UR24], RZ, !UPT, gsb0 ;  /* 0x00600000188879f3 */ /* 0x000fe6000c0008ff */
        /* <DEDUP_REMOVED lines=124> */
[----:B------:R-:W-:Y:S01]  /*6360*/  UIADD3 UR56, UR56, 0x702, URZ ;  /* 0x0000070238387890 */ /* 0x000fe2000fffe03f */
[----:B------:R-:W-:Y:S02]  /*6370*/  WARPGROUP.DEPBAR.LE gsb0, 0x0 ;  /* 0x00008000000079c5 */ /* 0x000fe40000010000 */
[----:B------:R-:W-:-:S06]  /*6380*/  WARPGROUP.ARRIVE ;  /* 0x00000000000079c5 */ /* 0x000fcc0000000000 */
[----:B------:R-:W-:Y:S03]  /*6390*/  QGMMA.64x32x32.F32.E4M3.E4M3 R168, gdesc[UR28], R168, gsb0 ;  /* 0x006000001ca879f3 */ /* 0x000fe600080008a8 */
        /* <DEDUP_REMOVED lines=15> */
.L_x_153:
[----:B------:R-:W0:Y:S01]  /*6490*/  S2UR UR7, SR_CgaCtaId ;  /* 0x00000000000779c3 */ /* 0x000e220000008800 */
[----:B------:R-:W-:Y:S01]  /*64a0*/  UMOV UR6, 0x400 ;  /* 0x0000040000067882 */ /* 0x000fe20000000000 */
[----:B------:R-:W-:-:S05]  /*64b0*/  IMAD.U32 R0, RZ, RZ, UR55 ;  /* 0x00000037ff007e24 */ /* 0x000fca000f8e00ff */
[----:B------:R-:W-:Y:S01]  /*64c0*/  SHF.L.U32 R0, R0, 0x1f, RZ ;  /* 0x0000001f00007819 */ /* 0x000fe200000006ff */
[----:B0-----:R-:W-:-:S04]  /*64d0*/  ULEA UR6, UR7, UR6, 0x18 ;  /* 0x0000000607067291 */ /* 0x001fc8000f8ec03f */
[----:B------:R-:W-:-:S09]  /*64e0*/  ULEA UR6, UR54, UR6, 0x3 ;  /* 0x0000000636067291 */ /* 0x000fd2000f8e183f */
[----:B------:R0:W1:Y:S01]  /*64f0*/  SYNCS.PHASECHK.TRANS64.TRYWAIT P1, [UR6+0x33450], R0 ;  /* 0x03345000ff0075a7 */ /* 0x0000620008020146 */
[----:B------:R-:W-:Y:S05]  /*6500*/  @!P0 BRA `(.L_x_154) ;  /* 0x0000000000048947 */ /* 0x000fea0003800000 */
[----:B------:R-:W-:Y:S01]  /*6510*/  BPT.TRAP 0x1 ;  /* 0x000000040000795c */ /* 0x000fe20000300000 */
.L_x_154:
[----:B-1----:R-:W-:Y:S05]  /*6520*/  @P1 BRA `(.L_x_152) ;  /* 0x0000000000081947 */ /* 0x002fea0003800000 */
[----:B------:R-:W1:Y:S02]  /*6530*/  SYNCS.PHASECHK.TRANS64.TRYWAIT P1, [UR6+0x33450], R0 ;  /* 0x03345000ff0075a7 */ /* 0x000e640008020146 */
[----:B-1----:R-:W-:Y:S05]  /*6540*/  @!P1 BRA `(.L_x_155) ;  /* 0x000000dc008c9947 */ /* 0x002fea0003800000 */
.L_x_152:
[----:B------:R-:W2:Y:S01]  /*6550*/  S2UR UR6, SR_CgaCtaId ;  /* 0x00000000000679c3 */ /* 0x000ea20000008800 */
[----:B01----:R-:W-:Y:S01]  /*6560*/  MOV R0, 0x400 ;  /* 0x0000040000007802 */ /* 0x003fe20000000f00 */
[----:B------:R-:W-:Y:S01]  /*6570*/  WARPGROUP.ARRIVE ;  /* 0x00000000000079c5 */ /* 0x000fe20000000000 */
[----:B------:R-:W-:Y:S01]  /*6580*/  UMOV UR7, 0xc0000010 ;  /* 0xc000001000077882 */ /* 0x000fe20000000000 */
        /* <DEDUP_REMOVED lines=9> */
[----:B------:R-:W-:Y:S01]  /*6620*/  FMNMX.FTZ R5, R194, R5, !PT ;  /* 0x00000005c2057209 */ /* 0x000fe20007810000 */
[----:B--2---:R-:W-:Y:S01]  /*6630*/  IMAD.U32 R2, RZ, RZ, UR6 ;  /* 0x00000006ff027e24 */ /* 0x004fe2000f8e00ff */
[----:B------:R-:W-:-:S02]  /*6640*/  FMNMX.FTZ R4, R193, R4, !PT ;  /* 0x00000004c1047209 */ /* 0x000fc40007810000 */
[----:B------:R-:W-:Y:S02]  /*6650*/  FMNMX.FTZ R5, R195, R5, !PT ;  /* 0x00000005c3057209 */ /* 0x000fe40007810000 */
[----:B------:R-:W-:Y:S02]  /*6660*/  LEA R0, R2, R0, 0x18 ;  /* 0x0000000002007211 */ /* 0x000fe400078ec0ff */
[----:B------:R-:W-:Y:S02]  /*6670*/  FMNMX.FTZ R4, R196, R4, !PT ;  /* 0x00000004c4047209 */ /* 0x000fe40007810000 */
[----:B------:R-:W-:Y:S02]  /*6680*/  R2UR UR6, R0 ;  /* 0x00000000000672ca */ /* 0x000fe400000e0000 */
[----:B------:R-:W-:Y:S02]  /*6690*/  FMNMX.FTZ R5, R198, R5, !PT ;  /* 0x00000005c6057209 */ /* 0x000fe40007810000 */
[----:B------:R-:W-:-:S02]  /*66a0*/  FMNMX.FTZ R4, R197, R4, !PT ;  /* 0x00000004c5047209 */ /* 0x000fc40007810000 */
[----:B------:R-:W-:Y:S02]  /*66b0*/  FMNMX.FTZ R5, R199, R5, !PT ;  /* 0x00000005c7057209 */ /* 0x000fe40007810000 */
[----:B------:R-:W-:Y:S02]  /*66c0*/  FMNMX.FTZ R4, R168, R4, !PT ;  /* 0x00000004a8047209 */ /* 0x000fe40007810000 */
[----:B------:R-:W-:Y:S02]  /*66d0*/  FMNMX.FTZ R5, R170, R5, !PT ;  /* 0x00000005aa057209 */ /* 0x000fe40007810000 */
[----:B------:R-:W-:Y:S01]  /*66e0*/  FMNMX.FTZ R4, R169, R4, !PT ;  /* 0x00000004a9047209 */ /* 0x000fe20007810000 */
[----:B------:R-:W-:Y:S01]  /*66f0*/  UIADD3 UR6, UR6, 0x200, URZ ;  /* 0x0000020006067890 */ /* 0x000fe2000fffe03f */
[----:B------:R-:W-:Y:S02]  /*6700*/  FMNMX.FTZ R5, R171, R5, !PT ;  /* 0x00000005ab057209 */ /* 0x000fe40007810000 */
[----:B------:R-:W-:Y:S01]  /*6710*/  FMNMX.FTZ R4, R172, R4, !PT ;  /* 0x00000004ac047209 */ /* 0x000fe20007810000 */
[----:B------:R-:W-:Y:S01]  /*6720*/  USHF.R.U32.HI UR6, URZ, 0x4, UR6 ;  /* 0x000000043f067899 */ /* 0x000fe20008011606 */
[----:B------:R-:W-:-:S02]  /*6730*/  FMNMX.FTZ R5, R174, R5, !PT ;  /* 0x00000005ae057209 */ /* 0x000fc40007810000 */
[----:B------:R-:W-:Y:S01]  /*6740*/  FMNMX.FTZ R4, R173, R4, !PT ;  /* 0x00000004ad047209 */ /* 0x000fe20007810000 */
[----:B------:R-:W-:Y:S01]  /*6750*/  ULOP3.LUT UR6, UR6, 0x3fff, URZ, 0xc0, !UPT ;  /* 0x00003fff06067892 */ /* 0x000fe2000f8ec03f */
[----:B------:R-:W-:Y:S02]  /*6760*/  FMNMX.FTZ R5, R175, R5, !PT ;  /* 0x00000005af057209 */ /* 0x000fe40007810000 */
[----:B------:R-:W-:Y:S01]  /*6770*/  FMNMX.FTZ R4, R176, R4, !PT ;  /* 0x00000004b0047209 */ /* 0x000fe20007810000 */
[----:B------:R-:W-:Y:S01]  /*6780*/  ULOP3.LUT UR6, UR6, 0x10000, URZ, 0xfc, !UPT ;  /* 0x0001000006067892 */ /* 0x000fe2000f8efc3f */
[----:B------:R-:W-:Y:S02]  /*6790*/  FMNMX.FTZ R5, R178, R5, !PT ;  /* 0x00000005b2057209 */ /* 0x000fe40007810000 */
[----:B------:R-:W-:Y:S01]  /*67a0*/  FMNMX.FTZ R4, R177, R4, !PT ;  /* 0x00000004b1047209 */ /* 0x000fe20007810000 */
[----:B------:R-:W-:Y:S01]  /*67b0*/  UIMAD UR10, UR54, 0x780, UR6 ;  /* 0x00000780360a78a4 */ /* 0x000fe2000f8e0206 */
[----:B------:R-:W-:-:S02]  /*67c0*/  FMNMX.FTZ R5, R179, R5, !PT ;  /* 0x00000005b3057209 */ /* 0x000fc40007810000 */
        /* <DEDUP_REMOVED lines=56> */
[----:B------:R-:W-:Y:S01]  /*6b50*/  ISETP.NE.AND P1, PT, R3, RZ, PT ;  /* 0x000000ff0300720c */ /* 0x000fe20003f25270 */
[----:B------:R-:W0:Y:S04]  /*6b60*/  SHFL.BFLY PT, R11, R4, 0x2, 0x1f ;  /* 0x0c401f00040b7f89 */ /* 0x000e2800000e0000 */
[----:B------:R-:W1:Y:S01]  /*6b70*/  SHFL.BFLY PT, R10, R5, 0x2, 0x1f ;  /* 0x0c401f00050a7f89 */ /* 0x000e6200000e0000 */
[----:B0-----:R-:W-:-:S02]  /*6b80*/  FMNMX.FTZ R4, R4, R11, !PT ;  /* 0x0000000b04047209 */ /* 0x001fc40007810000 */
[----:B-1----:R-:W-:-:S03]  /*6b90*/  FMNMX.FTZ R5, R5, R10, !PT ;  /* 0x0000000a05057209 */ /* 0x002fc60007810000 */
[----:B------:R-:W0:Y:S04]  /*6ba0*/  SHFL.BFLY PT, R11, R4, 0x1, 0x1f ;  /* 0x0c201f00040b7f89 */ /* 0x000e2800000e0000 */
[----:B------:R-:W1:Y:S01]  /*6bb0*/  SHFL.BFLY PT, R10, R5, 0x1, 0x1f ;  /* 0x0c201f00050a7f89 */ /* 0x000e6200000e0000 */
[----:B0-----:R-:W-:Y:S01]  /*6bc0*/  FMNMX.FTZ R4, R4, R11, !PT ;  /* 0x0000000b04047209 */ /* 0x001fe20007810000 */
[----:B------:R-:W-:Y:S01]  /*6bd0*/  IMAD.U32 R11, RZ, RZ, UR41 ;  /* 0x00000029ff0b7e24 */ /* 0x000fe2000f8e00ff */
[----:B-1----:R-:W-:-:S03]  /*6be0*/  FMNMX.FTZ R5, R5, R10, !PT ;  /* 0x0000000a05057209 */ /* 0x002fc60007810000 */
[C---:B------:R-:W-:Y:S01]  /*6bf0*/  FFMA.FTZ R10, R4.reuse, R11, -8 ;  /* 0xc1000000040a7423 */ /* 0x040fe2000001000b */
[----:B------:R-:W-:-:S03]  /*6c00*/  FADD.FTZ R9, -R4, R9 ;  /* 0x0000000904097221 */ /* 0x000fc60000010100 */
[--C-:B------:R-:W-:Y:S01]  /*6c10*/  FFMA.FTZ R13, R188, UR41, -R10.reuse ;  /* 0x00000029bc0d7c23 */ /* 0x100fe2000801080a */
[----:B------:R-:W-:Y:S02]  /*6c20*/  IMAD.U32 R188, RZ, RZ, UR41 ;  /* 0x00000029ffbc7e24 */ /* 0x000fe4000f8e00ff */
[--C-:B------:R-:W-:Y:S01]  /*6c30*/  FFMA.FTZ R11, R184, UR41, -R10.reuse ;  /* 0x00000029b80b7c23 */ /* 0x100fe2000801080a */
[----:B------:R-:W-:-:S01]  /*6c40*/  FFMA.FTZ R12, R185, UR41, -R10 ;  /* 0x00000029b90c7c23 */ /* 0x000fc2000801080a */
        /* <DEDUP_REMOVED lines=36> */
[----:B------:R-:W-:Y:S01]  /*6e90*/  FFMA.FTZ R10, R133, UR41, -R10 ;  /* 0x00000029850a7c23 */ /* 0x000fe2000801080a */
[----:B------:R-:W-:-:S01]  /*6ea0*/  FADD.FTZ R8, -R5, R8 ;  /* 0x0000000805087221 */ /* 0x000fc20000010100 */
[----:B------:R-:W-:Y:S01]  /*6eb0*/  FFMA.FTZ R133, R5, R188, -8 ;  /* 0xc100000005857423 */ /* 0x000fe200000100bc */
[----:B------:R-:W-:-:S02]  /*6ec0*/  WARPGROUP.DEPBAR.LE gsb0, 0x0 ;  /* 0x00008000000079c5 */ /* 0x000fc40000010000 */
[----:B------:R-:W-:-:S06]  /*6ed0*/  WARPGROUP.ARRIVE ;  /* 0x00000000000079c5 */ /* 0x000fcc0000000000 */
[----:B------:R-:W0:Y:S01]  /*6ee0*/  S2R R203, SR_TID.X ;  /* 0x0000000000cb7919 */ /* 0x000e220000002100 */
[----:B------:R-:W-:Y:S01]  /*6ef0*/  FMUL.FTZ R9, R9, UR41 ;  /* 0x0000002909097c20 */ /* 0x000fe20008410000 */
[----:B------:R-:W-:Y:S01]  /*6f00*/  FMUL.FTZ R8, R8, UR41 ;  /* 0x0000002908087c20 */ /* 0x000fe20008410000 */
[----:B------:R-:W-:-:S01]  /*6f10*/  FFMA.FTZ R185, R186, UR41, -R133 ;  /* 0x00000029bab97c23 */ /* 0x000fc20008010885 */
[--C-:B------:R-:W-:Y:S01]  /*6f20*/  FFMA.FTZ R186, R187, UR41, -R133.reuse ;  /* 0x00000029bbba7c23 */ /* 0x100fe20008010885 */
[----:B------:R-:W-:Y:S01]  /*6f30*/  QGMMA.64x192x32.F32.E4M3.E4M3 R24, R204, gdesc[UR4], R24, gsb0 ;  /* 0x02e00004cc187df3 */ /* 0x000fe20008000818 */
[----:B------:R-:W-:Y:S01]  /*6f40*/  UIADD3 UR6, UR10, 0x300, URZ ;  /* 0x000003000a067890 */ /* 0x000fe2000fffe03f */
[----:B------:R-:W-:Y:S01]  /*6f50*/  MUFU.EX2 R9, R9 ;  /* 0x0000000900097308 */ /* 0x000fe20000000800 */
[----:B------:R-:W-:Y:S01]  /*6f60*/  UMOV UR7, 0xc0000010 ;  /* 0xc000001000077882 */ /* 0x000fe20000000000 */
[--C-:B------:R-:W-:Y:S01]  /*6f70*/  FFMA.FTZ R187, R190, UR41, -R133.reuse ;  /* 0x00000029bebb7c23 */ /* 0x100fe20008010885 */
[----:B------:R-:W-:-:S01]  /*6f80*/  FFMA.FTZ R188, R191, UR41, -R133 ;  /* 0x00000029bfbc7c23 */ /* 0x000fc20008010885 */
[--C-:B------:R-:W-:Y:S01]  /*6f90*/  FFMA.FTZ R189, R194, UR41, -R133.reuse ;  /* 0x00000029c2bd7c23 */ /* 0x100fe20008010885 */
[----:B------:R-:W-:-:S01]  /*6fa0*/  FFMA.FTZ R190, R195, UR41, -R133 ;  /* 0x00000029c3be7c23 */ /* 0x000fc20008010885 */
[--C-:B------:R-:W-:Y:S01]  /*6fb0*/  FFMA.FTZ R191, R198, UR41, -R133.reuse ;  /* 0x00000029c6bf7c23 */ /* 0x100fe20008010885 */
[----:B------:R-:W-:-:S01]  /*6fc0*/  FFMA.FTZ R192, R199, UR41, -R133 ;  /* 0x00000029c7c07c23 */ /* 0x000fc20008010885 */
[----:B------:R-:W1:Y:S01]  /*6fd0*/  MUFU.EX2 R11, R11 ;  /* 0x0000000b000b7308 */ /* 0x000e620000000800 */
        /* <DEDUP_REMOVED lines=15> */
[----:B------:R-:W2:Y:S01]  /*70d0*/  MUFU.EX2 R185, R185 ;  /* 0x000000b900b97308 */ /* 0x000ea20000000800 */
[----:B0-----:R-:W-:Y:S01]  /*70e0*/  SHF.R.U32.HI R203, RZ, 0x7, R203 ;  /* 0x00000007ffcb7819 */ /* 0x001fe200000116cb */
[--C-:B------:R-:W-:Y:S01]  /*70f0*/  FFMA.FTZ R166, R166, UR41, -R133.reuse ;  /* 0x00000029a6a67c23 */ /* 0x100fe20008010885 */
[----:B------:R-:W-:-:S01]  /*7100*/  FFMA.FTZ R167, R167, UR41, -R133 ;  /* 0x00000029a7a77c23 */ /* 0x000fc20008010885 */
[--C-:B------:R-:W-:Y:S01]  /*7110*/  FFMA.FTZ R138, R138, UR41, -R133.reuse ;  /* 0x000000298a8a7c23 */ /* 0x100fe20008010885 */
[----:B------:R-:W-:-:S01]  /*7120*/  FFMA.FTZ R139, R139, UR41, -R133 ;  /* 0x000000298b8b7c23 */ /* 0x000fc20008010885 */
[--C-:B------:R-:W-:Y:S01]  /*7130*/  FFMA.FTZ R142, R142, UR41, -R133.reuse ;  /* 0x000000298e8e7c23 */ /* 0x100fe20008010885 */
[----:B------:R-:W-:-:S01]  /*7140*/  FFMA.FTZ R143, R143, UR41, -R133 ;  /* 0x000000298f8f7c23 */ /* 0x000fc20008010885 */
[----:B------:R-:W0:Y:S01]  /*7150*/  MUFU.EX2 R12, R12 ;  /* 0x0000000c000c7308 */ /* 0x000e220000000800 */
[----:B------:R-:W-:-:S01]  /*7160*/  FFMA.FTZ R146, R146, UR41, -R133 ;  /* 0x0000002992927c23 */ /* 0x000fc20008010885 */
[--C-:B------:R-:W-:Y:S01]  /*7170*/  FFMA.FTZ R147, R147, UR41, -R133.reuse ;  /* 0x0000002993937c23 */ /* 0x100fe20008010885 */
[----:B------:R-:W-:-:S01]  /*7180*/  FFMA.FTZ R150, R150, UR41, -R133 ;  /* 0x0000002996967c23 */ /* 0x000fc20008010885 */
[--C-:B------:R-:W-:Y:S01]  /*7190*/  FFMA.FTZ R151, R151, UR41, -R133.reuse ;  /* 0x0000002997977c23 */ /* 0x100fe20008010885 */
[----:B------:R-:W-:-:S01]  /*71a0*/  FFMA.FTZ R122, R122, UR41, -R133 ;  /* 0x000000297a7a7c23 */ /* 0x000fc20008010885 */
[--C-:B------:R-:W-:Y:S01]  /*71b0*/  FFMA.FTZ R123, R123, UR41, -R133.reuse ;  /* 0x000000297b7b7c23 */ /* 0x100fe20008010885 */
[----:B------:R-:W-:-:S01]  /*71c0*/  FFMA.FTZ R126, R126, UR41, -R133 ;  /* 0x000000297e7e7c23 */ /* 0x000fc20008010885 */
[----:B------:R-:W3:Y:S01]  /*71d0*/  MUFU.EX2 R186, R186 ;  /* 0x000000ba00ba7308 */ /* 0x000ee20000000800 */
[----:B------:R-:W-:-:S01]  /*71e0*/  FFMA.FTZ R127, R127, UR41, -R133 ;  /* 0x000000297f7f7c23 */ /* 0x000fc20008010885 */
[--C-:B------:R-:W-:Y:S01]  /*71f0*/  FFMA.FTZ R130, R130, UR41, -R133.reuse ;  /* 0x0000002982827c23 */ /* 0x100fe20008010885 */
[----:B------:R-:W-:-:S01]  /*7200*/  FFMA.FTZ R131, R131, UR41, -R133 ;  /* 0x0000002983837c23 */ /* 0x000fc20008010885 */
[--C-:B------:R-:W-:Y:S01]  /*7210*/  FFMA.FTZ R134, R134, UR41, -R133.reuse ;  /* 0x0000002986867c23 */ /* 0x100fe20008010885 */
[----:B------:R-:W-:Y:S01]  /*7220*/  IADD3 R194, -R203, 0xb, RZ ;  /* 0x0000000bcbc27810 */ /* 0x000fe20007ffe1ff */
[----:B------:R-:W-:Y:S01]  /*7230*/  FFMA.FTZ R133, R135, UR41, -R133 ;  /* 0x0000002987857c23 */ /* 0x000fe20008010885 */
[----:B-1----:R-:W-:-:S01]  /*7240*/  FFMA.FTZ R135, R9, R6, R11 ;  /* 0x0000000609877223 */ /* 0x002fc2000001000b */
[----:B------:R-:W1:Y:S01]  /*7250*/  MUFU.EX2 R13, R13 ;  /* 0x0000000d000d7308 */ /* 0x000e620000000800 */
[----:B--2---:R-:W-:-:S01]  /*7260*/  FFMA.FTZ R7, R8, R7, R185 ;  /* 0x0000000708077223 */ /* 0x004fc200000100b9 */
[----:B------:R-:W-:-:S02]  /*7270*/  IMAD.U32 R193, RZ, RZ, UR53 ;  /* 0x00000035ffc17e24 */ /* 0x000fc4000f8e00ff */
[----:B0-----:R-:W-:-:S02]  /*7280*/  FADD.FTZ R6, R12, R135 ;  /* 0x000000870c067221 */ /* 0x001fc40000010000 */
[----:B------:R-:W-:Y:S02]  /*7290*/  @!P1 IMAD R193, R193, 0x8, R0 ;  /* 0x00000008c1c19824 */ /* 0x000fe400078e0200 */
[----:B------:R-:W0:Y:S02]  /*72a0*/  MUFU.EX2 R187, R187 ;  /* 0x000000bb00bb7308 */ /* 0x000e240000000800 */
[----:B------:R-:W-:-:S05]  /*72b0*/  @!P1 VIADD R193, R193, 0x33440 ;  /* 0x00033440c1c19836 */ /* 0x000fca0000000000 */
[----:B------:R-:W-:Y:S01]  /*72c0*/  @!P1 PRMT R193, RZ, 0x654, R193 ;  /* 0x00000654ffc19816 */ /* 0x000fe200000000c1 */
[----:B------:R-:W2:Y:S08]  /*72d0*/  MUFU.EX2 R14, R14 ;  /* 0x0000000e000e7308 */ /* 0x000eb00000000800 */
[----:B------:R-:W4:Y:S08]  /*72e0*/  MUFU.EX2 R188, R188 ;  /* 0x000000bc00bc7308 */ /* 0x000f300000000800 */
[----:B------:R-:W5:Y:S08]  /*72f0*/  MUFU.EX2 R15, R15 ;  /* 0x0000000f000f7308 */ /* 0x000f700000000800 */
        /* <DEDUP_REMOVED lines=14> */
[----:B------:R-:W5:Y:S01]  /*73e0*/  MUFU.EX2 R175, R175 ;  /* 0x000000af00af7308 */ /* 0x000f620000000800 */
[----:B------:R-:W-:-:S02]  /*73f0*/  WARPGROUP.DEPBAR.LE gsb0, 0x0 ;  /* 0x00008000000079c5 */ /* 0x000fc40000010000 */
[----:B------:R-:W-:-:S05]  /*7400*/  WARPGROUP.ARRIVE ;  /* 0x00000000000079c5 */ /* 0x000fca0000000000 */
[----:B------:R-:W5:Y:S01]  /*7410*/  MUFU.EX2 R176, R176 ;  /* 0x000000b000b07308 */ /* 0x000f620000000800 */
[----:B------:R-:W-:Y:S01]  /*7420*/  QGMMA.64x192x32.F32.E4M3.E4M3 R24, R208, gdesc[UR4], R24, gsb0 ;  /* 0x02e00004d0187df3 */ /* 0x000fe20008000818 */
[----:B------:R-:W-:Y:S01]  /*7430*/  UIADD3 UR6, UR10, 0x480, URZ ;  /* 0x000004800a067890 */ /* 0x000fe2000fffe03f */
[----:B------:R-:W-:-:S05]  /*7440*/  UMOV UR7, 0xc0000010 ;  /* 0xc000001000077882 */ /* 0x000fca0000000000 */
        /* <DEDUP_REMOVED lines=60> */
[----:B------:R-:W-:Y:S07]  /*7810*/  QGMMA.64x192x32.F32.E4M3.E4M3 R24, R216, gdesc[UR4], R24, gsb0 ;  /* 0x02e00004d8187df3 */ /* 0x000fee0008000818 */
[----:B------:R-:W5:Y:S08]  /*7820*/  MUFU.EX2 R10, R10 ;  /* 0x0000000a000a7308 */ /* 0x000f700000000800 */
[----:B------:R-:W5:Y:S01]  /*7830*/  MUFU.EX2 R133, R133 ;  /* 0x0000008500857308 */ /* 0x000f620000000800 */
[----:B------:R-:W-:-:S02]  /*7840*/  WARPGROUP.DEPBAR.LE gsb0, 0x0 ;  /* 0x00008000000079c5 */ /* 0x000fc40000010000 */
[----:B------:R3:W-:Y:S06]  /*7850*/  BAR.ARV R194, 0x100 ;  /* 0x000400c20000751d */ /* 0x0007ec0000002000 */
[----:B------:R0:W-:Y:S01]  /*7860*/  @!P1 SYNCS.ARRIVE.TRANS64.RED.A1T0 RZ, [R193+URZ], RZ ;  /* 0x000000ffc1ff99a7 */ /* 0x0001e2000810043f */
[----:B---3--:R-:W-:-:S01]  /*7870*/  FADD.FTZ R194, R186, R7 ;  /* 0x00000007bac27221 */ /* 0x008fc20000010000 */
[----:B-1----:R-:W-:-:S03]  /*7880*/  FADD.FTZ R7, R13, R6 ;  /* 0x000000060d077221 */ /* 0x002fc60000010000 */
[----:B0-----:R-:W-:Y:S01]  /*7890*/  FADD.FTZ R135, R187, R194 ;  /* 0x000000c2bb877221 */ /* 0x001fe20000010000 */
[----:B--2---:R-:W-:-:S03]  /*78a0*/  FADD.FTZ R6, R14, R7 ;  /* 0x000000070e067221 */ /* 0x004fc60000010000 */
[----:B----4-:R-:W-:Y:S01]  /*78b0*/  FADD.FTZ R194, R188, R135 ;  /* 0x00000087bcc27221 */ /* 0x010fe20000010000 */
[----:B-----5:R-:W-:-:S03]  /*78c0*/  FADD.FTZ R7, R15, R6 ;  /* 0x000000060f077221 */ /* 0x020fc60000010000 */
[----:B------:R-:W-:Y:S01]  /*78d0*/  FADD.FTZ R135, R189, R194 ;  /* 0x000000c2bd877221 */ /* 0x000fe20000010000 */
[----:B------:R-:W-:-:S03]  /*78e0*/  FADD.FTZ R6, R20, R7 ;  /* 0x0000000714067221 */ /* 0x000fc60000010000 */
        /* <DEDUP_REMOVED lines=69> */
[----:B------:R-:W-:Y:S06]  /*7d40*/  @!P0 BRA `(.L_x_156) ;  /* 0x0000000000048947 */ /* 0x000fec0003800000 */
[----:B------:R-:W-:Y:S01]  /*7d50*/  BPT.TRAP 0x1 ;  /* 0x000000040000795c */ /* 0x000fe20000300000 */
.L_x_156:
[----:B------:R-:W-:Y:S01]  /*7d60*/  F2FP.SATFINITE.E4M3.F32.PACK_AB_MERGE_C R13, R14, R13, RZ ;  /* 0x0000000d0e0d723e */ /* 0x000fe200048070ff */
[----:B------:R-:W-:Y:S01]  /*7d70*/  UISETP.GT.AND UP0, UPT, UR52, UR40, UPT ;  /* 0x000000283400728c */ /* 0x000fe2000bf04270 */
[----:B------:R-:W-:Y:S01]  /*7d80*/  F2FP.SATFINITE.E4M3.F32.PACK_AB_MERGE_C R187, R188, R187, RZ ;  /* 0x000000bbbcbb723e */ /* 0x000fe200048070ff */
[----:B------:R-:W-:Y:S01]  /*7d90*/  UIADD3 UR52, UR52, -0x1, URZ ;  /* 0xffffffff34347890 */ /* 0x000fe2000fffe03f */
[----:B------:R-:W-:Y:S01]  /*7da0*/  F2FP.SATFINITE.E4M3.F32.PACK_AB_MERGE_C R200, R12, R11, R13 ;  /* 0x0000000b0cc8723e */ /* 0x000fe2000480700d */
[----:B------:R-:W-:Y:S01]  /*7db0*/  IMAD.U32 R11, RZ, RZ, UR54 ;  /* 0x00000036ff0b7e24 */ /* 0x000fe2000f8e00ff */
[----:B------:R-:W-:Y:S01]  /*7dc0*/  F2FP.SATFINITE.E4M3.F32.PACK_AB_MERGE_C R21, R184, R21, RZ ;  /* 0x00000015b815723e */ /* 0x000fe200048070ff */
[----:B------:R-:W-:Y:S01]  /*7dd0*/  UMOV UR55, UR46 ;  /* 0x0000002e00377c82 */ /* 0x000fe20008000000 */
[----:B------:R-:W-:Y:S01]  /*7de0*/  PLOP3.LUT P1, PT, PT, PT, UP0, 0x80, 0x0 ;  /* 0x000000000000781c */ /* 0x000fe20003f2f008 */
[----:B------:R-:W-:Y:S01]  /*7df0*/  IMAD R11, R11, 0x8, R0 ;  /* 0x000000080b0b7824 */ /* 0x000fe200078e0200 */
[----:B------:R-:W-:Y:S01]  /*7e00*/  F2FP.SATFINITE.E4M3.F32.PACK_AB_MERGE_C R191, R192, R191, RZ ;  /* 0x000000bfc0bf723e */ /* 0x000fe200048070ff */
[----:B------:R-:W-:Y:S01]  /*7e10*/  UMOV UR54, UR53 ;  /* 0x0000003500367c82 */ /* 0x000fe20008000000 */
[----:B------:R-:W-:Y:S01]  /*7e20*/  F2FP.SATFINITE.E4M3.F32.PACK_AB_MERGE_C R172, R173, R172, RZ ;  /* 0x000000acadac723e */ /* 0x000fe200048070ff */
[----:B------:R-:W-:Y:S01]  /*7e30*/  VIADD R11, R11, 0x33460 ;  /* 0x000334600b0b7836 */ /* 0x000fe20000000000 */
[----:B------:R-:W-:Y:S01]  /*7e40*/  F2FP.SATFINITE.E4M3.F32.PACK_AB_MERGE_C R174, R175, R174, RZ ;  /* 0x000000aeafae723e */ /* 0x000fe200048070ff */
[-C--:B------:R-:W-:Y:S01]  /*7e50*/  FMUL.FTZ R24, R24, R9.reuse ;  /* 0x0000000918187220 */ /* 0x080fe20000410000 */
[----:B------:R-:W-:Y:S01]  /*7e60*/  F2FP.SATFINITE.E4M3.F32.PACK_AB_MERGE_C R180, R181, R180, RZ ;  /* 0x000000b4b5b4723e */ /* 0x000fe200048070ff */
[-C--:B------:R-:W-:Y:S01]  /*7e70*/  FMUL.FTZ R25, R25, R9.reuse ;  /* 0x0000000919197220 */ /* 0x080fe20000410000 */
[----:B------:R-:W-:Y:S01]  /*7e80*/  PRMT R11, R2, 0x654, R11 ;  /* 0x00000654020b7816 */ /* 0x000fe2000000000b */
[-C--:B------:R-:W-:Y:S01]  /*7e90*/  FMUL.FTZ R28, R28, R9.reuse ;  /* 0x000000091c1c7220 */ /* 0x080fe20000410000 */
[----:B------:R-:W-:Y:S01]  /*7ea0*/  F2FP.SATFINITE.E4M3.F32.PACK_AB_MERGE_C R182, R183, R182, RZ ;  /* 0x000000b6b7b6723e */ /* 0x000fe200048070ff */
[-C--:B------:R-:W-:Y:S01]  /*7eb0*/  FMUL.FTZ R29, R29, R9.reuse ;  /* 0x000000091d1d7220 */ /* 0x080fe20000410000 */
[----:B------:R-:W-:Y:S01]  /*7ec0*/  F2FP.SATFINITE.E4M3.F32.PACK_AB_MERGE_C R156, R157, R156, RZ ;  /* 0x0000009c9d9c723e */ /* 0x000fe200048070ff */
[----:B------:R0:W-:Y:S01]  /*7ed0*/  SYNCS.ARRIVE.TRANS64.RED.A1T0 RZ, [R11+URZ], RZ ;  /* 0x000000ff0bff79a7 */ /* 0x0001e2000810043f */
[----:B------:R-:W-:Y:S01]  /*7ee0*/  F2FP.SATFINITE.E4M3.F32.PACK_AB_MERGE_C R158, R159, R158, RZ ;  /* 0x0000009e9f9e723e */ /* 0x000fe200048070ff */
[-C--:B------:R-:W-:Y:S01]  /*7ef0*/  FMUL.FTZ R32, R32, R9.reuse ;  /* 0x0000000920207220 */ /* 0x080fe20000410000 */
        /* <DEDUP_REMOVED lines=121> */
[----:B------:R-:W-:Y:S01]  /*8690*/  F2FP.SATFINITE.E4M3.F32.PACK_AB_MERGE_C R219, R131, R130, R133 ;  /* 0x0000008283db723e */ /* 0x000fe20004807085 */
[----:B0-----:R-:W-:Y:S06]  /*86a0*/  @P1 BRA `(.L_x_157) ;  /* 0xffffffd000201947 */ /* 0x001fec000383ffff */
.L_x_147:
[----:B------:R-:W-:Y:S06]  /*86b0*/  BAR.ARV 0x8, 0x180 ;  /* 0x0206000000007b1d */ /* 0x000fec0000002000 */
[----:B------:R-:W-:Y:S05]  /*86c0*/  @!P0 BRA `(.L_x_158) ;  /* 0x0000000000048947 */ /* 0x000fea0003800000 */
[----:B------:R-:W-:Y:S01]  /*86d0*/  BPT.TRAP 0x1 ;  /* 0x000000040000795c */ /* 0x000fe20000300000 */
.L_x_158:
[----:B------:R-:W-:Y:S02]  /*86e0*/  IMAD.U32 R3, RZ, RZ, UR53 ;  /* 0x00000035ff037e24 */ /* 0x000fe4000f8e00ff */
[----:B------:R-:W-:Y:S02]  /*86f0*/  IMAD.U32 R8, RZ, RZ, UR46 ;  /* 0x0000002eff087e24 */ /* 0x000fe4000f8e00ff */
[----:B------:R-:W-:-:S03]  /*8700*/  IMAD R14, R3, 0x8, R0 ;  /* 0x00000008030e7824 */ /* 0x000fc600078e0200 */
[----:B------:R-:W-:-:S04]  /*8710*/  SHF.L.U32 R3, R8, 0x1f, RZ ;  /* 0x0000001f08037819 */ /* 0x000fc800000006ff */
[----:B------:R0:W1:Y:S01]  /*8720*/  SYNCS.PHASECHK.TRANS64.TRYWAIT P1, [R14+URZ+0x33450], R3 ;  /* 0x033450030e0075a7 */ /* 0x000062000802017f */
[----:B------:R-:W-:Y:S05]  /*8730*/  @!P0 BRA `(.L_x_159) ;  /* 0x0000000000048947 */ /* 0x000fea0003800000 */
[----:B------:R-:W-:Y:S01]  /*8740*/  BPT.TRAP 0x1 ;  /* 0x000000040000795c */ /* 0x000fe20000300000 */
.L_x_159:
[----:B------:R-:W-:Y:S02]  /*8750*/  VIADD R0, R0, 0x200 ;  /* 0x0000020000007836 */ /* 0x000fe40000000000 */
[----:B------:R-:W-:-:S03]  /*8760*/  IMAD.U32 R9, RZ, RZ, UR53 ;  /* 0x00000035ff097e24 */ /* 0x000fc6000f8e00ff */
[----:B------:R-:W-:-:S04]  /*8770*/  SHF.R.U32.HI R0, RZ, 0x4, R0 ;  /* 0x00000004ff007819 */ /* 0x000fc80000011600 */
[----:B------:R-:W-:-:S04]  /*8780*/  LOP3.LUT R0, R0, 0x3fff, RZ, 0xc0, !PT ;  /* 0x00003fff00007812 */ /* 0x000fc800078ec0ff */
[----:B------:R-:W-:Y:S01]  /*8790*/  LOP3.LUT R0, R0, 0x10000, RZ, 0xfc, !PT ;  /* 0x0001000000007812 */ /* 0x000fe200078efcff */
[----:B-1----:R-:W-:Y:S06]  /*87a0*/  @P1 BRA `(.L_x_160) ;  /* 0x0000000000081947 */ /* 0x002fec0003800000 */
[----:B------:R-:W1:Y:S02]  /*87b0*/  SYNCS.PHASECHK.TRANS64.TRYWAIT P1, [R14+URZ+0x33450], R3 ;  /* 0x033450030e0075a7 */ /* 0x000e64000802017f */
[----:B-1----:R-:W-:Y:S05]  /*87c0*/  @!P1 BRA `(.L_x_161) ;  /* 0x000000bc00049947 */ /* 0x002fea0003800000 */
.L_x_160:
[----:B------:R-:W-:Y:S01]  /*87d0*/  IMAD R8, R9, 0x780, R0 ;  /* 0x0000078009087824 */ /* 0x000fe200078e0200 */
[----:B------:R-:W-:Y:S05]  /*87e0*/  WARPSYNC.ALL ;  /* 0x0000000000007948 */ /* 0x000fea0003800000 */
[----:B------:R-:W-:Y:S01]  /*87f0*/  IMAD.MOV.U32 R9, RZ, RZ, -0x3ffffff0 ;  /* 0xc0000010ff097424 */ /* 0x000fe200078e00ff */
[C---:B------:R-:W-:Y:S01]  /*8800*/  R2UR UR6, R8.reuse ;  /* 0x00000000080672ca */ /* 0x040fe200000e0000 */
[----:B------:R-:W-:Y:S01]  /*8810*/  WARPGROUP.ARRIVE ;  /* 0x00000000000079c5 */ /* 0x000fe20000000000 */
[----:B------:R-:W-:Y:S01]  /*8820*/  VIADD R10, R8, 0x180 ;  /* 0x00000180080a7836 */ /* 0x000fe20000000000 */
[----:B------:R-:W-:Y:S01]  /*8830*/  ULDC.64 UR4, c[0x0][0x9a0] ;  /* 0x0002680000047ab9 */ /* 0x000fe20000000a00 */
[----:B------:R-:W-:Y:S01]  /*8840*/  R2UR UR7, R9 ;  /* 0x00000000090772ca */ /* 0x000fe200000e0000 */
[----:B------:R-:W-:Y:S01]  /*8850*/  IMAD.MOV.U32 R11, RZ, RZ, -0x3ffffff0 ;  /* 0xc0000010ff0b7424 */ /* 0x000fe200078e00ff */
[----:B------:R-:W-:Y:S01]  /*8860*/  ISETP.NE.U32.AND P1, PT, RZ, UR4, PT ;  /* 0x00000004ff007c0c */ /* 0x000fe2000bf25070 */
[----:B------:R-:W-:-:S03]  /*8870*/  IMAD.MOV.U32 R131, RZ, RZ, 0x3f800000 ;  /* 0x3f800000ff837424 */ /* 0x000fc600078e00ff */
[----:B------:R-:W-:-:S07]  /*8880*/  ISETP.NE.AND.EX P1, PT, RZ, UR5, PT, P1 ;  /* 0x00000005ff007c0c */ /* 0x000fce000bf25310 */
[----:B------:R-:W-:Y:S01]  /*8890*/  QGMMA.64x192x32.F32.E4M3.E4M3 R24, R200, gdesc[UR4], R24, gsb0 ;  /* 0x02e00004c8187df3 */ /* 0x000fe20008000818 */
[----:B------:R-:W-:Y:S01]  /*88a0*/  R2UR UR6, R10 ;  /* 0x000000000a0672ca */ /* 0x000fe200000e0000 */
[----:B------:R-:W-:Y:S01]  /*88b0*/  VIADD R10, R8, 0x300 ;  /* 0x00000300080a7836 */ /* 0x000fe20000000000 */
[----:B------:R-:W-:Y:S01]  /*88c0*/  R2UR UR7, R11 ;  /* 0x000000000b0772ca */ /* 0x000fe200000e0000 */
[----:B------:R-:W-:Y:S02]  /*88d0*/  IMAD.MOV.U32 R11, RZ, RZ, -0x3ffffff0 ;  /* 0xc0000010ff0b7424 */ /* 0x000fe400078e00ff */
[----:B------:R-:W2:Y:S01]  /*88e0*/  @P1 LDC.64 R12, c[0x0][0x9d0] ;  /* 0x00027400ff0c1b82 */ /* 0x000ea20000000a00 */
[----:B------:R-:W-:Y:S02]  /*88f0*/  WARPGROUP.DEPBAR.LE gsb0, 0x0 ;  /* 0x00008000000079c5 */ /* 0x000fe40000010000 */
[----:B------:R-:W-:-:S11]  /*8900*/  WARPGROUP.ARRIVE ;  /* 0x00000000000079c5 */ /* 0x000fd60000000000 */
[----:B------:R-:W-:Y:S01]  /*8910*/  QGMMA.64x192x32.F32.E4M3.E4M3 R24, R204, gdesc[UR4], R24, gsb0 ;  /* 0x02e00004cc187df3 */ /* 0x000fe20008000818 */
[----:B------:R-:W-:Y:S02]  /*8920*/  R2UR UR6, R10 ;  /* 0x000000000a0672ca */ /* 0x000fe400000e0000 */
[----:B------:R-:W-:Y:S02]  /*8930*/  R2UR UR7, R11 ;  /* 0x000000000b0772ca */ /* 0x000fe400000e0000 */
[----:B------:R-:W3:Y:S02]  /*8940*/  @P1 LDC.64 R10, c[0x0][0x9c8] ;  /* 0x00027200ff0a1b82 */ /* 0x000ee40000000a00 */
[----:B---3--:R-:W-:-:S04]  /*8950*/  @P1 IMAD R0, R10, UR37, RZ ;  /* 0x000000250a001c24 */ /* 0x008fc8000f8e02ff */
[----:B01----:R-:W-:Y:S02]  /*8960*/  @P1 IMAD R3, R11, UR36, R0 ;  /* 0x000000240b031c24 */ /* 0x003fe4000f8e0200 */
[----:B------:R-:W-:-:S04]  /*8970*/  @P1 IMAD.WIDE.U32 R10, R10, UR36, RZ ;  /* 0x000000240a0a1c25 */ /* 0x000fc8000f8e00ff */
[----:B------:R-:W-:Y:S02]  /*8980*/  @P1 IMAD.IADD R11, R11, 0x1, R3 ;  /* 0x000000010b0b1824 */ /* 0x000fe400078e0203 */
[----:B--2---:R-:W-:-:S04]  /*8990*/  @P1 IMAD.WIDE.U32 R10, R12, UR42, R10 ;  /* 0x0000002a0c0a1c25 */ /* 0x004fc8000f8e000a */
[----:B------:R-:W-:Y:S01]  /*89a0*/  @P1 IMAD R3, R13, UR42, R11 ;  /* 0x0000002a0d031c24 */ /* 0x000fe2000f8e020b */
[----:B------:R-:W-:-:S04]  /*89b0*/  @P1 LEA R12, P2, R10, UR4, 0x2 ;  /* 0x000000040a0c1c11 */ /* 0x000fc8000f8410ff */
[----:B------:R-:W-:-:S05]  /*89c0*/  @P1 LEA.HI.X R13, R10, UR5, R3, 0x2, P2 ;  /* 0x000000050a0d1c11 */ /* 0x000fca00090f1403 */
[----:B------:R0:W2:Y:S01]  /*89d0*/  @P1 LDG.E R131, desc[UR50][R12.64] ;  /* 0x000000320c831981 */ /* 0x0000a2000c1e1900 */
[----:B------:R-:W-:Y:S02]  /*89e0*/  VIADD R10, R8, 0x480 ;  /* 0x00000480080a7836 */ /* 0x000fe40000000000 */
[----:B------:R-:W-:Y:S01]  /*89f0*/  IMAD.MOV.U32 R11, RZ, RZ, -0x3ffffff0 ;  /* 0xc0000010ff0b7424 */ /* 0x000fe200078e00ff */
[----:B------:R-:W-:Y:S02]  /*8a00*/  WARPGROUP.DEPBAR.LE gsb0, 0x0 ;  /* 0x00008000000079c5 */ /* 0x000fe40000010000 */
[----:B------:R-:W-:-:S06]  /*8a10*/  WARPGROUP.ARRIVE ;  /* 0x00000000000079c5 */ /* 0x000fcc0000000000 */
[----:B------:R-:W-:Y:S01]  /*8a20*/  QGMMA.64x192x32.F32.E4M3.E4M3 R24, R208, gdesc[UR4], R24, gsb0 ;  /* 0x02e00004d0187df3 */ /* 0x000fe20008000818 */
[----:B------:R-:W-:Y:S02]  /*8a30*/  R2UR UR6, R10 ;  /* 0x000000000a0672ca */ /* 0x000fe400000e0000 */
[----:B------:R-:W-:Y:S01]  /*8a40*/  R2UR UR7, R11 ;  /* 0x000000000b0772ca */ /* 0x000fe200000e0000 */
[----:B------:R-:W-:Y:S02]  /*8a50*/  VIADD R8, R8, 0x600 ;  /* 0x0000060008087836 */ /* 0x000fe40000000000 */
[----:B------:R-:W-:Y:S01]  /*8a60*/  IMAD.MOV.U32 R9, RZ, RZ, -0x3ffffff0 ;  /* 0xc0000010ff097424 */ /* 0x000fe200078e00ff */
[----:B------:R-:W1:Y:S01]  /*8a70*/  SHFL.BFLY PT, R3, R6, 0x2, 0x1f ;  /* 0x0c401f0006037f89 */ /* 0x000e6200000e0000 */
[----:B------:R-:W-:Y:S02]  /*8a80*/  WARPGROUP.DEPBAR.LE gsb0, 0x0 ;  /* 0x00008000000079c5 */ /* 0x000fe40000010000 */
[----:B------:R-:W-:-:S10]  /*8a90*/  WARPGROUP.ARRIVE ;  /* 0x00000000000079c5 */ /* 0x000fd40000000000 */
[----:B------:R-:W-:Y:S01]  /*8aa0*/  QGMMA.64x192x32.F32.E4M3.E4M3 R24, R212, gdesc[UR4], R24, gsb0 ;  /* 0x02e00004d4187df3 */ /* 0x000fe20008000818 */
[----:B------:R-:W-:Y:S02]  /*8ab0*/  R2UR UR6, R8 ;  /* 0x00000000080672ca */ /* 0x000fe400000e0000 */
[----:B------:R-:W-:Y:S01]  /*8ac0*/  R2UR UR7, R9 ;  /* 0x00000000090772ca */ /* 0x000fe200000e0000 */
[----:B------:R-:W3:Y:S01]  /*8ad0*/  SHFL.BFLY PT, R8, R7, 0x2, 0x1f ;  /* 0x0c401f0007087f89 */ /* 0x000ee200000e0000 */
[----:B-1----:R-:W-:-:S05]  /*8ae0*/  FADD.FTZ R3, R3, R6 ;  /* 0x0000000603037221 */ /* 0x002fca0000010000 */
[----:B------:R-:W0:Y:S01]  /*8af0*/  SHFL.BFLY PT, R0, R3, 0x1, 0x1f ;  /* 0x0c201f0003007f89 */ /* 0x000e2200000e0000 */
[----:B---3--:R-:W-:-:S05]  /*8b00*/  FADD.FTZ R8, R8, R7 ;  /* 0x0000000708087221 */ /* 0x008fca0000010000 */
[----:B------:R-:W1:Y:S01]  /*8b10*/  SHFL.BFLY PT, R9, R8, 0x1, 0x1f ;  /* 0x0c201f0008097f89 */ /* 0x000e6200000e0000 */
[----:B0-----:R-:W-:-:S05]  /*8b20*/  FADD.FTZ R12, R3, R0 ;  /* 0x00000000030c7221 */ /* 0x001fca0000010000 */
[C---:B------:R-:W-:Y:S01]  /*8b30*/  FSETP.NE.FTZ.AND P1, PT, R12.reuse, RZ, PT ;  /* 0x000000ff0c00720b */ /* 0x040fe20003f35000 */
[----:B------:R-:W-:Y:S01]  /*8b40*/  FMUL.FTZ R15, R12, 0.00390625 ;  /* 0x3b8000000c0f7820 */ /* 0x000fe20000410000 */
[----:B------:R-:W-:-:S04]  /*8b50*/  IMAD.MOV.U32 R6, RZ, RZ, RZ ;  /* 0x000000ffff067224 */ /* 0x000fc800078e00ff */
[----:B------:R-:W-:Y:S01]  /*8b60*/  FSETP.NE.FTZ.AND P2, PT, R15, RZ, PT ;  /* 0x000000ff0f00720b */ /* 0x000fe20003f55000 */
[----:B-1----:R-:W-:-:S04]  /*8b70*/  FADD.FTZ R13, R8, R9 ;  /* 0x00000009080d7221 */ /* 0x002fc80000010000 */
[----:B------:R-:W-:Y:S02]  /*8b80*/  FMUL.FTZ R11, R13, 0.00390625 ;  /* 0x3b8000000d0b7820 */ /* 0x000fe40000410000 */
[----:B------:R-:W-:Y:S03]  /*8b90*/  @P1 MUFU.RCP R6, R12 ;  /* 0x0000000c00061308 */ /* 0x000fe60000001000 */
[----:B------:R-:W-:Y:S02]  /*8ba0*/  FSETP.NE.FTZ.AND P3, PT, R11, RZ, PT ;  /* 0x000000ff0b00720b */ /* 0x000fe40003f75000 */
[----:B------:R-:W-:Y:S01]  /*8bb0*/  FSETP.NE.FTZ.AND P1, PT, R13, RZ, PT ;  /* 0x000000ff0d00720b */ /* 0x000fe20003f35000 */
[----:B------:R-:W-:Y:S02]  /*8bc0*/  IMAD.MOV.U32 R10, RZ, RZ, RZ ;  /* 0x000000ffff0a7224 */ /* 0x000fe400078e00ff */
[----:B------:R-:W0:Y:S08]  /*8bd0*/  @P2 MUFU.LG2 R9, R15 ;  /* 0x0000000f00092308 */ /* 0x000e300000000c00 */
[----:B------:R-:W1:Y:S01]  /*8be0*/  @P3 MUFU.LG2 R11, R11 ;  /* 0x0000000b000b3308 */ /* 0x000e620000000c00 */
[----:B------:R-:W-:-:S02]  /*8bf0*/  WARPGROUP.DEPBAR.LE gsb0, 0x0 ;  /* 0x00008000000079c5 */ /* 0x000fc40000010000 */
[----:B------:R-:W-:-:S06]  /*8c00*/  WARPGROUP.ARRIVE ;  /* 0x00000000000079c5 */ /* 0x000fcc0000000000 */
[----:B------:R-:W-:Y:S01]  /*8c10*/  QGMMA.64x192x32.F32.E4M3.E4M3 R24, R216, gdesc[UR4], R24, gsb0 ;  /* 0x02e00004d8187df3 */ /* 0x000fe20008000818 */
[----:B------:R-:W3:Y:S01]  /*8c20*/  @P1 MUFU.RCP R10, R13 ;  /* 0x0000000d000a1308 */ /* 0x000ee20000001000 */
[----:B------:R-:W-:Y:S02]  /*8c30*/  IMAD.U32 R7, RZ, RZ, UR41 ;  /* 0x00000029ff077e24 */ /* 0x000fe4000f8e00ff */
[----:B------:R-:W-:Y:S02]  /*8c40*/  IMAD.U32 R21, RZ, RZ, UR41 ;  /* 0x00000029ff157e24 */ /* 0x000fe4000f8e00ff */
[----:B0-----:R-:W-:Y:S01]  /*8c50*/  @P2 FMUL.FTZ R8, R9, 0.69314718246459960938 ;  /* 0x3f31721809082820 */ /* 0x001fe20000410000 */
[----:B------:R-:W-:Y:S01]  /*8c60*/  @P2 FMUL.FTZ R7, R7, 0.69314718246459960938 ;  /* 0x3f31721807072820 */ /* 0x000fe20000410000 */
[----:B-1----:R-:W-:Y:S01]  /*8c70*/  @P3 FMUL.FTZ R12, R11, 0.69314718246459960938 ;  /* 0x3f3172180b0c3820 */ /* 0x002fe20000410000 */
[----:B------:R-:W-:Y:S01]  /*8c80*/  @P3 FMUL.FTZ R21, R21, 0.69314718246459960938 ;  /* 0x3f31721815153820 */ /* 0x000fe20000410000 */
[----:B------:R-:W-:-:S02]  /*8c90*/  IMAD.MOV.U32 R0, RZ, RZ, -0x800000 ;  /* 0xff800000ff007424 */ /* 0x000fc400078e00ff */
[----:B--2---:R-:W-:Y:S01]  /*8ca0*/  FMUL.FTZ R6, R6, R131 ;  /* 0x0000008306067220 */ /* 0x004fe20000410000 */
[----:B------:R-:W-:Y:S02]  /*8cb0*/  IMAD.MOV.U32 R3, RZ, RZ, -0x800000 ;  /* 0xff800000ff037424 */ /* 0x000fe400078e00ff */
[----:B------:R-:W-:Y:S01]  /*8cc0*/  @P2 FFMA.FTZ R0, R7, R4, R8 ;  /* 0x0000000407002223 */ /* 0x000fe20000010008 */
[----:B------:R-:W-:-:S01]  /*8cd0*/  @P3 FFMA.FTZ R3, R21, R5, R12 ;  /* 0x0000000515033223 */ /* 0x000fc2000001000c */
[----:B---3--:R-:W-:Y:S01]  /*8ce0*/  FMUL.FTZ R131, R10, R131 ;  /* 0x000000830a837220 */ /* 0x008fe20000410000 */
[----:B------:R-:W-:Y:S02]  /*8cf0*/  WARPGROUP.DEPBAR.LE gsb0, 0x0 ;  /* 0x00008000000079c5 */ /* 0x000fe40000010000 */
[----:B------:R-:W-:Y:S05]  /*8d00*/  @!P0 BRA `(.L_x_162) ;  /* 0x0000000000048947 */ /* 0x000fea0003800000 */
[----:B------:R-:W-:Y:S01]  /*8d10*/  BPT.TRAP 0x1 ;  /* 0x000000040000795c */ /* 0x000fe20000300000 */
.L_x_162:
[----:B------:R-:W-:Y:S01]  /*8d20*/  VIADD R5, R14, 0x33460 ;  /* 0x000334600e057836 */ /* 0x000fe20000000000 */
[----:B------:R-:W-:Y:S01]  /*8d30*/  UIADD3 UR53, UR53, 0x1, URZ ;  /* 0x0000000135357890 */ /* 0x000fe2000fffe03f */
[-C--:B------:R-:W-:Y:S01]  /*8d40*/  FMUL.FTZ R124, R32, R6.reuse ;  /* 0x00000006207c7220 */ /* 0x080fe20000410000 */
[-C--:B------:R-:W-:Y:S01]  /*8d50*/  FMUL.FTZ R32, R53, R6.reuse ;  /* 0x0000000635207220 */ /* 0x080fe20000410000 */
[-C--:B------:R-:W-:Y:S01]  /*8d60*/  FMUL.FTZ R20, R72, R6.reuse ;  /* 0x0000000648147220 */ /* 0x080fe20000410000 */
[----:B------:R-:W-:Y:S01]  /*8d70*/  PRMT R5, R2, 0x654, R5 ;  /* 0x0000065402057816 */ /* 0x000fe20000000005 */
[----:B------:R-:W-:Y:S01]  /*8d80*/  UISETP.NE.AND UP0, UPT, UR53, 0x2, UPT ;  /* 0x000000023500788c */ /* 0x000fe2000bf05270 */
[-C--:B------:R-:W-:Y:S01]  /*8d90*/  FMUL.FTZ R125, R29, R6.reuse ;  /* 0x000000061d7d7220 */ /* 0x080fe20000410000 */
[-C--:B------:R-:W-:Y:S01]  /*8da0*/  FMUL.FTZ R121, R48, R6.reuse ;  /* 0x0000000630797220 */ /* 0x080fe20000410000 */
[----:B------:R0:W-:Y:S01]  /*8db0*/  SYNCS.ARRIVE.TRANS64.RED.A1T0 RZ, [R5+URZ], RZ ;  /* 0x000000ff05ff79a7 */ /* 0x0001e2000810043f */
        /* <DEDUP_REMOVED lines=72> */
[----:B------:R-:W-:Y:S01]  /*9240*/  USEL UR4, URZ, 0x1, UP0 ;  /* 0x000000013f047887 */ /* 0x000fe20008000000 */
        /* <DEDUP_REMOVED lines=18> */
[----:B------:R-:W-:Y:S01]  /*9370*/  PLOP3.LUT P0, PT, PT, PT, PT, 0x8, 0x0 ;  /* 0x000000000000781c */ /* 0x000fe20003f0e170 */
[----:B------:R-:W-:Y:S01]  /*9380*/  FMUL.FTZ R131, R115, R131 ;  /* 0x0000008373837220 */ /* 0x000fe20000410000 */
[----:B------:R-:W-:-:S02]  /*9390*/  UIADD3 UR47, UR47, 0x1, URZ ;  /* 0x000000012f2f7890 */ /* 0x000fc4000fffe03f */
[----:B------:R-:W-:Y:S02]  /*93a0*/  USEL UR53, UR53, URZ, UP0 ;  /* 0x0000003f35357287 */ /* 0x000fe40008000000 */
[----:B0-----:R-:W-:-:S12]  /*93b0*/  ULOP3.LUT UR46, UR46, UR4, URZ, 0x3c, !UPT ;  /* 0x000000042e2e7292 */ /* 0x001fd8000f8e3c3f */
.L_x_140:
[----:B------:R-:W0:Y:S08]  /*93c0*/  S2UR UR4, SR_CgaCtaId ;  /* 0x00000000000479c3 */ /* 0x000e300000008800 */
[----:B------:R-:W-:Y:S01]  /*93d0*/  BAR.SYNC.DEFER_BLOCKING 0x5, 0x180 ;  /* 0x0146000000007b1d */ /* 0x000fe20000010000 */
[----:B------:R-:W-:-:S05]  /*93e0*/  UISETP.NE.AND UP0, UPT, UR45, URZ, UPT ;  /* 0x0000003f2d00728c */ /* 0x000fca000bf05270 */
[----:B------:R-:W-:Y:S01]  /*93f0*/  UMOV UR8, 0x400 ;  /* 0x0000040000087882 */ /* 0x000fe20000000000 */
[----:B------:R-:W-:Y:S05]  /*9400*/  BSSY B0, `(.L_x_163) ;  /* 0x00004ea000007945 */ /* 0x000fea0003800000 */
[----:B------:R-:W-:Y:S01]  /*9410*/  @!UP0 ULDC UR45, c[0x0][0xad4] ;  /* 0x0002b500002d8ab9 */ /* 0x000fe20000000800 */
[----:B0-----:R-:W-:-:S09]  /*9420*/  ULEA UR8, UR4, UR8, 0x18 ;  /* 0x0000000804087291 */ /* 0x001fd2000f8ec03f */
[----:B------:R-:W0:Y:S02]  /*9430*/  LDS.128 R4, [UR8+0x334d0] ;  /* 0x0334d008ff047984 */ /* 0x000e240008000c00 */
[----:B0-----:R-:W-:Y:S02]  /*9440*/  R2UR UR5, R5 ;  /* 0x00000000050572ca */ /* 0x001fe400000e0000 */
[----:B------:R-:W-:Y:S02]  /*9450*/  R2UR UR6, R6 ;  /* 0x00000000060672ca */ /* 0x000fe400000e0000 */
[----:B------:R-:W-:Y:S01]  /*9460*/  R2UR UR7, R7 ;  /* 0x00000000070772ca */ /* 0x000fe200000e0000 */
[----:B------:R-:W-:Y:S06]  /*9470*/  BAR.ARV 0x4, 0x180 ;  /* 0x0106000000007b1d */ /* 0x000fec0000002000 */
[----:B------:R-:W-:Y:S08]  /*9480*/  @P0 BRA `(.L_x_164) ;  /* 0x00000040000c0947 */ /* 0x000ff00003800000 */
[----:B------:R-:W0:Y:S01]  /*9490*/  S2R R26, SR_TID.X ;  /* 0x00000000001a7919 */ /* 0x000e220000002100 */
[----:B------:R-:W-:Y:S01]  /*94a0*/  ULDC.64 UR10, c[0x4][0x38] ;  /* 0x01000e00000a7ab9 */ /* 0x000fe20000000a00 */
[----:B------:R-:W1:Y:S01]  /*94b0*/  S2UR UR4, SR_SWINHI ;  /* 0x00000000000479c3 */ /* 0x000e620000002f00 */
[----:B------:R-:W-:Y:S01]  /*94c0*/  ULDC.64 UR14, c[0x0][0xc00] ;  /* 0x00030000000e7ab9 */ /* 0x000fe20000000a00 */
[----:B------:R-:W2:Y:S01]  /*94d0*/  LDL R154, [R1+0x34] ;  /* 0x00003400019a7983 */ /* 0x000ea20000100800 */
[----:B0-----:R-:W-:-:S05]  /*94e0*/  IMAD.SHL.U32 R4, R26, 0x4, RZ ;  /* 0x000000041a047824 */ /* 0x001fca00078e00ff */
[----:B------:R-:W-:Y:S01]  /*94f0*/  LOP3.LUT R4, R4, 0xc, RZ, 0xc0, !PT ;  /* 0x0000000c04047812 */ /* 0x000fe200078ec0ff */
[----:B------:R-:W-:Y:S03]  /*9500*/  BAR.SYNC.DEFER_BLOCKING 0x1, 0x100 ;  /* 0x0044000000007b1d */ /* 0x000fe60000010000 */
[----:B------:R-:W-:-:S05]  /*9510*/  IADD3 R4, P0, R4, UR10, RZ ;  /* 0x0000000a04047c10 */ /* 0x000fca000ff1e0ff */
[----:B------:R-:W-:-:S05]  /*9520*/  IMAD.X R5, RZ, RZ, UR11, P0 ;  /* 0x0000000bff057e24 */ /* 0x000fca00080e06ff */
[----:B------:R0:W3:Y:S01]  /*9530*/  LDG.E.CONSTANT R24, desc[UR50][R4.64] ;  /* 0x0000003204187981 */ /* 0x0000e2000c1e9900 */
[----:B------:R-:W-:-:S03]  /*9540*/  LOP3.LUT P0, R6, R26, 0x3, RZ, 0xc0, !PT ;  /* 0x000000031a067812 */ /* 0x000fc6000780c0ff */
[----:B------:R-:W4:Y:S01]  /*9550*/  LDL R4, [R1+0x38] ;  /* 0x0000380001047983 */ /* 0x000f220000100800 */
[----:B------:R-:W-:Y:S01]  /*9560*/  ISETP.EQ.OR P0, PT, R6, 0x3, !P0 ;  /* 0x000000030600780c */ /* 0x000fe20004702670 */
[----:B------:R-:W-:Y:S01]  /*9570*/  UMOV UR10, UR8 ;  /* 0x00000008000a7c82 */ /* 0x000fe20008000000 */
[----:B-1----:R-:W-:Y:S02]  /*9580*/  UMOV UR11, UR4 ;  /* 0x00000004000b7c82 */ /* 0x002fe40008000000 */
[----:B------:R-:W-:Y:S02]  /*9590*/  SEL R87, R93, R32, P0 ;  /* 0x000000205d577207 */ /* 0x000fe40000000000 */
[----:B------:R-:W-:Y:S02]  /*95a0*/  SEL R32, R32, R93, P0 ;  /* 0x0000005d20207207 */ /* 0x000fe40000000000 */
[----:B------:R-:W-:Y:S02]  /*95b0*/  SEL R93, R36, R61, P0 ;  /* 0x0000003d245d7207 */ /* 0x000fe40000000000 */
[----:B------:R-:W-:-:S02]  /*95c0*/  SEL R35, R61, R36, P0 ;  /* 0x000000243d237207 */ /* 0x000fc40000000000 */
[----:B------:R-:W-:Y:S02]  /*95d0*/  SEL R95, R40, R139, P0 ;  /* 0x0000008b285f7207 */ /* 0x000fe40000000000 */
[----:B------:R-:W-:Y:S02]  /*95e0*/  SEL R36, R139, R40, P0 ;  /* 0x000000288b247207 */ /* 0x000fe40000000000 */
[----:B------:R-:W-:Y:S02]  /*95f0*/  SEL R99, R20, R101, P0 ;  /* 0x0000006514637207 */ /* 0x000fe40000000000 */
[----:B------:R-:W-:Y:S01]  /*9600*/  SEL R38, R101, R20, P0 ;  /* 0x0000001465267207 */ /* 0x000fe20000000000 */
[----:B------:R-:W-:Y:S01]  /*9610*/  IMAD.MOV.U32 R20, RZ, RZ, 0x2 ;  /* 0x00000002ff147424 */ /* 0x000fe200078e00ff */
        /* <DEDUP_REMOVED lines=87> */
[----:B------:R-:W-:Y:S01]  /*9b90*/  SEL R71, R71, R86, P0 ;  /* 0x0000005647477207 */ /* 0x000fe20000000000 */
[----:B------:R-:W-:Y:S02]  /*9ba0*/  USHF.L.U32 UR4, UR36, 0x2, URZ ;  /* 0x0000000224047899 */ /* 0x000fe4000800063f */
[----:B------:R-:W-:Y:S02]  /*9bb0*/  USHF.L.U64.HI UR16, UR36, 0x2, UR37 ;  /* 0x0000000224107899 */ /* 0x000fe40008010225 */
[----:B------:R-:W-:Y:S01]  /*9bc0*/  UIADD3 UR9, UP0, UR4, UR14, URZ ;  /* 0x0000000e04097290 */ /* 0x000fe2000ff1e03f */
[----:B----4-:R-:W-:-:S03]  /*9bd0*/  IMAD.WIDE R20, R4, R20, UR10 ;  /* 0x0000000a04147e25 */ /* 0x010fc6000f8e0214 */
[C---:B------:R-:W-:Y:S02]  /*9be0*/  IADD3 R191, P3, R20.reuse, 0x8040, RZ ;  /* 0x0000804014bf7810 */ /* 0x040fe40007f7e0ff */
[C---:B------:R-:W-:Y:S02]  /*9bf0*/  IADD3 R189, P6, R20.reuse, 0x8020, RZ ;  /* 0x0000802014bd7810 */ /* 0x040fe40007fde0ff */
[----:B------:R-:W-:Y:S02]  /*9c00*/  IADD3 R193, P4, R20, 0x8060, RZ ;  /* 0x0000806014c17810 */ /* 0x000fe40007f9e0ff */
[----:B0-----:R-:W-:Y:S02]  /*9c10*/  LOP3.LUT R4, R191, 0x380, RZ, 0xc0, !PT ;  /* 0x00000380bf047812 */ /* 0x001fe400078ec0ff */
[----:B------:R-:W-:Y:S01]  /*9c20*/  LOP3.LUT R2, R189, 0x380, RZ, 0xc0, !PT ;  /* 0x00000380bd027812 */ /* 0x000fe200078ec0ff */
[----:B------:R-:W-:Y:S01]  /*9c30*/  IMAD.X R15, RZ, RZ, R21, P4 ;  /* 0x000000ffff0f7224 */ /* 0x000fe200020e0615 */
[----:B------:R-:W-:-:S02]  /*9c40*/  LOP3.LUT R6, R193, 0x380, RZ, 0xc0, !PT ;  /* 0x00000380c1067812 */ /* 0x000fc400078ec0ff */
[----:B------:R-:W-:Y:S02]  /*9c50*/  IADD3 R187, P5, R20, 0x8000, RZ ;  /* 0x0000800014bb7810 */ /* 0x000fe40007fbe0ff */
[----:B------:R-:W-:Y:S02]  /*9c60*/  SHF.R.U64 R4, R4, 0x3, RZ ;  /* 0x0000000304047819 */ /* 0x000fe400000012ff */
[----:B------:R-:W-:Y:S02]  /*9c70*/  SHF.R.U64 R2, R2, 0x3, RZ ;  /* 0x0000000302027819 */ /* 0x000fe400000012ff */
[C---:B------:R-:W-:Y:S02]  /*9c80*/  IADD3 R183, P1, R20.reuse, 0x4040, RZ ;  /* 0x0000404014b77810 */ /* 0x040fe40007f3e0ff */
[----:B------:R-:W-:Y:S01]  /*9c90*/  IADD3 R181, P4, R20, 0x4020, RZ ;  /* 0x0000402014b57810 */ /* 0x000fe20007f9e0ff */
[----:B------:R-:W-:Y:S01]  /*9ca0*/  IMAD.X R131, RZ, RZ, R21, P3 ;  /* 0x000000ffff837224 */ /* 0x000fe200018e0615 */
[----:B------:R-:W-:-:S02]  /*9cb0*/  SHF.R.U64 R6, R6, 0x3, RZ ;  /* 0x0000000306067819 */ /* 0x000fc400000012ff */
[----:B------:R-:W-:Y:S02]  /*9cc0*/  IADD3 R185, P2, R20, 0x4060, RZ ;  /* 0x0000406014b97810 */ /* 0x000fe40007f5e0ff */
[----:B------:R-:W-:Y:S02]  /*9cd0*/  LOP3.LUT R130, R4, R191, RZ, 0x3c, !PT ;  /* 0x000000bf04827212 */ /* 0x000fe400078e3cff */
[----:B------:R-:W-:Y:S02]  /*9ce0*/  LOP3.LUT R12, R2, R189, RZ, 0x3c, !PT ;  /* 0x000000bd020c7212 */ /* 0x000fe400078e3cff */
[----:B------:R-:W-:Y:S02]  /*9cf0*/  LOP3.LUT R8, R187, 0x380, RZ, 0xc0, !PT ;  /* 0x00000380bb087812 */ /* 0x000fe400078ec0ff */
[----:B------:R-:W-:Y:S02]  /*9d00*/  IADD3 R179, P3, R20, 0x4000, RZ ;  /* 0x0000400014b37810 */ /* 0x000fe40007f7e0ff */
[----:B------:R-:W-:-:S02]  /*9d10*/  LOP3.LUT R4, R183, 0x380, RZ, 0xc0, !PT ;  /* 0x00000380b7047812 */ /* 0x000fc400078ec0ff */
[----:B------:R-:W-:Y:S02]  /*9d20*/  LOP3.LUT R2, R181, 0x380, RZ, 0xc0, !PT ;  /* 0x00000380b5027812 */ /* 0x000fe400078ec0ff */
[----:B------:R-:W-:Y:S02]  /*9d30*/  LOP3.LUT R5, R20, 0x380, RZ, 0xc0, !PT ;  /* 0x0000038014057812 */ /* 0x000fe400078ec0ff */
[----:B------:R-:W-:Y:S01]  /*9d40*/  LOP3.LUT R14, R6, R193, RZ, 0x3c, !PT ;  /* 0x000000c1060e7212 */ /* 0x000fe200078e3cff */
[--C-:B------:R-:W-:Y:S01]  /*9d50*/  IMAD.X R13, RZ, RZ, R21.reuse, P6 ;  /* 0x000000ffff0d7224 */ /* 0x100fe200030e0615 */
[----:B------:R-:W-:Y:S01]  /*9d60*/  LOP3.LUT R6, R185, 0x380, RZ, 0xc0, !PT ;  /* 0x00000380b9067812 */ /* 0x000fe200078ec0ff */
[----:B------:R-:W-:Y:S01]  /*9d70*/  IMAD.X R11, RZ, RZ, R21, P2 ;  /* 0x000000ffff0b7224 */ /* 0x000fe200010e0615 */
[----:B------:R-:W-:Y:S02]  /*9d80*/  SHF.R.U64 R8, R8, 0x3, RZ ;  /* 0x0000000308087819 */ /* 0x000fe400000012ff */
[----:B------:R-:W-:-:S02]  /*9d90*/  SHF.R.U64 R4, R4, 0x3, RZ ;  /* 0x0000000304047819 */ /* 0x000fc400000012ff */
[----:B------:R-:W-:Y:S02]  /*9da0*/  SHF.R.U64 R2, R2, 0x3, RZ ;  /* 0x0000000302027819 */ /* 0x000fe400000012ff */
[----:B------:R-:W-:Y:S02]  /*9db0*/  LOP3.LUT R40, R179, 0x380, RZ, 0xc0, !PT ;  /* 0x00000380b3287812 */ /* 0x000fe400078ec0ff */
[C---:B------:R-:W-:Y:S02]  /*9dc0*/  IADD3 R41, P6, R20.reuse, 0x20, RZ ;  /* 0x0000002014297810 */ /* 0x040fe40007fde0ff */
[----:B------:R-:W-:Y:S02]  /*9dd0*/  IADD3 R119, P2, R20, 0x40, RZ ;  /* 0x0000004014777810 */ /* 0x000fe40007f5e0ff */
[----:B------:R-:W-:Y:S01]  /*9de0*/  SHF.R.U64 R5, R5, 0x3, RZ ;  /* 0x0000000305057819 */ /* 0x000fe200000012ff */
[----:B------:R-:W-:Y:S01]  /*9df0*/  IMAD.X R133, RZ, RZ, R21, P5 ;  /* 0x000000ffff857224 */ /* 0x000fe200028e0615 */
[----:B------:R-:W-:-:S02]  /*9e00*/  SHF.R.U64 R6, R6, 0x3, RZ ;  /* 0x0000000306067819 */ /* 0x000fc400000012ff */
[----:B------:R-:W-:Y:S02]  /*9e10*/  LOP3.LUT R132, R8, R187, RZ, 0x3c, !PT ;  /* 0x000000bb08847212 */ /* 0x000fe400078e3cff */
[----:B------:R-:W-:Y:S02]  /*9e20*/  IADD3 R177, P5, R20, 0x60, RZ ;  /* 0x0000006014b17810 */ /* 0x000fe40007fbe0ff */
[----:B------:R-:W-:Y:S02]  /*9e30*/  LOP3.LUT R134, R4, R183, RZ, 0x3c, !PT ;  /* 0x000000b704867212 */ /* 0x000fe400078e3cff */
[----:B------:R-:W-:Y:S02]  /*9e40*/  LOP3.LUT R8, R2, R181, RZ, 0x3c, !PT ;  /* 0x000000b502087212 */ /* 0x000fe400078e3cff */
[----:B------:R-:W-:Y:S02]  /*9e50*/  SHF.R.U64 R40, R40, 0x3, RZ ;  /* 0x0000000328287819 */ /* 0x000fe400000012ff */
[----:B------:R-:W-:-:S02]  /*9e60*/  LOP3.LUT R20, R5, R20, RZ, 0x3c, !PT ;  /* 0x0000001405147212 */ /* 0x000fc400078e3cff */
[----:B------:R-:W-:Y:S02]  /*9e70*/  LOP3.LUT R2, R41, 0x380, RZ, 0xc0, !PT ;  /* 0x0000038029027812 */ /* 0x000fe400078ec0ff */
[----:B------:R-:W-:Y:S01]  /*9e80*/  LOP3.LUT R4, R119, 0x380, RZ, 0xc0, !PT ;  /* 0x0000038077047812 */ /* 0x000fe200078ec0ff */
[--C-:B------:R-:W-:Y:S01]  /*9e90*/  IMAD.X R135, RZ, RZ, R21.reuse, P1 ;  /* 0x000000ffff877224 */ /* 0x100fe200008e0615 */
[----:B------:R-:W-:Y:S01]  /*9ea0*/  LOP3.LUT R10, R6, R185, RZ, 0x3c, !PT ;  /* 0x000000b9060a7212 */ /* 0x000fe200078e3cff */
[--C-:B------:R-:W-:Y:S01]  /*9eb0*/  IMAD.X R9, RZ, RZ, R21.reuse, P4 ;  /* 0x000000ffff097224 */ /* 0x100fe200020e0615 */
[----:B------:R-:W-:Y:S01]  /*9ec0*/  LOP3.LUT R6, R177, 0x380, RZ, 0xc0, !PT ;  /* 0x00000380b1067812 */ /* 0x000fe200078ec0ff */
[--C-:B------:R-:W-:Y:S01]  /*9ed0*/  IMAD.X R137, RZ, RZ, R21.reuse, P3 ;  /* 0x000000ffff897224 */ /* 0x100fe200018e0615 */
[----:B------:R-:W-:Y:S01]  /*9ee0*/  LOP3.LUT R136, R40, R179, RZ, 0x3c, !PT ;  /* 0x000000b328887212 */ /* 0x000fe200078e3cff */
[--C-:B------:R-:W-:Y:S01]  /*9ef0*/  IMAD.X R43, RZ, RZ, R21.reuse, P6 ;  /* 0x000000ffff2b7224 */ /* 0x100fe200030e0615 */
[----:B------:R-:W-:Y:S01]  /*9f00*/  SHF.R.U64 R2, R2, 0x3, RZ ;  /* 0x0000000302027819 */ /* 0x000fe200000012ff */
[--C-:B------:R-:W-:Y:S01]  /*9f10*/  IMAD.X R7, RZ, RZ, R21.reuse, P5 ;  /* 0x000000ffff077224 */ /* 0x100fe200028e0615 */
[----:B------:R-:W-:Y:S01]  /*9f20*/  SHF.R.U64 R4, R4, 0x3, RZ ;  /* 0x0000000304047819 */ /* 0x000fe200000012ff */
[----:B------:R-:W-:Y:S01]  /*9f30*/  IMAD.X R5, RZ, RZ, R21, P2 ;  /* 0x000000ffff057224 */ /* 0x000fe200010e0615 */
[----:B------:R-:W-:-:S02]  /*9f40*/  MOV R40, R20 ;  /* 0x0000001400287202 */ /* 0x000fc40000000f00 */
[----:B---3--:R-:W-:Y:S02]  /*9f50*/  LOP3.LUT R21, R24, 0x2, RZ, 0x3c, !PT ;  /* 0x0000000218157812 */ /* 0x008fe400078e3cff */
[----:B------:R-:W-:Y:S02]  /*9f60*/  SHF.R.U64 R6, R6, 0x3, RZ ;  /* 0x0000000306067819 */ /* 0x000fe400000012ff */
[----:B------:R-:W-:Y:S02]  /*9f70*/  LOP3.LUT R42, R2, R41, RZ, 0x3c, !PT ;  /* 0x00000029022a7212 */ /* 0x000fe400078e3cff */
[----:B------:R-:W-:Y:S02]  /*9f80*/  LOP3.LUT R4, R4, R119, RZ, 0x3c, !PT ;  /* 0x0000007704047212 */ /* 0x000fe400078e3cff */
[----:B------:R-:W-:Y:S01]  /*9f90*/  MOV R134, R134 ;  /* 0x0000008600867202 */ /* 0x000fe20000000f00 */
[----:B------:R-:W-:Y:S01]  /*9fa0*/  SHFL.IDX PT, R175, R175, R24, 0x1c1f ;  /* 0x001c1f18afaf7589 */ /* 0x000fe200000e0000 */
[----:B------:R-:W-:-:S02]  /*9fb0*/  MOV R2, R14 ;  /* 0x0000000e00027202 */ /* 0x000fc40000000f00 */
[----:B------:R-:W-:Y:S01]  /*9fc0*/  MOV R132, R132 ;  /* 0x0000008400847202 */ /* 0x000fe20000000f00 */
[----:B------:R-:W-:Y:S01]  /*9fd0*/  SHFL.IDX PT, R14, R121, R24, 0x1c1f ;  /* 0x001c1f18790e7589 */ /* 0x000fe200000e0000 */
[----:B------:R-:W-:Y:S02]  /*9fe0*/  MOV R135, R8 ;  /* 0x0000000800877202 */ /* 0x000fe40000000f00 */
[----:B------:R-:W-:Y:S01]  /*9ff0*/  MOV R133, R10 ;  /* 0x0000000a00857202 */ /* 0x000fe20000000f00 */
[----:B------:R-:W0:Y:S01]  /*a000*/  SHFL.IDX PT, R8, R118, R21, 0x1c1f ;  /* 0x001c1f1576087589 */ /* 0x000e2200000e0000 */
[----:B------:R-:W-:-:S03]  /*a010*/  LOP3.LUT R6, R6, R177, RZ, 0x3c, !PT ;  /* 0x000000b106067212 */ /* 0x000fc600078e3cff */
[----:B------:R-:W1:Y:S01]  /*a020*/  SHFL.IDX PT, R15, R54, R21, 0x1c1f ;  /* 0x001c1f15360f7589 */ /* 0x000e6200000e0000 */
[----:B------:R-:W-:-:S03]  /*a030*/  MOV R42, R42 ;  /* 0x0000002a002a7202 */ /* 0x000fc60000000f00 */
[----:B------:R-:W-:Y:S01]  /*a040*/  SHFL.IDX PT, R73, R73, R24, 0x1c1f ;  /* 0x001c1f1849497589 */ /* 0x000fe200000e0000 */
[----:B------:R-:W-:-:S03]  /*a050*/  MOV R43, R4 ;  /* 0x00000004002b7202 */ /* 0x000fc60000000f00 */
[----:B------:R-:W-:Y:S04]  /*a060*/  SHFL.IDX PT, R10, R33, R24, 0x1c1f ;  /* 0x001c1f18210a7589 */ /* 0x000fe800000e0000 */
[----:B------:R-:W-:Y:S04]  /*a070*/  SHFL.IDX PT, R83, R83, R24, 0x1c1f ;  /* 0x001c1f1853537589 */ /* 0x000fe800000e0000 */
[----:B------:R-:W-:Y:S04]  /*a080*/  SHFL.IDX PT, R85, R85, R24, 0x1c1f ;  /* 0x001c1f1855557589 */ /* 0x000fe800000e0000 */
[----:B------:R-:W-:Y:S04]  /*a090*/  SHFL.IDX PT, R104, R103, R24, 0x1c1f ;  /* 0x001c1f1867687589 */ /* 0x000fe800000e0000 */
[----:B------:R-:W-:Y:S04]  /*a0a0*/  SHFL.IDX PT, R26, R26, R21, 0x1c1f ;  /* 0x001c1f151a1a7589 */ /* 0x000fe800000e0000 */
[----:B------:R-:W3:Y:S04]  /*a0b0*/  SHFL.IDX PT, R25, R25, R21, 0x1c1f ;  /* 0x001c1f1519197589 */ /* 0x000ee800000e0000 */
[----:B------:R-:W-:Y:S04]  /*a0c0*/  SHFL.IDX PT, R98, R27, R21, 0x1c1f ;  /* 0x001c1f151b627589 */ /* 0x000fe800000e0000 */
[----:B------:R-:W4:Y:S04]  /*a0d0*/  SHFL.IDX PT, R100, R30, R21, 0x1c1f ;  /* 0x001c1f151e647589 */ /* 0x000f2800000e0000 */
[----:B------:R-:W2:Y:S04]  /*a0e0*/  SHFL.IDX PT, R122, R31, R21, 0x1c1f ;  /* 0x001c1f151f7a7589 */ /* 0x000ea800000e0000 */
        /* <DEDUP_REMOVED lines=8> */
[----:B------:R-:W2:Y:S04]  /*a170*/  SHFL.IDX PT, R20, R55, R21, 0x1c1f ;  /* 0x001c1f1537147589 */ /* 0x000ea800000e0000 */
[----:B------:R-:W2:Y:S04]  /*a180*/  SHFL.IDX PT, R27, R58, R21, 0x1c1f ;  /* 0x001c1f153a1b7589 */ /* 0x000ea800000e0000 */
[----:B------:R-:W2:Y:S01]  /*a190*/  SHFL.IDX PT, R118, R67, R21, 0x1c1f ;  /* 0x001c1f1543767589 */ /* 0x000ea200000e0000 */
[----:B------:R-:W-:-:S03]  /*a1a0*/  MOV R41, R6 ;  /* 0x0000000600297202 */ /* 0x000fc60000000f00 */
[----:B------:R-:W2:Y:S04]  /*a1b0*/  SHFL.IDX PT, R75, R75, R24, 0x1c1f ;  /* 0x001c1f184b4b7589 */ /* 0x000ea800000e0000 */
[----:B------:R-:W-:Y:S04]  /*a1c0*/  SHFL.IDX PT, R77, R77, R24, 0x1c1f ;  /* 0x001c1f184d4d7589 */ /* 0x000fe800000e0000 */
[----:B------:R-:W-:Y:S04]  /*a1d0*/  SHFL.IDX PT, R112, R107, R24, 0x1c1f ;  /* 0x001c1f186b707589 */ /* 0x000fe800000e0000 */
[----:B------:R-:W-:Y:S04]  /*a1e0*/  SHFL.IDX PT, R120, R111, R24, 0x1c1f ;  /* 0x001c1f186f787589 */ /* 0x000fe800000e0000 */
[----:B------:R-:W-:Y:S04]  /*a1f0*/  SHFL.IDX PT, R127, R127, R24, 0x1c1f ;  /* 0x001c1f187f7f7589 */ /* 0x000fe800000e0000 */
[----:B------:R-:W-:Y:S04]  /*a200*/  SHFL.IDX PT, R129, R129, R24, 0x1c1f ;  /* 0x001c1f1881817589 */ /* 0x000fe800000e0000 */
[----:B------:R-:W2:Y:S04]  /*a210*/  SHFL.IDX PT, R94, R28, R21, 0x1c1f ;  /* 0x001c1f151c5e7589 */ /* 0x000ea800000e0000 */
[----:B------:R-:W-:Y:S04]  /*a220*/  SHFL.IDX PT, R99, R38, R21, 0x1c1f ;  /* 0x001c1f1526637589 */ /* 0x000fe800000e0000 */
[----:B------:R-:W-:Y:S04]  /*a230*/  SHFL.IDX PT, R113, R49, R21, 0x1c1f ;  /* 0x001c1f1531717589 */ /* 0x000fe800000e0000 */
[----:B------:R4:W-:Y:S04]  /*a240*/  SHFL.IDX PT, R121, R51, R21, 0x1c1f ;  /* 0x001c1f1533797589 */ /* 0x0009e800000e0000 */
[----:B------:R-:W2:Y:S04]  /*a250*/  SHFL.IDX PT, R36, R59, R21, 0x1c1f ;  /* 0x001c1f153b247589 */ /* 0x000ea800000e0000 */
[----:B------:R-:W2:Y:S04]  /*a260*/  SHFL.IDX PT, R60, R60, R21, 0x1c1f ;  /* 0x001c1f153c3c7589 */ /* 0x000ea800000e0000 */
[----:B------:R-:W-:Y:S04]  /*a270*/  SHFL.IDX PT, R79, R79, R24, 0x1c1f ;  /* 0x001c1f184f4f7589 */ /* 0x000fe800000e0000 */
        /* <DEDUP_REMOVED lines=21> */
[----:B------:R2:W-:Y:S04]  /*a3d0*/  SHFL.IDX PT, R29, R57, R21, 0x1c1f ;  /* 0x001c1f15391d7589 */ /* 0x0005e800000e0000 */
[----:B------:R-:W-:Y:S04]  /*a3e0*/  SHFL.IDX PT, R138, R63, R21, 0x1c1f ;  /* 0x001c1f153f8a7589 */ /* 0x000fe800000e0000 */
[----:B------:R2:W2:Y:S04]  /*a3f0*/  SHFL.IDX PT, R140, R62, R21, 0x1c1f ;  /* 0x001c1f153e8c7589 */ /* 0x0004a800000e0000 */
[----:B------:R-:W2:Y:S04]  /*a400*/  SHFL.IDX PT, R34, R74, R21, 0x1c1f ;  /* 0x001c1f154a227589 */ /* 0x000ea800000e0000 */
[----:B------:R-:W2:Y:S04]  /*a410*/  SHFL.IDX PT, R32, R78, R21, 0x1c1f ;  /* 0x001c1f154e207589 */ /* 0x000ea800000e0000 */
[----:B------:R-:W2:Y:S04]  /*a420*/  SHFL.IDX PT, R35, R106, R21, 0x1c1f ;  /* 0x001c1f156a237589 */ /* 0x000ea800000e0000 */
[----:B------:R-:W-:Y:S04]  /*a430*/  SHFL.IDX PT, R108, R161, R24, 0x1c1f ;  /* 0x001c1f18a16c7589 */ /* 0x000fe800000e0000 */
[----:B------:R-:W-:Y:S04]  /*a440*/  SHFL.IDX PT, R116, R165, R24, 0x1c1f ;  /* 0x001c1f18a5747589 */ /* 0x000fe800000e0000 */
[----:B------:R-:W2:Y:S04]  /*a450*/  SHFL.IDX PT, R39, R72, R21, 0x1c1f ;  /* 0x001c1f1548277589 */ /* 0x000ea800000e0000 */
[----:B------:R-:W2:Y:S04]  /*a460*/  SHFL.IDX PT, R37, R76, R21, 0x1c1f ;  /* 0x001c1f154c257589 */ /* 0x000ea800000e0000 */
[----:B------:R-:W-:Y:S04]  /*a470*/  SHFL.IDX PT, R97, R97, R24, 0x1c1f ;  /* 0x001c1f1861617589 */ /* 0x000fe800000e0000 */
[----:B------:R-:W-:Y:S04]  /*a480*/  SHFL.IDX PT, R6, R173, R24, 0x1c1f ;  /* 0x001c1f18ad067589 */ /* 0x000fe800000e0000 */
[----:B------:R-:W2:Y:S04]  /*a490*/  SHFL.IDX PT, R46, R46, R21, 0x1c1f ;  /* 0x001c1f152e2e7589 */ /* 0x000ea800000e0000 */
[----:B------:R-:W2:Y:S04]  /*a4a0*/  SHFL.IDX PT, R47, R47, R21, 0x1c1f ;  /* 0x001c1f152f2f7589 */ /* 0x000ea800000e0000 */
[----:B------:R-:W2:Y:S04]  /*a4b0*/  SHFL.IDX PT, R45, R114, R21, 0x1c1f ;  /* 0x001c1f15722d7589 */ /* 0x000ea800000e0000 */
[----:B------:R-:W2:Y:S04]  /*a4c0*/  SHFL.IDX PT, R81, R81, R24, 0x1c1f ;  /* 0x001c1f1851517589 */ /* 0x000ea800000e0000 */
[----:B------:R-:W2:Y:S04]  /*a4d0*/  SHFL.IDX PT, R91, R91, R24, 0x1c1f ;  /* 0x001c1f185b5b7589 */ /* 0x000ea800000e0000 */
[----:B------:R-:W2:Y:S04]  /*a4e0*/  SHFL.IDX PT, R93, R93, R24, 0x1c1f ;  /* 0x001c1f185d5d7589 */ /* 0x000ea800000e0000 */
[----:B------:R-:W-:Y:S04]  /*a4f0*/  SHFL.IDX PT, R89, R89, R24, 0x1c1f ;  /* 0x001c1f1859597589 */ /* 0x000fe800000e0000 */
[----:B------:R-:W-:Y:S04]  /*a500*/  SHFL.IDX PT, R145, R145, R24, 0x1c1f ;  /* 0x001c1f1891917589 */ /* 0x000fe800000e0000 */
[----:B------:R-:W-:Y:S04]  /*a510*/  SHFL.IDX PT, R147, R147, R24, 0x1c1f ;  /* 0x001c1f1893937589 */ /* 0x000fe800000e0000 */
[----:B------:R-:W-:Y:S04]  /*a520*/  SHFL.IDX PT, R142, R65, R21, 0x1c1f ;  /* 0x001c1f15418e7589 */ /* 0x000fe800000e0000 */
[----:B------:R2:W2:Y:S04]  /*a530*/  SHFL.IDX PT, R144, R64, R21, 0x1c1f ;  /* 0x001c1f1540907589 */ /* 0x0004a800000e0000 */
[----:B------:R-:W-:Y:S04]  /*a540*/  SHFL.IDX PT, R52, R105, R24, 0x1c1f ;  /* 0x001c1f1869347589 */ /* 0x000fe800000e0000 */
[----:B------:R-:W-:Y:S04]  /*a550*/  SHFL.IDX PT, R149, R149, R24, 0x1c1f ;  /* 0x001c1f1895957589 */ /* 0x000fe800000e0000 */
[----:B------:R-:W2:Y:S04]  /*a560*/  SHFL.IDX PT, R146, R66, R21, 0x1c1f ;  /* 0x001c1f1542927589 */ /* 0x000ea800000e0000 */
[----:B------:R-:W-:Y:S04]  /*a570*/  SHFL.IDX PT, R128, R115, R24, 0x1c1f ;  /* 0x001c1f1873807589 */ /* 0x000fe800000e0000 */
[----:B------:R-:W-:Y:S04]  /*a580*/  SHFL.IDX PT, R153, R153, R24, 0x1c1f ;  /* 0x001c1f1899997589 */ /* 0x000fe800000e0000 */
[----:B------:R-:W-:Y:S04]  /*a590*/  SHFL.IDX PT, R155, R155, R24, 0x1c1f ;  /* 0x001c1f189b9b7589 */ /* 0x000fe800000e0000 */
[----:B------:R2:W-:Y:S04]  /*a5a0*/  SHFL.IDX PT, R105, R48, R21, 0x1c1f ;  /* 0x001c1f1530697589 */ /* 0x0005e800000e0000 */
[----:B------:R-:W-:Y:S04]  /*a5b0*/  SHFL.IDX PT, R53, R53, R21, 0x1c1f ;  /* 0x001c1f1535357589 */ /* 0x000fe800000e0000 */
[----:B------:R-:W-:Y:S04]  /*a5c0*/  SHFL.IDX PT, R54, R69, R21, 0x1c1f ;  /* 0x001c1f1545367589 */ /* 0x000fe800000e0000 */
[----:B------:R-:W2:Y:S04]  /*a5d0*/  SHFL.IDX PT, R148, R68, R21, 0x1c1f ;  /* 0x001c1f1544947589 */ /* 0x000ea800000e0000 */
[----:B------:R-:W-:Y:S04]  /*a5e0*/  SHFL.IDX PT, R101, R159, R24, 0x1c1f ;  /* 0x001c1f189f657589 */ /* 0x000fe800000e0000 */
[----:B------:R-:W2:Y:S04]  /*a5f0*/  SHFL.IDX PT, R150, R71, R21, 0x1c1f ;  /* 0x001c1f1547967589 */ /* 0x000ea800000e0000 */
[----:B------:R2:W-:Y:S04]  /*a600*/  SHFL.IDX PT, R157, R157, R24, 0x1c1f ;  /* 0x001c1f189d9d7589 */ /* 0x0005e800000e0000 */
[----:B------:R2:W2:Y:S01]  /*a610*/  SHFL.IDX PT, R152, R70, R21, 0x1c1f ;  /* 0x001c1f1546987589 */ /* 0x0004a200000e0000 */
[----:B------:R-:W-:-:S02]  /*a620*/  MOV R130, R130 ;  /* 0x0000008200827202 */ /* 0x000fc40000000f00 */
[----:B------:R-:W-:Y:S02]  /*a630*/  MOV R131, R12 ;  /* 0x0000000c00837202 */ /* 0x000fe40000000f00 */
[----:B0-----:R-:W-:Y:S02]  /*a640*/  SEL R5, R175, R8, P0 ;  /* 0x00000008af057207 */ /* 0x001fe40000000000 */
[----:B------:R-:W-:Y:S02]  /*a650*/  SEL R7, R8, R175, P0 ;  /* 0x000000af08077207 */ /* 0x000fe40000000000 */
[----:B-1----:R-:W-:Y:S02]  /*a660*/  SEL R12, R14, R15, P0 ;  /* 0x0000000f0e0c7207 */ /* 0x002fe40000000000 */
[----:B---3--:R-:W-:Y:S02]  /*a670*/  SEL R8, R10, R25, P0 ;  /* 0x000000190a087207 */ /* 0x008fe40000000000 */
[----:B------:R-:W-:-:S02]  /*a680*/  SEL R9, R73, R26, P0 ;  /* 0x0000001a49097207 */ /* 0x000fc40000000000 */
[----:B------:R-:W-:Y:S02]  /*a690*/  SEL R11, R26, R73, P0 ;  /* 0x000000491a0b7207 */ /* 0x000fe40000000000 */
[----:B------:R-:W-:Y:S02]  /*a6a0*/  SEL R14, R15, R14, P0 ;  /* 0x0000000e0f0e7207 */ /* 0x000fe40000000000 */
[----:B----4-:R-:W-:Y:S02]  /*a6b0*/  SEL R51, R83, R100, P0 ;  /* 0x0000006453337207 */ /* 0x010fe40000000000 */
[----:B--2---:R-:W-:Y:S02]  /*a6c0*/  SEL R57, R100, R83, P0 ;  /* 0x0000005364397207 */ /* 0x004fe40000000000 */
        /* <DEDUP_REMOVED lines=49> */
[----:B------:R-:W-:-:S02]  /*a9e0*/  F2FP.BF16.F32.PACK_AB R28, R9, R8 ;  /* 0x00000008091c723e */ /* 0x000fc400000010ff */
[----:B------:R-:W-:Y:S02]  /*a9f0*/  F2FP.BF16.F32.PACK_AB R29, R13, R12 ;  /* 0x0000000c0d1d723e */ /* 0x000fe400000010ff */
[----:B------:R-:W-:Y:S02]  /*aa00*/  F2FP.BF16.F32.PACK_AB R30, R11, R10 ;  /* 0x0000000a0b1e723e */ /* 0x000fe400000010ff */
[----:B------:R-:W-:Y:S02]  /*aa10*/  F2FP.BF16.F32.PACK_AB R31, R15, R14 ;  /* 0x0000000e0f1f723e */ /* 0x000fe400000010ff */
[----:B------:R-:W-:Y:S02]  /*aa20*/  SEL R95, R97, R46, P0 ;  /* 0x0000002e615f7207 */ /* 0x000fe40000000000 */
[----:B------:R-:W-:Y:S02]  /*aa30*/  SEL R102, R104, R47, P0 ;  /* 0x0000002f68667207 */ /* 0x000fe40000000000 */
[----:B------:R-:W-:-:S02]  /*aa40*/  SEL R108, R39, R108, P0 ;  /* 0x0000006c276c7207 */ /* 0x000fc40000000000 */
[----:B------:R-:W-:Y:S02]  /*aa50*/  SEL R116, R37, R116, P0 ;  /* 0x0000007425747207 */ /* 0x000fe40000000000 */
[----:B------:R-:W-:Y:S02]  /*aa60*/  SEL R4, R6, R45, P0 ;  /* 0x0000002d06047207 */ /* 0x000fe40000000000 */
[----:B------:R-:W-:Y:S02]  /*aa70*/  F2FP.BF16.F32.PACK_AB R32, R21, R20 ;  /* 0x000000141520723e */ /* 0x000fe400000010ff */
[----:B------:R-:W-:Y:S02]  /*aa80*/  F2FP.BF16.F32.PACK_AB R33, R27, R26 ;  /* 0x0000001a1b21723e */ /* 0x000fe400000010ff */
[----:B------:R-:W-:Y:S02]  /*aa90*/  F2FP.BF16.F32.PACK_AB R34, R25, R24 ;  /* 0x000000181922723e */ /* 0x000fe400000010ff */
[----:B------:R-:W-:-:S02]  /*aaa0*/  F2FP.BF16.F32.PACK_AB R35, R49, R48 ;  /* 0x000000303123723e */ /* 0x000fc400000010ff */
[----:B------:R-:W-:Y:S02]  /*aab0*/  SEL R79, R81, R86, P0 ;  /* 0x00000056514f7207 */ /* 0x000fe40000000000 */
[----:B------:R-:W-:Y:S02]  /*aac0*/  SEL R97, R46, R97, P0 ;  /* 0x000000612e617207 */ /* 0x000fe40000000000 */
[----:B------:R-:W-:Y:S02]  /*aad0*/  SEL R104, R47, R104, P0 ;  /* 0x000000682f687207 */ /* 0x000fe40000000000 */
[----:B------:R-:W-:Y:S02]  /*aae0*/  F2FP.BF16.F32.PACK_AB R36, R51, R50 ;  /* 0x000000323324723e */ /* 0x000fe400000010ff */
[----:B------:R-:W-:Y:S02]  /*aaf0*/  F2FP.BF16.F32.PACK_AB R38, R57, R56 ;  /* 0x000000383926723e */ /* 0x000fe400000010ff */
[----:B------:R-:W-:-:S02]  /*ab00*/  F2FP.BF16.F32.PACK_AB R39, R61, R60 ;  /* 0x0000003c3d27723e */ /* 0x000fc400000010ff */
[----:B------:R-:W-:Y:S02]  /*ab10*/  F2FP.BF16.F32.PACK_AB R37, R59, R58 ;  /* 0x0000003a3b25723e */ /* 0x000fe400000010ff */
        /* <DEDUP_REMOVED lines=12> */
[----:B------:R-:W-:Y:S02]  /*abe0*/  F2FP.BF16.F32.PACK_AB R44, R63, R62 ;  /* 0x0000003e3f2c723e */ /* 0x000fe400000010ff */
[----:B------:R-:W-:Y:S02]  /*abf0*/  F2FP.BF16.F32.PACK_AB R46, R65, R64 ;  /* 0x00000040412e723e */ /* 0x000fe400000010ff */
[----:B------:R-:W-:Y:S02]  /*ac00*/  F2FP.BF16.F32.PACK_AB R47, R69, R68 ;  /* 0x00000044452f723e */ /* 0x000fe400000010ff */
[----:B------:R-:W-:Y:S01]  /*ac10*/  F2FP.BF16.F32.PACK_AB R45, R67, R66 ;  /* 0x00000042432d723e */ /* 0x000fe200000010ff */
[----:B------:R-:W-:Y:S01]  /*ac20*/  STSM.16.M88.4 [R40], R28 ;  /* 0x0000001c28007844 */ /* 0x000fe20000000200 */
[----:B------:R-:W-:-:S02]  /*ac30*/  SEL R80, R103, R80, P0 ;  /* 0x0000005067507207 */ /* 0x000fc40000000000 */
[----:B------:R-:W-:Y:S02]  /*ac40*/  SEL R82, R149, R146, P0 ;  /* 0x0000009295527207 */ /* 0x000fe40000000000 */
[----:B------:R-:W-:Y:S02]  /*ac50*/  SEL R84, R146, R149, P0 ;  /* 0x0000009592547207 */ /* 0x000fe40000000000 */
[----:B------:R-:W-:Y:S02]  /*ac60*/  SEL R86, R88, R99, P0 ;  /* 0x0000006358567207 */ /* 0x000fe40000000000 */
[----:B------:R-:W-:Y:S01]  /*ac70*/  SEL R89, R90, R89, P0 ;  /* 0x000000595a597207 */ /* 0x000fe20000000000 */
[----:B------:R-:W-:Y:S01]  /*ac80*/  STSM.16.M88.4 [R42], R32 ;  /* 0x000000202a007844 */ /* 0x000fe20000000200 */
[----:B------:R-:W-:Y:S02]  /*ac90*/  SEL R88, R99, R88, P0 ;  /* 0x0000005863587207 */ /* 0x000fe40000000000 */
[----:B------:R-:W-:-:S02]  /*aca0*/  SEL R90, R153, R148, P0 ;  /* 0x00000094995a7207 */ /* 0x000fc40000000000 */
[----:B------:R-:W-:Y:S02]  /*acb0*/  SEL R92, R148, R153, P0 ;  /* 0x00000099945c7207 */ /* 0x000fe40000000000 */
[----:B------:R-:W-:Y:S02]  /*acc0*/  SEL R91, R155, R54, P0 ;  /* 0x000000369b5b7207 */ /* 0x000fe40000000000 */
[----:B------:R-:W-:Y:S02]  /*acd0*/  SEL R93, R54, R155, P0 ;  /* 0x0000009b365d7207 */ /* 0x000fe40000000000 */
[----:B------:R-:W-:Y:S02]  /*ace0*/  SEL R103, R52, R105, P0 ;  /* 0x0000006934677207 */ /* 0x000fe40000000000 */
[----:B------:R-:W-:Y:S01]  /*acf0*/  SEL R126, R128, R53, P0 ;  /* 0x00000035807e7207 */ /* 0x000fe20000000000 */
[----:B------:R0:W-:Y:S01]  /*ad00*/  STSM.16.M88.4 [R43], R36 ;  /* 0x000000242b007844 */ /* 0x0001e20000000200 */
[----:B------:R-:W-:-:S02]  /*ad10*/  SEL R99, R101, R150, P0 ;  /* 0x0000009665637207 */ /* 0x000fc40000000000 */
[----:B------:R-:W-:Y:S02]  /*ad20*/  SEL R105, R105, R52, P0 ;  /* 0x0000003469697207 */ /* 0x000fe40000000000 */
[----:B------:R-:W-:Y:S01]  /*ad30*/  SEL R128, R53, R128, P0 ;  /* 0x0000008035807207 */ /* 0x000fe20000000000 */
[----:B------:R1:W-:Y:S01]  /*ad40*/  STSM.16.M88.4 [R41], R44 ;  /* 0x0000002c29007844 */ /* 0x0003e20000000200 */
[----:B------:R-:W-:Y:S02]  /*ad50*/  MOV R136, R136 ;  /* 0x0000008800887202 */ /* 0x000fe40000000f00 */
[----:B------:R-:W-:Y:S02]  /*ad60*/  SEL R98, R157, R152, P0 ;  /* 0x000000989d627207 */ /* 0x000fe40000000000 */
[----:B------:R-:W-:Y:S02]  /*ad70*/  SEL R100, R152, R157, P0 ;  /* 0x0000009d98647207 */ /* 0x000fe40000000000 */
[----:B------:R-:W-:-:S02]  /*ad80*/  SEL R101, R150, R101, P0 ;  /* 0x0000006596657207 */ /* 0x000fc40000000000 */
[----:B------:R-:W-:Y:S02]  /*ad90*/  F2FP.BF16.F32.PACK_AB R52, R71, R70 ;  /* 0x000000464734723e */ /* 0x000fe400000010ff */
[----:B------:R-:W-:Y:S02]  /*ada0*/  F2FP.BF16.F32.PACK_AB R54, R73, R72 ;  /* 0x000000484936723e */ /* 0x000fe400000010ff */
[----:B------:R-:W-:Y:S02]  /*adb0*/  F2FP.BF16.F32.PACK_AB R55, R77, R76 ;  /* 0x0000004c4d37723e */ /* 0x000fe400000010ff */
[----:B------:R-:W-:Y:S02]  /*adc0*/  F2FP.BF16.F32.PACK_AB R53, R75, R74 ;  /* 0x0000004a4b35723e */ /* 0x000fe400000010ff */
[----:B0-----:R-:W-:Y:S02]  /*add0*/  F2FP.BF16.F32.PACK_AB R36, R79, R78 ;  /* 0x0000004e4f24723e */ /* 0x001fe400000010ff */
[----:B------:R-:W-:-:S02]  /*ade0*/  F2FP.BF16.F32.PACK_AB R38, R81, R80 ;  /* 0x000000505126723e */ /* 0x000fc400000010ff */
[----:B------:R-:W-:Y:S02]  /*adf0*/  F2FP.BF16.F32.PACK_AB R39, R85, R84 ;  /* 0x000000545527723e */ /* 0x000fe400000010ff */
[----:B------:R-:W-:Y:S02]  /*ae00*/  F2FP.BF16.F32.PACK_AB R37, R83, R82 ;  /* 0x000000525325723e */ /* 0x000fe400000010ff */
[----:B------:R-:W-:Y:S02]  /*ae10*/  F2FP.BF16.F32.PACK_AB R40, R87, R86 ;  /* 0x000000565728723e */ /* 0x000fe400000010ff */
[----:B------:R-:W-:Y:S02]  /*ae20*/  F2FP.BF16.F32.PACK_AB R42, R89, R88 ;  /* 0x00000058592a723e */ /* 0x000fe400000010ff */
[----:B------:R-:W-:Y:S02]  /*ae30*/  F2FP.BF16.F32.PACK_AB R43, R93, R92 ;  /* 0x0000005c5d2b723e */ /* 0x000fe400000010ff */
[----:B-1----:R-:W-:Y:S01]  /*ae40*/  F2FP.BF16.F32.PACK_AB R41, R91, R90 ;  /* 0x0000005a5b29723e */ /* 0x002fe200000010ff */
[----:B------:R-:W-:Y:S01]  /*ae50*/  STSM.16.M88.4 [R136], R52 ;  /* 0x0000003488007844 */ /* 0x000fe20000000200 */
[----:B------:R-:W-:-:S02]  /*ae60*/  F2FP.BF16.F32.PACK_AB R44, R95, R94 ;  /* 0x0000005e5f2c723e */ /* 0x000fc400000010ff */
[----:B------:R-:W-:Y:S02]  /*ae70*/  F2FP.BF16.F32.PACK_AB R46, R97, R96 ;  /* 0x00000060612e723e */ /* 0x000fe400000010ff */
[----:B------:R-:W-:Y:S02]  /*ae80*/  F2FP.BF16.F32.PACK_AB R47, R101, R100 ;  /* 0x00000064652f723e */ /* 0x000fe400000010ff */
[----:B------:R-:W-:Y:S01]  /*ae90*/  F2FP.BF16.F32.PACK_AB R45, R99, R98 ;  /* 0x00000062632d723e */ /* 0x000fe200000010ff */
[----:B------:R0:W-:Y:S01]  /*aea0*/  STSM.16.M88.4 [R135], R36 ;  /* 0x0000002487007844 */ /* 0x0001e20000000200 */
[----:B------:R-:W-:Y:S02]  /*aeb0*/  F2FP.BF16.F32.PACK_AB R28, R103, R102 ;  /* 0x00000066671c723e */ /* 0x000fe400000010ff */
[----:B------:R-:W-:Y:S02]  /*aec0*/  F2FP.BF16.F32.PACK_AB R30, R105, R104 ;  /* 0x00000068691e723e */ /* 0x000fe400000010ff */
[----:B------:R-:W-:-:S02]  /*aed0*/  F2FP.BF16.F32.PACK_AB R31, R109, R108 ;  /* 0x0000006c6d1f723e */ /* 0x000fc400000010ff */
[----:B------:R-:W-:Y:S01]  /*aee0*/  F2FP.BF16.F32.PACK_AB R29, R107, R106 ;  /* 0x0000006a6b1d723e */ /* 0x000fe200000010ff */
[----:B------:R1:W-:Y:S01]  /*aef0*/  STSM.16.M88.4 [R134], R40 ;  /* 0x0000002886007844 */ /* 0x0003e20000000200 */
[----:B------:R-:W-:Y:S02]  /*af00*/  F2FP.BF16.F32.PACK_AB R32, R111, R110 ;  /* 0x0000006e6f20723e */ /* 0x000fe400000010ff */
[----:B------:R-:W-:Y:S02]  /*af10*/  F2FP.BF16.F32.PACK_AB R34, R113, R112 ;  /* 0x000000707122723e */ /* 0x000fe400000010ff */
[----:B------:R-:W-:Y:S02]  /*af20*/  F2FP.BF16.F32.PACK_AB R35, R117, R116 ;  /* 0x000000747523723e */ /* 0x000fe400000010ff */
[----:B------:R-:W-:Y:S02]  /*af30*/  F2FP.BF16.F32.PACK_AB R33, R115, R114 ;  /* 0x000000727321723e */ /* 0x000fe400000010ff */
[----:B0-----:R-:W-:-:S02]  /*af40*/  F2FP.BF16.F32.PACK_AB R36, R119, R118 ;  /* 0x000000767724723e */ /* 0x001fc400000010ff */
[----:B------:R-:W-:Y:S02]  /*af50*/  F2FP.BF16.F32.PACK_AB R38, R121, R120 ;  /* 0x000000787926723e */ /* 0x000fe400000010ff */
[----:B------:R-:W-:Y:S02]  /*af60*/  F2FP.BF16.F32.PACK_AB R39, R125, R124 ;  /* 0x0000007c7d27723e */ /* 0x000fe400000010ff */
[----:B------:R-:W-:Y:S01]  /*af70*/  F2FP.BF16.F32.PACK_AB R37, R123, R122 ;  /* 0x0000007a7b25723e */ /* 0x000fe200000010ff */
[----:B------:R-:W-:Y:S01]  /*af80*/  STSM.16.M88.4 [R133], R44 ;  /* 0x0000002c85007844 */ /* 0x000fe20000000200 */
[----:B-1----:R-:W-:Y:S02]  /*af90*/  F2FP.BF16.F32.PACK_AB R41, R5, R4 ;  /* 0x000000040529723e */ /* 0x002fe400000010ff */
[----:B------:R-:W-:Y:S02]  /*afa0*/  F2FP.BF16.F32.PACK_AB R42, R129, R128 ;  /* 0x00000080812a723e */ /* 0x000fe400000010ff */
[----:B------:R-:W-:-:S02]  /*afb0*/  F2FP.BF16.F32.PACK_AB R43, R7, R6 ;  /* 0x00000006072b723e */ /* 0x000fc400000010ff */
[----:B------:R-:W-:Y:S01]  /*afc0*/  F2FP.BF16.F32.PACK_AB R40, R127, R126 ;  /* 0x0000007e7f28723e */ /* 0x000fe200000010ff */
[----:B------:R-:W-:Y:S04]  /*afd0*/  STSM.16.M88.4 [R132], R28 ;  /* 0x0000001c84007844 */ /* 0x000fe80000000200 */
[----:B------:R-:W-:Y:S04]  /*afe0*/  STSM.16.M88.4 [R131], R32 ;  /* 0x0000002083007844 */ /* 0x000fe80000000200 */
[----:B------:R0:W-:Y:S04]  /*aff0*/  STSM.16.M88.4 [R130], R36 ;  /* 0x0000002482007844 */ /* 0x0001e80000000200 */
[----:B------:R1:W-:Y:S01]  /*b000*/  STSM.16.M88.4 [R2], R40 ;  /* 0x0000002802007844 */ /* 0x0003e20000000200 */
[----:B------:R-:W-:Y:S01]  /*b010*/  BAR.SYNC.DEFER_BLOCKING 0x1, 0x100 ;  /* 0x0044000000007b1d */ /* 0x000fe20000010000 */
[----:B------:R-:W-:Y:S01]  /*b020*/  ISETP.NE.U32.AND P0, PT, RZ, UR14, PT ;  /* 0x0000000eff007c0c */ /* 0x000fe2000bf05070 */
[----:B------:R-:W-:-:S03]  /*b030*/  UIADD3.X UR12, UR16, UR15, URZ, UP0, !UPT ;  /* 0x0000000f100c7290 */ /* 0x000fc600087fe43f */
[----:B------:R-:W-:Y:S01]  /*b040*/  ISETP.NE.AND.EX P0, PT, RZ, UR15, PT, P0 ;  /* 0x0000000fff007c0c */ /* 0x000fe2000bf05300 */
[----:B------:R-:W-:Y:S02]  /*b050*/  IMAD.U32 R52, RZ, RZ, UR9 ;  /* 0x00000009ff347e24 */ /* 0x000fe4000f8e00ff */
[----:B------:R-:W-:Y:S01]  /*b060*/  IMAD.U32 R53, RZ, RZ, UR12 ;  /* 0x0000000cff357e24 */ /* 0x000fe2000f8e00ff */
[----:B0-----:R-:W0:Y:S01]  /*b070*/  LDC R130, c[0x0][0xbe8] ;  /* 0x0002fa00ff827b82 */ /* 0x001e220000000800 */
[----:B------:R-:W-:-:S08]  /*b080*/  ULDC.64 UR12, c[0x0][0xc08] ;  /* 0x00030200000c7ab9 */ /* 0x000fd00000000a00 */
[----:B------:R-:W2:Y:S01]  /*b090*/  @P0 LDG.E R44, desc[UR50][R52.64] ;  /* 0x00000032342c0981 */ /* 0x000ea2000c1e1900 */
[----:B------:R-:W-:-:S04]  /*b0a0*/  UISETP.NE.U32.AND UP0, UPT, UR12, URZ, UPT ;  /* 0x0000003f0c00728c */ /* 0x000fc8000bf05070 */
[----:B------:R-:W-:Y:S01]  /*b0b0*/  UISETP.NE.AND.EX UP0, UPT, UR13, URZ, UPT, UP0 ;  /* 0x0000003f0d00728c */ /* 0x000fe2000bf05300 */
[----:B0-----:R-:W-:-:S10]  /*b0c0*/  ISETP.NE.AND P1, PT, R130, 0x1, PT ;  /* 0x000000018200780c */ /* 0x001fd40003f25270 */
[----:B------:R-:W-:-:S03]  /*b0d0*/  @UP0 UIADD3 UR12, UP1, UR4, UR12, URZ ;  /* 0x0000000c040c0290 */ /* 0x000fc6000ff3e03f */
[----:B-1----:R-:W0:Y:S01]  /*b0e0*/  @P1 LDC R2, c[0x0][0xbec] ;  /* 0x0002fb00ff021b82 */ /* 0x002e220000000800 */
[----:B------:R-:W-:Y:S02]  /*b0f0*/  @UP0 UIADD3.X UR13, UR16, UR13, URZ, UP1, !UPT ;  /* 0x0000000d100d0290 */ /* 0x000fe40008ffe43f */
[----:B------:R-:W-:Y:S01]  /*b100*/  UISETP.GT.AND UP1, UPT, UR45, 0x1, UPT ;  /* 0x000000012d00788c */ /* 0x000fe2000bf24270 */
[----:B------:R-:W-:-:S04]  /*b110*/  UMOV UR20, 0x9b8 ;  /* 0x000009b800147882 */ /* 0x000fc80000000000 */
[----:B------:R-:W1:Y:S01]  /*b120*/  @P1 LDC R35, c[0x0][0xbf0] ;  /* 0x0002fc00ff231b82 */ /* 0x000e620000000800 */
[----:B------:R-:W-:Y:S01]  /*b130*/  USEL UR20, UR20, 0x978, UP1 ;  /* 0x0000097814147887 */ /* 0x000fe20008800000 */
[----:B------:R-:W-:Y:S01]  /*b140*/  PLOP3.LUT P4, PT, PT, PT, UP0, 0x80, 0x0 ;  /* 0x000000000000781c */ /* 0x000fe20003f8f008 */
[----:B------:R-:W-:Y:S01]  /*b150*/  UISETP.NE.U32.AND UP0, UPT, UR14, URZ, UPT ;  /* 0x0000003f0e00728c */ /* 0x000fe2000bf05070 */
[----:B------:R-:W-:Y:S01]  /*b160*/  IMAD.U32 R37, RZ, RZ, UR43 ;  /* 0x0000002bff257e24 */ /* 0x000fe2000f8e00ff */
[----:B------:R-:W-:Y:S02]  /*b170*/  ULDC UR4, c[0x0][0xa88] ;  /* 0x0002a20000047ab9 */ /* 0x000fe40000000800 */
[----:B------:R-:W-:Y:S01]  /*b180*/  UISETP.NE.AND.EX UP0, UPT, UR15, URZ, UPT, UP0 ;  /* 0x0000003f0f00728c */ /* 0x000fe2000bf05300 */
[----:B------:R-:W-:Y:S01]  /*b190*/  IMAD.U32 R31, RZ, RZ, UR4 ;  /* 0x00000004ff1f7e24 */ /* 0x000fe2000f8e00ff */
[----:B------:R-:W-:Y:S01]  /*b1a0*/  UMOV UR4, URZ ;  /* 0x0000003f00047c82 */ /* 0x000fe20008000000 */
[----:B------:R-:W-:Y:S01]  /*b1b0*/  USEL UR9, UR39, URZ, UP1 ;  /* 0x0000003f27097287 */ /* 0x000fe20008800000 */
[----:B------:R-:W-:Y:S01]  /*b1c0*/  IMAD R37, R37, 0x80, R154 ;  /* 0x0000008025257824 */ /* 0x000fe200078e029a */
[----:B------:R-:W-:Y:S01]  /*b1d0*/  USEL UR36, UR36, URZ, !UP0 ;  /* 0x0000003f24247287 */ /* 0x000fe2000c000000 */
[----:B------:R-:W-:Y:S01]  /*b1e0*/  IMAD.U32 R28, RZ, RZ, UR12 ;  /* 0x0000000cff1c7e24 */ /* 0x000fe2000f8e00ff */
[----:B------:R-:W-:Y:S01]  /*b1f0*/  ULDC.64 UR16, c[0x0][UR20+0x218] ;  /* 0x0000860014107abb */ /* 0x000fe20008000a00 */
[----:B------:R-:W-:Y:S01]  /*b200*/  ULDC.64 UR18, c[0x0][UR20+0x228] ;  /* 0x00008a0014127abb */ /* 0x000fe20008000a00 */
[----:B------:R-:W-:Y:S01]  /*b210*/  IMAD.U32 R29, RZ, RZ, UR13 ;  /* 0x0000000dff1d7e24 */ /* 0x000fe2000f8e00ff */
[----:B------:R-:W-:Y:S01]  /*b220*/  ULDC.64 UR14, c[0x0][UR20+0x220] ;  /* 0x00008800140e7abb */ /* 0x000fe20008000a00 */
[----:B------:R-:W-:Y:S01]  /*b230*/  UIMAD.WIDE.U32 UR12, UR16, UR42, URZ ;  /* 0x0000002a100c72a5 */ /* 0x000fe2000f8e003f */
[----:B0-----:R-:W-:Y:S01]  /*b240*/  @P1 IMAD.HI.U32 R2, R37, R2, RZ ;  /* 0x0000000225021227 */ /* 0x001fe200078e00ff */
[----:B------:R-:W-:Y:S01]  /*b250*/  UIMAD.WIDE.U32 UR22, UR18, UR9, URZ ;  /* 0x00000009121672a5 */ /* 0x000fe2000f8e003f */
[----:B------:R0:W5:Y:S01]  /*b260*/  @P4 LDG.E R31, desc[UR50][R28.64] ;  /* 0x000000321c1f4981 */ /* 0x000162000c1e1900 */
[----:B------:R-:W-:-:S02]  /*b270*/  UIMAD UR16, UR17, UR42, URZ ;  /* 0x0000002a111072a4 */ /* 0x000fc4000f8e023f */
[----:B------:R-:W-:Y:S02]  /*b280*/  UIMAD UR18, UR19, UR9, URZ ;  /* 0x00000009131272a4 */ /* 0x000fe4000f8e023f */
[----:B------:R-:W-:Y:S02]  /*b290*/  USEL UR37, UR37, URZ, !UP0 ;  /* 0x0000003f25257287 */ /* 0x000fe4000c000000 */
[----:B------:R-:W-:Y:S01]  /*b2a0*/  UIMAD UR9, UR15, UR36, URZ ;  /* 0x000000240f0972a4 */ /* 0x000fe2000f8e023f */
[----:B------:R-:W-:Y:S01]  /*b2b0*/  IMAD.MOV.U32 R33, RZ, RZ, R37 ;  /* 0x000000ffff217224 */ /* 0x000fe200078e0025 */
[----:B------:R-:W-:Y:S01]  /*b2c0*/  UIADD3 UR13, UR13, UR16, URZ ;  /* 0x000000100d0d7290 */ /* 0x000fe2000fffe03f */
[----:B-1----:R-:W-:Y:S01]  /*b2d0*/  @P1 SHF.R.U32.HI R33, RZ, R35, R2 ;  /* 0x00000023ff211219 */ /* 0x002fe20000011602 */
[----:B------:R-:W-:Y:S02]  /*b2e0*/  UIMAD.WIDE.U32 UR16, UR14, UR36, URZ ;  /* 0x000000240e1072a5 */ /* 0x000fe4000f8e003f */
[----:B------:R-:W-:-:S02]  /*b2f0*/  UIMAD UR9, UR14, UR37, UR9 ;  /* 0x000000250e0972a4 */ /* 0x000fc4000f8e0209 */
[----:B------:R-:W-:Y:S01]  /*b300*/  UIADD3 UR18, UR23, UR18, URZ ;  /* 0x0000001217127290 */ /* 0x000fe2000fffe03f */
[----:B0-----:R-:W-:Y:S01]  /*b310*/  IMAD.U32 R28, RZ, RZ, UR22 ;  /* 0x00000016ff1c7e24 */ /* 0x001fe2000f8e00ff */
[----:B------:R-:W-:Y:S01]  /*b320*/  UIADD3 UR9, UR17, UR9, URZ ;  /* 0x0000000911097290 */ /* 0x000fe2000fffe03f */
[--C-:B------:R-:W-:Y:S02]  /*b330*/  IMAD.MOV R35, RZ, RZ, -R33.reuse ;  /* 0x000000ffff237224 */ /* 0x100fe400078e0a21 */
[----:B------:R-:W-:Y:S01]  /*b340*/  IMAD.U32 R29, RZ, RZ, UR23 ;  /* 0x00000017ff1d7e24 */ /* 0x000fe2000f8e00ff */
[----:B------:R-:W-:Y:S01]  /*b350*/  SHF.R.S32.HI R29, RZ, 0x1f, R33 ;  /* 0x0000001fff1d7819 */ /* 0x000fe20000011421 */
[----:B------:R-:W-:Y:S02]  /*b360*/  IMAD R35, R130, R35, R37 ;  /* 0x0000002382237224 */ /* 0x000fe400078e0225 */
[----:B------:R-:W-:-:S03]  /*b370*/  IMAD.U32 R30, RZ, RZ, UR18 ;  /* 0x00000012ff1e7e24 */ /* 0x000fc6000f8e00ff */
[----:B------:R-:W-:Y:S02]  /*b380*/  SHF.R.S32.HI R2, RZ, 0x1f, R35 ;  /* 0x0000001fff027819 */ /* 0x000fe40000011423 */
[----:B--2---:R-:W-:-:S13]  /*b390*/  @P0 R2UR UR4, R44 ;  /* 0x000000002c0402ca */ /* 0x004fda00000e0000 */
[----:B------:R-:W-:Y:S02]  /*b3a0*/  UIADD3 UR12, UP0, UP2, UR16, UR12, UR4 ;  /* 0x0000000c100c7290 */ /* 0x000fe4000fa1e004 */
[----:B------:R-:W-:Y:S01]  /*b3b0*/  USHF.R.S32.HI UR14, URZ, 0x1f, UR4 ;  /* 0x0000001f3f0e7899 */ /* 0x000fe20008011404 */
[----:B------:R-:W-:Y:S01]  /*b3c0*/  ULDC.64 UR16, c[0x0][0xba8] ;  /* 0x0002ea0000107ab9 */ /* 0x000fe20000000a00 */
[----:B------:R-:W-:Y:S02]  /*b3d0*/  @!UP1 ULDC UR16, c[0x0][0xb50] ;  /* 0x0002d40000109ab9 */ /* 0x000fe40000000800 */
[----:B------:R-:W-:Y:S01]  /*b3e0*/  UIADD3.X UR9, UR9, UR13, UR14, UP0, UP2 ;  /* 0x0000000d09097290 */ /* 0x000fe200087e440e */
[----:B------:R-:W-:Y:S01]  /*b3f0*/  IADD3 R28, P2, P3, R33, UR12, R28 ;  /* 0x0000000c211c7c10 */ /* 0x000fe2000fb5e01c */
[----:B------:R-:W-:Y:S01]  /*b400*/  @!UP1 ULDC UR17, c[0x0][0xb54] ;  /* 0x0002d50000119ab9 */ /* 0x000fe20000000800 */
[----:B------:R-:W-:Y:S02]  /*b410*/  ULDC.64 UR12, c[0x0][UR20+0x210] ;  /* 0x00008400140c7abb */ /* 0x000fe40008000a00 */
[----:B------:R-:W-:Y:S01]  /*b420*/  IMAD R33, R35, UR13, RZ ;  /* 0x0000000d23217c24 */ /* 0x000fe2000f8e02ff */
[----:B------:R-:W-:-:S03]  /*b430*/  IADD3.X R29, R29, UR9, R30, P2, P3 ;  /* 0x000000091d1d7c10 */ /* 0x000fc600097e641e */
[----:B------:R-:W-:Y:S02]  /*b440*/  IMAD R33, R2, UR12, R33 ;  /* 0x0000000c02217c24 */ /* 0x000fe4000f8e0221 */
[----:B------:R-:W-:-:S04]  /*b450*/  IMAD.WIDE.U32 R28, R35, UR12, R28 ;  /* 0x0000000c231c7c25 */ /* 0x000fc8000f8e001c */
[----:B------:R-:W-:Y:S01]  /*b460*/  IMAD.IADD R29, R29, 0x1, R33 ;  /* 0x000000011d1d7824 */ /* 0x000fe200078e0221 */
[----:B------:R-:W-:-:S04]  /*b470*/  LEA R30, P2, R28, UR16, 0x2 ;  /* 0x000000101c1e7c11 */ /* 0x000fc8000f8410ff */
[----:B------:R-:W-:Y:S01]  /*b480*/  LEA.HI.X R34, R28, UR17, R29, 0x2, P2 ;  /* 0x000000111c227c11 */ /* 0x000fe200090f141d */
[----:B------:R-:W-:Y:S08]  /*b490*/  @P4 BRA `(.L_x_165) ;  /* 0x0000000000104947 */ /* 0x000ff00003800000 */
[----:B------:R-:W-:Y:S05]  /*b4a0*/  @!P0 BRA `(.L_x_165) ;  /* 0x00000000000c8947 */ /* 0x000fea0003800000 */
[----:B------:R-:W2:Y:S04]  /*b4b0*/  LDG.E R2, desc[UR50][R52.64] ;  /* 0x0000003234027981 */ /* 0x000ea8000c1e1900 */
[----:B-----5:R-:W2:Y:S02]  /*b4c0*/  LDG.E R31, desc[UR50][R52.64+0x4] ;  /* 0x00000432341f7981 */ /* 0x020ea4000c1e1900 */
[----:B--2---:R-:W-:-:S07]  /*b4d0*/  IMAD.IADD R31, R31, 0x1, -R2 ;  /* 0x000000011f1f7824 */ /* 0x004fce00078e0a02 */
.L_x_165:
[----:B------:R-:W2:Y:S01]  /*b4e0*/  LDL R2, [R1+0x30] ;  /* 0x0000300001027983 */ /* 0x000ea20000100800 */
[----:B------:R-:W-:Y:S01]  /*b4f0*/  IMAD.U32 R39, RZ, RZ, UR43 ;  /* 0x0000002bff277e24 */ /* 0x000fe2000f8e00ff */
[----:B------:R-:W-:Y:S02]  /*b500*/  LOP3.LUT P0, RZ, R237, 0x3, RZ, 0xc0, !PT ;  /* 0x00000003edff7812 */ /* 0x000fe4000780c0ff */
[----:B------:R-:W-:Y:S04]  /*b510*/  SHFL.IDX PT, R28, R30, RZ, 0x1c1f ;  /* 0x001c1fff1e1c7589 */ /* 0x000fe800000e0000 */
[----:B------:R-:W0:Y:S04]  /*b520*/  SHFL.IDX PT, R29, R34, RZ, 0x1c1f ;  /* 0x001c1fff221d7589 */ /* 0x000e2800000e0000 */
[----:B------:R-:W-:Y:S04]  /*b530*/  SHFL.IDX PT, R32, R30, 0x1, 0x1c1f ;  /* 0x003c1f001e207f89 */ /* 0x000fe800000e0000 */
[----:B------:R-:W1:Y:S01]  /*b540*/  SHFL.IDX PT, R33, R34, 0x1, 0x1c1f ;  /* 0x003c1f0022217f89 */ /* 0x000e6200000e0000 */
[----:B--2---:R-:W-:-:S02]  /*b550*/  IMAD R39, R39, 0x80, R2 ;  /* 0x0000008027277824 */ /* 0x004fc400078e0202 */
[----:B-----5:R-:W-:Y:S02]  /*b560*/  IMAD R2, R31, R130, RZ ;  /* 0x000000821f027224 */ /* 0x020fe400078e02ff */
[----:B------:R-:W-:-:S03]  /*b570*/  VIADD R31, R39, 0x8 ;  /* 0x00000008271f7836 */ /* 0x000fc60000000000 */
[-C--:B------:R-:W-:Y:S02]  /*b580*/  ISETP.GE.OR P2, PT, R39, R2.reuse, P0 ;  /* 0x000000022700720c */ /* 0x080fe40000746670 */
[----:B------:R-:W-:-:S11]  /*b590*/  ISETP.GE.OR P0, PT, R31, R2, P0 ;  /* 0x000000021f00720c */ /* 0x000fd60000706670 */
[----:B0-----:R0:W-:Y:S04]  /*b5a0*/  @!P2 ST.E desc[UR50][R28.64], R0 ;  /* 0x000000001c00a985 */ /* 0x0011e8000c101932 */
[----:B-1----:R0:W-:Y:S01]  /*b5b0*/  @!P0 ST.E desc[UR50][R32.64], R3 ;  /* 0x0000000320008985 */ /* 0x0021e2000c101932 */
[----:B------:R-:W-:-:S13]  /*b5c0*/  PLOP3.LUT P0, PT, PT, PT, UP1, 0x80, 0x0 ;  /* 0x000000000000781c */ /* 0x000fda0003f0f018 */
[----:B0-----:R-:W-:Y:S05]  /*b5d0*/  @P0 BRA `(.L_x_166) ;  /* 0x0000000c004c0947 */ /* 0x001fea0003800000 */
[----:B------:R-:W-:Y:S01]  /*b5e0*/  IMAD.SHL.U32 R67, R16, 0x8, RZ ;  /* 0x0000000810437824 */ /* 0x000fe200078e00ff */
[----:B------:R-:W0:Y:S01]  /*b5f0*/  @P1 LDC R21, c[0x0][0xbec] ;  /* 0x0002fb00ff151b82 */ /* 0x000e220000000800 */
[----:B------:R-:W-:Y:S01]  /*b600*/  IMAD.MOV.U32 R5, RZ, RZ, 0x2 ;  /* 0x00000002ff057424 */ /* 0x000fe200078e00ff */
[----:B------:R-:W-:Y:S01]  /*b610*/  ULDC.64 UR12, c[0x0][0xaa0] ;  /* 0x0002a800000c7ab9 */ /* 0x000fe20000000a00 */
[----:B------:R-:W-:-:S04]  /*b620*/  IMAD R4, R236, 0x40, R67 ;  /* 0x00000040ec047824 */ /* 0x000fc800078e0243 */
[----:B------:R-:W-:Y:S01]  /*b630*/  IMAD.WIDE R4, R4, R5, UR10 ;  /* 0x0000000a04047e25 */ /* 0x000fe2000f8e0205 */
[----:B------:R-:W1:Y:S02]  /*b640*/  @P1 LDC R61, c[0x0][0xbf0] ;  /* 0x0002fc00ff3d1b82 */ /* 0x000e640000000800 */
[C---:B------:R-:W-:Y:S02]  /*b650*/  IADD3 R33, P2, R4.reuse, 0x5000, RZ ;  /* 0x0000500004217810 */ /* 0x040fe40007f5e0ff */
[C---:B------:R-:W-:Y:S02]  /*b660*/  IADD3 R9, P4, R4.reuse, 0x1000, RZ ;  /* 0x0000100004097810 */ /* 0x040fe40007f9e0ff */
[----:B------:R-:W-:Y:S02]  /*b670*/  LOP3.LUT R32, R33, 0x380, RZ, 0xc0, !PT ;  /* 0x0000038021207812 */ /* 0x000fe400078ec0ff */
[----:B------:R-:W-:Y:S02]  /*b680*/  IADD3 R13, P3, R4, 0x2000, RZ ;  /* 0x00002000040d7810 */ /* 0x000fe40007f7e0ff */
[----:B------:R-:W-:-:S02]  /*b690*/  SHF.R.U64 R32, R32, 0x3, RZ ;  /* 0x0000000320207819 */ /* 0x000fc400000012ff */
[----:B------:R-:W-:Y:S02]  /*b6a0*/  IADD3 R25, P6, R4, 0x3000, RZ ;  /* 0x0000300004197810 */ /* 0x000fe40007fde0ff */
[----:B------:R-:W-:Y:S01]  /*b6b0*/  LOP3.LUT R32, R32, R33, RZ, 0x3c, !PT ;  /* 0x0000002120207212 */ /* 0x000fe200078e3cff */
[--C-:B------:R-:W-:Y:S01]  /*b6c0*/  IMAD.X R33, RZ, RZ, R5.reuse, P2 ;  /* 0x000000ffff217224 */ /* 0x100fe200010e0605 */
[C---:B------:R-:W-:Y:S02]  /*b6d0*/  IADD3 R3, P2, R4.reuse, 0xb000, RZ ;  /* 0x0000b00004037810 */ /* 0x040fe40007f5e0ff */
[----:B------:R-:W-:Y:S02]  /*b6e0*/  IADD3 R29, P5, R4, 0x4000, RZ ;  /* 0x00004000041d7810 */ /* 0x000fe40007fbe0ff */
[----:B------:R-:W-:Y:S01]  /*b6f0*/  LOP3.LUT R0, R3, 0x380, RZ, 0xc0, !PT ;  /* 0x0000038003007812 */ /* 0x000fe200078ec0ff */
[----:B------:R-:W-:Y:S01]  /*b700*/  UIMAD UR9, UR14, UR12, URZ ;  /* 0x0000000c0e0972a4 */ /* 0x000fe2000f8e023f */
[----:B------:R-:W-:Y:S01]  /*b710*/  LOP3.LUT R8, R9, 0x380, RZ, 0xc0, !PT ;  /* 0x0000038009087812 */ /* 0x000fe200078ec0ff */
[----:B------:R-:W-:Y:S01]  /*b720*/  UIMAD.WIDE.U32 UR10, UR4, UR12, URZ ;  /* 0x0000000c040a72a5 */ /* 0x000fe2000f8e003f */
[----:B------:R-:W-:Y:S01]  /*b730*/  SHF.R.U64 R0, R0, 0x3, RZ ;  /* 0x0000000300007819 */ /* 0x000fe200000012ff */
[----:B------:R-:W-:Y:S01]  /*b740*/  IMAD.X R57, RZ, RZ, R5, P2 ;  /* 0x000000ffff397224 */ /* 0x000fe200010e0605 */
[----:B------:R-:W-:Y:S01]  /*b750*/  LOP3.LUT R12, R13, 0x380, RZ, 0xc0, !PT ;  /* 0x000003800d0c7812 */ /* 0x000fe200078ec0ff */
[----:B------:R-:W5:Y:S01]  /*b760*/  LD.E.128 R32, desc[UR50][R32.64] ;  /* 0x0000003220207980 */ /* 0x000f62000c101d00 */
[----:B------:R-:W-:-:S02]  /*b770*/  LOP3.LUT R24, R25, 0x380, RZ, 0xc0, !PT ;  /* 0x0000038019187812 */ /* 0x000fc400078ec0ff */
[----:B------:R-:W-:Y:S01]  /*b780*/  LOP3.LUT R28, R29, 0x380, RZ, 0xc0, !PT ;  /* 0x000003801d1c7812 */ /* 0x000fe200078ec0ff */
[----:B------:R-:W-:Y:S01]  /*b790*/  UIMAD UR9, UR4, UR13, UR9 ;  /* 0x0000000d040972a4 */ /* 0x000fe2000f8e0209 */
[----:B------:R-:W-:Y:S01]  /*b7a0*/  LOP3.LUT R56, R0, R3, RZ, 0x3c, !PT ;  /* 0x0000000300387212 */ /* 0x000fe200078e3cff */
[----:B------:R-:W-:Y:S01]  /*b7b0*/  IMAD R0, R16, 0x20, R236 ;  /* 0x0000002010007824 */ /* 0x000fe200078e02ec */
[----:B------:R-:W-:Y:S01]  /*b7c0*/  SHF.R.U64 R8, R8, 0x3, RZ ;  /* 0x0000000308087819 */ /* 0x000fe200000012ff */
[----:B------:R-:W-:Y:S01]  /*b7d0*/  IMAD.U32 R3, RZ, RZ, UR43 ;  /* 0x0000002bff037e24 */ /* 0x000fe2000f8e00ff */
[----:B------:R-:W-:Y:S01]  /*b7e0*/  SHF.R.U64 R12, R12, 0x3, RZ ;  /* 0x000000030c0c7819 */ /* 0x000fe200000012ff */
[----:B------:R-:W-:Y:S01]  /*b7f0*/  ULDC.64 UR14, c[0x0][0xaf0] ;  /* 0x0002bc00000e7ab9 */ /* 0x000fe20000000a00 */
[----:B------:R-:W-:Y:S02]  /*b800*/  SHF.R.U64 R24, R24, 0x3, RZ ;  /* 0x0000000318187819 */ /* 0x000fe400000012ff */
[----:B------:R-:W-:Y:S01]  /*b810*/  SHF.R.U64 R28, R28, 0x3, RZ ;  /* 0x000000031c1c7819 */ /* 0x000fe200000012ff */
[----:B------:R-:W-:Y:S01]  /*b820*/  UIADD3 UR11, UR11, UR9, URZ ;  /* 0x000000090b0b7290 */ /* 0x000fe2000fffe03f */
[----:B------:R-:W-:Y:S01]  /*b830*/  LOP3.LUT R8, R8, R9, RZ, 0x3c, !PT ;  /* 0x0000000908087212 */ /* 0x000fe200078e3cff */
[----:B------:R-:W-:Y:S01]  /*b840*/  ULDC.64 UR12, c[0x0][0xae8] ;  /* 0x0002ba00000c7ab9 */ /* 0x000fe20000000a00 */
[----:B------:R-:W-:Y:S01]  /*b850*/  LOP3.LUT R12, R12, R13, RZ, 0x3c, !PT ;  /* 0x0000000d0c0c7212 */ /* 0x000fe200078e3cff */
[----:B------:R-:W-:Y:S01]  /*b860*/  IMAD R60, R3, 0x80, R0 ;  /* 0x00000080033c7824 */ /* 0x000fe200078e0200 */
[----:B------:R-:W-:Y:S01]  /*b870*/  LOP3.LUT R24, R24, R25, RZ, 0x3c, !PT ;  /* 0x0000001918187212 */ /* 0x000fe200078e3cff */
[--C-:B------:R-:W-:Y:S01]  /*b880*/  IMAD.X R9, RZ, RZ, R5.reuse, P4 ;  /* 0x000000ffff097224 */ /* 0x100fe200020e0605 */
[----:B------:R-:W-:Y:S01]  /*b890*/  LOP3.LUT R28, R28, R29, RZ, 0x3c, !PT ;  /* 0x0000001d1c1c7212 */ /* 0x000fe200078e3cff */
[--C-:B------:R-:W-:Y:S01]  /*b8a0*/  IMAD.X R13, RZ, RZ, R5.reuse, P3 ;  /* 0x000000ffff0d7224 */ /* 0x100fe200018e0605 */
[----:B------:R-:W-:Y:S01]  /*b8b0*/  USHF.R.S32.HI UR4, URZ, 0x1f, UR36 ;  /* 0x0000001f3f047899 */ /* 0x000fe20008011424 */
[--C-:B------:R-:W-:Y:S01]  /*b8c0*/  IMAD.X R25, RZ, RZ, R5.reuse, P6 ;  /* 0x000000ffff197224 */ /* 0x100fe200030e0605 */
[C---:B------:R-:W-:Y:S01]  /*b8d0*/  IADD3 R37, P0, R4.reuse, 0x6000, RZ ;  /* 0x0000600004257810 */ /* 0x040fe20007f1e0ff */
[----:B------:R-:W-:Y:S01]  /*b8e0*/  IMAD.X R29, RZ, RZ, R5, P5 ;  /* 0x000000ffff1d7224 */ /* 0x000fe200028e0605 */
[C---:B------:R-:W-:Y:S01]  /*b8f0*/  IADD3 R41, P4, R4.reuse, 0x7000, RZ ;  /* 0x0000700004297810 */ /* 0x040fe20007f9e0ff */
[----:B------:R-:W-:Y:S01]  /*b900*/  UIMAD.WIDE.U32 UR10, UR42, UR12, UR10 ;  /* 0x0000000c2a0a72a5 */ /* 0x000fe2000f8e000a */
[----:B------:R-:W-:Y:S01]  /*b910*/  IADD3 R45, P3, R4, 0x8000, RZ ;  /* 0x00008000042d7810 */ /* 0x000fe20007f7e0ff */
[----:B0-----:R-:W-:Y:S01]  /*b920*/  @P1 IMAD.HI.U32 R0, R60, R21, RZ ;  /* 0x000000153c001227 */ /* 0x001fe200078e00ff */
[C---:B------:R-:W-:Y:S01]  /*b930*/  IADD3 R49, P6, R4.reuse, 0x9000, RZ ;  /* 0x0000900004317810 */ /* 0x040fe20007fde0ff */
[----:B------:R-:W-:Y:S01]  /*b940*/  UIMAD UR4, UR4, UR14, URZ ;  /* 0x0000000e040472a4 */ /* 0x000fe2000f8e023f */
[----:B------:R-:W-:Y:S01]  /*b950*/  IADD3 R53, P5, R4, 0xa000, RZ ;  /* 0x0000a00004357810 */ /* 0x000fe20007fbe0ff */
[----:B------:R-:W-:Y:S01]  /*b960*/  UIMAD UR11, UR42, UR13, UR11 ;  /* 0x0000000d2a0b72a4 */ /* 0x000fe2000f8e020b */
[----:B------:R-:W-:Y:S01]  /*b970*/  LOP3.LUT R36, R37, 0x380, RZ, 0xc0, !PT ;  /* 0x0000038025247812 */ /* 0x000fe200078ec0ff */
[----:B------:R-:W-:Y:S01]  /*b980*/  IMAD.MOV.U32 R3, RZ, RZ, R60 ;  /* 0x000000ffff037224 */ /* 0x000fe200078e003c */
[----:B------:R-:W-:Y:S01]  /*b990*/  LOP3.LUT R40, R41, 0x380, RZ, 0xc0, !PT ;  /* 0x0000038029287812 */ /* 0x000fe200078ec0ff */
[----:B------:R-:W5:Y:S01]  /*b9a0*/  LD.E.128 R8, desc[UR50][R8.64] ;  /* 0x0000003208087980 */ /* 0x000f62000c101d00 */
[----:B------:R-:W-:-:S02]  /*b9b0*/  LOP3.LUT R44, R45, 0x380, RZ, 0xc0, !PT ;  /* 0x000003802d2c7812 */ /* 0x000fc400078ec0ff */
[----:B------:R-:W-:Y:S01]  /*b9c0*/  LOP3.LUT R48, R49, 0x380, RZ, 0xc0, !PT ;  /* 0x0000038031307812 */ /* 0x000fe200078ec0ff */
[----:B------:R-:W5:Y:S01]  /*b9d0*/  LD.E.128 R12, desc[UR50][R12.64] ;  /* 0x000000320c0c7980 */ /* 0x000f62000c101d00 */
[----:B------:R-:W-:Y:S02]  /*b9e0*/  LOP3.LUT R52, R53, 0x380, RZ, 0xc0, !PT ;  /* 0x0000038035347812 */ /* 0x000fe400078ec0ff */
[----:B------:R-:W-:Y:S01]  /*b9f0*/  LOP3.LUT R7, R4, 0x380, RZ, 0xc0, !PT ;  /* 0x0000038004077812 */ /* 0x000fe200078ec0ff */
[----:B------:R-:W-:Y:S01]  /*ba00*/  UIMAD UR4, UR36, UR15, UR4 ;  /* 0x0000000f240472a4 */ /* 0x000fe2000f8e0204 */
[----:B-1----:R-:W-:Y:S01]  /*ba10*/  @P1 SHF.R.U32.HI R3, RZ, R61, R0 ;  /* 0x0000003dff031219 */ /* 0x002fe20000011600 */
[----:B------:R-:W-:Y:S01]  /*ba20*/  UIMAD.WIDE.U32 UR36, UR36, UR14, UR10 ;  /* 0x0000000e242472a5 */ /* 0x000fe2000f8e000a */
[----:B------:R-:W-:Y:S01]  /*ba30*/  SHF.R.U64 R36, R36, 0x3, RZ ;  /* 0x0000000324247819 */ /* 0x000fe200000012ff */
[----:B------:R-:W5:Y:S01]  /*ba40*/  LD.E.128 R24, desc[UR50][R24.64] ;  /* 0x0000003218187980 */ /* 0x000f62000c101d00 */
[----:B------:R-:W-:-:S02]  /*ba50*/  SHF.R.U64 R40, R40, 0x3, RZ ;  /* 0x0000000328287819 */ /* 0x000fc400000012ff */
[----:B------:R-:W-:Y:S01]  /*ba60*/  SHF.R.U64 R44, R44, 0x3, RZ ;  /* 0x000000032c2c7819 */ /* 0x000fe200000012ff */
[----:B------:R-:W5:Y:S01]  /*ba70*/  LD.E.128 R28, desc[UR50][R28.64] ;  /* 0x000000321c1c7980 */ /* 0x000f62000c101d00 */
[----:B------:R-:W-:Y:S02]  /*ba80*/  SHF.R.U64 R48, R48, 0x3, RZ ;  /* 0x0000000330307819 */ /* 0x000fe400000012ff */
[----:B------:R-:W-:Y:S01]  /*ba90*/  SHF.R.U64 R52, R52, 0x3, RZ ;  /* 0x0000000334347819 */ /* 0x000fe200000012ff */
[----:B------:R-:W5:Y:S01]  /*baa0*/  LD.E.128 R56, desc[UR50][R56.64] ;  /* 0x0000003238387980 */ /* 0x000f62000c101d00 */
[----:B------:R-:W-:Y:S01]  /*bab0*/  SHF.R.U64 R7, R7, 0x3, RZ ;  /* 0x0000000307077819 */ /* 0x000fe200000012ff */
[----:B------:R-:W-:Y:S01]  /*bac0*/  UIADD3 UR4, UR37, UR4, URZ ;  /* 0x0000000425047290 */ /* 0x000fe2000fffe03f */
[--C-:B------:R-:W-:Y:S01]  /*bad0*/  SHF.R.S32.HI R0, RZ, 0x1f, R3.reuse ;  /* 0x0000001fff007819 */ /* 0x100fe20000011403 */
[----:B------:R-:W-:Y:S01]  /*bae0*/  IMAD.MOV R61, RZ, RZ, -R3 ;  /* 0x000000ffff3d7224 */ /* 0x000fe200078e0a03 */
[----:B------:R-:W-:Y:S01]  /*baf0*/  LOP3.LUT R36, R36, R37, RZ, 0x3c, !PT ;  /* 0x0000002524247212 */ /* 0x000fe200078e3cff */
[--C-:B------:R-:W-:Y:S01]  /*bb00*/  IMAD.X R37, RZ, RZ, R5.reuse, P0 ;  /* 0x000000ffff257224 */ /* 0x100fe200000e0605 */
[----:B------:R-:W-:Y:S01]  /*bb10*/  LOP3.LUT R40, R40, R41, RZ, 0x3c, !PT ;  /* 0x0000002928287212 */ /* 0x000fe200078e3cff */
[--C-:B------:R-:W-:Y:S01]  /*bb20*/  IMAD.X R41, RZ, RZ, R5.reuse, P4 ;  /* 0x000000ffff297224 */ /* 0x100fe200020e0605 */
[----:B------:R-:W-:Y:S01]  /*bb30*/  LOP3.LUT R44, R44, R45, RZ, 0x3c, !PT ;  /* 0x0000002d2c2c7212 */ /* 0x000fe200078e3cff */
[--C-:B------:R-:W-:Y:S01]  /*bb40*/  IMAD.X R45, RZ, RZ, R5.reuse, P3 ;  /* 0x000000ffff2d7224 */ /* 0x100fe200018e0605 */
[----:B------:R-:W-:Y:S01]  /*bb50*/  LOP3.LUT R48, R48, R49, RZ, 0x3c, !PT ;  /* 0x0000003130307212 */ /* 0x000fe200078e3cff */
[--C-:B------:R-:W-:Y:S01]  /*bb60*/  IMAD.X R49, RZ, RZ, R5.reuse, P6 ;  /* 0x000000ffff317224 */ /* 0x100fe200030e0605 */
[----:B------:R-:W-:Y:S01]  /*bb70*/  LOP3.LUT R52, R52, R53, RZ, 0x3c, !PT ;  /* 0x0000003534347212 */ /* 0x000fe200078e3cff */
[----:B------:R-:W-:Y:S01]  /*bb80*/  IMAD.X R53, RZ, RZ, R5, P5 ;  /* 0x000000ffff357224 */ /* 0x000fe200028e0605 */
[----:B------:R-:W-:Y:S01]  /*bb90*/  LOP3.LUT R4, R7, R4, RZ, 0x3c, !PT ;  /* 0x0000000407047212 */ /* 0x000fe200078e3cff */
[----:B------:R-:W-:Y:S01]  /*bba0*/  ULDC.64 UR10, c[0x0][0xae0] ;  /* 0x0002b800000a7ab9 */ /* 0x000fe20000000a00 */
[----:B------:R-:W-:Y:S01]  /*bbb0*/  IMAD R61, R130, R61, R60 ;  /* 0x0000003d823d7224 */ /* 0x000fe200078e023c */
[----:B------:R-:W5:Y:S01]  /*bbc0*/  LD.E.128 R36, desc[UR50][R36.64] ;  /* 0x0000003224247980 */ /* 0x000f62000c101d00 */
[----:B------:R-:W-:-:S02]  /*bbd0*/  IMAD R0, R0, UR10, RZ ;  /* 0x0000000a00007c24 */ /* 0x000fc4000f8e02ff */
[----:B------:R-:W-:Y:S01]  /*bbe0*/  IMAD.U32 R21, RZ, RZ, UR37 ;  /* 0x00000025ff157e24 */ /* 0x000fe2000f8e00ff */
[----:B------:R-:W5:Y:S01]  /*bbf0*/  LD.E.128 R4, desc[UR50][R4.64] ;  /* 0x0000003204047980 */ /* 0x000f62000c101d00 */
[----:B------:R-:W-:Y:S02]  /*bc00*/  IMAD.U32 R20, RZ, RZ, UR36 ;  /* 0x00000024ff147e24 */ /* 0x000fe4000f8e00ff */
[----:B------:R-:W-:Y:S01]  /*bc10*/  IMAD.U32 R21, RZ, RZ, UR4 ;  /* 0x00000004ff157e24 */ /* 0x000fe2000f8e00ff */
[----:B------:R-:W5:Y:S01]  /*bc20*/  LD.E.128 R40, desc[UR50][R40.64] ;  /* 0x0000003228287980 */ /* 0x000f62000c101d00 */
[C---:B------:R-:W-:Y:S01]  /*bc30*/  IMAD R63, R3.reuse, UR11, R0 ;  /* 0x0000000b033f7c24 */ /* 0x040fe2000f8e0200 */
[----:B------:R-:W-:Y:S01]  /*bc40*/  SHF.R.S32.HI R0, RZ, 0x1f, R61 ;  /* 0x0000001fff007819 */ /* 0x000fe2000001143d */
[----:B------:R-:W-:Y:S01]  /*bc50*/  IMAD.U32 R65, RZ, RZ, UR43 ;  /* 0x0000002bff417e24 */ /* 0x000fe2000f8e00ff */
[----:B------:R-:W5:Y:S01]  /*bc60*/  LD.E.128 R44, desc[UR50][R44.64] ;  /* 0x000000322c2c7980 */ /* 0x000f62000c101d00 */
[----:B------:R-:W-:Y:S01]  /*bc70*/  IMAD.WIDE.U32 R20, R3, UR10, R20 ;  /* 0x0000000a03147c25 */ /* 0x000fe2000f8e0014 */
[----:B------:R-:W-:-:S02]  /*bc80*/  ULDC.64 UR10, c[0x0][0xad8] ;  /* 0x0002b600000a7ab9 */ /* 0x000fc40000000a00 */
[----:B------:R-:W5:Y:S04]  /*bc90*/  LD.E.128 R48, desc[UR50][R48.64] ;  /* 0x0000003230307980 */ /* 0x000f68000c101d00 */
[----:B------:R-:W5:Y:S01]  /*bca0*/  LD.E.128 R52, desc[UR50][R52.64] ;  /* 0x0000003234347980 */ /* 0x000f62000c101d00 */
[----:B------:R-:W-:Y:S01]  /*bcb0*/  @!PT LDS RZ, [RZ] ;  /* 0x00000000fffff984 */ /* 0x000fe20000000800 */
[----:B------:R-:W-:Y:S01]  /*bcc0*/  @!PT LDS RZ, [RZ] ;  /* 0x00000000fffff984 */ /* 0x000fe20000000800 */
[----:B------:R-:W-:Y:S01]  /*bcd0*/  @!PT LDS RZ, [RZ] ;  /* 0x00000000fffff984 */ /* 0x000fe20000000800 */
[----:B------:R-:W-:Y:S01]  /*bce0*/  @!PT LDS RZ, [RZ] ;  /* 0x00000000fffff984 */ /* 0x000fe20000000800 */
[----:B------:R0:W-:Y:S06]  /*bcf0*/  MEMBAR.ALL.CTA ;  /* 0x0000000000007992 */ /* 0x0001ec0000008000 */
[----:B0-----:R-:W0:Y:S01]  /*bd00*/  FENCE.VIEW.ASYNC.S ;  /* 0x00000000000073c6 */ /* 0x001e220000000000 */
[----:B------:R-:W-:-:S02]  /*bd10*/  IMAD R65, R65, 0x80, R236 ;  /* 0x0000008041417824 */ /* 0x000fc400078e02ec */
[----:B------:R-:W-:Y:S02]  /*bd20*/  IMAD.IADD R21, R21, 0x1, R63 ;  /* 0x0000000115157824 */ /* 0x000fe400078e023f */
[----:B------:R-:W-:Y:S02]  /*bd30*/  IMAD R0, R0, UR10, RZ ;  /* 0x0000000a00007c24 */ /* 0x000fe4000f8e02ff */
[----:B------:R-:W-:Y:S01]  /*bd40*/  VIADD R3, R65, 0x20 ;  /* 0x0000002041037836 */ /* 0x000fe20000000000 */
[----:B------:R-:W-:Y:S01]  /*bd50*/  UIADD3 UR8, UR8, 0x33420, URZ ;  /* 0x0003342008087890 */ /* 0x000fe2000fffe03f */
[C---:B------:R-:W-:Y:S02]  /*bd60*/  IMAD R63, R61.reuse, UR11, R0 ;  /* 0x0000000b3d3f7c24 */ /* 0x040fe4000f8e0200 */
[----:B------:R-:W-:Y:S01]  /*bd70*/  IMAD.WIDE.U32 R20, R61, UR10, R20 ;  /* 0x0000000a3d147c25 */ /* 0x000fe2000f8e0014 */
[-C--:B------:R-:W-:Y:S01]  /*bd80*/  ISETP.GE.AND P2, PT, R65, R2.reuse, PT ;  /* 0x000000024100720c */ /* 0x080fe20003f46270 */
[----:B------:R-:W-:Y:S01]  /*bd90*/  ULDC.64 UR10, c[0x0][0xa80] ;  /* 0x0002a000000a7ab9 */ /* 0x000fe20000000a00 */
[----:B------:R-:W-:Y:S01]  /*bda0*/  ISETP.GE.AND P0, PT, R3, R2, PT ;  /* 0x000000020300720c */ /* 0x000fe20003f06270 */
[----:B------:R-:W-:Y:S01]  /*bdb0*/  IMAD.IADD R3, R21, 0x1, R63 ;  /* 0x0000000115037824 */ /* 0x000fe200078e023f */
[----:B------:R-:W-:Y:S01]  /*bdc0*/  UPRMT UR8, URZ, 0x654, UR8 ;  /* 0x000006543f087896 */ /* 0x000fe20008000008 */
[----:B------:R-:W-:Y:S01]  /*bdd0*/  LEA R0, P3, R20, UR10, 0x1 ;  /* 0x0000000a14007c11 */ /* 0x000fe2000f8608ff */
[----:B------:R-:W-:-:S03]  /*bde0*/  VIADD R61, R65, 0x40 ;  /* 0x00000040413d7836 */ /* 0x000fc60000000000 */
[----:B------:R-:W-:Y:S01]  /*bdf0*/  LEA.HI.X R64, R20, UR11, R3, 0x1, P3 ;  /* 0x0000000b14407c11 */ /* 0x000fe200098f0c03 */
[C---:B------:R-:W-:Y:S02]  /*be00*/  VIADD R69, R67.reuse, 0x80 ;  /* 0x0000008043457836 */ /* 0x040fe40000000000 */
[----:B------:R-:W-:Y:S01]  /*be10*/  VIADD R71, R67, 0x40 ;  /* 0x0000004043477836 */ /* 0x000fe20000000000 */
[----:B0-----:R-:W-:Y:S01]  /*be20*/  SYNCS.ARRIVE.TRANS64.RED.A1T0 RZ, [UR8], RZ ;  /* 0x000000ffffff79a7 */ /* 0x001fe20008100408 */
[----:B------:R0:W1:Y:S01]  /*be30*/  SHFL.IDX PT, R62, R0, RZ, 0x181f ;  /* 0x00181fff003e7589 */ /* 0x00006200000e0000 */
[----:B------:R-:W-:Y:S03]  /*be40*/  BSSY B1, `(.L_x_167) ;  /* 0x0000014000017945 */ /* 0x000fe60003800000 */
[----:B------:R0:W2:Y:S01]  /*be50*/  SHFL.IDX PT, R3, R64, RZ, 0x181f ;  /* 0x00181fff40037589 */ /* 0x0000a200000e0000 */
[----:B------:R-:W-:-:S02]  /*be60*/  ISETP.GE.AND P1, PT, R61, R2, PT ;  /* 0x000000023d00720c */ /* 0x000fc40003f26270 */
[----:B------:R-:W-:Y:S02]  /*be70*/  SHF.R.S32.HI R68, RZ, 0x1f, R67 ;  /* 0x0000001fff447819 */ /* 0x000fe40000011443 */
[----:B------:R-:W-:Y:S02]  /*be80*/  SHF.R.S32.HI R66, RZ, 0x1f, R69 ;  /* 0x0000001fff427819 */ /* 0x000fe40000011445 */
[----:B------:R-:W-:Y:S01]  /*be90*/  SHF.R.S32.HI R70, RZ, 0x1f, R71 ;  /* 0x0000001fff467819 */ /* 0x000fe20000011447 */
[----:B0-----:R-:W-:Y:S06]  /*bea0*/  @P2 BRA `(.L_x_168) ;  /* 0x0000000000342947 */ /* 0x001fec0003800000 */
[----:B------:R-:W-:Y:S02]  /*beb0*/  ULDC UR4, c[0x0][0xac8] ;  /* 0x0002b20000047ab9 */ /* 0x000fe40000000800 */
[----:B------:R-:W-:Y:S02]  /*bec0*/  ISETP.GE.AND P4, PT, R67, UR4, PT ;  /* 0x0000000443007c0c */ /* 0x000fe4000bf86270 */
[----:B------:R-:W-:Y:S02]  /*bed0*/  ISETP.GE.AND P3, PT, R71, UR4, PT ;  /* 0x0000000447007c0c */ /* 0x000fe4000bf66270 */
[----:B------:R-:W-:-:S09]  /*bee0*/  ISETP.GE.AND P2, PT, R69, UR4, PT ;  /* 0x0000000445007c0c */ /* 0x000fd2000bf46270 */
[-C--:B-1----:R-:W-:Y:S02]  /*bef0*/  @!P4 LEA R20, P6, R67, R62.reuse, 0x1 ;  /* 0x0000003e4314c211 */ /* 0x082fe400078c08ff */
[-C--:B------:R-:W-:Y:S02]  /*bf00*/  @!P3 LEA R60, P5, R71, R62.reuse, 0x1 ;  /* 0x0000003e473cb211 */ /* 0x080fe400078a08ff */
[-C--:B--2---:R-:W-:Y:S02]  /*bf10*/  @!P4 LEA.HI.X R21, R67, R3.reuse, R68, 0x1, P6 ;  /* 0x000000034315c211 */ /* 0x084fe400030f0c44 */
[----:B------:R-:W-:Y:S02]  /*bf20*/  @!P2 LEA R62, P6, R69, R62, 0x1 ;  /* 0x0000003e453ea211 */ /* 0x000fe400078c08ff */
[-C--:B------:R-:W-:Y:S01]  /*bf30*/  @!P3 LEA.HI.X R61, R71, R3.reuse, R70, 0x1, P5 ;  /* 0x00000003473db211 */ /* 0x080fe200028f0c46 */
[----:B-----5:R0:W-:Y:S01]  /*bf40*/  @!P4 ST.E.128 desc[UR50][R20.64], R4 ;  /* 0x000000041400c985 */ /* 0x0201e2000c101d32 */
[----:B------:R-:W-:-:S03]  /*bf50*/  @!P2 LEA.HI.X R63, R69, R3, R66, 0x1, P6 ;  /* 0x00000003453fa211 */ /* 0x000fc600030f0c42 */
[----:B------:R0:W-:Y:S04]  /*bf60*/  @!P3 ST.E.128 desc[UR50][R60.64], R28 ;  /* 0x0000001c3c00b985 */ /* 0x0001e8000c101d32 */
[----:B------:R0:W-:Y:S02]  /*bf70*/  @!P2 ST.E.128 desc[UR50][R62.64], R44 ;  /* 0x0000002c3e00a985 */ /* 0x0001e4000c101d32 */
.L_x_168:
[----:B------:R-:W-:Y:S05]  /*bf80*/  BSYNC B1 ;  /* 0x0000000000017941 */ /* 0x000fea0003800000 */
.L_x_167:
[----:B--2---:R2:W3:Y:S01]  /*bf90*/  SHFL.IDX PT, R3, R64, 0x1, 0x181f ;  /* 0x00381f0040037f89 */ /* 0x0044e200000e0000 */
[----:B------:R-:W-:Y:S03]  /*bfa0*/  BSSY B1, `(.L_x_169) ;  /* 0x0000010000017945 */ /* 0x000fe60003800000 */
[----:B0-----:R2:W0:Y:S01]  /*bfb0*/  SHFL.IDX PT, R20, R0, 0x1, 0x181f ;  /* 0x00381f0000147f89 */ /* 0x00142200000e0000 */
[----:B------:R-:W-:Y:S05]  /*bfc0*/  @P0 BRA `(.L_x_170) ;  /* 0x0000000000340947 */ /* 0x000fea0003800000 */
[----:B------:R-:W-:Y:S02]  /*bfd0*/  ULDC UR4, c[0x0][0xac8] ;  /* 0x0002b20000047ab9 */ /* 0x000fe40000000800 */
[----:B------:R-:W-:Y:S02]  /*bfe0*/  ISETP.GE.AND P4, PT, R67, UR4, PT ;  /* 0x0000000443007c0c */ /* 0x000fe4000bf86270 */
[----:B------:R-:W-:Y:S02]  /*bff0*/  ISETP.GE.AND P5, PT, R71, UR4, PT ;  /* 0x0000000447007c0c */ /* 0x000fe4000bfa6270 */
[----:B------:R-:W-:-:S09]  /*c000*/  ISETP.GE.AND P6, PT, R69, UR4, PT ;  /* 0x0000000445007c0c */ /* 0x000fd2000bfc6270 */
[-C--:B0----5:R-:W-:Y:S02]  /*c010*/  @!P4 LEA R4, P0, R67, R20.reuse, 0x1 ;  /* 0x000000144304c211 */ /* 0x0a1fe400078008ff */
[-C--:B------:R-:W-:Y:S02]  /*c020*/  @!P5 LEA R6, P2, R71, R20.reuse, 0x1 ;  /* 0x000000144706d211 */ /* 0x080fe400078408ff */
[----:B------:R-:W-:Y:S02]  /*c030*/  @!P6 LEA R20, P3, R69, R20, 0x1 ;  /* 0x000000144514e211 */ /* 0x000fe400078608ff */
[-C--:B---3--:R-:W-:Y:S02]  /*c040*/  @!P4 LEA.HI.X R5, R67, R3.reuse, R68, 0x1, P0 ;  /* 0x000000034305c211 */ /* 0x088fe400000f0c44 */
[-C--:B------:R-:W-:Y:S02]  /*c050*/  @!P5 LEA.HI.X R7, R71, R3.reuse, R70, 0x1, P2 ;  /* 0x000000034707d211 */ /* 0x080fe400010f0c46 */
[----:B------:R-:W-:Y:S01]  /*c060*/  @!P6 LEA.HI.X R21, R69, R3, R66, 0x1, P3 ;  /* 0x000000034515e211 */ /* 0x000fe200018f0c42 */
[----:B------:R4:W-:Y:S04]  /*c070*/  @!P4 ST.E.128 desc[UR50][R4.64], R8 ;  /* 0x000000080400c985 */ /* 0x0009e8000c101d32 */
[----:B------:R4:W-:Y:S04]  /*c080*/  @!P5 ST.E.128 desc[UR50][R6.64], R32 ;  /* 0x000000200600d985 */ /* 0x0009e8000c101d32 */
[----:B------:R4:W-:Y:S02]  /*c090*/  @!P6 ST.E.128 desc[UR50][R20.64], R48 ;  /* 0x000000301400e985 */ /* 0x0009e4000c101d32 */
.L_x_170:
[----:B------:R-:W-:Y:S05]  /*c0a0*/  BSYNC B1 ;  /* 0x0000000000017941 */ /* 0x000fea0003800000 */
.L_x_169:
[----:B---3--:R3:W0:Y:S01]  /*c0b0*/  SHFL.IDX PT, R3, R64, 0x2, 0x181f ;  /* 0x00581f0040037f89 */ /* 0x00862200000e0000 */
[----:B------:R-:W-:Y:S03]  /*c0c0*/  BSSY B1, `(.L_x_171) ;  /* 0x0000010000017945 */ /* 0x000fe60003800000 */
[----:B----45:R3:W4:Y:S01]  /*c0d0*/  SHFL.IDX PT, R8, R0, 0x2, 0x181f ;  /* 0x00581f0000087f89 */ /* 0x03072200000e0000 */
[----:B------:R-:W-:Y:S05]  /*c0e0*/  @P1 BRA `(.L_x_172) ;  /* 0x0000000000341947 */ /* 0x000fea0003800000 */
[----:B------:R-:W-:Y:S02]  /*c0f0*/  ULDC UR4, c[0x0][0xac8] ;  /* 0x0002b20000047ab9 */ /* 0x000fe40000000800 */
[----:B------:R-:W-:Y:S02]  /*c100*/  ISETP.GE.AND P3, PT, R67, UR4, PT ;  /* 0x0000000443007c0c */ /* 0x000fe4000bf66270 */
[----:B------:R-:W-:Y:S02]  /*c110*/  ISETP.GE.AND P4, PT, R71, UR4, PT ;  /* 0x0000000447007c0c */ /* 0x000fe4000bf86270 */
[----:B------:R-:W-:-:S09]  /*c120*/  ISETP.GE.AND P5, PT, R69, UR4, PT ;  /* 0x0000000445007c0c */ /* 0x000fd2000bfa6270 */
[-C--:B----4-:R-:W-:Y:S02]  /*c130*/  @!P3 LEA R4, P0, R67, R8.reuse, 0x1 ;  /* 0x000000084304b211 */ /* 0x090fe400078008ff */
[-C--:B------:R-:W-:Y:S02]  /*c140*/  @!P4 LEA R6, P1, R71, R8.reuse, 0x1 ;  /* 0x000000084706c211 */ /* 0x080fe400078208ff */
[----:B------:R-:W-:Y:S02]  /*c150*/  @!P5 LEA R8, P2, R69, R8, 0x1 ;  /* 0x000000084508d211 */ /* 0x000fe400078408ff */
[-C--:B0-----:R-:W-:Y:S02]  /*c160*/  @!P3 LEA.HI.X R5, R67, R3.reuse, R68, 0x1, P0 ;  /* 0x000000034305b211 */ /* 0x081fe400000f0c44 */
[-C--:B------:R-:W-:Y:S02]  /*c170*/  @!P4 LEA.HI.X R7, R71, R3.reuse, R70, 0x1, P1 ;  /* 0x000000034707c211 */ /* 0x080fe400008f0c46 */
[----:B------:R-:W-:Y:S01]  /*c180*/  @!P5 LEA.HI.X R9, R69, R3, R66, 0x1, P2 ;  /* 0x000000034509d211 */ /* 0x000fe200010f0c42 */
[----:B------:R0:W-:Y:S04]  /*c190*/  @!P3 ST.E.128 desc[UR50][R4.64], R12 ;  /* 0x0000000c0400b985 */ /* 0x0001e8000c101d32 */
[----:B------:R0:W-:Y:S04]  /*c1a0*/  @!P4 ST.E.128 desc[UR50][R6.64], R36 ;  /* 0x000000240600c985 */ /* 0x0001e8000c101d32 */
[----:B------:R0:W-:Y:S02]  /*c1b0*/  @!P5 ST.E.128 desc[UR50][R8.64], R52 ;  /* 0x000000340800d985 */ /* 0x0001e4000c101d32 */
.L_x_172:
[----:B------:R-:W-:Y:S05]  /*c1c0*/  BSYNC B1 ;  /* 0x0000000000017941 */ /* 0x000fea0003800000 */
.L_x_171:
[----:B0-----:R-:W-:Y:S01]  /*c1d0*/  VIADD R3, R65, 0x60 ;  /* 0x0000006041037836 */ /* 0x001fe20000000000 */
[----:B--23--:R-:W0:Y:S04]  /*c1e0*/  SHFL.IDX PT, R64, R64, 0x3, 0x181f ;  /* 0x00781f0040407f89 */ /* 0x00ce2800000e0000 */
[----:B------:R-:W-:Y:S01]  /*c1f0*/  ISETP.GE.AND P0, PT, R3, R2, PT ;  /* 0x000000020300720c */ /* 0x000fe20003f06270 */
[----:B------:R-:W2:-:S12]  /*c200*/  SHFL.IDX PT, R0, R0, 0x3, 0x181f ;  /* 0x00781f0000007f89 */ /* 0x000e9800000e0000 */
[----:B------:R-:W-:Y:S05]  /*c210*/  @P0 BRA `(.L_x_173) ;  /* 0x0000002000200947 */ /* 0x000fea0003800000 */
[----:B------:R-:W-:Y:S02]  /*c220*/  ULDC UR4, c[0x0][0xac8] ;  /* 0x0002b20000047ab9 */ /* 0x000fe40000000800 */
[----:B------:R-:W-:Y:S02]  /*c230*/  ISETP.GE.AND P2, PT, R67, UR4, PT ;  /* 0x0000000443007c0c */ /* 0x000fe4000bf46270 */
[----:B------:R-:W-:-:S11]  /*c240*/  ISETP.GE.AND P3, PT, R71, UR4, PT ;  /* 0x0000000447007c0c */ /* 0x000fd6000bf66270 */
[-C--:B--2---:R-:W-:Y:S02]  /*c250*/  @!P2 LEA R2, P0, R67, R0.reuse, 0x1 ;  /* 0x000000004302a211 */ /* 0x084fe400078008ff */
[----:B------:R-:W-:Y:S02]  /*c260*/  @!P3 LEA R4, P1, R71, R0, 0x1 ;  /* 0x000000004704b211 */ /* 0x000fe400078208ff */
[-C--:B0-----:R-:W-:Y:S02]  /*c270*/  @!P2 LEA.HI.X R3, R67, R64.reuse, R68, 0x1, P0 ;  /* 0x000000404303a211 */ /* 0x081fe400000f0c44 */
[----:B------:R-:W-:Y:S02]  /*c280*/  @!P3 LEA.HI.X R5, R71, R64, R70, 0x1, P1 ;  /* 0x000000404705b211 */ /* 0x000fe400008f0c46 */
[----:B------:R-:W-:Y:S01]  /*c290*/  ISETP.GE.AND P0, PT, R69, UR4, PT ;  /* 0x0000000445007c0c */ /* 0x000fe2000bf06270 */
[----:B------:R3:W-:Y:S04]  /*c2a0*/  @!P2 ST.E.128 desc[UR50][R2.64], R24 ;  /* 0x000000180200a985 */ /* 0x0007e8000c101d32 */
[----:B------:R3:W-:Y:S08]  /*c2b0*/  @!P3 ST.E.128 desc[UR50][R4.64], R40 ;  /* 0x000000280400b985 */ /* 0x0007f0000c101d32 */
[----:B------:R-:W-:Y:S05]  /*c2c0*/  @P0 BRA `(.L_x_173) ;  /* 0x0000001c00f40947 */ /* 0x000fea0003800000 */
[----:B---3--:R-:W-:-:S04]  /*c2d0*/  LEA R2, P0, R69, R0, 0x1 ;  /* 0x0000000045027211 */ /* 0x008fc800078008ff */
[----:B------:R-:W-:-:S05]  /*c2e0*/  LEA.HI.X R3, R69, R64, R66, 0x1, P0 ;  /* 0x0000004045037211 */ /* 0x000fca00000f0c42 */
[----:B------:R0:W-:Y:S01]  /*c2f0*/  ST.E.128 desc[UR50][R2.64], R56 ;  /* 0x0000003802007985 */ /* 0x0001e2000c101d32 */
[----:B------:R-:W-:Y:S05]  /*c300*/  BRA `(.L_x_173) ;  /* 0x0000001c00e47947 */ /* 0x000fea0003800000 */
.L_x_166:
[----:B------:R-:W-:Y:S01]  /*c310*/  ULDC.64 UR12, c[0x0][0xb08] ;  /* 0x0002c200000c7ab9 */ /* 0x000fe20000000a00 */
[----:B------:R-:W0:Y:S01]  /*c320*/  @P1 LDC R0, c[0x0][0xbec] ;  /* 0x0002fb00ff001b82 */ /* 0x000e220000000800 */
[----:B------:R-:W-:Y:S01]  /*c330*/  UIMAD UR9, UR14, UR12, URZ ;  /* 0x0000000c0e0972a4 */ /* 0x000fe2000f8e023f */
[----:B------:R-:W-:Y:S01]  /*c340*/  IMAD.MOV.U32 R3, RZ, RZ, R37 ;  /* 0x000000ffff037224 */ /* 0x000fe200078e0025 */
[----:B------:R-:W-:Y:S01]  /*c350*/  UIMAD.WIDE.U32 UR10, UR4, UR12, URZ ;  /* 0x0000000c040a72a5 */ /* 0x000fe2000f8e003f */
[----:B------:R-:W-:Y:S01]  /*c360*/  ISETP.GE.AND P0, PT, R39, R2, PT ;  /* 0x000000022700720c */ /* 0x000fe20003f06270 */
[----:B------:R-:W-:Y:S01]  /*c370*/  UIMAD UR9, UR4, UR13, UR9 ;  /* 0x0000000d040972a4 */ /* 0x000fe2000f8e0209 */
[----:B------:R-:W-:Y:S01]  /*c380*/  BSSY B1, `(.L_x_174) ;  /* 0x00000a6000017945 */ /* 0x000fe20003800000 */
[----:B------:R-:W-:Y:S01]  /*c390*/  USHF.R.S32.HI UR4, URZ, 0x1f, UR36 ;  /* 0x0000001f3f047899 */ /* 0x000fe20008011424 */
[----:B------:R-:W1:Y:S01]  /*c3a0*/  @P1 LDC R29, c[0x0][0xbf0] ;  /* 0x0002fc00ff1d1b82 */ /* 0x000e620000000800 */
[----:B------:R-:W-:Y:S01]  /*c3b0*/  UIADD3 UR11, UR11, UR9, URZ ;  /* 0x000000090b0b7290 */ /* 0x000fe2000fffe03f */
[----:B------:R-:W-:Y:S01]  /*c3c0*/  SHF.R.S32.HI R30, RZ, 0x1f, R19 ;  /* 0x0000001fff1e7819 */ /* 0x000fe20000011413 */
[----:B------:R-:W-:Y:S01]  /*c3d0*/  ULDC.64 UR12, c[0x0][0xb38] ;  /* 0x0002ce00000c7ab9 */ /* 0x000fe20000000a00 */
[----:B------:R-:W-:Y:S01]  /*c3e0*/  UIADD3 UR8, UR8, 0x33420, URZ ;  /* 0x0003342008087890 */ /* 0x000fe2000fffe03f */
[----:B------:R-:W-:Y:S01]  /*c3f0*/  SHF.R.S32.HI R40, RZ, 0x1f, R22 ;  /* 0x0000001fff287819 */ /* 0x000fe20000011416 */
[----:B------:R-:W-:Y:S01]  /*c400*/  UIMAD.WIDE.U32 UR10, UR42, UR12, UR10 ;  /* 0x0000000c2a0a72a5 */ /* 0x000fe2000f8e000a */
[----:B------:R-:W-:Y:S01]  /*c410*/  SHF.R.S32.HI R42, RZ, 0x1f, R23 ;  /* 0x0000001fff2a7819 */ /* 0x000fe20000011417 */
[----:B------:R-:W-:Y:S01]  /*c420*/  UPRMT UR8, URZ, 0x654, UR8 ;  /* 0x000006543f087896 */ /* 0x000fe20008000008 */
[----:B------:R-:W-:Y:S01]  /*c430*/  SHF.R.S32.HI R44, RZ, 0x1f, R220 ;  /* 0x0000001fff2c7819 */ /* 0x000fe200000114dc */
[----:B------:R-:W-:Y:S01]  /*c440*/  UIMAD UR11, UR42, UR13, UR11 ;  /* 0x0000000d2a0b72a4 */ /* 0x000fe2000f8e020b */
[----:B------:R-:W-:-:S02]  /*c450*/  SHF.R.S32.HI R45, RZ, 0x1f, R221 ;  /* 0x0000001fff2d7819 */ /* 0x000fc400000114dd */
[----:B------:R-:W-:Y:S01]  /*c460*/  ULDC.64 UR12, c[0x0][0xb40] ;  /* 0x0002d000000c7ab9 */ /* 0x000fe20000000a00 */
[----:B------:R-:W-:Y:S01]  /*c470*/  SHF.R.S32.HI R46, RZ, 0x1f, R222 ;  /* 0x0000001fff2e7819 */ /* 0x000fe200000114de */
[----:B------:R-:W-:Y:S01]  /*c480*/  UIMAD UR4, UR4, UR12, URZ ;  /* 0x0000000c040472a4 */ /* 0x000fe2000f8e023f */
[----:B0-----:R-:W-:Y:S01]  /*c490*/  @P1 IMAD.HI.U32 R0, R37, R0, RZ ;  /* 0x0000000025001227 */ /* 0x001fe200078e00ff */
[----:B------:R-:W-:Y:S01]  /*c4a0*/  SYNCS.ARRIVE.TRANS64.RED.A1T0 RZ, [UR8], RZ ;  /* 0x000000ffffff79a7 */ /* 0x000fe20008100408 */
[----:B------:R-:W-:Y:S01]  /*c4b0*/  SHF.R.S32.HI R47, RZ, 0x1f, R223 ;  /* 0x0000001fff2f7819 */ /* 0x000fe200000114df */
[----:B------:R-:W-:Y:S01]  /*c4c0*/  UIMAD UR4, UR36, UR13, UR4 ;  /* 0x0000000d240472a4 */ /* 0x000fe2000f8e0204 */
[----:B------:R-:W-:Y:S01]  /*c4d0*/  SHF.R.S32.HI R52, RZ, 0x1f, R224 ;  /* 0x0000001fff347819 */ /* 0x000fe200000114e0 */
[----:B------:R-:W-:Y:S01]  /*c4e0*/  UIMAD.WIDE.U32 UR36, UR36, UR12, UR10 ;  /* 0x0000000c242472a5 */ /* 0x000fe2000f8e000a */
[----:B------:R-:W-:Y:S02]  /*c4f0*/  SHF.R.S32.HI R53, RZ, 0x1f, R225 ;  /* 0x0000001fff357819 */ /* 0x000fe400000114e1 */
[----:B------:R-:W-:Y:S01]  /*c500*/  ULDC.64 UR12, c[0x0][0xb48] ;  /* 0x0002d200000c7ab9 */ /* 0x000fe20000000a00 */
[----:B------:R-:W-:Y:S01]  /*c510*/  UIADD3 UR11, UR37, UR4, URZ ;  /* 0x00000004250b7290 */ /* 0x000fe2000fffe03f */
[----:B-1----:R-:W-:-:S02]  /*c520*/  @P1 SHF.R.U32.HI R3, RZ, R29, R0 ;  /* 0x0000001dff031219 */ /* 0x002fc40000011600 */
[----:B------:R-:W-:Y:S01]  /*c530*/  UMOV UR10, UR36 ;  /* 0x00000024000a7c82 */ /* 0x000fe20008000000 */
[----:B------:R-:W-:Y:S01]  /*c540*/  SHF.R.S32.HI R54, RZ, 0x1f, R226 ;  /* 0x0000001fff367819 */ /* 0x000fe200000114e2 */
[----:B------:R-:W-:Y:S01]  /*c550*/  UIMAD.WIDE.U32 UR10, UR39, UR12, UR10 ;  /* 0x0000000c270a72a5 */ /* 0x000fe2000f8e000a */
[--C-:B------:R-:W-:Y:S01]  /*c560*/  SHF.R.S32.HI R0, RZ, 0x1f, R3.reuse ;  /* 0x0000001fff007819 */ /* 0x100fe20000011403 */
[----:B------:R-:W-:Y:S01]  /*c570*/  IMAD.MOV R33, RZ, RZ, -R3 ;  /* 0x000000ffff217224 */ /* 0x000fe200078e0a03 */
[----:B------:R-:W-:Y:S01]  /*c580*/  SHF.R.S32.HI R55, RZ, 0x1f, R227 ;  /* 0x0000001fff377819 */ /* 0x000fe200000114e3 */
[----:B------:R-:W-:Y:S01]  /*c590*/  UIMAD UR39, UR39, UR13, UR11 ;  /* 0x0000000d272772a4 */ /* 0x000fe2000f8e020b */
[----:B------:R-:W-:Y:S01]  /*c5a0*/  SHF.R.S32.HI R131, RZ, 0x1f, R228 ;  /* 0x0000001fff837819 */ /* 0x000fe200000114e4 */
[----:B------:R-:W-:Y:S01]  /*c5b0*/  IMAD R33, R130, R33, R37 ;  /* 0x0000002182217224 */ /* 0x000fe200078e0225 */
[----:B------:R-:W-:Y:S01]  /*c5c0*/  ULDC.64 UR12, c[0x0][0xb30] ;  /* 0x0002cc00000c7ab9 */ /* 0x000fe20000000a00 */
[----:B------:R-:W-:Y:S01]  /*c5d0*/  IMAD.U32 R29, RZ, RZ, UR11 ;  /* 0x0000000bff1d7e24 */ /* 0x000fe2000f8e00ff */
[----:B------:R-:W-:Y:S01]  /*c5e0*/  SHF.R.S32.HI R132, RZ, 0x1f, R229 ;  /* 0x0000001fff847819 */ /* 0x000fe200000114e5 */
[----:B------:R-:W-:Y:S01]  /*c5f0*/  IMAD R0, R0, UR12, RZ ;  /* 0x0000000c00007c24 */ /* 0x000fe2000f8e02ff */
[----:B------:R-:W-:Y:S01]  /*c600*/  SHF.R.S32.HI R133, RZ, 0x1f, R230 ;  /* 0x0000001fff857819 */ /* 0x000fe200000114e6 */
[----:B------:R-:W-:Y:S01]  /*c610*/  IMAD.U32 R28, RZ, RZ, UR10 ;  /* 0x0000000aff1c7e24 */ /* 0x000fe2000f8e00ff */
[----:B------:R-:W-:Y:S01]  /*c620*/  ULDC.64 UR10, c[0x0][0xb28] ;  /* 0x0002ca00000a7ab9 */ /* 0x000fe20000000a00 */
[----:B------:R-:W-:Y:S01]  /*c630*/  IMAD.U32 R29, RZ, RZ, UR39 ;  /* 0x00000027ff1d7e24 */ /* 0x000fe2000f8e00ff */
[----:B------:R-:W-:Y:S01]  /*c640*/  SHF.R.S32.HI R134, RZ, 0x1f, R231 ;  /* 0x0000001fff867819 */ /* 0x000fe200000114e7 */
[C---:B------:R-:W-:Y:S01]  /*c650*/  IMAD R35, R3.reuse, UR13, R0 ;  /* 0x0000000d03237c24 */ /* 0x040fe2000f8e0200 */
[----:B------:R-:W-:Y:S01]  /*c660*/  SHF.R.S32.HI R0, RZ, 0x1f, R33 ;  /* 0x0000001fff007819 */ /* 0x000fe20000011421 */
[----:B------:R-:W-:Y:S01]  /*c670*/  IMAD.WIDE.U32 R28, R3, UR12, R28 ;  /* 0x0000000c031c7c25 */ /* 0x000fe2000f8e001c */
[----:B------:R-:W-:-:S02]  /*c680*/  SHF.R.S32.HI R135, RZ, 0x1f, R232 ;  /* 0x0000001fff877819 */ /* 0x000fc400000114e8 */
[----:B------:R-:W-:Y:S01]  /*c690*/  SHF.R.S32.HI R136, RZ, 0x1f, R233 ;  /* 0x0000001fff887819 */ /* 0x000fe200000114e9 */
[----:B------:R-:W-:Y:S01]  /*c6a0*/  IMAD R0, R0, UR10, RZ ;  /* 0x0000000a00007c24 */ /* 0x000fe2000f8e02ff */
[----:B------:R-:W-:Y:S01]  /*c6b0*/  SHF.R.S32.HI R137, RZ, 0x1f, R234 ;  /* 0x0000001fff897819 */ /* 0x000fe200000114ea */
[----:B------:R-:W-:Y:S01]  /*c6c0*/  IMAD.IADD R29, R29, 0x1, R35 ;  /* 0x000000011d1d7824 */ /* 0x000fe200078e0223 */
[----:B------:R-:W-:Y:S01]  /*c6d0*/  SHF.R.S32.HI R138, RZ, 0x1f, R235 ;  /* 0x0000001fff8a7819 */ /* 0x000fe200000114eb */
[C---:B------:R-:W-:Y:S02]  /*c6e0*/  IMAD R3, R33.reuse, UR11, R0 ;  /* 0x0000000b21037c24 */ /* 0x040fe4000f8e0200 */
[----:B------:R-:W-:Y:S01]  /*c6f0*/  IMAD.WIDE.U32 R28, R33, UR10, R28 ;  /* 0x0000000a211c7c25 */ /* 0x000fe2000f8e001c */
[----:B------:R-:W-:-:S03]  /*c700*/  ULDC.64 UR10, c[0x0][0xb00] ;  /* 0x0002c000000a7ab9 */ /* 0x000fc60000000a00 */
[----:B------:R-:W-:Y:S01]  /*c710*/  IMAD.IADD R3, R29, 0x1, R3 ;  /* 0x000000011d037824 */ /* 0x000fe200078e0203 */
[----:B------:R-:W-:-:S04]  /*c720*/  LEA R0, P1, R28, UR10, 0x2 ;  /* 0x0000000a1c007c11 */ /* 0x000fc8000f8210ff */
[----:B------:R-:W-:Y:S02]  /*c730*/  LEA.HI.X R3, R28, UR11, R3, 0x2, P1 ;  /* 0x0000000b1c037c11 */ /* 0x000fe400088f1403 */
[----:B------:R0:W1:Y:S04]  /*c740*/  SHFL.IDX PT, R28, R0, RZ, 0x1c1f ;  /* 0x001c1fff001c7589 */ /* 0x00006800000e0000 */
[----:B------:R0:W2:Y:S01]  /*c750*/  SHFL.IDX PT, R29, R3, RZ, 0x1c1f ;  /* 0x001c1fff031d7589 */ /* 0x0000a200000e0000 */
[----:B------:R-:W-:Y:S05]  /*c760*/  @P0 BRA `(.L_x_175) ;  /* 0x00000004009c0947 */ /* 0x000fea0003800000 */
[----:B------:R-:W-:Y:S01]  /*c770*/  ULDC UR4, c[0x0][0xac8] ;  /* 0x0002b20000047ab9 */ /* 0x000fe20000000800 */
[----:B------:R-:W-:Y:S01]  /*c780*/  VIADD R39, R17, 0x28 ;  /* 0x0000002811277836 */ /* 0x000fe20000000000 */
[----:B------:R-:W-:Y:S01]  /*c790*/  ISETP.GE.AND P4, PT, R235, UR4, PT ;  /* 0x00000004eb007c0c */ /* 0x000fe2000bf86270 */
[C---:B------:R-:W-:Y:S01]  /*c7a0*/  VIADD R43, R17.reuse, 0x30 ;  /* 0x00000030112b7836 */ /* 0x040fe20000000000 */
[C---:B------:R-:W-:Y:S01]  /*c7b0*/  ISETP.GE.AND P1, PT, R17.reuse, UR4, PT ;  /* 0x0000000411007c0c */ /* 0x040fe2000bf26270 */
[----:B------:R-:W-:Y:S01]  /*c7c0*/  VIADD R41, R17, 0x38 ;  /* 0x0000003811297836 */ /* 0x000fe20000000000 */
[----:B------:R-:W-:Y:S02]  /*c7d0*/  ISETP.GE.AND P0, PT, R234, UR4, PT ;  /* 0x00000004ea007c0c */ /* 0x000fe4000bf06270 */
[----:B------:R-:W-:Y:S02]  /*c7e0*/  ISETP.GE.AND P3, PT, R43, UR4, PT ;  /* 0x000000042b007c0c */ /* 0x000fe4000bf66270 */
[----:B------:R-:W-:-:S05]  /*c7f0*/  ISETP.GE.AND P5, PT, R18, UR4, PT ;  /* 0x0000000412007c0c */ /* 0x000fca000bfa6270 */
[-C--:B-1----:R-:W-:Y:S02]  /*c800*/  @!P4 LEA R34, P2, R235, R28.reuse, 0x2 ;  /* 0x0000001ceb22c211 */ /* 0x082fe400078410ff */
[----:B--2---:R-:W-:Y:S02]  /*c810*/  @!P1 IMAD.WIDE R32, R17, 0x4, R28 ;  /* 0x0000000411209825 */ /* 0x004fe400078e021c */
[----:B------:R-:W-:Y:S02]  /*c820*/  @!P4 LEA.HI.X R35, R235, R29, R138, 0x2, P2 ;  /* 0x0000001deb23c211 */ /* 0x000fe400010f148a */
[----:B------:R-:W-:Y:S01]  /*c830*/  ISETP.GE.AND P2, PT, R39, UR4, PT ;  /* 0x0000000427007c0c */ /* 0x000fe2000bf46270 */
[----:B------:R1:W-:Y:S01]  /*c840*/  @!P1 ST.E.64 desc[UR50][R32.64], R8 ;  /* 0x0000000820009985 */ /* 0x0003e2000c101b32 */
[----:B------:R-:W-:-:S03]  /*c850*/  @!P0 LEA R36, P1, R234, R28, 0x2 ;  /* 0x0000001cea248211 */ /* 0x000fc600078210ff */
[----:B------:R2:W-:Y:S01]  /*c860*/  @!P4 ST.E.64 desc[UR50][R34.64], R10 ;  /* 0x0000000a2200c985 */ /* 0x0005e2000c101b32 */
[----:B------:R-:W-:Y:S02]  /*c870*/  ISETP.GE.AND P4, PT, R233, UR4, PT ;  /* 0x00000004e9007c0c */ /* 0x000fe4000bf86270 */
[----:B------:R-:W-:Y:S02]  /*c880*/  @!P0 LEA.HI.X R37, R234, R29, R137, 0x2, P1 ;  /* 0x0000001dea258211 */ /* 0x000fe400008f1489 */
[----:B------:R-:W-:-:S03]  /*c890*/  @!P3 LEA R38, P1, R43, R28, 0x2 ;  /* 0x0000001c2b26b211 */ /* 0x000fc600078210ff */
[----:B------:R3:W-:Y:S01]  /*c8a0*/  @!P0 ST.E.64 desc[UR50][R36.64], R20 ;  /* 0x0000001424008985 */ /* 0x0007e2000c101b32 */
[----:B------:R-:W-:Y:S02]  /*c8b0*/  ISETP.GE.AND P0, PT, R41, UR4, PT ;  /* 0x0000000429007c0c */ /* 0x000fe4000bf06270 */
[----:B-1----:R-:W-:Y:S02]  /*c8c0*/  SHF.R.S32.HI R8, RZ, 0x1f, R39 ;  /* 0x0000001fff087819 */ /* 0x002fe40000011427 */
[C---:B------:R-:W-:Y:S02]  /*c8d0*/  @!P2 LEA R32, P6, R39.reuse, R28, 0x2 ;  /* 0x0000001c2720a211 */ /* 0x040fe400078c10ff */
[----:B------:R-:W-:Y:S02]  /*c8e0*/  SHF.R.S32.HI R9, RZ, 0x1f, R43 ;  /* 0x0000001fff097819 */ /* 0x000fe4000001142b */
[-C--:B------:R-:W-:Y:S02]  /*c8f0*/  @!P2 LEA.HI.X R33, R39, R29.reuse, R8, 0x2, P6 ;  /* 0x0000001d2721a211 */ /* 0x080fe400030f1408 */
[----:B------:R-:W-:-:S02]  /*c900*/  @!P3 LEA.HI.X R39, R43, R29, R9, 0x2, P1 ;  /* 0x0000001d2b27b211 */ /* 0x000fc400008f1409 */
[CC--:B------:R-:W-:Y:S02]  /*c910*/  @!P4 LEA R8, P6, R233.reuse, R28.reuse, 0x2 ;  /* 0x0000001ce908c211 */ /* 0x0c0fe400078c10ff */
[----:B--2---:R-:W-:Y:S02]  /*c920*/  SHF.R.S32.HI R11, RZ, 0x1f, R18 ;  /* 0x0000001fff0b7819 */ /* 0x004fe40000011412 */
[C---:B------:R-:W-:Y:S02]  /*c930*/  @!P5 LEA R10, P1, R18.reuse, R28, 0x2 ;  /* 0x0000001c120ad211 */ /* 0x040fe400078210ff */
[-C--:B------:R-:W-:Y:S02]  /*c940*/  @!P4 LEA.HI.X R9, R233, R29.reuse, R136, 0x2, P6 ;  /* 0x0000001de909c211 */ /* 0x080fe400030f1488 */
[----:B------:R-:W-:Y:S02]  /*c950*/  @!P5 LEA.HI.X R11, R18, R29, R11, 0x2, P1 ;  /* 0x0000001d120bd211 */ /* 0x000fe400008f140b */
[----:B------:R-:W-:Y:S01]  /*c960*/  ISETP.GE.AND P1, PT, R232, UR4, PT ;  /* 0x00000004e8007c0c */ /* 0x000fe2000bf26270 */
[----:B------:R1:W-:Y:S01]  /*c970*/  @!P4 ST.E.64 desc[UR50][R8.64], R24 ;  /* 0x000000180800c985 */ /* 0x0003e2000c101b32 */
[----:B------:R-:W-:-:S02]  /*c980*/  ISETP.GE.AND P4, PT, R231, UR4, PT ;  /* 0x00000004e7007c0c */ /* 0x000fc4000bf86270 */
[----:B---3--:R-:W-:Y:S01]  /*c990*/  SHF.R.S32.HI R21, RZ, 0x1f, R41 ;  /* 0x0000001fff157819 */ /* 0x008fe20000011429 */
[----:B------:R2:W-:Y:S01]  /*c9a0*/  @!P5 ST.E.64 desc[UR50][R10.64], R50 ;  /* 0x000000320a00d985 */ /* 0x0005e2000c101b32 */
[----:B------:R-:W-:-:S03]  /*c9b0*/  @!P0 LEA R20, P6, R41, R28, 0x2 ;  /* 0x0000001c29148211 */ /* 0x000fc600078c10ff */
[----:B------:R-:W-:Y:S01]  /*c9c0*/  @!P2 ST.E.64 desc[UR50][R32.64], R56 ;  /* 0x000000382000a985 */ /* 0x000fe2000c101b32 */
[-C--:B------:R-:W-:Y:S02]  /*c9d0*/  @!P0 LEA.HI.X R21, R41, R29.reuse, R21, 0x2, P6 ;  /* 0x0000001d29158211 */ /* 0x080fe400030f1415 */
[----:B------:R-:W-:Y:S01]  /*c9e0*/  ISETP.GE.AND P2, PT, R230, UR4, PT ;  /* 0x00000004e6007c0c */ /* 0x000fe2000bf46270 */
[----:B------:R-:W-:Y:S01]  /*c9f0*/  @!P3 ST.E.64 desc[UR50][R38.64], R62 ;  /* 0x0000003e2600b985 */ /* 0x000fe2000c101b32 */
[CC--:B------:R-:W-:Y:S02]  /*ca00*/  @!P1 LEA R34, P5, R232.reuse, R28.reuse, 0x2 ;  /* 0x0000001ce8229211 */ /* 0x0c0fe400078a10ff */
[----:B------:R-:W-:Y:S01]  /*ca10*/  ISETP.GE.AND P3, PT, R229, UR4, PT ;  /* 0x00000004e5007c0c */ /* 0x000fe2000bf66270 */
[----:B------:R3:W-:Y:S01]  /*ca20*/  @!P0 ST.E.64 desc[UR50][R20.64], R64 ;  /* 0x0000004014008985 */ /* 0x0007e2000c101b32 */
[----:B------:R-:W-:Y:S02]  /*ca30*/  @!P1 LEA.HI.X R35, R232, R29, R135, 0x2, P5 ;  /* 0x0000001de8239211 */ /* 0x000fe400028f1487 */
[----:B------:R-:W-:-:S02]  /*ca40*/  @!P4 LEA R36, P5, R231, R28, 0x2 ;  /* 0x0000001ce724c211 */ /* 0x000fc400078a10ff */
[----:B------:R-:W-:Y:S01]  /*ca50*/  ISETP.GE.AND P0, PT, R228, UR4, PT ;  /* 0x00000004e4007c0c */ /* 0x000fe2000bf06270 */
[----:B------:R-:W-:Y:S01]  /*ca60*/  @!P1 ST.E.64 desc[UR50][R34.64], R70 ;  /* 0x0000004622009985 */ /* 0x000fe2000c101b32 */
[----:B------:R-:W-:Y:S02]  /*ca70*/  @!P4 LEA.HI.X R37, R231, R29, R134, 0x2, P5 ;  /* 0x0000001de725c211 */ /* 0x000fe400028f1486 */
[----:B------:R-:W-:Y:S02]  /*ca80*/  ISETP.GE.AND P1, PT, R227, UR4, PT ;  /* 0x00000004e3007c0c */ /* 0x000fe4000bf26270 */
[-C--:B-1----:R-:W-:Y:S01]  /*ca90*/  @!P2 LEA R8, P6, R230, R28.reuse, 0x2 ;  /* 0x0000001ce608a211 */ /* 0x082fe200078c10ff */
[----:B------:R-:W-:Y:S01]  /*caa0*/  @!P4 ST.E.64 desc[UR50][R36.64], R72 ;  /* 0x000000482400c985 */ /* 0x000fe2000c101b32 */
[----:B------:R-:W-:Y:S02]  /*cab0*/  ISETP.GE.AND P4, PT, R226, UR4, PT ;  /* 0x00000004e2007c0c */ /* 0x000fe4000bf86270 */
[----:B--2---:R-:W-:-:S02]  /*cac0*/  @!P3 LEA R10, P5, R229, R28, 0x2 ;  /* 0x0000001ce50ab211 */ /* 0x004fc400078a10ff */
[-C--:B------:R-:W-:Y:S02]  /*cad0*/  @!P2 LEA.HI.X R9, R230, R29.reuse, R133, 0x2, P6 ;  /* 0x0000001de609a211 */ /* 0x080fe400030f1485 */
[-C--:B------:R-:W-:Y:S02]  /*cae0*/  @!P3 LEA.HI.X R11, R229, R29.reuse, R132, 0x2, P5 ;  /* 0x0000001de50bb211 */ /* 0x080fe400028f1484 */
[CC--:B---3--:R-:W-:Y:S01]  /*caf0*/  @!P0 LEA R20, P5, R228.reuse, R28.reuse, 0x2 ;  /* 0x0000001ce4148211 */ /* 0x0c8fe200078a10ff */
[----:B------:R1:W-:Y:S01]  /*cb00*/  @!P2 ST.E.64 desc[UR50][R8.64], R78 ;  /* 0x0000004e0800a985 */ /* 0x0003e2000c101b32 */
[----:B------:R-:W-:Y:S02]  /*cb10*/  ISETP.GE.AND P2, PT, R225, UR4, PT ;  /* 0x00000004e1007c0c */ /* 0x000fe4000bf46270 */
[----:B------:R-:W-:Y:S01]  /*cb20*/  @!P1 LEA R24, P6, R227, R28, 0x2 ;  /* 0x0000001ce3189211 */ /* 0x000fe200078c10ff */
[----:B------:R2:W-:Y:S01]  /*cb30*/  @!P3 ST.E.64 desc[UR50][R10.64], R80 ;  /* 0x000000500a00b985 */ /* 0x0005e2000c101b32 */
[----:B------:R-:W-:-:S02]  /*cb40*/  @!P0 LEA.HI.X R21, R228, R29, R131, 0x2, P5 ;  /* 0x0000001de4158211 */ /* 0x000fc400028f1483 */
[----:B------:R-:W-:Y:S02]  /*cb50*/  ISETP.GE.AND P3, PT, R224, UR4, PT ;  /* 0x00000004e0007c0c */ /* 0x000fe4000bf66270 */
[CC--:B------:R-:W-:Y:S01]  /*cb60*/  @!P4 LEA R32, P5, R226.reuse, R28.reuse, 0x2 ;  /* 0x0000001ce220c211 */ /* 0x0c0fe200078a10ff */
[----:B------:R3:W-:Y:S01]  /*cb70*/  @!P0 ST.E.64 desc[UR50][R20.64], R86 ;  /* 0x0000005614008985 */ /* 0x0007e2000c101b32 */
[-C--:B------:R-:W-:Y:S02]  /*cb80*/  @!P1 LEA.HI.X R25, R227, R29.reuse, R55, 0x2, P6 ;  /* 0x0000001de3199211 */ /* 0x080fe400030f1437 */
[----:B------:R-:W-:Y:S02]  /*cb90*/  @!P4 LEA.HI.X R33, R226, R29, R54, 0x2, P5 ;  /* 0x0000001de221c211 */ /* 0x000fe400028f1436 */
[----:B------:R-:W-:Y:S01]  /*cba0*/  ISETP.GE.AND P0, PT, R223, UR4, PT ;  /* 0x00000004df007c0c */ /* 0x000fe2000bf06270 */
[----:B------:R4:W-:Y:S01]  /*cbb0*/  @!P1 ST.E.64 desc[UR50][R24.64], R88 ;  /* 0x0000005818009985 */ /* 0x0009e2000c101b32 */
[----:B-1----:R-:W-:-:S03]  /*cbc0*/  @!P2 LEA R8, P1, R225, R28, 0x2 ;  /* 0x0000001ce108a211 */ /* 0x002fc600078210ff */
[----:B------:R-:W-:Y:S01]  /*cbd0*/  @!P4 ST.E.64 desc[UR50][R32.64], R94 ;  /* 0x0000005e2000c985 */ /* 0x000fe2000c101b32 */
[----:B------:R-:W-:Y:S02]  /*cbe0*/  ISETP.GE.AND P4, PT, R222, UR4, PT ;  /* 0x00000004de007c0c */ /* 0x000fe4000bf86270 */
[CC--:B--2---:R-:W-:Y:S02]  /*cbf0*/  @!P3 LEA R10, P5, R224.reuse, R28.reuse, 0x2 ;  /* 0x0000001ce00ab211 */ /* 0x0c4fe400078a10ff */
[-C--:B------:R-:W-:Y:S02]  /*cc00*/  @!P2 LEA.HI.X R9, R225, R29.reuse, R53, 0x2, P1 ;  /* 0x0000001de109a211 */ /* 0x080fe400008f1435 */
[----:B------:R-:W-:Y:S02]  /*cc10*/  ISETP.GE.AND P1, PT, R221, UR4, PT ;  /* 0x00000004dd007c0c */ /* 0x000fe4000bf26270 */
[----:B------:R-:W-:Y:S01]  /*cc20*/  @!P3 LEA.HI.X R11, R224, R29, R52, 0x2, P5 ;  /* 0x0000001de00bb211 */ /* 0x000fe200028f1434 */
[----:B------:R1:W-:Y:S01]  /*cc30*/  @!P2 ST.E.64 desc[UR50][R8.64], R96 ;  /* 0x000000600800a985 */ /* 0x0003e2000c101b32 */
[----:B------:R-:W-:-:S02]  /*cc40*/  @!P0 LEA R34, P6, R223, R28, 0x2 ;  /* 0x0000001cdf228211 */ /* 0x000fc400078c10ff */
[----:B------:R-:W-:Y:S01]  /*cc50*/  ISETP.GE.AND P2, PT, R220, UR4, PT ;  /* 0x00000004dc007c0c */ /* 0x000fe2000bf46270 */
[----:B------:R2:W-:Y:S01]  /*cc60*/  @!P3 ST.E.64 desc[UR50][R10.64], R102 ;  /* 0x000000660a00b985 */ /* 0x0005e2000c101b32 */
[-C--:B------:R-:W-:Y:S02]  /*cc70*/  @!P0 LEA.HI.X R35, R223, R29.reuse, R47, 0x2, P6 ;  /* 0x0000001ddf238211 */ /* 0x080fe400030f142f */
[C---:B---3--:R-:W-:Y:S02]  /*cc80*/  @!P4 LEA R20, P3, R222.reuse, R28, 0x2 ;  /* 0x0000001cde14c211 */ /* 0x048fe400078610ff */
[----:B------:R-:W-:Y:S01]  /*cc90*/  ISETP.GE.AND P5, PT, R23, UR4, PT ;  /* 0x0000000417007c0c */ /* 0x000fe2000bfa6270 */
[----:B------:R3:W-:Y:S01]  /*cca0*/  @!P0 ST.E.64 desc[UR50][R34.64], R104 ;  /* 0x0000006822008985 */ /* 0x0007e2000c101b32 */
[----:B------:R-:W-:Y:S02]  /*ccb0*/  @!P4 LEA.HI.X R21, R222, R29, R46, 0x2, P3 ;  /* 0x0000001dde15c211 */ /* 0x000fe400018f142e */
[----:B------:R-:W-:-:S02]  /*ccc0*/  ISETP.GE.AND P3, PT, R22, UR4, PT ;  /* 0x0000000416007c0c */ /* 0x000fc4000bf66270 */
[----:B------:R-:W-:Y:S01]  /*ccd0*/  ISETP.GE.AND P0, PT, R19, UR4, PT ;  /* 0x0000000413007c0c */ /* 0x000fe2000bf06270 */
[----:B------:R3:W-:Y:S01]  /*cce0*/  @!P4 ST.E.64 desc[UR50][R20.64], R110 ;  /* 0x0000006e1400c985 */ /* 0x0007e2000c101b32 */
[CC--:B----4-:R-:W-:Y:S02]  /*ccf0*/  @!P1 LEA R24, P6, R221.reuse, R28.reuse, 0x2 ;  /* 0x0000001cdd189211 */ /* 0x0d0fe400078c10ff */
[C---:B-1----:R-:W-:Y:S02]  /*cd00*/  @!P2 LEA R8, P4, R220.reuse, R28, 0x2 ;  /* 0x0000001cdc08a211 */ /* 0x042fe400078810ff */
[-C--:B------:R-:W-:Y:S02]  /*cd10*/  @!P1 LEA.HI.X R25, R221, R29.reuse, R45, 0x2, P6 ;  /* 0x0000001ddd199211 */ /* 0x080fe400030f142d */
[----:B------:R-:W-:-:S03]  /*cd20*/  @!P2 LEA.HI.X R9, R220, R29, R44, 0x2, P4 ;  /* 0x0000001ddc09a211 */ /* 0x000fc600020f142c */
[----:B------:R3:W-:Y:S01]  /*cd30*/  @!P1 ST.E.64 desc[UR50][R24.64], R112 ;  /* 0x0000007018009985 */ /* 0x0007e2000c101b32 */
[-C--:B--2---:R-:W-:Y:S02]  /*cd40*/  @!P5 LEA R10, P1, R23, R28.reuse, 0x2 ;  /* 0x0000001c170ad211 */ /* 0x084fe400078210ff */
[CC--:B------:R-:W-:Y:S01]  /*cd50*/  @!P3 LEA R32, P4, R22.reuse, R28.reuse, 0x2 ;  /* 0x0000001c1620b211 */ /* 0x0c0fe200078810ff */
[----:B------:R3:W-:Y:S01]  /*cd60*/  @!P2 ST.E.64 desc[UR50][R8.64], R118 ;  /* 0x000000760800a985 */ /* 0x0007e2000c101b32 */
[----:B------:R-:W-:Y:S02]  /*cd70*/  @!P0 LEA R28, P6, R19, R28, 0x2 ;  /* 0x0000001c131c8211 */ /* 0x000fe400078c10ff */
[-C--:B------:R-:W-:Y:S02]  /*cd80*/  @!P5 LEA.HI.X R11, R23, R29.reuse, R42, 0x2, P1 ;  /* 0x0000001d170bd211 */ /* 0x080fe400008f142a */
[-C--:B------:R-:W-:Y:S02]  /*cd90*/  @!P3 LEA.HI.X R33, R22, R29.reuse, R40, 0x2, P4 ;  /* 0x0000001d1621b211 */ /* 0x080fe400020f1428 */
[----:B------:R-:W-:Y:S01]  /*cda0*/  @!P0 LEA.HI.X R29, R19, R29, R30, 0x2, P6 ;  /* 0x0000001d131d8211 */ /* 0x000fe200030f141e */
[----:B------:R3:W-:Y:S04]  /*cdb0*/  @!P5 ST.E.64 desc[UR50][R10.64], R120 ;  /* 0x000000780a00d985 */ /* 0x0007e8000c101b32 */
[----:B------:R3:W-:Y:S04]  /*cdc0*/  @!P3 ST.E.64 desc[UR50][R32.64], R126 ;  /* 0x0000007e2000b985 */ /* 0x0007e8000c101b32 */
[----:B------:R3:W-:Y:S02]  /*cdd0*/  @!P0 ST.E.64 desc[UR50][R28.64], R128 ;  /* 0x000000801c008985 */ /* 0x0007e4000c101b32 */
.L_x_175:
[----:B------:R-:W-:Y:S05]  /*cde0*/  BSYNC B1 ;  /* 0x0000000000017941 */ /* 0x000fea0003800000 */
.L_x_174:
[----:B------:R-:W-:Y:S01]  /*cdf0*/  ISETP.GE.AND P0, PT, R31, R2, PT ;  /* 0x000000021f00720c */ /* 0x000fe20003f06270 */
[----:B---3--:R3:W4:Y:S04]  /*ce00*/  SHFL.IDX PT, R9, R3, 0x1, 0x1c1f ;  /* 0x003c1f0003097f89 */ /* 0x00872800000e0000 */
[----:B------:R3:W0:Y:S08]  /*ce10*/  SHFL.IDX PT, R8, R0, 0x1, 0x1c1f ;  /* 0x003c1f0000087f89 */ /* 0x00063000000e0000 */
[----:B---3--:R-:W-:Y:S05]  /*ce20*/  @P0 BRA `(.L_x_173) ;  /* 0x00000014001c0947 */ /* 0x008fea0003800000 */
[----:B------:R-:W-:Y:S01]  /*ce30*/  ULDC UR4, c[0x0][0xac8] ;  /* 0x0002b20000047ab9 */ /* 0x000fe20000000800 */
[C---:B--2---:R-:W-:Y:S01]  /*ce40*/  VIADD R29, R17.reuse, 0x28 ;  /* 0x00000028111d7836 */ /* 0x044fe20000000000 */
[C---:B------:R-:W-:Y:S01]  /*ce50*/  ISETP.GE.AND P0, PT, R17.reuse, UR4, PT ;  /* 0x0000000411007c0c */ /* 0x040fe2000bf06270 */
[C---:B------:R-:W-:Y:S01]  /*ce60*/  VIADD R25, R17.reuse, 0x30 ;  /* 0x0000003011197836 */ /* 0x040fe20000000000 */
[----:B------:R-:W-:Y:S01]  /*ce70*/  ISETP.GE.AND P6, PT, R234, UR4, PT ;  /* 0x00000004ea007c0c */ /* 0x000fe2000bfc6270 */
[----:B------:R-:W-:Y:S01]  /*ce80*/  VIADD R31, R17, 0x38 ;  /* 0x00000038111f7836 */ /* 0x000fe20000000000 */
[----:B------:R-:W-:Y:S02]  /*ce90*/  ISETP.GE.AND P1, PT, R235, UR4, PT ;  /* 0x00000004eb007c0c */ /* 0x000fe4000bf26270 */
[----:B------:R-:W-:Y:S02]  /*cea0*/  ISETP.GE.AND P3, PT, R29, UR4, PT ;  /* 0x000000041d007c0c */ /* 0x000fe4000bf66270 */
[----:B------:R-:W-:-:S02]  /*ceb0*/  ISETP.GE.AND P4, PT, R233, UR4, PT ;  /* 0x00000004e9007c0c */ /* 0x000fc4000bf86270 */
[----:B------:R-:W-:Y:S02]  /*cec0*/  ISETP.GE.AND P2, PT, R18, UR4, PT ;  /* 0x0000000412007c0c */ /* 0x000fe4000bf46270 */
[----:B0-----:R-:W-:Y:S01]  /*ced0*/  SHF.R.S32.HI R0, RZ, 0x1f, R25 ;  /* 0x0000001fff007819 */ /* 0x001fe20000011419 */
[----:B----4-:R-:W-:Y:S02]  /*cee0*/  @!P0 IMAD.WIDE R2, R17, 0x4, R8 ;  /* 0x0000000411028825 */ /* 0x010fe400078e0208 */
[----:B------:R-:W-:-:S03]  /*cef0*/  @!P6 LEA R20, P5, R234, R8, 0x2 ;  /* 0x00000008ea14e211 */ /* 0x000fc600078a10ff */
[----:B------:R0:W-:Y:S01]  /*cf00*/  @!P0 ST.E.64 desc[UR50][R2.64], R12 ;  /* 0x0000000c02008985 */ /* 0x0001e2000c101b32 */
[----:B------:R-:W-:Y:S02]  /*cf10*/  @!P6 LEA.HI.X R21, R234, R9, R137, 0x2, P5 ;  /* 0x00000009ea15e211 */ /* 0x000fe400028f1489 */
[----:B------:R-:W-:-:S04]  /*cf20*/  @!P1 LEA R10, P0, R235, R8, 0x2 ;  /* 0x00000008eb0a9211 */ /* 0x000fc800078010ff */
[----:B------:R-:W-:Y:S02]  /*cf30*/  @!P1 LEA.HI.X R11, R235, R9, R138, 0x2, P0 ;  /* 0x00000009eb0b9211 */ /* 0x000fe400000f148a */
[----:B------:R-:W-:-:S03]  /*cf40*/  ISETP.GE.AND P0, PT, R25, UR4, PT ;  /* 0x0000000419007c0c */ /* 0x000fc6000bf06270 */
[----:B------:R2:W-:Y:S01]  /*cf50*/  @!P1 ST.E.64 desc[UR50][R10.64], R14 ;  /* 0x0000000e0a009985 */ /* 0x0005e2000c101b32 */
[----:B------:R-:W-:Y:S02]  /*cf60*/  ISETP.GE.AND P1, PT, R31, UR4, PT ;  /* 0x000000041f007c0c */ /* 0x000fe4000bf26270 */
[----:B0-----:R-:W-:Y:S01]  /*cf70*/  SHF.R.S32.HI R2, RZ, 0x1f, R29 ;  /* 0x0000001fff027819 */ /* 0x001fe2000001141d */
[----:B------:R0:W-:Y:S01]  /*cf80*/  @!P6 ST.E.64 desc[UR50][R20.64], R26 ;  /* 0x0000001a1400e985 */ /* 0x0001e2000c101b32 */
[----:B------:R-:W-:-:S04]  /*cf90*/  @!P3 LEA R12, P5, R29, R8, 0x2 ;  /* 0x000000081d0cb211 */ /* 0x000fc800078a10ff */
[-C--:B------:R-:W-:Y:S02]  /*cfa0*/  @!P3 LEA.HI.X R13, R29, R9.reuse, R2, 0x2, P5 ;  /* 0x000000091d0db211 */ /* 0x080fe400028f1402 */
[-C--:B------:R-:W-:Y:S02]  /*cfb0*/  @!P4 LEA R2, P5, R233, R8.reuse, 0x2 ;  /* 0x00000008e902c211 */ /* 0x080fe400078a10ff */
[-C--:B------:R-:W-:Y:S02]  /*cfc0*/  @!P0 LEA R24, P6, R25, R8.reuse, 0x2 ;  /* 0x0000000819188211 */ /* 0x080fe400078c10ff */
[----:B------:R-:W-:Y:S02]  /*cfd0*/  @!P4 LEA.HI.X R3, R233, R9, R136, 0x2, P5 ;  /* 0x00000009e903c211 */ /* 0x000fe400028f1488 */
[----:B--2---:R-:W-:Y:S02]  /*cfe0*/  SHF.R.S32.HI R11, RZ, 0x1f, R18 ;  /* 0x0000001fff0b7819 */ /* 0x004fe40000011412 */
[----:B------:R-:W-:Y:S01]  /*cff0*/  @!P2 LEA R10, P5, R18, R8, 0x2 ;  /* 0x00000008120aa211 */ /* 0x000fe200078a10ff */
[----:B------:R2:W-:Y:S01]  /*d000*/  @!P4 ST.E.64 desc[UR50][R2.64], R48 ;  /* 0x000000300200c985 */ /* 0x0005e2000c101b32 */
[----:B------:R-:W-:-:S02]  /*d010*/  ISETP.GE.AND P4, PT, R232, UR4, PT ;  /* 0x00000004e8007c0c */ /* 0x000fc4000bf86270 */
[-C--:B------:R-:W-:Y:S02]  /*d020*/  @!P2 LEA.HI.X R11, R18, R9.reuse, R11, 0x2, P5 ;  /* 0x00000009120ba211 */ /* 0x080fe400028f140b */
[-C--:B------:R-:W-:Y:S02]  /*d030*/  @!P0 LEA.HI.X R25, R25, R9.reuse, R0, 0x2, P6 ;  /* 0x0000000919198211 */ /* 0x080fe400030f1400 */
[----:B------:R-:W-:Y:S01]  /*d040*/  SHF.R.S32.HI R0, RZ, 0x1f, R31 ;  /* 0x0000001fff007819 */ /* 0x000fe2000001141f */
[----:B------:R3:W-:Y:S01]  /*d050*/  @!P2 ST.E.64 desc[UR50][R10.64], R58 ;  /* 0x0000003a0a00a985 */ /* 0x0007e2000c101b32 */
[----:B------:R-:W-:Y:S02]  /*d060*/  @!P1 LEA R14, P6, R31, R8, 0x2 ;  /* 0x000000081f0e9211 */ /* 0x000fe400078c10ff */
[----:B------:R-:W-:Y:S01]  /*d070*/  ISETP.GE.AND P2, PT, R231, UR4, PT ;  /* 0x00000004e7007c0c */ /* 0x000fe2000bf46270 */
[----:B------:R4:W-:Y:S01]  /*d080*/  @!P3 ST.E.64 desc[UR50][R12.64], R60 ;  /* 0x0000003c0c00b985 */ /* 0x0009e2000c101b32 */
[----:B------:R-:W-:-:S02]  /*d090*/  @!P1 LEA.HI.X R15, R31, R9, R0, 0x2, P6 ;  /* 0x000000091f0f9211 */ /* 0x000fc400030f1400 */
[----:B------:R-:W-:Y:S01]  /*d0a0*/  ISETP.GE.AND P3, PT, R230, UR4, PT ;  /* 0x00000004e6007c0c */ /* 0x000fe2000bf66270 */
[----:B------:R-:W-:Y:S01]  /*d0b0*/  @!P0 ST.E.64 desc[UR50][R24.64], R66 ;  /* 0x0000004218008985 */ /* 0x000fe2000c101b32 */
[----:B0-----:R-:W-:-:S03]  /*d0c0*/  @!P4 LEA R20, P0, R232, R8, 0x2 ;  /* 0x00000008e814c211 */ /* 0x001fc600078010ff */
[----:B------:R0:W-:Y:S01]  /*d0d0*/  @!P1 ST.E.64 desc[UR50][R14.64], R68 ;  /* 0x000000440e009985 */ /* 0x0001e2000c101b32 */
[----:B------:R-:W-:Y:S02]  /*d0e0*/  @!P4 LEA.HI.X R21, R232, R9, R135, 0x2, P0 ;  /* 0x00000009e815c211 */ /* 0x000fe400000f1487 */
[----:B------:R-:W-:Y:S02]  /*d0f0*/  ISETP.GE.AND P1, PT, R229, UR4, PT ;  /* 0x00000004e5007c0c */ /* 0x000fe4000bf26270 */
[----:B------:R-:W-:Y:S01]  /*d100*/  ISETP.GE.AND P0, PT, R228, UR4, PT ;  /* 0x00000004e4007c0c */ /* 0x000fe2000bf06270 */
[----:B------:R-:W-:Y:S01]  /*d110*/  @!P4 ST.E.64 desc[UR50][R20.64], R74 ;  /* 0x0000004a1400c985 */ /* 0x000fe2000c101b32 */
[----:B------:R-:W-:Y:S02]  /*d120*/  ISETP.GE.AND P4, PT, R227, UR4, PT ;  /* 0x00000004e3007c0c */ /* 0x000fe4000bf86270 */
[-C--:B------:R-:W-:Y:S02]  /*d130*/  @!P2 LEA R26, P6, R231, R8.reuse, 0x2 ;  /* 0x00000008e71aa211 */ /* 0x080fe400078c10ff */
[----:B--2---:R-:W-:-:S02]  /*d140*/  @!P3 LEA R2, P5, R230, R8, 0x2 ;  /* 0x00000008e602b211 */ /* 0x004fc400078a10ff */
[-C--:B------:R-:W-:Y:S02]  /*d150*/  @!P2 LEA.HI.X R27, R231, R9.reuse, R134, 0x2, P6 ;  /* 0x00000009e71ba211 */ /* 0x080fe400030f1486 */
[-C--:B------:R-:W-:Y:S02]  /*d160*/  @!P3 LEA.HI.X R3, R230, R9.reuse, R133, 0x2, P5 ;  /* 0x00000009e603b211 */ /* 0x080fe400028f1485 */
[CC--:B---3--:R-:W-:Y:S01]  /*d170*/  @!P1 LEA R10, P5, R229.reuse, R8.reuse, 0x2 ;  /* 0x00000008e50a9211 */ /* 0x0c8fe200078a10ff */
[----:B------:R-:W-:Y:S01]  /*d180*/  @!P2 ST.E.64 desc[UR50][R26.64], R76 ;  /* 0x0000004c1a00a985 */ /* 0x000fe2000c101b32 */
[----:B------:R-:W-:Y:S02]  /*d190*/  ISETP.GE.AND P2, PT, R226, UR4, PT ;  /* 0x00000004e2007c0c */ /* 0x000fe4000bf46270 */
[----:B----4-:R-:W-:Y:S01]  /*d1a0*/  @!P0 LEA R12, P6, R228, R8, 0x2 ;  /* 0x00000008e40c8211 */ /* 0x010fe200078c10ff */
[----:B------:R2:W-:Y:S01]  /*d1b0*/  @!P3 ST.E.64 desc[UR50][R2.64], R82 ;  /* 0x000000520200b985 */ /* 0x0005e2000c101b32 */
[----:B------:R-:W-:-:S02]  /*d1c0*/  @!P1 LEA.HI.X R11, R229, R9, R132, 0x2, P5 ;  /* 0x00000009e50b9211 */ /* 0x000fc400028f1484 */
[----:B------:R-:W-:Y:S02]  /*d1d0*/  ISETP.GE.AND P3, PT, R225, UR4, PT ;  /* 0x00000004e1007c0c */ /* 0x000fe4000bf66270 */
[CC--:B0-----:R-:W-:Y:S01]  /*d1e0*/  @!P4 LEA R14, P5, R227.reuse, R8.reuse, 0x2 ;  /* 0x00000008e30ec211 */ /* 0x0c1fe200078a10ff */
[----:B------:R0:W-:Y:S01]  /*d1f0*/  @!P1 ST.E.64 desc[UR50][R10.64], R84 ;  /* 0x000000540a009985 */ /* 0x0001e2000c101b32 */
[-C--:B------:R-:W-:Y:S02]  /*d200*/  @!P0 LEA.HI.X R13, R228, R9.reuse, R131, 0x2, P6 ;  /* 0x00000009e40d8211 */ /* 0x080fe400030f1483 */
[----:B------:R-:W-:Y:S02]  /*d210*/  @!P4 LEA.HI.X R15, R227, R9, R55, 0x2, P5 ;  /* 0x00000009e30fc211 */ /* 0x000fe400028f1437 */
[----:B------:R-:W-:Y:S01]  /*d220*/  ISETP.GE.AND P1, PT, R224, UR4, PT ;  /* 0x00000004e0007c0c */ /* 0x000fe2000bf26270 */
[----:B------:R3:W-:Y:S01]  /*d230*/  @!P0 ST.E.64 desc[UR50][R12.64], R90 ;  /* 0x0000005a0c008985 */ /* 0x0007e2000c101b32 */
[----:B--2---:R-:W-:-:S03]  /*d240*/  @!P2 LEA R2, P0, R226, R8, 0x2 ;  /* 0x00000008e202a211 */ /* 0x004fc600078010ff */
[----:B------:R-:W-:Y:S01]  /*d250*/  @!P4 ST.E.64 desc[UR50][R14.64], R92 ;  /* 0x0000005c0e00c985 */ /* 0x000fe2000c101b32 */
[----:B------:R-:W-:Y:S02]  /*d260*/  ISETP.GE.AND P4, PT, R223, UR4, PT ;  /* 0x00000004df007c0c */ /* 0x000fe4000bf86270 */
[CC--:B------:R-:W-:Y:S02]  /*d270*/  @!P3 LEA R20, P5, R225.reuse, R8.reuse, 0x2 ;  /* 0x00000008e114b211 */ /* 0x0c0fe400078a10ff */
        /* <DEDUP_REMOVED lines=8> */
[C---:B0-----:R-:W-:Y:S02]  /*d300*/  @!P4 LEA R10, P3, R223.reuse, R8, 0x2 ;  /* 0x00000008df0ac211 */ /* 0x041fe400078610ff */
[----:B------:R-:W-:Y:S01]  /*d310*/  ISETP.GE.AND P5, PT, R220, UR4, PT ;  /* 0x00000004dc007c0c */ /* 0x000fe2000bfa6270 */
[----:B------:R0:W-:Y:S01]  /*d320*/  @!P1 ST.E.64 desc[UR50][R24.64], R106 ;  /* 0x0000006a18009985 */ /* 0x0001e2000c101b32 */
[----:B------:R-:W-:Y:S02]  /*d330*/  @!P4 LEA.HI.X R11, R223, R9, R47, 0x2, P3 ;  /* 0x00000009df0bc211 */ /* 0x000fe400018f142f */
[----:B------:R-:W-:-:S02]  /*d340*/  ISETP.GE.AND P3, PT, R23, UR4, PT ;  /* 0x0000000417007c0c */ /* 0x000fc4000bf66270 */
[----:B------:R-:W-:Y:S01]  /*d350*/  ISETP.GE.AND P1, PT, R22, UR4, PT ;  /* 0x0000000416007c0c */ /* 0x000fe2000bf26270 */
[----:B------:R0:W-:Y:S01]  /*d360*/  @!P4 ST.E.64 desc[UR50][R10.64], R108 ;  /* 0x0000006c0a00c985 */ /* 0x0001e2000c101b32 */
[CC--:B---3--:R-:W-:Y:S02]  /*d370*/  @!P0 LEA R12, P6, R222.reuse, R8.reuse, 0x2 ;  /* 0x00000008de0c8211 */ /* 0x0c8fe400078c10ff */
[C---:B--2---:R-:W-:Y:S02]  /*d380*/  @!P2 LEA R2, P4, R221.reuse, R8, 0x2 ;  /* 0x00000008dd02a211 */ /* 0x044fe400078810ff */
[-C--:B------:R-:W-:Y:S02]  /*d390*/  @!P0 LEA.HI.X R13, R222, R9.reuse, R46, 0x2, P6 ;  /* 0x00000009de0d8211 */ /* 0x080fe400030f142e */
[----:B------:R-:W-:-:S03]  /*d3a0*/  @!P2 LEA.HI.X R3, R221, R9, R45, 0x2, P4 ;  /* 0x00000009dd03a211 */ /* 0x000fc600020f142d */
[----:B------:R2:W-:Y:S01]  /*d3b0*/  @!P0 ST.E.64 desc[UR50][R12.64], R114 ;  /* 0x000000720c008985 */ /* 0x0005e2000c101b32 */
[-C--:B------:R-:W-:Y:S02]  /*d3c0*/  @!P5 LEA R14, P0, R220, R8.reuse, 0x2 ;  /* 0x00000008dc0ed211 */ /* 0x080fe400078010ff */
[CC--:B----4-:R-:W-:Y:S01]  /*d3d0*/  @!P3 LEA R20, P4, R23.reuse, R8.reuse, 0x2 ;  /* 0x000000081714b211 */ /* 0x0d0fe200078810ff */
[----:B------:R2:W-:Y:S01]  /*d3e0*/  @!P2 ST.E.64 desc[UR50][R2.64], R116 ;  /* 0x000000740200a985 */ /* 0x0005e2000c101b32 */
[----:B0-----:R-:W-:Y:S02]  /*d3f0*/  @!P1 LEA R24, P6, R22, R8, 0x2 ;  /* 0x0000000816189211 */ /* 0x001fe400078c10ff */
[-C--:B------:R-:W-:Y:S02]  /*d400*/  @!P5 LEA.HI.X R15, R220, R9.reuse, R44, 0x2, P0 ;  /* 0x00000009dc0fd211 */ /* 0x080fe400000f142c */
[-C--:B------:R-:W-:Y:S02]  /*d410*/  @!P3 LEA.HI.X R21, R23, R9.reuse, R42, 0x2, P4 ;  /* 0x000000091715b211 */ /* 0x080fe400020f142a */
[----:B------:R-:W-:Y:S01]  /*d420*/  @!P1 LEA.HI.X R25, R22, R9, R40, 0x2, P6 ;  /* 0x0000000916199211 */ /* 0x000fe200030f1428 */
[----:B------:R2:W-:Y:S01]  /*d430*/  @!P5 ST.E.64 desc[UR50][R14.64], R122 ;  /* 0x0000007a0e00d985 */ /* 0x0005e2000c101b32 */
[----:B------:R-:W-:-:S03]  /*d440*/  ISETP.GE.AND P0, PT, R19, UR4, PT ;  /* 0x0000000413007c0c */ /* 0x000fc6000bf06270 */
[----:B------:R2:W-:Y:S04]  /*d450*/  @!P3 ST.E.64 desc[UR50][R20.64], R124 ;  /* 0x0000007c1400b985 */ /* 0x0005e8000c101b32 */
[----:B------:R2:W-:Y:S06]  /*d460*/  @!P1 ST.E.64 desc[UR50][R24.64], R4 ;  /* 0x0000000418009985 */ /* 0x0005ec000c101b32 */
[----:B------:R-:W-:Y:S05]  /*d470*/  @P0 BRA `(.L_x_173) ;  /* 0x0000000c00880947 */ /* 0x000fea0003800000 */
[----:B--2---:R-:W-:-:S04]  /*d480*/  LEA R2, P0, R19, R8, 0x2 ;  /* 0x0000000813027211 */ /* 0x004fc800078010ff */
[----:B------:R-:W-:-:S05]  /*d490*/  LEA.HI.X R3, R19, R9, R30, 0x2, P0 ;  /* 0x0000000913037211 */ /* 0x000fca00000f141e */
[----:B------:R0:W-:Y:S01]  /*d4a0*/  ST.E.64 desc[UR50][R2.64], R6 ;  /* 0x0000000602007985 */ /* 0x0001e2000c101b32 */
[----:B------:R-:W-:Y:S05]  /*d4b0*/  BRA `(.L_x_173) ;  /* 0x0000000c00787947 */ /* 0x000fea0003800000 */
.L_x_164:
[----:B------:R-:W-:Y:S02]  /*d4c0*/  ULDC.64 UR8, c[0x0][0xc00] ;  /* 0x0003000000087ab9 */ /* 0x000fe40000000a00 */
[----:B------:R-:W-:-:S04]  /*d4d0*/  UISETP.NE.U32.AND UP0, UPT, UR8, URZ, UPT ;  /* 0x0000003f0800728c */ /* 0x000fc8000bf05070 */
[----:B------:R-:W-:-:S03]  /*d4e0*/  UISETP.NE.AND.EX UP0, UPT, UR9, URZ, UPT, UP0 ;  /* 0x0000003f0900728c */ /* 0x000fc6000bf05300 */
[----:B------:R-:W-:Y:S02]  /*d4f0*/  ULDC.64 UR8, c[0x0][0xc00] ;  /* 0x0003000000087ab9 */ /* 0x000fe40000000a00 */
[----:B------:R-:W-:Y:S01]  /*d500*/  UIMAD.WIDE UR8, UR36, 0x4, UR8 ;  /* 0x00000004240878a5 */ /* 0x000fe2000f8e0208 */
[----:B------:R-:W-:-:S05]  /*d510*/  PLOP3.LUT P1, PT, PT, PT, UP0, 0x80, 0x0 ;  /* 0x000000000000781c */ /* 0x000fca0003f2f008 */
[----:B------:R-:W-:Y:S02]  /*d520*/  IMAD.U32 R2, RZ, RZ, UR8 ;  /* 0x00000008ff027e24 */ /* 0x000fe4000f8e00ff */
[----:B------:R-:W-:Y:S01]  /*d530*/  IMAD.U32 R3, RZ, RZ, UR9 ;  /* 0x00000009ff037e24 */ /* 0x000fe2000f8e00ff */
[----:B------:R-:W-:Y:S02]  /*d540*/  ULDC.64 UR8, c[0x0][0xc08] ;  /* 0x0003020000087ab9 */ /* 0x000fe40000000a00 */
[----:B------:R-:W-:-:S03]  /*d550*/  UISETP.NE.U32.AND UP1, UPT, UR8, URZ, UPT ;  /* 0x0000003f0800728c */ /* 0x000fc6000bf25070 */
[----:B------:R-:W2:Y:S01]  /*d560*/  @P1 LDG.E R6, desc[UR50][R2.64] ;  /* 0x0000003202061981 */ /* 0x000ea2000c1e1900 */
[----:B------:R-:W-:Y:S01]  /*d570*/  UISETP.NE.AND.EX UP1, UPT, UR9, URZ, UPT, UP1 ;  /* 0x0000003f0900728c */ /* 0x000fe2000bf25310 */
[----:B------:R-:W-:Y:S01]  /*d580*/  ULDC UR4, c[0x0][0xa88] ;  /* 0x0002a20000047ab9 */ /* 0x000fe20000000800 */
[----:B------:R-:W0:Y:S01]  /*d590*/  S2R R7, SR_TID.X ;  /* 0x0000000000077919 */ /* 0x000e220000002100 */
[----:B------:R-:W-:-:S03]  /*d5a0*/  IMAD.U32 R0, RZ, RZ, UR4 ;  /* 0x00000004ff007e24 */ /* 0x000fc6000f8e00ff */
[----:B------:R-:W-:-:S05]  /*d5b0*/  PLOP3.LUT P2, PT, PT, PT, UP1, 0x80, 0x0 ;  /* 0x000000000000781c */ /* 0x000fca0003f4f018 */
[----:B------:R-:W-:Y:S02]  /*d5c0*/  @UP1 ULDC.64 UR8, c[0x0][0xc08] ;  /* 0x0003020000081ab9 */ /* 0x000fe40000000a00 */
[----:B------:R-:W-:-:S06]  /*d5d0*/  @UP1 UIMAD.WIDE UR8, UR36, 0x4, UR8 ;  /* 0x00000004240818a5 */ /* 0x000fcc000f8e0208 */
[----:B------:R-:W-:Y:S02]  /*d5e0*/  IMAD.U32 R4, RZ, RZ, UR8 ;  /* 0x00000008ff047e24 */ /* 0x000fe4000f8e00ff */
[----:B------:R-:W-:-:S05]  /*d5f0*/  IMAD.U32 R5, RZ, RZ, UR9 ;  /* 0x00000009ff057e24 */ /* 0x000fca000f8e00ff */
[----:B------:R1:W5:Y:S01]  /*d600*/  @P2 LDG.E R0, desc[UR50][R4.64] ;  /* 0x0000003204002981 */ /* 0x000362000c1e1900 */
[----:B------:R-:W-:Y:S01]  /*d610*/  UMOV UR4, URZ ;  /* 0x0000003f00047c82 */ /* 0x000fe20008000000 */
[----:B0-----:R-:W-:-:S05]  /*d620*/  VIADD R7, R7, 0xffffff80 ;  /* 0xffffff8007077836 */ /* 0x001fca0000000000 */
[----:B------:R-:W-:Y:S02]  /*d630*/  ISETP.GT.AND P0, PT, R7, 0x7f, PT ;  /* 0x0000007f0700780c */ /* 0x000fe40003f04270 */
[----:B--2---:R-:W-:-:S13]  /*d640*/  @P1 R2UR UR4, R6 ;  /* 0x00000000060412ca */ /* 0x004fda00000e0000 */
[----:B------:R-:W-:Y:S01]  /*d650*/  USHF.R.S32.HI UR16, URZ, 0x1f, UR4 ;  /* 0x0000001f3f107899 */ /* 0x000fe20008011404 */
[----:B-1----:R-:W-:Y:S11]  /*d660*/  @P2 BRA `(.L_x_176) ;  /* 0x0000000000102947 */ /* 0x002ff60003800000 */
[----:B------:R-:W-:Y:S05]  /*d670*/  @!P1 BRA `(.L_x_176) ;  /* 0x00000000000c9947 */ /* 0x000fea0003800000 */
[----:B------:R-:W2:Y:S04]  /*d680*/  LDG.E R5, desc[UR50][R2.64] ;  /* 0x0000003202057981 */ /* 0x000ea8000c1e1900 */
[----:B-----5:R-:W2:Y:S02]  /*d690*/  LDG.E R0, desc[UR50][R2.64+0x4] ;  /* 0x0000043202007981 */ /* 0x020ea4000c1e1900 */
[----:B--2---:R-:W-:-:S07]  /*d6a0*/  IMAD.IADD R0, R0, 0x1, -R5 ;  /* 0x0000000100007824 */ /* 0x004fce00078e0a05 */
.L_x_176:
[----:B------:R-:W-:Y:S01]  /*d6b0*/  USEL UR36, UR36, URZ, !UP0 ;  /* 0x0000003f24247287 */ /* 0x000fe2000c000000 */
[----:B------:R-:W-:Y:S01]  /*d6c0*/  BSSY B1, `(.L_x_177) ;  /* 0x0000039000017945 */ /* 0x000fe20003800000 */
[----:B------:R-:W-:-:S03]  /*d6d0*/  USEL UR37, UR37, URZ, !UP0 ;  /* 0x0000003f25257287 */ /* 0x000fc6000c000000 */
[----:B------:R-:W-:Y:S09]  /*d6e0*/  @P0 BRA `(.L_x_178) ;  /* 0x0000000000d80947 */ /* 0x000ff20003800000 */
[----:B------:R-:W0:Y:S01]  /*d6f0*/  S2R R3, SR_TID.X ;  /* 0x0000000000037919 */ /* 0x000e220000002100 */
[----:B------:R-:W1:Y:S01]  /*d700*/  LDC R9, c[0x0][0xbe8] ;  /* 0x0002fa00ff097b82 */ /* 0x000e620000000800 */
[----:B------:R-:W-:-:S04]  /*d710*/  IMAD.U32 R2, RZ, RZ, UR43 ;  /* 0x0000002bff027e24 */ /* 0x000fc8000f8e00ff */
[----:B0-----:R-:W-:Y:S02]  /*d720*/  IMAD R2, R2, 0x80, R3 ;  /* 0x0000008002027824 */ /* 0x001fe400078e0203 */
[----:B-1---5:R-:W-:Y:S02]  /*d730*/  IMAD R3, R0, R9, RZ ;  /* 0x0000000900037224 */ /* 0x022fe400078e02ff */
[----:B------:R-:W-:-:S05]  /*d740*/  VIADD R4, R2, 0xffffff80 ;  /* 0xffffff8002047836 */ /* 0x000fca0000000000 */
[----:B------:R-:W-:-:S13]  /*d750*/  ISETP.GE.AND P0, PT, R4, R3, PT ;  /* 0x000000030400720c */ /* 0x000fda0003f06270 */
[----:B------:R-:W-:Y:S05]  /*d760*/  @P0 BRA `(.L_x_178) ;  /* 0x0000000000b80947 */ /* 0x000fea0003800000 */
[----:B------:R-:W-:Y:S01]  /*d770*/  ISETP.NE.AND P0, PT, R9, 0x1, PT ;  /* 0x000000010900780c */ /* 0x000fe20003f05270 */
[----:B------:R-:W-:Y:S01]  /*d780*/  UISETP.GT.AND UP2, UPT, UR45, 0x1, UPT ;  /* 0x000000012d00788c */ /* 0x000fe2000bf44270 */
[----:B------:R-:W-:Y:S01]  /*d790*/  IMAD.MOV.U32 R5, RZ, RZ, R4 ;  /* 0x000000ffff057224 */ /* 0x000fe200078e0004 */
[----:B------:R-:W-:Y:S02]  /*d7a0*/  UMOV UR8, 0x9b8 ;  /* 0x000009b800087882 */ /* 0x000fe40000000000 */
[----:B------:R-:W-:Y:S02]  /*d7b0*/  USEL UR17, UR8, 0x978, UP2 ;  /* 0x0000097808117887 */ /* 0x000fe40009000000 */
[----:B------:R-:W-:-:S06]  /*d7c0*/  USEL UR19, UR39, URZ, UP2 ;  /* 0x0000003f27137287 */ /* 0x000fcc0009000000 */
[----:B------:R-:W0:Y:S04]  /*d7d0*/  @P0 LDC R3, c[0x0][0xbec] ;  /* 0x0002fb00ff030b82 */ /* 0x000e280000000800 */
[----:B------:R-:W-:Y:S01]  /*d7e0*/  ULDC.64 UR8, c[0x0][UR17+0x218] ;  /* 0x0000860011087abb */ /* 0x000fe20008000a00 */
[----:B------:R-:W-:Y:S01]  /*d7f0*/  ULDC.64 UR12, c[0x0][UR17+0x220] ;  /* 0x00008800110c7abb */ /* 0x000fe20008000a00 */
[----:B------:R-:W-:Y:S01]  /*d800*/  ULDC.64 UR14, c[0x0][UR17+0x228] ;  /* 0x00008a00110e7abb */ /* 0x000fe20008000a00 */
[----:B------:R-:W-:Y:S01]  /*d810*/  UIMAD.WIDE.U32 UR10, UR8, UR42, URZ ;  /* 0x0000002a080a72a5 */ /* 0x000fe2000f8e003f */
[----:B------:R-:W1:Y:S01]  /*d820*/  @P0 LDC R7, c[0x0][0xbf0] ;  /* 0x0002fc00ff070b82 */ /* 0x000e620000000800 */
[----:B------:R-:W-:Y:S02]  /*d830*/  UIMAD UR18, UR9, UR42, URZ ;  /* 0x0000002a091272a4 */ /* 0x000fe4000f8e023f */
[----:B------:R-:W-:-:S02]  /*d840*/  UIMAD UR13, UR13, UR36, URZ ;  /* 0x000000240d0d72a4 */ /* 0x000fc4000f8e023f */
[----:B------:R-:W-:Y:S02]  /*d850*/  UIMAD.WIDE.U32 UR20, UR14, UR19, URZ ;  /* 0x000000130e1472a5 */ /* 0x000fe4000f8e003f */
[----:B------:R-:W-:Y:S02]  /*d860*/  UIMAD.WIDE.U32 UR8, UR12, UR36, URZ ;  /* 0x000000240c0872a5 */ /* 0x000fe4000f8e003f */
[----:B------:R-:W-:Y:S02]  /*d870*/  UIMAD UR14, UR15, UR19, URZ ;  /* 0x000000130f0e72a4 */ /* 0x000fe4000f8e023f */
[----:B------:R-:W-:Y:S02]  /*d880*/  UIMAD UR13, UR12, UR37, UR13 ;  /* 0x000000250c0d72a4 */ /* 0x000fe4000f8e020d */
[----:B------:R-:W-:Y:S02]  /*d890*/  UIADD3 UR10, UP0, UP1, UR8, UR10, UR4 ;  /* 0x0000000a080a7290 */ /* 0x000fe4000f91e004 */
[----:B------:R-:W-:Y:S01]  /*d8a0*/  UIADD3 UR8, UR14, UR21, URZ ;  /* 0x000000150e087290 */ /* 0x000fe2000fffe03f */
[----:B0-----:R-:W-:Y:S01]  /*d8b0*/  @P0 IMAD.HI.U32 R2, R4, R3, RZ ;  /* 0x0000000304020227 */ /* 0x001fe200078e00ff */
[----:B------:R-:W-:-:S02]  /*d8c0*/  UIADD3 UR11, UR18, UR11, URZ ;  /* 0x0000000b120b7290 */ /* 0x000fc4000fffe03f */
[----:B------:R-:W-:Y:S01]  /*d8d0*/  UIADD3 UR13, UR9, UR13, URZ ;  /* 0x0000000d090d7290 */ /* 0x000fe2000fffe03f */
[----:B------:R-:W-:Y:S02]  /*d8e0*/  IMAD.U32 R3, RZ, RZ, UR21 ;  /* 0x00000015ff037e24 */ /* 0x000fe4000f8e00ff */
[----:B------:R-:W-:Y:S01]  /*d8f0*/  IMAD.U32 R6, RZ, RZ, UR8 ;  /* 0x00000008ff067e24 */ /* 0x000fe2000f8e00ff */
[----:B------:R-:W-:Y:S01]  /*d900*/  ULDC.64 UR8, c[0x0][UR17+0x210] ;  /* 0x0000840011087abb */ /* 0x000fe20008000a00 */
[----:B-1----:R-:W-:Y:S01]  /*d910*/  @P0 SHF.R.U32.HI R5, RZ, R7, R2 ;  /* 0x00000007ff050219 */ /* 0x002fe20000011602 */
[----:B------:R-:W-:-:S04]  /*d920*/  IMAD.U32 R2, RZ, RZ, UR20 ;  /* 0x00000014ff027e24 */ /* 0x000fc8000f8e00ff */
[--C-:B------:R-:W-:Y:S01]  /*d930*/  IMAD.MOV R7, RZ, RZ, -R5.reuse ;  /* 0x000000ffff077224 */ /* 0x100fe200078e0a05 */
[----:B------:R-:W-:Y:S01]  /*d940*/  IADD3 R2, P0, P1, R5, UR10, R2 ;  /* 0x0000000a05027c10 */ /* 0x000fe2000f91e002 */
[----:B------:R-:W-:Y:S01]  /*d950*/  UIADD3.X UR10, UR13, UR11, UR16, UP0, UP1 ;  /* 0x0000000b0d0a7290 */ /* 0x000fe200087e2410 */
[----:B------:R-:W-:Y:S01]  /*d960*/  SHF.R.S32.HI R5, RZ, 0x1f, R5 ;  /* 0x0000001fff057819 */ /* 0x000fe20000011405 */
[----:B------:R-:W-:-:S04]  /*d970*/  IMAD R7, R9, R7, R4 ;  /* 0x0000000709077224 */ /* 0x000fc800078e0204 */
[----:B------:R-:W-:Y:S01]  /*d980*/  IADD3.X R3, R5, UR10, R6, P0, P1 ;  /* 0x0000000a05037c10 */ /* 0x000fe200087e2406 */
[C---:B------:R-:W-:Y:S01]  /*d990*/  IMAD R9, R7.reuse, UR9, RZ ;  /* 0x0000000907097c24 */ /* 0x040fe2000f8e02ff */
[----:B------:R-:W-:Y:S01]  /*d9a0*/  SHF.R.S32.HI R4, RZ, 0x1f, R7 ;  /* 0x0000001fff047819 */ /* 0x000fe20000011407 */
[----:B------:R-:W-:Y:S01]  /*d9b0*/  ULDC.64 UR10, c[0x0][0xba8] ;  /* 0x0002ea00000a7ab9 */ /* 0x000fe20000000a00 */
[----:B------:R-:W-:Y:S01]  /*d9c0*/  @!UP2 ULDC UR10, c[0x0][0xb50] ;  /* 0x0002d400000aaab9 */ /* 0x000fe20000000800 */
[----:B------:R-:W-:Y:S01]  /*d9d0*/  IMAD.WIDE.U32 R2, R7, UR8, R2 ;  /* 0x0000000807027c25 */ /* 0x000fe2000f8e0002 */
[----:B------:R-:W-:-:S03]  /*d9e0*/  @!UP2 ULDC UR11, c[0x0][0xb54] ;  /* 0x0002d500000baab9 */ /* 0x000fc60000000800 */
[----:B------:R-:W-:Y:S01]  /*d9f0*/  IMAD R9, R4, UR8, R9 ;  /* 0x0000000804097c24 */ /* 0x000fe2000f8e0209 */
[----:B------:R-:W-:-:S03]  /*da00*/  LEA R4, P0, R2, UR10, 0x2 ;  /* 0x0000000a02047c11 */ /* 0x000fc6000f8010ff */
[----:B------:R-:W-:-:S05]  /*da10*/  IMAD.IADD R3, R3, 0x1, R9 ;  /* 0x0000000103037824 */ /* 0x000fca00078e0209 */
[----:B------:R-:W-:Y:S01]  /*da20*/  LEA.HI.X R5, R2, UR11, R3, 0x2, P0 ;  /* 0x0000000b02057c11 */ /* 0x000fe200080f1403 */
[----:B------:R-:W-:-:S05]  /*da30*/  IMAD.MOV.U32 R3, RZ, RZ, -0x800000 ;  /* 0xff800000ff037424 */ /* 0x000fca00078e00ff */
[----:B------:R0:W-:Y:S02]  /*da40*/  STG.E desc[UR50][R4.64], R3 ;  /* 0x0000000304007986 */ /* 0x0001e4000c101932 */
.L_x_178:
[----:B------:R-:W-:Y:S05]  /*da50*/  BSYNC B1 ;  /* 0x0000000000017941 */ /* 0x000fea0003800000 */
.L_x_177:
[----:B------:R-:W-:-:S06]  /*da60*/  UISETP.GT.AND UP0, UPT, UR45, 0x1, UPT ;  /* 0x000000012d00788c */ /* 0x000fcc000bf04270 */
[----:B------:R-:W-:-:S13]  /*da70*/  PLOP3.LUT P0, PT, PT, PT, UP0, 0x80, 0x0 ;  /* 0x000000000000781c */ /* 0x000fda0003f0f008 */
[----:B------:R-:W-:Y:S05]  /*da80*/  @P0 BRA `(.L_x_173) ;  /* 0x0000000800040947 */ /* 0x000fea0003800000 */
[----:B------:R-:W1:Y:S01]  /*da90*/  LDC R11, c[0x0][0xbe8] ;  /* 0x0002fa00ff0b7b82 */ /* 0x000e620000000800 */
[----:B------:R-:W-:Y:S01]  /*daa0*/  ULDC.64 UR12, c[0x0][0xaa0] ;  /* 0x0002a800000c7ab9 */ /* 0x000fe20000000a00 */
[----:B------:R-:W-:Y:S01]  /*dab0*/  IMAD R2, R16, 0x20, R236 ;  /* 0x0000002010027824 */ /* 0x000fe200078e02ec */
[----:B------:R-:W-:Y:S01]  /*dac0*/  UIMAD UR10, UR16, UR12, URZ ;  /* 0x0000000c100a72a4 */ /* 0x000fe2000f8e023f */
[----:B0-----:R-:W-:Y:S01]  /*dad0*/  IMAD.U32 R5, RZ, RZ, UR43 ;  /* 0x0000002bff057e24 */ /* 0x001fe2000f8e00ff */
[----:B------:R-:W-:Y:S01]  /*dae0*/  UIMAD.WIDE.U32 UR8, UR4, UR12, URZ ;  /* 0x0000000c040872a5 */ /* 0x000fe2000f8e003f */
[----:B------:R-:W-:Y:S01]  /*daf0*/  BSSY B1, `(.L_x_179) ;  /* 0x0000044000017945 */ /* 0x000fe20003800000 */
[----:B------:R-:W-:Y:S01]  /*db00*/  UIMAD UR10, UR4, UR13, UR10 ;  /* 0x0000000d040a72a4 */ /* 0x000fe2000f8e020a */
[----:B------:R-:W-:-:S03]  /*db10*/  IMAD R6, R5, 0x80, R2 ;  /* 0x0000008005067824 */ /* 0x000fc600078e0202 */
[----:B------:R-:W-:Y:S01]  /*db20*/  UIADD3 UR9, UR9, UR10, URZ ;  /* 0x0000000a09097290 */ /* 0x000fe2000fffe03f */
[----:B------:R-:W-:Y:S02]  /*db30*/  IMAD.MOV.U32 R5, RZ, RZ, R6 ;  /* 0x000000ffff057224 */ /* 0x000fe400078e0006 */
[----:B------:R-:W-:Y:S02]  /*db40*/  ULDC.64 UR10, c[0x0][0xae8] ;  /* 0x0002ba00000a7ab9 */ /* 0x000fe40000000a00 */
[----:B------:R-:W-:-:S04]  /*db50*/  UIMAD.WIDE.U32 UR8, UR42, UR10, UR8 ;  /* 0x0000000a2a0872a5 */ /* 0x000fc8000f8e0008 */
[----:B------:R-:W-:-:S03]  /*db60*/  UIMAD UR9, UR42, UR11, UR9 ;  /* 0x0000000b2a0972a4 */ /* 0x000fc6000f8e0209 */
[----:B------:R-:W-:Y:S01]  /*db70*/  ULDC.64 UR10, c[0x0][0xaf0] ;  /* 0x0002bc00000a7ab9 */ /* 0x000fe20000000a00 */
[----:B-1----:R-:W-:Y:S01]  /*db80*/  ISETP.NE.AND P0, PT, R11, 0x1, PT ;  /* 0x000000010b00780c */ /* 0x002fe20003f05270 */
[----:B------:R-:W-:-:S04]  /*db90*/  UIMAD UR37, UR37, UR10, URZ ;  /* 0x0000000a252572a4 */ /* 0x000fc8000f8e023f */
[----:B------:R-:W-:Y:S02]  /*dba0*/  UIMAD UR4, UR36, UR11, UR37 ;  /* 0x0000000b240472a4 */ /* 0x000fe4000f8e0225 */
[----:B------:R-:W-:-:S03]  /*dbb0*/  UIMAD.WIDE.U32 UR36, UR36, UR10, UR8 ;  /* 0x0000000a242472a5 */ /* 0x000fc6000f8e0008 */
[----:B------:R-:W-:Y:S01]  /*dbc0*/  ULDC.64 UR8, c[0x0][0xae0] ;  /* 0x0002b80000087ab9 */ /* 0x000fe20000000a00 */
[----:B------:R-:W-:Y:S02]  /*dbd0*/  UIADD3 UR4, UR37, UR4, URZ ;  /* 0x0000000425047290 */ /* 0x000fe4000fffe03f */
[----:B------:R-:W0:Y:S08]  /*dbe0*/  @P0 LDC R3, c[0x0][0xbec] ;  /* 0x0002fb00ff030b82 */ /* 0x000e300000000800 */
[----:B------:R-:W1:Y:S01]  /*dbf0*/  @P0 LDC R7, c[0x0][0xbf0] ;  /* 0x0002fc00ff070b82 */ /* 0x000e620000000800 */
[----:B0-----:R-:W-:-:S04]  /*dc00*/  @P0 IMAD.HI.U32 R2, R6, R3, RZ ;  /* 0x0000000306020227 */ /* 0x001fc800078e00ff */
[----:B------:R-:W-:Y:S02]  /*dc10*/  IMAD.U32 R3, RZ, RZ, UR37 ;  /* 0x00000025ff037e24 */ /* 0x000fe4000f8e00ff */
[----:B------:R-:W-:Y:S01]  /*dc20*/  IMAD.U32 R3, RZ, RZ, UR4 ;  /* 0x00000004ff037e24 */ /* 0x000fe2000f8e00ff */
[----:B-1----:R-:W-:-:S04]  /*dc30*/  @P0 SHF.R.U32.HI R5, RZ, R7, R2 ;  /* 0x00000007ff050219 */ /* 0x002fc80000011602 */
[--C-:B------:R-:W-:Y:S01]  /*dc40*/  SHF.R.S32.HI R2, RZ, 0x1f, R5.reuse ;  /* 0x0000001fff027819 */ /* 0x100fe20000011405 */
[----:B------:R-:W-:-:S04]  /*dc50*/  IMAD.MOV R7, RZ, RZ, -R5 ;  /* 0x000000ffff077224 */ /* 0x000fc800078e0a05 */
[----:B------:R-:W-:Y:S02]  /*dc60*/  IMAD R4, R2, UR8, RZ ;  /* 0x0000000802047c24 */ /* 0x000fe4000f8e02ff */
[----:B------:R-:W-:Y:S02]  /*dc70*/  IMAD.U32 R2, RZ, RZ, UR36 ;  /* 0x00000024ff027e24 */ /* 0x000fe4000f8e00ff */
[----:B------:R-:W-:Y:S02]  /*dc80*/  IMAD R7, R11, R7, R6 ;  /* 0x000000070b077224 */ /* 0x000fe400078e0206 */
[C---:B------:R-:W-:Y:S02]  /*dc90*/  IMAD R9, R5.reuse, UR9, R4 ;  /* 0x0000000905097c24 */ /* 0x040fe4000f8e0204 */
[----:B------:R-:W-:Y:S01]  /*dca0*/  IMAD.WIDE.U32 R2, R5, UR8, R2 ;  /* 0x0000000805027c25 */ /* 0x000fe2000f8e0002 */
[----:B------:R-:W-:Y:S01]  /*dcb0*/  SHF.R.S32.HI R4, RZ, 0x1f, R7 ;  /* 0x0000001fff047819 */ /* 0x000fe20000011407 */
[----:B------:R-:W-:-:S02]  /*dcc0*/  ULDC.64 UR8, c[0x0][0xad8] ;  /* 0x0002b60000087ab9 */ /* 0x000fc40000000a00 */
[----:B------:R-:W-:Y:S02]  /*dcd0*/  IMAD.U32 R5, RZ, RZ, UR43 ;  /* 0x0000002bff057e24 */ /* 0x000fe4000f8e00ff */
[----:B------:R-:W-:Y:S02]  /*dce0*/  IMAD.IADD R3, R3, 0x1, R9 ;  /* 0x0000000103037824 */ /* 0x000fe400078e0209 */
[----:B------:R-:W-:Y:S02]  /*dcf0*/  IMAD R8, R5, 0x80, R236 ;  /* 0x0000008005087824 */ /* 0x000fe400078e02ec */
[----:B------:R-:W-:Y:S02]  /*dd00*/  IMAD R6, R4, UR8, RZ ;  /* 0x0000000804067c24 */ /* 0x000fe4000f8e02ff */
[----:B-----5:R-:W-:Y:S02]  /*dd10*/  IMAD R11, R0, R11, RZ ;  /* 0x0000000b000b7224 */ /* 0x020fe400078e02ff */
[----:B------:R-:W-:-:S02]  /*dd20*/  VIADD R4, R8, 0x40 ;  /* 0x0000004008047836 */ /* 0x000fc40000000000 */
[C---:B------:R-:W-:Y:S01]  /*dd30*/  IMAD R5, R7.reuse, UR9, R6 ;  /* 0x0000000907057c24 */ /* 0x040fe2000f8e0206 */
[-C--:B------:R-:W-:Y:S01]  /*dd40*/  ISETP.GE.AND P2, PT, R8, R11.reuse, PT ;  /* 0x0000000b0800720c */ /* 0x080fe20003f46270 */
[----:B------:R-:W-:Y:S01]  /*dd50*/  IMAD.WIDE.U32 R2, R7, UR8, R2 ;  /* 0x0000000807027c25 */ /* 0x000fe2000f8e0002 */
[----:B------:R-:W-:Y:S01]  /*dd60*/  ULDC.64 UR8, c[0x0][0xa80] ;  /* 0x0002a00000087ab9 */ /* 0x000fe20000000a00 */
[----:B------:R-:W-:Y:S02]  /*dd70*/  ISETP.GE.AND P1, PT, R4, R11, PT ;  /* 0x0000000b0400720c */ /* 0x000fe40003f26270 */
[----:B------:R-:W-:Y:S01]  /*dd80*/  IMAD.IADD R3, R3, 0x1, R5 ;  /* 0x0000000103037824 */ /* 0x000fe200078e0205 */
[----:B------:R-:W-:Y:S01]  /*dd90*/  LEA R4, P3, R2, UR8, 0x1 ;  /* 0x0000000802047c11 */ /* 0x000fe2000f8608ff */
[----:B------:R-:W-:Y:S02]  /*dda0*/  VIADD R0, R8, 0x20 ;  /* 0x0000002008007836 */ /* 0x000fe40000000000 */
[----:B------:R-:W-:Y:S01]  /*ddb0*/  IMAD.SHL.U32 R7, R16, 0x8, RZ ;  /* 0x0000000810077824 */ /* 0x000fe200078e00ff */
[----:B------:R-:W-:-:S02]  /*ddc0*/  LEA.HI.X R5, R2, UR9, R3, 0x1, P3 ;  /* 0x0000000902057c11 */ /* 0x000fc400098f0c03 */
[----:B------:R-:W-:Y:S01]  /*ddd0*/  ISETP.GE.AND P0, PT, R0, R11, PT ;  /* 0x0000000b0000720c */ /* 0x000fe20003f06270 */
[C---:B------:R-:W-:Y:S01]  /*dde0*/  VIADD R13, R7.reuse, 0x40 ;  /* 0x00000040070d7836 */ /* 0x040fe20000000000 */
[----:B------:R0:W1:Y:S01]  /*ddf0*/  SHFL.IDX PT, R2, R4, RZ, 0x181f ;  /* 0x00181fff04027589 */ /* 0x00006200000e0000 */
[----:B------:R-:W-:Y:S01]  /*de00*/  VIADD R9, R7, 0x80 ;  /* 0x0000008007097836 */ /* 0x000fe20000000000 */
[----:B------:R-:W-:Y:S02]  /*de10*/  SHF.R.S32.HI R12, RZ, 0x1f, R7 ;  /* 0x0000001fff0c7819 */ /* 0x000fe40000011407 */
[----:B------:R0:W2:Y:S01]  /*de20*/  SHFL.IDX PT, R0, R5, RZ, 0x181f ;  /* 0x00181fff05007589 */ /* 0x0000a200000e0000 */
[----:B------:R-:W-:Y:S02]  /*de30*/  SHF.R.S32.HI R6, RZ, 0x1f, R13 ;  /* 0x0000001fff067819 */ /* 0x000fe4000001140d */
[----:B------:R-:W-:Y:S01]  /*de40*/  SHF.R.S32.HI R10, RZ, 0x1f, R9 ;  /* 0x0000001fff0a7819 */ /* 0x000fe20000011409 */
[----:B------:R-:W-:Y:S06]  /*de50*/  @P2 BRA `(.L_x_180) ;  /* 0x0000000000342947 */ /* 0x000fec0003800000 */
[----:B------:R-:W-:Y:S02]  /*de60*/  ULDC UR4, c[0x0][0xac8] ;  /* 0x0002b20000047ab9 */ /* 0x000fe40000000800 */
[----:B------:R-:W-:Y:S02]  /*de70*/  ISETP.GE.AND P4, PT, R7, UR4, PT ;  /* 0x0000000407007c0c */ /* 0x000fe4000bf86270 */
[----:B------:R-:W-:Y:S02]  /*de80*/  ISETP.GE.AND P3, PT, R13, UR4, PT ;  /* 0x000000040d007c0c */ /* 0x000fe4000bf66270 */
[----:B------:R-:W-:-:S09]  /*de90*/  ISETP.GE.AND P2, PT, R9, UR4, PT ;  /* 0x0000000409007c0c */ /* 0x000fd2000bf46270 */
[-C--:B-1----:R-:W-:Y:S02]  /*dea0*/  @!P4 LEA R14, P6, R7, R2.reuse, 0x1 ;  /* 0x00000002070ec211 */ /* 0x082fe400078c08ff */
[----:B------:R-:W-:Y:S02]  /*deb0*/  @!P3 LEA R20, P5, R13, R2, 0x1 ;  /* 0x000000020d14b211 */ /* 0x000fe400078a08ff */
[----:B--2---:R-:W-:Y:S02]  /*dec0*/  @!P4 LEA.HI.X R15, R7, R0, R12, 0x1, P6 ;  /* 0x00000000070fc211 */ /* 0x004fe400030f0c0c */
[----:B------:R-:W-:Y:S02]  /*ded0*/  @!P2 LEA R2, P6, R9, R2, 0x1 ;  /* 0x000000020902a211 */ /* 0x000fe400078c08ff */
[-C--:B------:R-:W-:Y:S01]  /*dee0*/  @!P3 LEA.HI.X R21, R13, R0.reuse, R6, 0x1, P5 ;  /* 0x000000000d15b211 */ /* 0x080fe200028f0c06 */
[----:B------:R3:W-:Y:S01]  /*def0*/  @!P4 ST.E.128 desc[UR50][R14.64], RZ ;  /* 0x000000ff0e00c985 */ /* 0x0007e2000c101d32 */
[----:B------:R-:W-:-:S03]  /*df00*/  @!P2 LEA.HI.X R3, R9, R0, R10, 0x1, P6 ;  /* 0x000000000903a211 */ /* 0x000fc600030f0c0a */
[----:B------:R3:W-:Y:S04]  /*df10*/  @!P3 ST.E.128 desc[UR50][R20.64], RZ ;  /* 0x000000ff1400b985 */ /* 0x0007e8000c101d32 */
[----:B------:R3:W-:Y:S02]  /*df20*/  @!P2 ST.E.128 desc[UR50][R2.64], RZ ;  /* 0x000000ff0200a985 */ /* 0x0007e4000c101d32 */
.L_x_180:
[----:B------:R-:W-:Y:S05]  /*df30*/  BSYNC B1 ;  /* 0x0000000000017941 */ /* 0x000fea0003800000 */
.L_x_179:
[----:B--2---:R2:W4:Y:S01]  /*df40*/  SHFL.IDX PT, R0, R5, 0x1, 0x181f ;  /* 0x00381f0005007f89 */ /* 0x00452200000e0000 */
[----:B------:R-:W-:Y:S03]  /*df50*/  BSSY B1, `(.L_x_181) ;  /* 0x0000010000017945 */ /* 0x000fe60003800000 */
[----:B-1-3--:R2:W1:Y:S01]  /*df60*/  SHFL.IDX PT, R2, R4, 0x1, 0x181f ;  /* 0x00381f0004027f89 */ /* 0x00a46200000e0000 */
[----:B------:R-:W-:Y:S05]  /*df70*/  @P0 BRA `(.L_x_182) ;  /* 0x0000000000340947 */ /* 0x000fea0003800000 */
[----:B------:R-:W-:Y:S02]  /*df80*/  ULDC UR4, c[0x0][0xac8] ;  /* 0x0002b20000047ab9 */ /* 0x000fe40000000800 */
[----:B------:R-:W-:Y:S02]  /*df90*/  ISETP.GE.AND P4, PT, R7, UR4, PT ;  /* 0x0000000407007c0c */ /* 0x000fe4000bf86270 */
[----:B------:R-:W-:Y:S02]  /*dfa0*/  ISETP.GE.AND P5, PT, R13, UR4, PT ;  /* 0x000000040d007c0c */ /* 0x000fe4000bfa6270 */
[----:B------:R-:W-:-:S09]  /*dfb0*/  ISETP.GE.AND P6, PT, R9, UR4, PT ;  /* 0x0000000409007c0c */ /* 0x000fd2000bfc6270 */
[-C--:B-1----:R-:W-:Y:S02]  /*dfc0*/  @!P4 LEA R14, P0, R7, R2.reuse, 0x1 ;  /* 0x00000002070ec211 */ /* 0x082fe400078008ff */
[-C--:B------:R-:W-:Y:S02]  /*dfd0*/  @!P5 LEA R20, P2, R13, R2.reuse, 0x1 ;  /* 0x000000020d14d211 */ /* 0x080fe400078408ff */
[----:B------:R-:W-:Y:S02]  /*dfe0*/  @!P6 LEA R2, P3, R9, R2, 0x1 ;  /* 0x000000020902e211 */ /* 0x000fe400078608ff */
[-C--:B----4-:R-:W-:Y:S02]  /*dff0*/  @!P4 LEA.HI.X R15, R7, R0.reuse, R12, 0x1, P0 ;  /* 0x00000000070fc211 */ /* 0x090fe400000f0c0c */
[-C--:B------:R-:W-:Y:S02]  /*e000*/  @!P5 LEA.HI.X R21, R13, R0.reuse, R6, 0x1, P2 ;  /* 0x000000000d15d211 */ /* 0x080fe400010f0c06 */
[----:B------:R-:W-:Y:S01]  /*e010*/  @!P6 LEA.HI.X R3, R9, R0, R10, 0x1, P3 ;  /* 0x000000000903e211 */ /* 0x000fe200018f0c0a */
[----:B------:R3:W-:Y:S04]  /*e020*/  @!P4 ST.E.128 desc[UR50][R14.64], RZ ;  /* 0x000000ff0e00c985 */ /* 0x0007e8000c101d32 */
[----:B------:R3:W-:Y:S04]  /*e030*/  @!P5 ST.E.128 desc[UR50][R20.64], RZ ;  /* 0x000000ff1400d985 */ /* 0x0007e8000c101d32 */
[----:B------:R3:W-:Y:S02]  /*e040*/  @!P6 ST.E.128 desc[UR50][R2.64], RZ ;  /* 0x000000ff0200e985 */ /* 0x0007e4000c101d32 */
.L_x_182:
[----:B------:R-:W-:Y:S05]  /*e050*/  BSYNC B1 ;  /* 0x0000000000017941 */ /* 0x000fea0003800000 */
.L_x_181:
[----:B----4-:R4:W0:Y:S01]  /*e060*/  SHFL.IDX PT, R0, R5, 0x2, 0x181f ;  /* 0x00581f0005007f89 */ /* 0x01082200000e0000 */
        /* <DEDUP_REMOVED lines=10> */
[-C--:B0-----:R-:W-:Y:S02]  /*e110*/  @!P3 LEA.HI.X R15, R7, R0.reuse, R12, 0x1, P0 ;  /* 0x00000000070fb211 */ /* 0x081fe400000f0c0c */
[-C--:B------:R-:W-:Y:S02]  /*e120*/  @!P4 LEA.HI.X R21, R13, R0.reuse, R6, 0x1, P1 ;  /* 0x000000000d15c211 */ /* 0x080fe400008f0c06 */
[----:B------:R-:W-:Y:S01]  /*e130*/  @!P5 LEA.HI.X R3, R9, R0, R10, 0x1, P2 ;  /* 0x000000000903d211 */ /* 0x000fe200010f0c0a */
[----:B------:R3:W-:Y:S04]  /*e140*/  @!P3 ST.E.128 desc[UR50][R14.64], RZ ;  /* 0x000000ff0e00b985 */ /* 0x0007e8000c101d32 */
[----:B------:R3:W-:Y:S04]  /*e150*/  @!P4 ST.E.128 desc[UR50][R20.64], RZ ;  /* 0x000000ff1400c985 */ /* 0x0007e8000c101d32 */
[----:B------:R3:W-:Y:S02]  /*e160*/  @!P5 ST.E.128 desc[UR50][R2.64], RZ ;  /* 0x000000ff0200d985 */ /* 0x0007e4000c101d32 */
.L_x_184:
[----:B------:R-:W-:Y:S05]  /*e170*/  BSYNC B1 ;  /* 0x0000000000017941 */ /* 0x000fea0003800000 */
.L_x_183:
[----:B0-----:R-:W-:Y:S01]  /*e180*/  VIADD R0, R8, 0x60 ;  /* 0x0000006008007836 */ /* 0x001fe20000000000 */
[----:B--2-4-:R-:W0:Y:S04]  /*e190*/  SHFL.IDX PT, R5, R5, 0x3, 0x181f ;  /* 0x00781f0005057f89 */ /* 0x014e2800000e0000 */
[----:B------:R-:W-:Y:S01]  /*e1a0*/  ISETP.GE.AND P0, PT, R0, R11, PT ;  /* 0x0000000b0000720c */ /* 0x000fe20003f06270 */
[----:B-1-3--:R1:W2:-:S12]  /*e1b0*/  SHFL.IDX PT, R2, R4, 0x3, 0x181f ;  /* 0x00781f0004027f89 */ /* 0x00a29800000e0000 */
[----:B-1----:R-:W-:Y:S05]  /*e1c0*/  @P0 BRA `(.L_x_173) ;  /* 0x0000000000340947 */ /* 0x002fea0003800000 */
[----:B------:R-:W-:Y:S02]  /*e1d0*/  ULDC UR4, c[0x0][0xac8] ;  /* 0x0002b20000047ab9 */ /* 0x000fe40000000800 */
[----:B------:R-:W-:Y:S02]  /*e1e0*/  ISETP.GE.AND P3, PT, R7, UR4, PT ;  /* 0x0000000407007c0c */ /* 0x000fe4000bf66270 */
[----:B------:R-:W-:Y:S02]  /*e1f0*/  ISETP.GE.AND P4, PT, R13, UR4, PT ;  /* 0x000000040d007c0c */ /* 0x000fe4000bf86270 */
[----:B------:R-:W-:-:S09]  /*e200*/  ISETP.GE.AND P5, PT, R9, UR4, PT ;  /* 0x0000000409007c0c */ /* 0x000fd2000bfa6270 */
[-C--:B--2---:R-:W-:Y:S02]  /*e210*/  @!P3 LEA R14, P0, R7, R2.reuse, 0x1 ;  /* 0x00000002070eb211 */ /* 0x084fe400078008ff */
        /* <DEDUP_REMOVED lines=8> */
.L_x_173:
[----:B------:R-:W-:Y:S05]  /*e2a0*/  BSYNC B0 ;  /* 0x0000000000007941 */ /* 0x000fea0003800000 */
.L_x_163:
[----:B------:R-:W-:Y:S02]  /*e2b0*/  ULDC UR4, c[0x0][0xc3c] ;  /* 0x00030f0000047ab9 */ /* 0x000fe40000000800 */
[----:B------:R-:W-:-:S06]  /*e2c0*/  UISETP.GE.AND UP0, UPT, UR7, UR4, UPT ;  /* 0x000000040700728c */ /* 0x000fcc000bf06270 */
[----:B------:R-:W-:-:S13]  /*e2d0*/  PLOP3.LUT P0, PT, PT, PT, UP0, 0x80, 0x0 ;  /* 0x000000000000781c */ /* 0x000fda0003f0f008 */
[----:B------:R-:W-:Y:S05]  /*e2e0*/  @!P0 BRA `(.L_x_185) ;  /* 0xffffff2c00648947 */ /* 0x000fea000383ffff */
[----:B------:R-:W-:Y:S05]  /*e2f0*/  EXIT ;  /* 0x000000000000794d */ /* 0x000fea0003800000 */
.L_x_136:
[----:B------:R-:W-:-:S08]  /*e300*/  NOP ;  /* 0x0000000000007918 */ /* 0x000fd00000000000 */
[----:B------:R-:W0:-:S00]  /*e310*/  USETMAXREG.DEALLOC.CTAPOOL 0x18 ;  /* 0x00000018000079c8 */ /* 0x000e0000080e0500 */
[----:B0-----:R-:W2:Y:S01]  /*e320*/  LDL.LU R2, [R1+0x10] ;  /* 0x0000100001027983 */ /* 0x001ea20000300800 */
[----:B------:R-:W-:Y:S01]  /*e330*/  LOP3.LUT R0, R0, 0x3, RZ, 0xc0, !PT ;  /* 0x0000000300007812 */ /* 0x000fe200078ec0ff */
[----:B------:R-:W-:-:S05]  /*e340*/  IMAD.MOV.U32 R6, RZ, RZ, RZ ;  /* 0x000000ffff067224 */ /* 0x000fca00078e00ff */
[----:B------:R-:W0:Y:S02]  /*e350*/  SHFL.IDX PT, R0, R0, RZ, 0x1f ;  /* 0x00001fff00007589 */ /* 0x000e2400000e0000 */
[----:B0-----:R-:W-:Y:S02]  /*e360*/  ISETP.NE.AND P0, PT, R0, RZ, PT ;  /* 0x000000ff0000720c */ /* 0x001fe40003f05270 */
[----:B--2---:R-:W-:-:S11]  /*e370*/  LOP3.LUT R2, R2, 0xfffffffd, RZ, 0xc0, !PT ;  /* 0xfffffffd02027812 */ /* 0x004fd600078ec0ff */
[----:B------:R-:W-:-:S05]  /*e380*/  @P0 LOP3.LUT R2, R2, 0x2, RZ, 0xfc, !PT ;  /* 0x0000000202020812 */ /* 0x000fca00078efcff */
[----:B------:R0:W-:Y:S01]  /*e390*/  STL [R1+0x10], R2 ;  /* 0x0000100201007387 */ /* 0x0001e20000100800 */
[----:B------:R-:W-:Y:S05]  /*e3a0*/  @!P0 BRA `(.L_x_186) ;  /* 0x00000000002c8947 */ /* 0x000fea0003800000 */
[----:B------:R-:W1:Y:S08]  /*e3b0*/  S2UR UR5, SR_CgaCtaId ;  /* 0x00000000000579c3 */ /* 0x000e700000008800 */
[----:B------:R-:W-:Y:S06]  /*e3c0*/  BAR.SYNC.DEFER_BLOCKING 0x5, 0x180 ;  /* 0x0146000000007b1d */ /* 0x000fec0000010000 */
[----:B------:R-:W-:-:S02]  /*e3d0*/  UMOV UR4, 0x400 ;  /* 0x0000040000047882 */ /* 0x000fc40000000000 */
[----:B-1----:R-:W-:-:S09]  /*e3e0*/  ULEA UR4, UR5, UR4, 0x18 ;  /* 0x0000000405047291 */ /* 0x002fd2000f8ec03f */
[----:B------:R-:W1:Y:S04]  /*e3f0*/  LDS.128 R4, [UR4+0x334d0] ;  /* 0x0334d004ff047984 */ /* 0x000e680008000c00 */
[----:B-1----:R1:W-:Y:S01]  /*e400*/  STL.64 [R1], R4 ;  /* 0x0000000401007387 */ /* 0x0023e20000100a00 */
[----:B------:R-:W-:-:S03]  /*e410*/  IMAD.MOV.U32 R0, RZ, RZ, R7 ;  /* 0x000000ffff007224 */ /* 0x000fc600078e0007 */
[----:B------:R1:W-:Y:S02]  /*e420*/  STL [R1+0x8], R6 ;  /* 0x0000080601007387 */ /* 0x0003e40000100800 */
[----:B------:R-:W-:Y:S01]  /*e430*/  R2UR UR43, R0 ;  /* 0x00000000002b72ca */ /* 0x000fe200000e0000 */
[----:B------:R-:W-:Y:S06]  /*e440*/  BAR.ARV 0x4, 0x180 ;  /* 0x0106000000007b1d */ /* 0x000fec0000002000 */
[----:B------:R-:W-:Y:S08]  /*e450*/  BRA `(.L_x_187) ;  /* 0x0000000800b07947 */ /* 0x000ff00003800000 */
.L_x_186:
[----:B------:R-:W1:Y:S01]  /*e460*/  S2R R0, SR_TID.X ;  /* 0x0000000000007919 */ /* 0x000e620000002100 */
[----:B------:R-:W-:Y:S01]  /*e470*/  ULDC UR4, c[0x0][0xc3c] ;  /* 0x00030f0000047ab9 */ /* 0x000fe20000000800 */
[----:B-1----:R-:W-:-:S04]  /*e480*/  LOP3.LUT R0, R0, 0x1f, RZ, 0xc0, !PT ;  /* 0x0000001f00007812 */ /* 0x002fc800078ec0ff */
[----:B------:R-:W-:-:S04]  /*e490*/  ISETP.NE.AND P0, PT, R0, 0x1f, PT ;  /* 0x0000001f0000780c */ /* 0x000fc80003f05270 */
[----:B------:R-:W-:-:S13]  /*e4a0*/  ISETP.GE.OR P1, PT, R0, UR4, !P0 ;  /* 0x0000000400007c0c */ /* 0x000fda000c726670 */
[----:B0-----:R-:W0:Y:S08]  /*e4b0*/  @!P1 LDC.64 R2, c[0x0][0xc80] ;  /* 0x00032000ff029b82 */ /* 0x001e300000000a00 */
[----:B------:R-:W1:Y:S01]  /*e4c0*/  @!P1 LDC.64 R4, c[0x0][0xc78] ;  /* 0x00031e00ff049b82 */ /* 0x000e620000000a00 */
[----:B0-----:R-:W-:-:S05]  /*e4d0*/  @!P1 IMAD.WIDE.U32 R2, R0, 0x4, R2 ;  /* 0x0000000400029825 */ /* 0x001fca00078e0002 */
[----:B------:R1:W2:Y:S02]  /*e4e0*/  @!P1 LDG.E R6, desc[UR50][R2.64] ;  /* 0x0000003202069981 */ /* 0x0002a4000c1e1900 */
[----:B-1----:R-:W-:-:S04]  /*e4f0*/  @!P1 IMAD.WIDE.U32 R2, R0, 0x4, R4 ;  /* 0x0000000400029825 */ /* 0x002fc800078e0004 */
[----:B------:R-:W-:-:S06]  /*e500*/  IMAD.MOV.U32 R5, RZ, RZ, RZ ;  /* 0x000000ffff057224 */ /* 0x000fcc00078e00ff */
[----:B------:R-:W2:Y:S01]  /*e510*/  @!P1 LDG.E R5, desc[UR50][R2.64] ;  /* 0x0000003202059981 */ /* 0x000ea2000c1e1900 */
[C---:B------:R-:W-:Y:S01]  /*e520*/  ISETP.NE.AND P1, PT, R0.reuse, RZ, PT ;  /* 0x000000ff0000720c */ /* 0x040fe20003f25270 */
[----:B------:R-:W-:Y:S01]  /*e530*/  UMOV UR43, URZ ;  /* 0x0000003f002b7c82 */ /* 0x000fe20008000000 */
[C---:B------:R-:W-:Y:S02]  /*e540*/  ISETP.GE.U32.AND P2, PT, R0.reuse, 0x2, PT ;  /* 0x000000020000780c */ /* 0x040fe40003f46070 */
[C---:B------:R-:W-:Y:S02]  /*e550*/  ISETP.GE.U32.AND P3, PT, R0.reuse, 0x4, PT ;  /* 0x000000040000780c */ /* 0x040fe40003f66070 */
[C---:B------:R-:W-:Y:S02]  /*e560*/  ISETP.GE.U32.AND P4, PT, R0.reuse, 0x8, PT ;  /* 0x000000080000780c */ /* 0x040fe40003f86070 */
[----:B------:R-:W-:Y:S01]  /*e570*/  ISETP.GE.U32.AND P5, PT, R0, 0x10, PT ;  /* 0x000000100000780c */ /* 0x000fe20003fa6070 */
[----:B--2---:R-:W-:-:S05]  /*e580*/  IMAD R4, R6, R5, RZ ;  /* 0x0000000506047224 */ /* 0x004fca00078e02ff */
[----:B------:R-:W0:Y:S02]  /*e590*/  SHFL.UP PT, R7, R4, 0x1, RZ ;  /* 0x0420000004077989 */ /* 0x000e2400000e00ff */
[----:B0-----:R-:W-:-:S05]  /*e5a0*/  SEL R7, R7, RZ, P1 ;  /* 0x000000ff07077207 */ /* 0x001fca0000800000 */
[----:B------:R-:W-:-:S05]  /*e5b0*/  IMAD.IADD R7, R4, 0x1, R7 ;  /* 0x0000000104077824 */ /* 0x000fca00078e0207 */
[----:B------:R-:W0:Y:S02]  /*e5c0*/  SHFL.UP PT, R8, R7, 0x2, RZ ;  /* 0x0440000007087989 */ /* 0x000e2400000e00ff */
[----:B0-----:R-:W-:-:S05]  /*e5d0*/  SEL R8, R8, RZ, P2 ;  /* 0x000000ff08087207 */ /* 0x001fca0001000000 */
[----:B------:R-:W-:Y:S02]  /*e5e0*/  IMAD.IADD R8, R7, 0x1, R8 ;  /* 0x0000000107087824 */ /* 0x000fe400078e0208 */
[----:B------:R-:W0:Y:S03]  /*e5f0*/  S2R R7, SR_CTAID.X ;  /* 0x0000000000077919 */ /* 0x000e260000002500 */
[----:B------:R-:W1:Y:S02]  /*e600*/  SHFL.UP PT, R9, R8, 0x4, RZ ;  /* 0x0480000008097989 */ /* 0x000e6400000e00ff */
[----:B-1----:R-:W-:-:S05]  /*e610*/  SEL R9, R9, RZ, P3 ;  /* 0x000000ff09097207 */ /* 0x002fca0001800000 */
[----:B------:R-:W-:-:S05]  /*e620*/  IMAD.IADD R3, R8, 0x1, R9 ;  /* 0x0000000108037824 */ /* 0x000fca00078e0209 */
[----:B------:R-:W1:Y:S02]  /*e630*/  SHFL.UP PT, R2, R3, 0x8, RZ ;  /* 0x0500000003027989 */ /* 0x000e6400000e00ff */
[----:B-1----:R-:W-:-:S05]  /*e640*/  SEL R2, R2, RZ, P4 ;  /* 0x000000ff02027207 */ /* 0x002fca0002000000 */
[----:B------:R-:W-:-:S05]  /*e650*/  IMAD.IADD R4, R3, 0x1, R2 ;  /* 0x0000000103047824 */ /* 0x000fca00078e0202 */
[----:B------:R-:W1:Y:S02]  /*e660*/  SHFL.UP PT, R2, R4, 0x10, RZ ;  /* 0x0600000004027989 */ /* 0x000e6400000e00ff */
[----:B-1----:R-:W-:Y:S02]  /*e670*/  SEL R9, R2, RZ, P5 ;  /* 0x000000ff02097207 */ /* 0x002fe40002800000 */
[----:B------:R-:W1:Y:S03]  /*e680*/  LDC R2, c[0x0][0xc38] ;  /* 0x00030e00ff027b82 */ /* 0x000e660000000800 */
[----:B------:R-:W-:-:S05]  /*e690*/  IMAD.IADD R9, R4, 0x1, R9 ;  /* 0x0000000104097824 */ /* 0x000fca00078e0209 */
[----:B------:R-:W1:Y:S02]  /*e6a0*/  SHFL.IDX PT, R11, R9, 0x1f, 0x1f ;  /* 0x03e01f00090b7f89 */ /* 0x000e6400000e0000 */
[----:B-1----:R-:W-:-:S04]  /*e6b0*/  IMAD R8, R11, R2, RZ ;  /* 0x000000020b087224 */ /* 0x002fc800078e02ff */
[----:B------:R-:W-:Y:S01]  /*e6c0*/  IMAD.MOV.U32 R11, RZ, RZ, R8 ;  /* 0x000000ffff0b7224 */ /* 0x000fe200078e0008 */
[----:B0-----:R-:W-:-:S13]  /*e6d0*/  ISETP.GT.AND P6, PT, R8, R7, PT ;  /* 0x000000070800720c */ /* 0x001fda0003fc4270 */
[----:B------:R-:W-:Y:S05]  /*e6e0*/  @P6 BRA `(.L_x_188) ;  /* 0x0000000000a46947 */ /* 0x000fea0003800000 */
[----:B------:R-:W-:Y:S01]  /*e6f0*/  IMAD.MOV.U32 R8, RZ, RZ, R11 ;  /* 0x000000ffff087224 */ /* 0x000fe200078e000b */
[----:B------:R-:W-:Y:S01]  /*e700*/  UMOV UR43, URZ ;  /* 0x0000003f002b7c82 */ /* 0x000fe20008000000 */
[----:B------:R-:W-:-:S05]  /*e710*/  ULDC UR5, c[0x0][0xc3c] ;  /* 0x00030f0000057ab9 */ /* 0x000fca0000000800 */
.L_x_190:
[----:B------:R-:W-:-:S03]  /*e720*/  UIADD3 UR4, UR43, 0x1f, URZ ;  /* 0x0000001f2b047890 */ /* 0x000fc6000fffe03f */
[----:B------:R-:W-:Y:S01]  /*e730*/  ULDC UR43, c[0x0][0xc3c] ;  /* 0x00030f00002b7ab9 */ /* 0x000fe20000000800 */
[----:B------:R-:W-:-:S06]  /*e740*/  UISETP.GE.AND UP0, UPT, UR4, UR5, UPT ;  /* 0x000000050400728c */ /* 0x000fcc000bf06270 */
[----:B------:R-:W-:-:S13]  /*e750*/  PLOP3.LUT P6, PT, PT, PT, UP0, 0x40, 0x0 ;  /* 0x000000000000781c */ /* 0x000fda0003fce808 */
[----:B------:R-:W-:Y:S05]  /*e760*/  @!P6 BRA `(.L_x_189) ;  /* 0x0000000400b4e947 */ /* 0x000fea0003800000 */
[----:B------:R-:W-:Y:S01]  /*e770*/  UMOV UR43, UR4 ;  /* 0x00000004002b7c82 */ /* 0x000fe20008000000 */
[----:B------:R-:W-:Y:S02]  /*e780*/  IMAD.MOV.U32 R6, RZ, RZ, RZ ;  /* 0x000000ffff067224 */ /* 0x000fe400078e00ff */
[----:B------:R-:W-:-:S05]  /*e790*/  VIADD R9, R0, UR43 ;  /* 0x0000002b00097c36 */ /* 0x000fca0008000000 */
[----:B------:R-:W-:-:S13]  /*e7a0*/  ISETP.GE.OR P6, PT, R9, UR5, !P0 ;  /* 0x0000000509007c0c */ /* 0x000fda000c7c6670 */
[----:B------:R-:W0:Y:S08]  /*e7b0*/  @!P6 LDC.64 R2, c[0x0][0xc80] ;  /* 0x00032000ff02eb82 */ /* 0x000e300000000a00 */
[----:B------:R-:W1:Y:S01]  /*e7c0*/  @!P6 LDC.64 R4, c[0x0][0xc78] ;  /* 0x00031e00ff04eb82 */ /* 0x000e620000000a00 */
[----:B0-----:R-:W-:-:S05]  /*e7d0*/  @!P6 IMAD.WIDE R2, R9, 0x4, R2 ;  /* 0x000000040902e825 */ /* 0x001fca00078e0202 */
[----:B------:R1:W2:Y:S02]  /*e7e0*/  @!P6 LDG.E R6, desc[UR50][R2.64] ;  /* 0x000000320206e981 */ /* 0x0002a4000c1e1900 */
[----:B-1----:R-:W-:-:S04]  /*e7f0*/  @!P6 IMAD.WIDE R2, R9, 0x4, R4 ;  /* 0x000000040902e825 */ /* 0x002fc800078e0204 */
[----:B------:R-:W-:-:S06]  /*e800*/  IMAD.MOV.U32 R5, RZ, RZ, RZ ;  /* 0x000000ffff057224 */ /* 0x000fcc00078e00ff */
[----:B------:R-:W2:Y:S02]  /*e810*/  @!P6 LDG.E R5, desc[UR50][R2.64] ;  /* 0x000000320205e981 */ /* 0x000ea4000c1e1900 */
[----:B--2---:R-:W-:-:S05]  /*e820*/  IMAD R11, R6, R5, RZ ;  /* 0x00000005060b7224 */ /* 0x004fca00078e02ff */
[----:B------:R-:W0:Y:S02]  /*e830*/  SHFL.UP PT, R4, R11, 0x1, RZ ;  /* 0x042000000b047989 */ /* 0x000e2400000e00ff */
[----:B0-----:R-:W-:-:S05]  /*e840*/  SEL R4, R4, RZ, P1 ;  /* 0x000000ff04047207 */ /* 0x001fca0000800000 */
[----:B------:R-:W-:-:S05]  /*e850*/  IMAD.IADD R4, R11, 0x1, R4 ;  /* 0x000000010b047824 */ /* 0x000fca00078e0204 */
        /* <DEDUP_REMOVED lines=11> */
[----:B------:R-:W-:Y:S02]  /*e910*/  IMAD.IADD R9, R3, 0x1, R2 ;  /* 0x0000000103097824 */ /* 0x000fe400078e0202 */
[----:B------:R-:W0:Y:S03]  /*e920*/  LDC R2, c[0x0][0xc38] ;  /* 0x00030e00ff027b82 */ /* 0x000e260000000800 */
[----:B------:R-:W0:Y:S02]  /*e930*/  SHFL.IDX PT, R11, R9, 0x1f, 0x1f ;  /* 0x03e01f00090b7f89 */ /* 0x000e2400000e0000 */
[----:B0-----:R-:W-:-:S04]  /*e940*/  IMAD R11, R11, R2, RZ ;  /* 0x000000020b0b7224 */ /* 0x001fc800078e02ff */
[----:B------:R-:W-:-:S05]  /*e950*/  IMAD.IADD R8, R11, 0x1, R8 ;  /* 0x000000010b087824 */ /* 0x000fca00078e0208 */
[----:B------:R-:W-:-:S13]  /*e960*/  ISETP.GT.AND P6, PT, R8, R7, PT ;  /* 0x000000070800720c */ /* 0x000fda0003fc4270 */
[----:B------:R-:W-:Y:S05]  /*e970*/  @!P6 BRA `(.L_x_190) ;  /* 0xfffffffc0068e947 */ /* 0x000fea000383ffff */
.L_x_188:
[----:B------:R-:W-:Y:S02]  /*e980*/  IMAD.IADD R11, R8, 0x1, -R11 ;  /* 0x00000001080b7824 */ /* 0x000fe400078e0a0b */
[----:B------:R-:W-:Y:S02]  /*e990*/  IMAD.MOV.U32 R8, RZ, RZ, RZ ;  /* 0x000000ffff087224 */ /* 0x000fe400078e00ff */
[----:B------:R-:W-:-:S05]  /*e9a0*/  IMAD R4, R9, R2, R11 ;  /* 0x0000000209047224 */ /* 0x000fca00078e020b */
[----:B------:R-:W-:-:S13]  /*e9b0*/  ISETP.GT.AND P0, PT, R4, R7, PT ;  /* 0x000000070400720c */ /* 0x000fda0003f04270 */
[----:B------:R-:W-:Y:S02]  /*e9c0*/  VOTEU.ANY UR5, UPT, !P0 ;  /* 0x0000000000057886 */ /* 0x000fe400040e0100 */
[----:B------:R-:W-:Y:S02]  /*e9d0*/  UPOPC UR4, UR5 ;  /* 0x00000005000472bf */ /* 0x000fe40008000000 */
[----:B------:R-:W-:-:S04]  /*e9e0*/  ISETP.NE.AND P0, PT, RZ, UR5, PT ;  /* 0x00000005ff007c0c */ /* 0x000fc8000bf05270 */
[----:B------:R-:W-:Y:S02]  /*e9f0*/  IMAD.U32 R13, RZ, RZ, UR4 ;  /* 0x00000004ff0d7e24 */ /* 0x000fe4000f8e00ff */
[----:B------:R-:W-:-:S03]  /*ea00*/  IMAD.U32 R12, RZ, RZ, UR4 ;  /* 0x00000004ff0c7e24 */ /* 0x000fc6000f8e00ff */
[----:B------:R-:W0:Y:S04]  /*ea10*/  SHFL.IDX PT, R6, R6, R13, 0x1f ;  /* 0x00001f0d06067589 */ /* 0x000e2800000e0000 */
[----:B------:R1:W2:Y:S01]  /*ea20*/  SHFL.IDX PT, R5, R5, R12, 0x1f ;  /* 0x00001f0c05057589 */ /* 0x0002a200000e0000 */
[----:B0-----:R-:W-:-:S04]  /*ea30*/  IABS R4, R6 ;  /* 0x0000000600047213 */ /* 0x001fc80000000000 */
[----:B------:R-:W0:Y:S08]  /*ea40*/  I2F.RP R10, R4 ;  /* 0x00000004000a7306 */ /* 0x000e300000209400 */
[----:B0-----:R-:W0:Y:S02]  /*ea50*/  MUFU.RCP R10, R10 ;  /* 0x0000000a000a7308 */ /* 0x001e240000001000 */
[----:B0-----:R-:W-:-:S06]  /*ea60*/  VIADD R3, R10, 0xffffffe ;  /* 0x0ffffffe0a037836 */ /* 0x001fcc0000000000 */
[----:B------:R-:W0:Y:S01]  /*ea70*/  F2I.FTZ.U32.TRUNC.NTZ R3, R3 ;  /* 0x0000000300037305 */ /* 0x000e22000021f000 */
[----:B-12---:R-:W-:Y:S05]  /*ea80*/  @!P0 BRA `(.L_x_191) ;  /* 0x00000000000c8947 */ /* 0x006fea0003800000 */
[----:B------:R-:W-:-:S06]  /*ea90*/  UIADD3 UR5, UR4, -0x1, URZ ;  /* 0xffffffff04057890 */ /* 0x000fcc000fffe03f */
[----:B------:R-:W-:-:S06]  /*eaa0*/  IMAD.U32 R8, RZ, RZ, UR5 ;  /* 0x00000005ff087e24 */ /* 0x000fcc000f8e00ff */
[----:B------:R1:W2:Y:S02]  /*eab0*/  SHFL.IDX PT, R8, R9, R8, 0x1f ;  /* 0x00001f0809087589 */ /* 0x0002a400000e0000 */
.L_x_191:
[----:B--2---:R-:W-:Y:S01]  /*eac0*/  IMAD R11, R8, R2, R11 ;  /* 0x00000002080b7224 */ /* 0x004fe200078e020b */
[----:B------:R-:W-:Y:S01]  /*ead0*/  IABS R8, R5 ;  /* 0x0000000500087213 */ /* 0x000fe20000000000 */
[----:B01----:R-:W-:Y:S01]  /*eae0*/  IMAD.MOV R9, RZ, RZ, -R3 ;  /* 0x000000ffff097224 */ /* 0x003fe200078e0a03 */
[----:B------:R-:W-:Y:S01]  /*eaf0*/  UIADD3 UR43, UR4, UR43, URZ ;  /* 0x0000002b042b7290 */ /* 0x000fe2000fffe03f */
[----:B------:R-:W-:Y:S01]  /*eb00*/  IMAD.MOV.U32 R2, RZ, RZ, RZ ;  /* 0x000000ffff027224 */ /* 0x000fe200078e00ff */
[----:B------:R-:W0:Y:S01]  /*eb10*/  I2F.RP R10, R8 ;  /* 0x00000008000a7306 */ /* 0x000e220000209400 */
[----:B------:R-:W-:Y:S01]  /*eb20*/  IMAD R9, R9, R4, RZ ;  /* 0x0000000409097224 */ /* 0x000fe200078e02ff */
[----:B------:R1:W-:Y:S01]  /*eb30*/  STL [R1], R11 ;  /* 0x0000000b01007387 */ /* 0x0003e20000100800 */
[----:B------:R-:W-:Y:S02]  /*eb40*/  IMAD.IADD R7, R7, 0x1, -R11 ;  /* 0x0000000107077824 */ /* 0x000fe400078e0a0b */
[----:B------:R-:W-:Y:S01]  /*eb50*/  IMAD.HI.U32 R2, R3, R9, R2 ;  /* 0x0000000903027227 */ /* 0x000fe200078e0002 */
[----:B------:R-:W-:-:S05]  /*eb60*/  IABS R3, R6 ;  /* 0x0000000600037213 */ /* 0x000fca0000000000 */
[----:B------:R-:W-:Y:S01]  /*eb70*/  IMAD.MOV R12, RZ, RZ, -R3 ;  /* 0x000000ffff0c7224 */ /* 0x000fe200078e0a03 */
[----:B-1----:R-:W-:Y:S01]  /*eb80*/  IABS R11, R7 ;  /* 0x00000007000b7213 */ /* 0x002fe20000000000 */
[----:B0-----:R-:W0:Y:S04]  /*eb90*/  MUFU.RCP R10, R10 ;  /* 0x0000000a000a7308 */ /* 0x001e280000001000 */
[----:B------:R-:W-:-:S04]  /*eba0*/  IMAD.HI.U32 R9, R2, R11, RZ ;  /* 0x0000000b02097227 */ /* 0x000fc800078e00ff */
[----:B------:R-:W-:Y:S02]  /*ebb0*/  IMAD R11, R9, R12, R11 ;  /* 0x0000000c090b7224 */ /* 0x000fe400078e020b */
[----:B------:R-:W-:-:S03]  /*ebc0*/  IMAD.MOV.U32 R2, RZ, RZ, RZ ;  /* 0x000000ffff027224 */ /* 0x000fc600078e00ff */
[----:B------:R-:W-:Y:S01]  /*ebd0*/  ISETP.GT.U32.AND P1, PT, R4, R11, PT ;  /* 0x0000000b0400720c */ /* 0x000fe20003f24070 */
[----:B0-----:R-:W-:-:S06]  /*ebe0*/  VIADD R3, R10, 0xffffffe ;  /* 0x0ffffffe0a037836 */ /* 0x001fcc0000000000 */
[----:B------:R-:W0:Y:S06]  /*ebf0*/  F2I.FTZ.U32.TRUNC.NTZ R3, R3 ;  /* 0x0000000300037305 */ /* 0x000e2c000021f000 */
[----:B------:R-:W-:Y:S02]  /*ec00*/  @!P1 IMAD.IADD R11, R11, 0x1, -R4 ;  /* 0x000000010b0b9824 */ /* 0x000fe400078e0a04 */
[----:B------:R-:W-:Y:S01]  /*ec10*/  @!P1 VIADD R9, R9, 0x1 ;  /* 0x0000000109099836 */ /* 0x000fe20000000000 */
[----:B------:R-:W-:Y:S02]  /*ec20*/  ISETP.NE.AND P1, PT, R6, RZ, PT ;  /* 0x000000ff0600720c */ /* 0x000fe40003f25270 */
[----:B------:R-:W-:Y:S01]  /*ec30*/  ISETP.GE.U32.AND P0, PT, R11, R4, PT ;  /* 0x000000040b00720c */ /* 0x000fe20003f06070 */
[----:B0-----:R-:W-:-:S04]  /*ec40*/  IMAD.MOV R11, RZ, RZ, -R3 ;  /* 0x000000ffff0b7224 */ /* 0x001fc800078e0a03 */
[----:B------:R-:W-:-:S08]  /*ec50*/  IMAD R11, R11, R8, RZ ;  /* 0x000000080b0b7224 */ /* 0x000fd000078e02ff */
[----:B------:R-:W-:Y:S02]  /*ec60*/  @P0 VIADD R9, R9, 0x1 ;  /* 0x0000000109090836 */ /* 0x000fe40000000000 */
[----:B------:R-:W-:Y:S01]  /*ec70*/  IMAD.HI.U32 R4, R3, R11, R2 ;  /* 0x0000000b03047227 */ /* 0x000fe200078e0002 */
[----:B------:R-:W-:-:S04]  /*ec80*/  LOP3.LUT R2, R7, R6, RZ, 0x3c, !PT ;  /* 0x0000000607027212 */ /* 0x000fc800078e3cff */
[----:B------:R-:W-:Y:S02]  /*ec90*/  ISETP.GE.AND P2, PT, R2, RZ, PT ;  /* 0x000000ff0200720c */ /* 0x000fe40003f46270 */
[----:B------:R-:W-:-:S05]  /*eca0*/  IABS R2, R5 ;  /* 0x0000000500027213 */ /* 0x000fca0000000000 */
[----:B------:R-:W-:-:S06]  /*ecb0*/  IMAD.MOV R2, RZ, RZ, -R2 ;  /* 0x000000ffff027224 */ /* 0x000fcc00078e0a02 */
[----:B------:R-:W-:Y:S01]  /*ecc0*/  @!P2 IMAD.MOV R9, RZ, RZ, -R9 ;  /* 0x000000ffff09a224 */ /* 0x000fe200078e0a09 */
[----:B------:R-:W-:-:S04]  /*ecd0*/  @!P1 LOP3.LUT R9, RZ, R6, RZ, 0x33, !PT ;  /* 0x00000006ff099212 */ /* 0x000fc800078e33ff */
[-C--:B------:R-:W-:Y:S01]  /*ece0*/  IABS R3, R9.reuse ;  /* 0x0000000900037213 */ /* 0x080fe20000000000 */
[----:B------:R-:W-:-:S04]  /*ecf0*/  IMAD R6, R6, R9, RZ ;  /* 0x0000000906067224 */ /* 0x000fc800078e02ff */
[----:B------:R-:W-:-:S04]  /*ed00*/  IMAD.HI.U32 R4, R4, R3, RZ ;  /* 0x0000000304047227 */ /* 0x000fc800078e00ff */
[----:B------:R-:W-:Y:S01]  /*ed10*/  IMAD R3, R4, R2, R3 ;  /* 0x0000000204037224 */ /* 0x000fe200078e0203 */
[----:B------:R-:W-:-:S04]  /*ed20*/  LOP3.LUT R2, R9, R5, RZ, 0x3c, !PT ;  /* 0x0000000509027212 */ /* 0x000fc800078e3cff */
[----:B------:R-:W-:Y:S02]  /*ed30*/  ISETP.GT.U32.AND P1, PT, R8, R3, PT ;  /* 0x000000030800720c */ /* 0x000fe40003f24070 */
[----:B------:R-:W-:-:S11]  /*ed40*/  ISETP.GE.AND P2, PT, R2, RZ, PT ;  /* 0x000000ff0200720c */ /* 0x000fd60003f46270 */
[----:B------:R-:W-:Y:S02]  /*ed50*/  @!P1 IMAD.IADD R3, R3, 0x1, -R8 ;  /* 0x0000000103039824 */ /* 0x000fe400078e0a08 */
[----:B------:R-:W-:Y:S01]  /*ed60*/  @!P1 VIADD R4, R4, 0x1 ;  /* 0x0000000104049836 */ /* 0x000fe20000000000 */
[----:B------:R-:W-:Y:S02]  /*ed70*/  ISETP.NE.AND P1, PT, R5, RZ, PT ;  /* 0x000000ff0500720c */ /* 0x000fe40003f25270 */
[----:B------:R-:W-:Y:S01]  /*ed80*/  ISETP.GE.U32.AND P0, PT, R3, R8, PT ;  /* 0x000000080300720c */ /* 0x000fe20003f06070 */
[----:B------:R-:W-:-:S12]  /*ed90*/  IMAD.IADD R3, R7, 0x1, -R6 ;  /* 0x0000000107037824 */ /* 0x000fd800078e0a06 */
[----:B------:R-:W-:-:S04]  /*eda0*/  @P0 VIADD R4, R4, 0x1 ;  /* 0x0000000104040836 */ /* 0x000fc80000000000 */
[----:B------:R-:W-:Y:S01]  /*edb0*/  @!P2 IMAD.MOV R4, RZ, RZ, -R4 ;  /* 0x000000ffff04a224 */ /* 0x000fe200078e0a04 */
[----:B------:R-:W-:-:S05]  /*edc0*/  @!P1 LOP3.LUT R4, RZ, R5, RZ, 0x33, !PT ;  /* 0x00000005ff049212 */ /* 0x000fca00078e33ff */
[--C-:B------:R-:W-:Y:S02]  /*edd0*/  IMAD.MOV R2, RZ, RZ, -R4.reuse ;  /* 0x000000ffff027224 */ /* 0x100fe400078e0a04 */
[C---:B------:R-:W-:Y:S02]  /*ede0*/  IMAD R4, R5.reuse, 0x1000000, R4 ;  /* 0x0100000005047824 */ /* 0x040fe400078e0204 */
[----:B------:R-:W-:-:S04]  /*edf0*/  IMAD R9, R5, R2, R9 ;  /* 0x0000000205097224 */ /* 0x000fc800078e0209 */
[----:B------:R-:W-:-:S05]  /*ee00*/  IMAD R2, R9, 0x10000, R4 ;  /* 0x0001000009027824 */ /* 0x000fca00078e0204 */
[----:B------:R0:W-:Y:S04]  /*ee10*/  STL [R1+0x8], R2 ;  /* 0x0000080201007387 */ /* 0x0001e80000100800 */
[----:B------:R0:W-:Y:S01]  /*ee20*/  STL [R1+0x4], R3 ;  /* 0x0000040301007387 */ /* 0x0001e20000100800 */
[----:B------:R-:W-:Y:S05]  /*ee30*/  BRA `(.L_x_192) ;  /* 0x00000000000c7947 */ /* 0x000fea0003800000 */
.L_x_189:
[----:B------:R1:W-:Y:S04]  /*ee40*/  STL [R1], R7 ;  /* 0x0000000701007387 */ /* 0x0003e80000100800 */
[----:B------:R1:W-:Y:S04]  /*ee50*/  STL [R1+0x4], RZ ;  /* 0x000004ff01007387 */ /* 0x0003e80000100800 */
[----:B------:R1:W-:Y:S02]  /*ee60*/  STL [R1+0x8], RZ ;  /* 0x000008ff01007387 */ /* 0x0003e40000100800 */
.L_x_192:
[----:B------:R-:W2:Y:S04]  /*ee70*/  LDL R4, [R1] ;  /* 0x0000000001047983 */ /* 0x000ea80000100800 */
[----:B------:R-:W2:Y:S04]  /*ee80*/  LDL R5, [R1+0x4] ;  /* 0x0000040001057983 */ /* 0x000ea80000100800 */
[----:B------:R-:W2:Y:S01]  /*ee90*/  LDL R6, [R1+0x8] ;  /* 0x0000080001067983 */ /* 0x000ea20000100800 */
[----:B------:R-:W-:Y:S01]  /*eea0*/  ISETP.NE.AND P0, PT, R0, RZ, PT ;  /* 0x000000ff0000720c */ /* 0x000fe20003f05270 */
[----:B0-----:R-:W-:-:S12]  /*eeb0*/  IMAD.U32 R2, RZ, RZ, UR43 ;  /* 0x0000002bff027e24 */ /* 0x001fd8000f8e00ff */
[----:B------:R-:W0:Y:S01]  /*eec0*/  @!P0 S2R R3, SR_CgaCtaId ;  /* 0x0000000000038919 */ /* 0x000e220000008800 */
[----:B------:R-:W-:Y:S01]  /*eed0*/  @!P0 MOV R0, 0x400 ;  /* 0x0000040000008802 */ /* 0x000fe20000000f00 */
[----:B-1----:R-:W-:-:S03]  /*eee0*/  @!P0 IMAD.MOV.U32 R7, RZ, RZ, R2 ;  /* 0x000000ffff078224 */ /* 0x002fc600078e0002 */
[----:B0-----:R-:W-:-:S05]  /*eef0*/  @!P0 LEA R0, R3, R0, 0x18 ;  /* 0x0000000003008211 */ /* 0x001fca00078ec0ff */
[----:B--2---:R2:W-:Y:S01]  /*ef00*/  @!P0 STS.128 [R0+0x334d0], R4 ;  /* 0x0334d00400008388 */ /* 0x0045e20000000c00 */
[----:B------:R-:W-:Y:S06]  /*ef10*/  BAR.ARV 0x5, 0x180 ;  /* 0x0146000000007b1d */ /* 0x000fec0000002000 */
.L_x_187:
[----:B------:R-:W-:Y:S01]  /*ef20*/  ULDC UR4, c[0x0][0xc3c] ;  /* 0x00030f0000047ab9 */ /* 0x000fe20000000800 */
[----:B------:R3:W-:Y:S01]  /*ef30*/  STL [R1+0x2c], RZ ;  /* 0x00002cff01007387 */ /* 0x0007e20000100800 */
[----:B------:R-:W-:Y:S01]  /*ef40*/  UISETP.GE.AND UP0, UPT, UR43, UR4, UPT ;  /* 0x000000042b00728c */ /* 0x000fe2000bf06270 */
[----:B------:R-:W-:Y:S02]  /*ef50*/  IMAD.MOV.U32 R19, RZ, RZ, 0x1 ;  /* 0x00000001ff137424 */ /* 0x000fe400078e00ff */
[----:B------:R-:W-:-:S03]  /*ef60*/  IMAD.MOV.U32 R18, RZ, RZ, RZ ;  /* 0x000000ffff127224 */ /* 0x000fc600078e00ff */
[----:B------:R-:W-:-:S13]  /*ef70*/  PLOP3.LUT P0, PT, PT, PT, UP0, 0x80, 0x0 ;  /* 0x000000000000781c */ /* 0x000fda0003f0f008 */
[----:B---3--:R-:W-:Y:S05]  /*ef80*/  @P0 BRA `(.L_x_193) ;  /* 0x0000004c00b80947 */ /* 0x008fea0003800000 */
[----:B------:R-:W3:Y:S01]  /*ef90*/  S2R R10, SR_TID.X ;  /* 0x00000000000a7919 */ /* 0x000ee20000002100 */
[----:B------:R-:W4:Y:S01]  /*efa0*/  S2UR UR5, SR_CgaCtaId ;  /* 0x00000000000579c3 */ /* 0x000f220000008800 */
[----:B------:R-:W-:Y:S01]  /*efb0*/  UMOV UR4, 0x400 ;  /* 0x0000040000047882 */ /* 0x000fe20000000000 */
[----:B------:R-:W-:Y:S01]  /*efc0*/  IMAD.MOV.U32 R19, RZ, RZ, 0x1 ;  /* 0x00000001ff137424 */ /* 0x000fe200078e00ff */
[----:B------:R-:W-:Y:S01]  /*efd0*/  ULDC UR41, c[0x0][0xc] ;  /* 0x0000030000297ab9 */ /* 0x000fe20000000800 */
[----:B------:R-:W-:Y:S01]  /*efe0*/  IMAD.MOV.U32 R18, RZ, RZ, RZ ;  /* 0x000000ffff127224 */ /* 0x000fe200078e00ff */
[----:B------:R-:W-:Y:S02]  /*eff0*/  ULOP3.LUT UR39, UR38, 0x1, URZ, 0xfc, !UPT ;  /* 0x0000000126277892 */ /* 0x000fe4000f8efc3f */
[----:B------:R-:W-:Y:S01]  /*f000*/  ULOP3.LUT UR42, UR38, 0x2, URZ, 0xfc, !UPT ;  /* 0x00000002262a7892 */ /* 0x000fe2000f8efc3f */
[----:B------:R-:W-:Y:S01]  /*f010*/  ULDC.64 UR52, c[0x0][0x198] ;  /* 0x0000660000347ab9 */ /* 0x000fe20000000a00 */
[----:B----4-:R-:W-:-:S06]  /*f020*/  ULEA UR4, UR5, UR4, 0x18 ;  /* 0x0000000405047291 */ /* 0x010fcc000f8ec03f */
[----:B------:R-:W-:Y:S01]  /*f030*/  IMAD.U32 R17, RZ, RZ, UR4 ;  /* 0x00000004ff117e24 */ /* 0x000fe2000f8e00ff */
[----:B---3--:R-:W-:Y:S01]  /*f040*/  SHF.R.U32.HI R3, RZ, 0x1, R10 ;  /* 0x00000001ff037819 */ /* 0x008fe2000001160a */
[C---:B-12---:R-:W-:Y:S01]  /*f050*/  IMAD.SHL.U32 R4, R10.reuse, 0x40, RZ ;  /* 0x000000400a047824 */ /* 0x046fe200078e00ff */
[C---:B------:R-:W-:Y:S01]  /*f060*/  LOP3.LUT R9, R10.reuse, 0x7f, RZ, 0xc0, !PT ;  /* 0x0000007f0a097812 */ /* 0x040fe200078ec0ff */
[----:B------:R-:W-:-:S03]  /*f070*/  IMAD.SHL.U32 R5, R10, 0x2, RZ ;  /* 0x000000020a057824 */ /* 0x000fc600078e00ff */
[----:B------:R-:W-:-:S04]  /*f080*/  LOP3.LUT R0, R4, 0x180, RZ, 0xc0, !PT ;  /* 0x0000018004007812 */ /* 0x000fc800078ec0ff */
[----:B------:R-:W-:Y:S01]  /*f090*/  LOP3.LUT R3, R0, 0x30, R3, 0xf8, !PT ;  /* 0x0000003000037812 */ /* 0x000fe200078ef803 */
[----:B------:R-:W-:-:S05]  /*f0a0*/  IMAD.SHL.U32 R0, R10, 0x10, RZ ;  /* 0x000000100a007824 */ /* 0x000fca00078e00ff */
[----:B0-----:R-:W-:-:S04]  /*f0b0*/  LOP3.LUT R2, R0, 0x1b0, RZ, 0xc0, !PT ;  /* 0x000001b000027812 */ /* 0x001fc800078ec0ff */
[----:B------:R-:W-:Y:S01]  /*f0c0*/  LOP3.LUT R6, R2, 0x30, R5, 0x78, !PT ;  /* 0x0000003002067812 */ /* 0x000fe200078e7805 */
[----:B------:R-:W-:-:S05]  /*f0d0*/  IMAD.SHL.U32 R2, R9, 0x10, RZ ;  /* 0x0000001009027824 */ /* 0x000fca00078e00ff */
[----:B------:R-:W-:Y:S01]  /*f0e0*/  LOP3.LUT R7, R2, 0x600, RZ, 0xc0, !PT ;  /* 0x0000060002077812 */ /* 0x000fe200078ec0ff */
[----:B------:R-:W-:-:S05]  /*f0f0*/  IMAD.SHL.U32 R2, R10, 0x8, RZ ;  /* 0x000000080a027824 */ /* 0x000fca00078e00ff */
[----:B------:R-:W-:Y:S02]  /*f100*/  LOP3.LUT R5, R3, 0x30, R2, 0x78, !PT ;  /* 0x0000003003057812 */ /* 0x000fe400078e7802 */
[----:B------:R-:W-:Y:S02]  /*f110*/  LOP3.LUT R3, R7, 0x40, R0, 0xf8, !PT ;  /* 0x0000004007037812 */ /* 0x000fe400078ef800 */
[----:B------:R-:W-:Y:S02]  /*f120*/  LOP3.LUT R5, R5, 0x640, R4, 0xf8, !PT ;  /* 0x0000064005057812 */ /* 0x000fe400078ef804 */
[----:B------:R-:W-:Y:S01]  /*f130*/  LOP3.LUT R2, R3, R6, RZ, 0xfc, !PT ;  /* 0x0000000603027212 */ /* 0x000fe200078efcff */
[----:B------:R-:W-:Y:S01]  /*f140*/  IMAD.SHL.U32 R3, R10, 0x20, RZ ;  /* 0x000000200a037824 */ /* 0x000fe200078e00ff */
[----:B------:R-:W-:Y:S01]  /*f150*/  LOP3.LUT R0, R0, 0x30, RZ, 0xc0, !PT ;  /* 0x0000003000007812 */ /* 0x000fe200078ec0ff */
[----:B------:R-:W-:Y:S02]  /*f160*/  STL [R1+0x1c], R5 ;  /* 0x00001c0501007387 */ /* 0x000fe40000100800 */
[----:B------:R-:W-:Y:S01]  /*f170*/  IMAD.IADD R2, R17, 0x1, R2 ;  /* 0x0000000111027824 */ /* 0x000fe200078e0202 */
[----:B------:R-:W-:-:S02]  /*f180*/  LOP3.LUT R6, R3, 0x80, RZ, 0xc0, !PT ;  /* 0x0000008003067812 */ /* 0x000fc400078ec0ff */
[----:B------:R-:W-:Y:S01]  /*f190*/  LOP3.LUT R8, R7, 0x60, R3, 0xf8, !PT ;  /* 0x0000006007087812 */ /* 0x000fe200078ef803 */
[----:B------:R-:W-:Y:S01]  /*f1a0*/  IMAD.SHL.U32 R7, R10, 0x4, RZ ;  /* 0x000000040a077824 */ /* 0x000fe200078e00ff */
[----:B------:R-:W-:-:S04]  /*f1b0*/  LOP3.LUT R6, R6, 0x10, R10, 0xf8, !PT ;  /* 0x0000001006067812 */ /* 0x000fc800078ef80a */
[----:B------:R-:W-:Y:S02]  /*f1c0*/  LOP3.LUT R6, R6, 0x10, R7, 0x78, !PT ;  /* 0x0000001006067812 */ /* 0x000fe400078e7807 */
[----:B------:R-:W-:-:S04]  /*f1d0*/  LOP3.LUT R7, R8, 0x100, R3, 0xf8, !PT ;  /* 0x0000010008077812 */ /* 0x000fc800078ef803 */
[----:B------:R-:W-:-:S05]  /*f1e0*/  LOP3.LUT R4, R7, R6, RZ, 0xfc, !PT ;  /* 0x0000000607047212 */ /* 0x000fca00078efcff */
[----:B------:R0:W-:Y:S04]  /*f1f0*/  STL [R1+0x18], R4 ;  /* 0x0000180401007387 */ /* 0x0001e80000100800 */
[----:B------:R1:W-:Y:S04]  /*f200*/  STL [R1+0x20], R2 ;  /* 0x0000200201007387 */ /* 0x0003e80000100800 */
[----:B------:R2:W-:Y:S01]  /*f210*/  STL [R1+0x2c], RZ ;  /* 0x00002cff01007387 */ /* 0x0005e20000100800 */
[----:B0-----:R-:W-:Y:S02]  /*f220*/  SHF.R.U32.HI R4, RZ, 0x2, R9 ;  /* 0x00000002ff047819 */ /* 0x001fe40000011609 */
[----:B-1----:R-:W-:-:S02]  /*f230*/  LOP3.LUT R2, R0, 0x40, RZ, 0xfc, !PT ;  /* 0x0000004000027812 */ /* 0x002fc400078efcff */
[----:B------:R-:W-:Y:S02]  /*f240*/  LOP3.LUT R3, R4, 0x60, R3, 0xf8, !PT ;  /* 0x0000006004037812 */ /* 0x000fe400078ef803 */
[----:B--2---:R-:W-:-:S07]  /*f250*/  LOP3.LUT R0, R0, 0x80, RZ, 0xfc, !PT ;  /* 0x0000008000007812 */ /* 0x004fce00078efcff */
.L_x_265:
[----:B------:R-:W-:Y:S01]  /*f260*/  ULDC.64 UR4, c[0x0][0xc88] ;  /* 0x0003220000047ab9 */ /* 0x000fe20000000a00 */
[----:B------:R-:W-:Y:S01]  /*f270*/  ULDC.64 UR6, c[0x0][0xa18] ;  /* 0x0002860000067ab9 */ /* 0x000fe20000000a00 */
[----:B------:R-:W-:Y:S01]  /*f280*/  UIMAD.WIDE UR4, UR43, 0x4, UR4 ;  /* 0x000000042b0478a5 */ /* 0x000fe2000f8e0204 */
[----:B------:R-:W2:Y:S01]  /*f290*/  LDL.LU R10, [R1+0x8] ;  /* 0x00000800010a7983 */ /* 0x000ea20000300800 */
[----:B------:R-:W-:Y:S01]  /*f2a0*/  ULDC UR8, c[0x0][0x288] ;  /* 0x0000a20000087ab9 */ /* 0x000fe20000000800 */
[----:B0-----:R-:W0:Y:S03]  /*f2b0*/  LDC R9, c[0x0][0x2f0] ;  /* 0x0000bc00ff097b82 */ /* 0x001e260000000800 */
[----:B------:R-:W-:Y:S02]  /*f2c0*/  IMAD.U32 R2, RZ, RZ, UR4 ;  /* 0x00000004ff027e24 */ /* 0x000fe4000f8e00ff */
[----:B------:R-:W-:Y:S01]  /*f2d0*/  IMAD.U32 R3, RZ, RZ, UR5 ;  /* 0x00000005ff037e24 */ /* 0x000fe2000f8e00ff */
[----:B------:R-:W-:Y:S01]  /*f2e0*/  UISETP.NE.U32.AND UP0, UPT, UR6, URZ, UPT ;  /* 0x0000003f0600728c */ /* 0x000fe2000bf05070 */
[----:B------:R-:W-:Y:S01]  /*f2f0*/  IMAD.U32 R0, RZ, RZ, UR8 ;  /* 0x00000008ff007e24 */ /* 0x000fe2000f8e00ff */
[----:B------:R-:W-:Y:S01]  /*f300*/  ULDC.64 UR4, c[0x0][0xa28] ;  /* 0x00028a0000047ab9 */ /* 0x000fe20000000a00 */
[----:B------:R-:W-:Y:S01]  /*f310*/  ULDC.64 UR8, c[0x0][0xa08] ;  /* 0x0002820000087ab9 */ /* 0x000fe20000000a00 */
[----:B------:R-:W3:Y:S01]  /*f320*/  LDG.E R2, desc[UR50][R2.64] ;  /* 0x0000003202027981 */ /* 0x000ee2000c1e1900 */
[----:B------:R-:W-:-:S02]  /*f330*/  UISETP.NE.AND.EX UP0, UPT, UR7, URZ, UPT, UP0 ;  /* 0x0000003f0700728c */ /* 0x000fc4000bf05300 */
[----:B------:R-:W-:-:S04]  /*f340*/  UISETP.NE.U32.AND UP1, UPT, UR4, URZ, UPT ;  /* 0x0000003f0400728c */ /* 0x000fc8000bf25070 */
[----:B------:R-:W-:Y:S01]  /*f350*/  PLOP3.LUT P3, PT, PT, PT, UP0, 0x80, 0x0 ;  /* 0x000000000000781c */ /* 0x000fe20003f6f008 */
[----:B------:R-:W-:Y:S01]  /*f360*/  UISETP.NE.AND.EX UP1, UPT, UR5, URZ, UPT, UP1 ;  /* 0x0000003f0500728c */ /* 0x000fe2000bf25310 */
[----:B------:R-:W-:-:S05]  /*f370*/  ISETP.NE.U32.AND P2, PT, RZ, UR8, PT ;  /* 0x00000008ff007c0c */ /* 0x000fca000bf45070 */
[----:B------:R-:W-:Y:S02]  /*f380*/  PLOP3.LUT P4, PT, PT, PT, UP1, 0x80, 0x0 ;  /* 0x000000000000781c */ /* 0x000fe40003f8f018 */
[----:B---3--:R-:W-:Y:S02]  /*f390*/  R2UR UR47, R2 ;  /* 0x00000000022f72ca */ /* 0x008fe400000e0000 */
[----:B-1----:R-:W1:Y:S11]  /*f3a0*/  LDC.64 R2, c[0x0][0x418] ;  /* 0x00010600ff027b82 */ /* 0x002e760000000a00 */
[----:B------:R-:W-:-:S02]  /*f3b0*/  USHF.R.S32.HI UR46, URZ, 0x1f, UR47 ;  /* 0x0000001f3f2e7899 */ /* 0x000fc4000801142f */
[----:B------:R-:W-:Y:S02]  /*f3c0*/  USHF.L.U32 UR44, UR47, 0x2, URZ ;  /* 0x000000022f2c7899 */ /* 0x000fe4000800063f */
[----:B------:R-:W-:Y:S02]  /*f3d0*/  USHF.L.U64.HI UR45, UR47, 0x2, UR46 ;  /* 0x000000022f2d7899 */ /* 0x000fe4000801022e */
[----:B------:R-:W-:Y:S02]  /*f3e0*/  @UP0 UIADD3 UR6, UP3, UR44, UR6, URZ ;  /* 0x000000062c060290 */ /* 0x000fe4000ff7e03f */
[----:B------:R-:W-:Y:S02]  /*f3f0*/  @UP1 ULEA UR4, UP2, UR47, UR4, 0x2 ;  /* 0x000000042f041291 */ /* 0x000fe4000f84103f */
[----:B------:R-:W-:Y:S02]  /*f400*/  @UP0 UIADD3.X UR7, UR45, UR7, URZ, UP3, !UPT ;  /* 0x000000072d070290 */ /* 0x000fe40009ffe43f */
[----:B------:R-:W-:Y:S01]  /*f410*/  IMAD.U32 R4, RZ, RZ, UR6 ;  /* 0x00000006ff047e24 */ /* 0x000fe2000f8e00ff */
[----:B------:R-:W-:-:S03]  /*f420*/  @UP1 ULEA.HI.X UR5, UR47, UR5, UR46, 0x2, UP2 ;  /* 0x000000052f051291 */ /* 0x000fc600090f142e */
[----:B------:R-:W-:Y:S01]  /*f430*/  IMAD.U32 R5, RZ, RZ, UR7 ;  /* 0x00000007ff057e24 */ /* 0x000fe2000f8e00ff */
[----:B------:R-:W-:-:S04]  /*f440*/  ULDC.64 UR6, c[0x0][0xa00] ;  /* 0x0002800000067ab9 */ /* 0x000fc80000000a00 */
[----:B------:R3:W4:Y:S01]  /*f450*/  @P3 LDG.E R0, desc[UR50][R4.64] ;  /* 0x0000003204003981 */ /* 0x000722000c1e1900 */
[----:B------:R-:W-:Y:S02]  /*f460*/  ISETP.NE.U32.AND P0, PT, RZ, UR6, PT ;  /* 0x00000006ff007c0c */ /* 0x000fe4000bf05070 */
[----:B------:R-:W-:Y:S02]  /*f470*/  ISETP.NE.AND.EX P2, PT, RZ, UR9, PT, P2 ;  /* 0x00000009ff007c0c */ /* 0x000fe4000bf45320 */
[----:B------:R-:W-:Y:S02]  /*f480*/  ISETP.NE.AND.EX P0, PT, RZ, UR7, PT, P0 ;  /* 0x00000007ff007c0c */ /* 0x000fe4000bf05300 */
[----:B-1----:R-:W-:Y:S01]  /*f490*/  ISETP.NE.U32.AND P1, PT, R2, RZ, PT ;  /* 0x000000ff0200720c */ /* 0x002fe20003f25070 */
[----:B---3--:R-:W-:Y:S01]  /*f4a0*/  IMAD.U32 R4, RZ, RZ, UR4 ;  /* 0x00000004ff047e24 */ /* 0x008fe2000f8e00ff */
[----:B------:R-:W-:Y:S01]  /*f4b0*/  UIADD3 UR4, UP0, UR44, UR6, URZ ;  /* 0x000000062c047290 */ /* 0x000fe2000ff1e03f */
[----:B------:R-:W-:Y:S01]  /*f4c0*/  IMAD.U32 R5, RZ, RZ, UR5 ;  /* 0x00000005ff057e24 */ /* 0x000fe2000f8e00ff */
[----:B------:R-:W-:-:S02]  /*f4d0*/  UIADD3 UR6, UP1, UR44, UR8, URZ ;  /* 0x000000082c067290 */ /* 0x000fc4000ff3e03f */
[----:B------:R-:W-:Y:S02]  /*f4e0*/  UIADD3.X UR5, UR45, UR7, URZ, UP0, !UPT ;  /* 0x000000072d057290 */ /* 0x000fe400087fe43f */
[----:B------:R-:W-:Y:S02]  /*f4f0*/  UIADD3.X UR7, UR45, UR9, URZ, UP1, !UPT ;  /* 0x000000092d077290 */ /* 0x000fe40008ffe43f */
[----:B------:R-:W-:-:S04]  /*f500*/  IMAD.U32 R6, RZ, RZ, UR6 ;  /* 0x00000006ff067e24 */ /* 0x000fc8000f8e00ff */
[----:B------:R-:W-:-:S05]  /*f510*/  IMAD.U32 R7, RZ, RZ, UR7 ;  /* 0x00000007ff077e24 */ /* 0x000fca000f8e00ff */
[----:B------:R-:W3:Y:S04]  /*f520*/  @P2 LDG.E R8, desc[UR50][R6.64] ;  /* 0x0000003206082981 */ /* 0x000ee8000c1e1900 */
[----:B----4-:R1:W-:Y:S04]  /*f530*/  STL [R1+0x28], R0 ;  /* 0x0000280001007387 */ /* 0x0103e80000100800 */
[----:B-1----:R1:W4:Y:S02]  /*f540*/  @P4 LDG.E R0, desc[UR50][R4.64] ;  /* 0x0000003204004981 */ /* 0x002324000c1e1900 */
[----:B-1----:R-:W-:-:S02]  /*f550*/  IMAD.U32 R4, RZ, RZ, UR4 ;  /* 0x00000004ff047e24 */ /* 0x002fc4000f8e00ff */
[----:B------:R-:W-:-:S05]  /*f560*/  IMAD.U32 R5, RZ, RZ, UR5 ;  /* 0x00000005ff057e24 */ /* 0x000fca000f8e00ff */
[----:B------:R-:W5:Y:S01]  /*f570*/  @P0 LDG.E R2, desc[UR50][R4.64] ;  /* 0x0000003204020981 */ /* 0x000f62000c1e1900 */
[----:B------:R-:W-:Y:S02]  /*f580*/  ISETP.NE.AND.EX P1, PT, R3, RZ, PT, P1 ;  /* 0x000000ff0300720c */ /* 0x000fe40003f25310 */
[----:B------:R-:W1:Y:S01]  /*f590*/  LDC R3, c[0x0][0x424] ;  /* 0x00010900ff037b82 */ /* 0x000e620000000800 */
[----:B------:R-:W-:Y:S01]  /*f5a0*/  UMOV UR4, URZ ;  /* 0x0000003f00047c82 */ /* 0x000fe20008000000 */
[----:B------:R-:W-:Y:S01]  /*f5b0*/  UMOV UR48, URZ ;  /* 0x0000003f00307c82 */ /* 0x000fe20008000000 */
[----:B------:R-:W-:Y:S01]  /*f5c0*/  UMOV UR40, URZ ;  /* 0x0000003f00287c82 */ /* 0x000fe20008000000 */
[----:B---3--:R-:W-:Y:S02]  /*f5d0*/  @P2 R2UR UR40, R8 ;  /* 0x00000000082822ca */ /* 0x008fe400000e0000 */
[----:B--2---:R-:W-:Y:S02]  /*f5e0*/  R2UR UR36, R10 ;  /* 0x000000000a2472ca */ /* 0x004fe400000e0000 */
[----:B----4-:R-:W-:-:S02]  /*f5f0*/  @P4 R2UR UR4, R0 ;  /* 0x00000000000442ca */ /* 0x010fc400000e0000 */
[----:B------:R-:W-:-:S04]  /*f600*/  LOP3.LUT R0, R10, 0xff000000, RZ, 0xc0, !PT ;  /* 0xff0000000a007812 */ /* 0x000fc800078ec0ff */
[----:B------:R-:W-:Y:S02]  /*f610*/  SHF.R.U32.HI R0, RZ, 0x8, R0 ;  /* 0x00000008ff007819 */ /* 0x000fe40000011600 */
[----:B-----5:R-:W-:Y:S02]  /*f620*/  @P0 R2UR UR48, R2 ;  /* 0x00000000023002ca */ /* 0x020fe400000e0000 */
[----:B------:R-:W-:-:S04]  /*f630*/  LOP3.LUT R2, R10, 0xff0000, RZ, 0xc0, !PT ;  /* 0x00ff00000a027812 */ /* 0x000fc800078ec0ff */
[----:B------:R-:W-:Y:S01]  /*f640*/  LEA.HI R0, R2, R0, RZ, 0x10 ;  /* 0x0000000002007211 */ /* 0x000fe200078f80ff */
[----:B01----:R-:W-:Y:S08]  /*f650*/  @P3 BRA `(.L_x_194) ;  /* 0x0000000000143947 */ /* 0x003ff00003800000 */
[----:B------:R-:W-:Y:S05]  /*f660*/  @!P0 BRA `(.L_x_194) ;  /* 0x0000000000108947 */ /* 0x000fea0003800000 */
[----:B------:R-:W2:Y:S04]  /*f670*/  LDG.E R2, desc[UR50][R4.64] ;  /* 0x0000003204027981 */ /* 0x000ea8000c1e1900 */
[----:B------:R-:W2:Y:S02]  /*f680*/  LDG.E R4, desc[UR50][R4.64+0x4] ;  /* 0x0000043204047981 */ /* 0x000ea4000c1e1900 */
[----:B--2---:R-:W-:-:S05]  /*f690*/  IMAD.IADD R2, R4, 0x1, -R2 ;  /* 0x0000000104027824 */ /* 0x004fca00078e0a02 */
[----:B------:R0:W-:Y:S02]  /*f6a0*/  STL [R1+0x28], R2 ;  /* 0x0000280201007387 */ /* 0x0001e40000100800 */
.L_x_194:
[----:B------:R-:W-:Y:S01]  /*f6b0*/  SEL R3, R3, 0x1, P1 ;  /* 0x0000000103037807 */ /* 0x000fe20000800000 */
[----:B------:R-:W-:Y:S01]  /*f6c0*/  ULDC.64 UR6, c[0x0][0xa20] ;  /* 0x0002880000067ab9 */ /* 0x000fe20000000a00 */
[----:B------:R-:W-:Y:S01]  /*f6d0*/  ULOP3.LUT UR36, UR36, 0xffff, URZ, 0xc0, !UPT ;  /* 0x0000ffff24247892 */ /* 0x000fe2000f8ec03f */
[----:B------:R-:W-:Y:S01]  /*f6e0*/  ISETP.NE.U32.AND P0, PT, RZ, UR6, PT ;  /* 0x00000006ff007c0c */ /* 0x000fe2000bf05070 */
[----:B------:R-:W-:Y:S01]  /*f6f0*/  UIADD3 UR40, UR40, UR4, URZ ;  /* 0x0000000428287290 */ /* 0x000fe2000fffe03f */
[----:B0-----:R-:W-:Y:S02]  /*f700*/  IMAD R2, R3, R9, RZ ;  /* 0x0000000903027224 */ /* 0x001fe400078e02ff */
[----:B------:R-:W-:Y:S01]  /*f710*/  IMAD.U32 R3, RZ, RZ, UR47 ;  /* 0x0000002fff037e24 */ /* 0x000fe2000f8e00ff */
[----:B------:R-:W-:-:S04]  /*f720*/  ISETP.NE.AND.EX P0, PT, RZ, UR7, PT, P0 ;  /* 0x00000007ff007c0c */ /* 0x000fc8000bf05300 */
[----:B------:R0:W-:Y:S09]  /*f730*/  STL [R1+0x8], R3 ;  /* 0x0000080301007387 */ /* 0x0001f20000100800 */
[----:B------:R-:W-:Y:S05]  /*f740*/  @!P0 BRA `(.L_x_195) ;  /* 0x0000000000188947 */ /* 0x000fea0003800000 */
[----:B------:R-:W-:-:S04]  /*f750*/  UIADD3 UR5, UP0, UR44, UR6, URZ ;  /* 0x000000062c057290 */ /* 0x000fc8000ff1e03f */
[----:B------:R-:W-:Y:S02]  /*f760*/  UIADD3.X UR6, UR45, UR7, URZ, UP0, !UPT ;  /* 0x000000072d067290 */ /* 0x000fe400087fe43f */
[----:B------:R-:W-:-:S04]  /*f770*/  IMAD.U32 R2, RZ, RZ, UR5 ;  /* 0x00000005ff027e24 */ /* 0x000fc8000f8e00ff */
[----:B0-----:R-:W-:-:S05]  /*f780*/  IMAD.U32 R3, RZ, RZ, UR6 ;  /* 0x00000006ff037e24 */ /* 0x001fca000f8e00ff */
[----:B------:R0:W5:Y:S01]  /*f790*/  LDG.E R2, desc[UR50][R2.64] ;  /* 0x0000003202027981 */ /* 0x000162000c1e1900 */
[----:B------:R-:W-:Y:S05]  /*f7a0*/  BRA `(.L_x_196) ;  /* 0x0000000000107947 */ /* 0x000fea0003800000 */
.L_x_195:
[----:B------:R-:W-:Y:S05]  /*f7b0*/  @!P2 BRA `(.L_x_196) ;  /* 0x00000000000ca947 */ /* 0x000fea0003800000 */
[----:B------:R-:W2:Y:S04]  /*f7c0*/  LDG.E R2, desc[UR50][R6.64] ;  /* 0x0000003206027981 */ /* 0x000ea8000c1e1900 */
[----:B------:R-:W2:Y:S02]  /*f7d0*/  LDG.E R6, desc[UR50][R6.64+0x4] ;  /* 0x0000043206067981 */ /* 0x000ea4000c1e1900 */
[----:B--2---:R-:W-:-:S07]  /*f7e0*/  IMAD.IADD R2, R6, 0x1, -R2 ;  /* 0x0000000106027824 */ /* 0x004fce00078e0a02 */
.L_x_196:
[----:B-----5:R-:W-:-:S04]  /*f7f0*/  VIADD R2, R2, -UR4 ;  /* 0x8000000402027c36 */ /* 0x020fc80008000000 */
[C---:B0-----:R-:W-:Y:S01]  /*f800*/  VIADD R3, R2.reuse, 0x9f ;  /* 0x0000009f02037836 */ /* 0x041fe20000000000 */
[----:B------:R-:W-:Y:S01]  /*f810*/  ISETP.GE.AND P0, PT, R2, 0x1, PT ;  /* 0x000000010200780c */ /* 0x000fe20003f06270 */
[----:B------:R-:W-:Y:S02]  /*f820*/  IMAD.MOV.U32 R2, RZ, RZ, RZ ;  /* 0x000000ffff027224 */ /* 0x000fe400078e00ff */
[----:B------:R-:W-:-:S05]  /*f830*/  IMAD.HI R3, R3, 0x66666667, RZ ;  /* 0x6666666703037827 */ /* 0x000fca00078e02ff */
[----:B------:R-:W-:-:S04]  /*f840*/  SHF.R.U32.HI R4, RZ, 0x1f, R3 ;  /* 0x0000001fff047819 */ /* 0x000fc80000011603 */
[----:B------:R-:W-:Y:S01]  /*f850*/  LEA.HI.SX32 R4, R3, R4, 0x1a ;  /* 0x0000000403047211 */ /* 0x000fe200078fd2ff */
[----:B------:R-:W-:Y:S06]  /*f860*/  @!P0 BRA `(.L_x_197) ;  /* 0x0000000000748947 */ /* 0x000fec0003800000 */
[----:B------:R-:W-:-:S04]  /*f870*/  SHF.R.U32.HI R5, RZ, 0x10, R0 ;  /* 0x00000010ff057819 */ /* 0x000fc80000011600 */
[----:B------:R-:W-:-:S13]  /*f880*/  ISETP.NE.AND P0, PT, R5, RZ, PT ;  /* 0x000000ff0500720c */ /* 0x000fda0003f05270 */
[----:B------:R-:W0:Y:S02]  /*f890*/  @!P0 LDC R5, c[0x0][0x9f0] ;  /* 0x00027c00ff058b82 */ /* 0x000e240000000800 */
[----:B0-----:R-:W-:Y:S02]  /*f8a0*/  IABS R7, R5 ;  /* 0x0000000500077213 */ /* 0x001fe40000000000 */
[----:B------:R-:W-:Y:S02]  /*f8b0*/  IADD3 R6, R5, -0x1, R4 ;  /* 0xffffffff05067810 */ /* 0x000fe40007ffe004 */
[----:B------:R-:W0:Y:S08]  /*f8c0*/  I2F.RP R2, R7 ;  /* 0x0000000700027306 */ /* 0x000e300000209400 */
[----:B0-----:R-:W0:Y:S02]  /*f8d0*/  MUFU.RCP R2, R2 ;  /* 0x0000000200027308 */ /* 0x001e240000001000 */
[----:B0-----:R-:W-:-:S06]  /*f8e0*/  VIADD R2, R2, 0xffffffe ;  /* 0x0ffffffe02027836 */ /* 0x001fcc0000000000 */
[----:B------:R0:W1:Y:S02]  /*f8f0*/  F2I.FTZ.U32.TRUNC.NTZ R3, R2 ;  /* 0x0000000200037305 */ /* 0x000064000021f000 */
[----:B0-----:R-:W-:-:S04]  /*f900*/  LOP3.LUT R2, R6, R5, RZ, 0x3c, !PT ;  /* 0x0000000506027212 */ /* 0x001fc800078e3cff */
[----:B------:R-:W-:Y:S01]  /*f910*/  ISETP.GE.AND P2, PT, R2, RZ, PT ;  /* 0x000000ff0200720c */ /* 0x000fe20003f46270 */
[----:B-1----:R-:W-:-:S04]  /*f920*/  IMAD.MOV R2, RZ, RZ, -R3 ;  /* 0x000000ffff027224 */ /* 0x002fc800078e0a03 */
[----:B------:R-:W-:Y:S02]  /*f930*/  IMAD R8, R2, R7, RZ ;  /* 0x0000000702087224 */ /* 0x000fe400078e02ff */
[----:B------:R-:W-:-:S04]  /*f940*/  IMAD.MOV.U32 R2, RZ, RZ, RZ ;  /* 0x000000ffff027224 */ /* 0x000fc800078e00ff */
[----:B------:R-:W-:Y:S01]  /*f950*/  IMAD.HI.U32 R8, R3, R8, R2 ;  /* 0x0000000803087227 */ /* 0x000fe200078e0002 */
[----:B------:R-:W-:Y:S02]  /*f960*/  IABS R2, R6 ;  /* 0x0000000600027213 */ /* 0x000fe40000000000 */
[----:B------:R-:W-:-:S03]  /*f970*/  IABS R3, R5 ;  /* 0x0000000500037213 */ /* 0x000fc60000000000 */
[----:B------:R-:W-:-:S04]  /*f980*/  IMAD.HI.U32 R8, R8, R2, RZ ;  /* 0x0000000208087227 */ /* 0x000fc800078e00ff */
[----:B------:R-:W-:-:S04]  /*f990*/  IMAD.MOV R3, RZ, RZ, -R3 ;  /* 0x000000ffff037224 */ /* 0x000fc800078e0a03 */
        /* <DEDUP_REMOVED lines=10> */
.L_x_197:
[----:B------:R-:W-:Y:S01]  /*fa40*/  LOP3.LUT R0, R0, 0xff, RZ, 0xc0, !PT ;  /* 0x000000ff00007812 */ /* 0x000fe200078ec0ff */
[----:B------:R-:W-:Y:S04]  /*fa50*/  BSSY B7, `(.L_x_198) ;  /* 0x000037b000077945 */ /* 0x000fe80003800000 */
[----:B------:R-:W-:-:S05]  /*fa60*/  IMAD R5, R0, R2, RZ ;  /* 0x0000000200057224 */ /* 0x000fca00078e02ff */
[----:B------:R-:W-:Y:S01]  /*fa70*/  VIADDMNMX R3, R5, R2, R4, PT ;  /* 0x0000000205037246 */ /* 0x000fe20003800104 */
[----:B------:R0:W-:Y:S03]  /*fa80*/  STL [R1+0xc], R5 ;  /* 0x00000c0501007387 */ /* 0x0001e60000100800 */
[----:B------:R-:W-:Y:S01]  /*fa90*/  ISETP.GT.AND P0, PT, R3, R5, PT ;  /* 0x000000050300720c */ /* 0x000fe20003f04270 */
[----:B------:R0:W-:-:S12]  /*faa0*/  STL [R1+0x24], R3 ;  /* 0x0000240301007387 */ /* 0x0001d80000100800 */
[----:B0-----:R-:W-:Y:S05]  /*fab0*/  @P0 BRA `(.L_x_199) ;  /* 0x0000000000480947 */ /* 0x001fea0003800000 */
[----:B------:R-:W0:Y:S02]  /*fac0*/  S2R R3, SR_TID.X ;  /* 0x0000000000037919 */ /* 0x000e240000002100 */
[----:B0-----:R-:W-:-:S04]  /*fad0*/  LOP3.LUT R3, R3, 0x7f, RZ, 0xc0, !PT ;  /* 0x0000007f03037812 */ /* 0x001fc800078ec0ff */
[----:B------:R-:W-:-:S13]  /*fae0*/  ISETP.NE.AND P0, PT, R3, RZ, PT ;  /* 0x000000ff0300720c */ /* 0x000fda0003f05270 */
[----:B------:R-:W-:Y:S05]  /*faf0*/  @P0 BRA `(.L_x_200) ;  /* 0x0000003400c00947 */ /* 0x000fea0003800000 */
[----:B------:R-:W0:Y:S01]  /*fb00*/  S2R R3, SR_LANEID ;  /* 0x0000000000037919 */ /* 0x000e220000000000 */
[----:B------:R-:W-:Y:S02]  /*fb10*/  VOTEU.ANY UR4, UPT, PT ;  /* 0x0000000000047886 */ /* 0x000fe400038e0100 */
[----:B------:R-:W0:Y:S08]  /*fb20*/  FLO.U32 R0, UR4 ;  /* 0x0000000400007d00 */ /* 0x000e3000080e0000 */
[----:B------:R-:W1:Y:S01]  /*fb30*/  POPC R5, UR4 ;  /* 0x0000000400057d09 */ /* 0x000e620008000000 */
[----:B0-----:R-:W-:-:S02]  /*fb40*/  ISETP.EQ.U32.AND P0, PT, R0, R3, PT ;  /* 0x000000030000720c */ /* 0x001fc40003f02070 */
[----:B------:R-:W1:Y:S11]  /*fb50*/  LDC.64 R2, c[0x0][0xc60] ;  /* 0x00031800ff027b82 */ /* 0x000e760000000a00 */
[----:B-1----:R-:W2:Y:S01]  /*fb60*/  @P0 ATOMG.E.ADD.STRONG.GPU PT, R3, desc[UR50][R2.64], R5 ;  /* 0x00000005020309a8 */ /* 0x002ea200081ee1f2 */
[----:B------:R-:W0:Y:S02]  /*fb70*/  S2R R4, SR_LTMASK ;  /* 0x0000000000047919 */ /* 0x000e240000003900 */
[----:B0-----:R-:W-:-:S04]  /*fb80*/  LOP3.LUT R4, R4, UR4, RZ, 0xc0, !PT ;  /* 0x0000000404047c12 */ /* 0x001fc8000f8ec0ff */
[----:B------:R-:W0:Y:S01]  /*fb90*/  POPC R7, R4 ;  /* 0x0000000400077309 */ /* 0x000e220000000000 */
[----:B--2---:R-:W0:Y:S02]  /*fba0*/  SHFL.IDX PT, R0, R3, R0, 0x1f ;  /* 0x00001f0003007589 */ /* 0x004e2400000e0000 */
[----:B0-----:R-:W-:-:S05]  /*fbb0*/  IADD3 R0, R0, UR41, R7 ;  /* 0x0000002900007c10 */ /* 0x001fca000fffe007 */
[----:B------:R0:W-:Y:S01]  /*fbc0*/  STL [R1], R0 ;  /* 0x0000000001007387 */ /* 0x0001e20000100800 */
[----:B------:R-:W-:Y:S05]  /*fbd0*/  BRA `(.L_x_200) ;  /* 0x0000003400887947 */ /* 0x000fea0003800000 */
.L_x_199:
[----:B------:R-:W-:Y:S01]  /*fbe0*/  VIADD R0, R17, 0x24200 ;  /* 0x0002420011007836 */ /* 0x000fe20000000000 */
[----:B------:R-:W-:Y:S04]  /*fbf0*/  BSSY B6, `(.L_x_201) ;  /* 0x0000013000067945 */ /* 0x000fe80003800000 */
        /* <DEDUP_REMOVED lines=18> */
.L_x_202:
[----:B------:R-:W-:Y:S05]  /*fd20*/  BSYNC B6 ;  /* 0x0000000000067941 */ /* 0x000fea0003800000 */
.L_x_201:
[----:B------:R-:W2:Y:S01]  /*fd30*/  LDL.LU R16, [R1+0x10] ;  /* 0x0000100001107983 */ /* 0x000ea20000300800 */
[----:B------:R-:W-:Y:S01]  /*fd40*/  VIADD R0, R17, 0xf200 ;  /* 0x0000f20011007836 */ /* 0x000fe20000000000 */
[----:B------:R-:W-:Y:S04]  /*fd50*/  BSSY B6, `(.L_x_203) ;  /* 0x0000016000067945 */ /* 0x000fe80003800000 */
[----:B------:R-:W-:Y:S02]  /*fd60*/  LOP3.LUT P0, RZ, R0, 0x1bf, RZ, 0xc0, !PT ;  /* 0x000001bf00ff7812 */ /* 0x000fe4000780c0ff */
[----:B--2---:R-:W-:-:S11]  /*fd70*/  LOP3.LUT R16, R16, 0xfffffffe, RZ, 0xc0, !PT ;  /* 0xfffffffe10107812 */ /* 0x004fd600078ec0ff */
[----:B------:R-:W-:-:S05]  /*fd80*/  @P0 LOP3.LUT R16, R16, 0x1, RZ, 0xfc, !PT ;  /* 0x0000000110100812 */ /* 0x000fca00078efcff */
[----:B------:R0:W-:Y:S01]  /*fd90*/  STL [R1+0x10], R16 ;  /* 0x0000101001007387 */ /* 0x0001e20000100800 */
[----:B------:R-:W-:Y:S05]  /*fda0*/  @!P0 BRA `(.L_x_204) ;  /* 0x0000000000408947 */ /* 0x000fea0003800000 */
[----:B------:R-:W-:Y:S01]  /*fdb0*/  MOV R2, 0x0 ;  /* 0x0000000000027802 */ /* 0x000fe20000000f00 */
[----:B------:R-:W-:Y:S01]  /*fdc0*/  ULDC.64 UR6, c[0x4][0x98] ;  /* 0x0100260000067ab9 */ /* 0x000fe20000000a00 */
[----:B------:R-:W-:Y:S01]  /*fdd0*/  ULDC.64 UR8, c[0x4][0xa0] ;  /* 0x0100280000087ab9 */ /* 0x000fe20000000a00 */
[----:B------:R-:W-:Y:S01]  /*fde0*/  ULDC.64 UR4, c[0x4][0x10] ;  /* 0x0100040000047ab9 */ /* 0x000fe20000000a00 */
[----:B------:R-:W-:Y:S02]  /*fdf0*/  IMAD.U32 R4, RZ, RZ, UR6 ;  /* 0x00000006ff047e24 */ /* 0x000fe4000f8e00ff */
[----:B------:R-:W1:Y:S01]  /*fe00*/  LDC.64 R2, c[0x4][R2] ;  /* 0x0100000002027b82 */ /* 0x000e620000000a00 */
        /* <DEDUP_REMOVED lines=9> */
[----:B01----:R-:W-:Y:S05]  /*fea0*/  CALL.ABS.NOINC R2 ;  /* 0x0000000002007343 */ /* 0x003fea0003c00000 */
.L_x_204:
[----:B------:R-:W-:Y:S05]  /*feb0*/  BSYNC B6 ;  /* 0x0000000000067941 */ /* 0x000fea0003800000 */
.L_x_203:
        /* <DEDUP_REMOVED lines=20> */
.L_x_206:
[----:B------:R-:W-:Y:S05]  /*10000*/  BSYNC B6 ;  /* 0x0000000000067941 */ /* 0x000fea0003800000 */
.L_x_205:
[----:B------:R-:W-:Y:S01]  /*10010*/  LOP3.LUT P6, RZ, R16, 0x1, RZ, 0xc0, !PT ;  /* 0x0000000110ff7812 */ /* 0x000fe200078cc0ff */
[----:B------:R-:W-:-:S12]  /*10020*/  BSSY B6, `(.L_x_207) ;  /* 0x0000012000067945 */ /* 0x000fd80003800000 */
        /* <DEDUP_REMOVED lines=17> */
.L_x_208:
[----:B------:R-:W-:Y:S05]  /*10140*/  BSYNC B6 ;  /* 0x0000000000067941 */ /* 0x000fea0003800000 */
.L_x_207:
[----:B------:R-:W2:Y:S01]  /*10150*/  LDL R8, [R1+0x8] ;  /* 0x0000080001087983 */ /* 0x000ea20000100800 */
[----:B------:R-:W-:Y:S02]  /*10160*/  ULDC.64 UR4, c[0x0][0x9f8] ;  /* 0x00027e0000047ab9 */ /* 0x000fe40000000a00 */
[----:B------:R-:W-:-:S04]  /*10170*/  UISETP.NE.U32.AND UP0, UPT, UR4, URZ, UPT ;  /* 0x0000003f0400728c */ /* 0x000fc8000bf05070 */
[----:B------:R-:W-:-:S06]  /*10180*/  UISETP.NE.AND.EX UP0, UPT, UR5, URZ, UPT, UP0 ;  /* 0x0000003f0500728c */ /* 0x000fcc000bf05300 */
[----:B------:R-:W-:-:S05]  /*10190*/  PLOP3.LUT P0, PT, PT, PT, UP0, 0x80, 0x0 ;  /* 0x000000000000781c */ /* 0x000fca0003f0f008 */
[----:B------:R-:W-:-:S04]  /*101a0*/  @UP0 UIADD3 UR4, UP1, UR44, UR4, URZ ;  /* 0x000000042c040290 */ /* 0x000fc8000ff3e03f */
[----:B------:R-:W-:Y:S02]  /*101b0*/  @UP0 UIADD3.X UR5, UR45, UR5, URZ, UP1, !UPT ;  /* 0x000000052d050290 */ /* 0x000fe40008ffe43f */
[----:B------:R-:W-:-:S04]  /*101c0*/  IMAD.U32 R2, RZ, RZ, UR4 ;  /* 0x00000004ff027e24 */ /* 0x000fc8000f8e00ff */
[----:B------:R-:W-:Y:S01]  /*101d0*/  IMAD.U32 R3, RZ, RZ, UR5 ;  /* 0x00000005ff037e24 */ /* 0x000fe2000f8e00ff */
[----:B------:R-:W1:Y:S01]  /*101e0*/  S2R R0, SR_TID.X ;  /* 0x0000000000007919 */ /* 0x000e620000002100 */
[----:B------:R-:W-:-:S03]  /*101f0*/  ULDC.64 UR4, c[0x0][0xa08] ;  /* 0x0002820000047ab9 */ /* 0x000fc60000000a00 */
[----:B--2---:R2:W3:Y:S01]  /*10200*/  @P0 LDG.E R8, desc[UR50][R2.64] ;  /* 0x0000003202080981 */ /* 0x0044e2000c1e1900 */
[----:B-1----:R-:W-:-:S04]  /*10210*/  SHF.R.U32.HI R0, RZ, 0x5, R0 ;  /* 0x00000005ff007819 */ /* 0x002fc80000011600 */
[----:B------:R-:W-:Y:S01]  /*10220*/  LOP3.LUT R0, R0, 0x3, RZ, 0xc0, !PT ;  /* 0x0000000300007812 */ /* 0x000fe200078ec0ff */
[----:B--2---:R-:W1:Y:S01]  /*10230*/  LDC.64 R2, c[0x0][0x418] ;  /* 0x00010600ff027b82 */ /* 0x004e620000000a00 */
[----:B---3--:R-:W-:Y:S01]  /*10240*/  SHF.R.S32.HI R9, RZ, 0x1f, R8 ;  /* 0x0000001fff097819 */ /* 0x008fe20000011408 */
[----:B------:R2:W-:Y:S01]  /*10250*/  @P0 STL [R1+0x8], R8 ;  /* 0x0000080801000387 */ /* 0x0005e20000100800 */
[----:B-1----:R-:W-:Y:S01]  /*10260*/  LOP3.LUT P0, RZ, R2, UR4, RZ, 0xfc, !PT ;  /* 0x0000000402ff7c12 */ /* 0x002fe2000f80fcff */
[----:B------:R-:W-:Y:S02]  /*10270*/  UMOV UR4, 0xffffffff ;  /* 0xffffffff00047882 */ /* 0x000fe40000000000 */
[----:B------:R2:W-:Y:S01]  /*10280*/  STL [R1+0x14], R9 ;  /* 0x0000140901007387 */ /* 0x0005e20000100800 */
[----:B------:R-:W-:-:S04]  /*10290*/  LOP3.LUT P0, RZ, R3, UR5, RZ, 0xfc, P0 ;  /* 0x0000000503ff7c12 */ /* 0x000fc8000800fcff */
[----:B0-----:R-:W-:Y:S01]  /*102a0*/  SEL R16, R8, RZ, !P0 ;  /* 0x000000ff08107207 */ /* 0x001fe20004000000 */
[----:B------:R-:W-:Y:S08]  /*102b0*/  BRA.DIV UR4, `(.L_x_209) ;  /* 0x00000042045c7947 */ /* 0x000ff0000b800000 */
[----:B------:R0:W1:Y:S02]  /*102c0*/  SHFL.IDX PT, R14, R0, RZ, 0x1f ;  /* 0x00001fff000e7589 */ /* 0x00006400000e0000 */
.L_x_284:
[----:B0-----:R-:W3:Y:S01]  /*102d0*/  LDL.LU R0, [R1+0x10] ;  /* 0x0000100001007983 */ /* 0x001ee20000300800 */
[----:B------:R-:W-:Y:S02]  /*102e0*/  PLOP3.LUT P1, PT, PT, PT, PT, 0x8, 0x0 ;  /* 0x000000000000781c */ /* 0x000fe40003f2e170 */
[----:B-1----:R-:W-:Y:S02]  /*102f0*/  ISETP.NE.AND P0, PT, R14, RZ, PT ;  /* 0x000000ff0e00720c */ /* 0x002fe40003f05270 */
[----:B---3--:R-:W-:-:S09]  /*10300*/  LOP3.LUT R0, R0, 0xfffffffe, RZ, 0xc0, !PT ;  /* 0xfffffffe00007812 */ /* 0x008fd200078ec0ff */
[----:B------:R-:W-:-:S05]  /*10310*/  @P1 LOP3.LUT R0, R0, 0x1, RZ, 0xfc, !PT ;  /* 0x0000000100001812 */ /* 0x000fca00078efcff */
[----:B------:R0:W-:Y:S01]  /*10320*/  STL [R1+0x10], R0 ;  /* 0x0000100001007387 */ /* 0x0001e20000100800 */
[----:B------:R-:W-:Y:S05]  /*10330*/  @P0 BRA `(.L_x_210) ;  /* 0x0000000400c40947 */ /* 0x000fea0003800000 */
[----:B0-----:R-:W3:Y:S01]  /*10340*/  LDL R0, [R1+0x24] ;  /* 0x0000240001007983 */ /* 0x001ee20000100800 */
[----:B------:R-:W-:Y:S01]  /*10350*/  UMOV UR4, 0xffffffff ;  /* 0xffffffff00047882 */ /* 0x000fe20000000000 */
[----:B---3--:R-:W-:Y:S02]  /*10360*/  VIADD R0, R0, 0xffffffff ;  /* 0xffffffff00007836 */ /* 0x008fe40000000000 */
[----:B------:R-:W-:Y:S05]  /*10370*/  BRA.DIV UR4, `(.L_x_211) ;  /* 0x00000042044c7947 */ /* 0x000fea000b800000 */
[----:B------:R-:W-:-:S13]  /*10380*/  ELECT P6, URZ, PT ;  /* 0x00000000003f782f */ /* 0x000fda00038c0000 */
.L_x_287:
[----:B------:R-:W-:Y:S05]  /*10390*/  @!P6 BRA `(.L_x_210) ;  /* 0x0000000400ace947 */ /* 0x000fea0003800000 */
[----:B------:R-:W-:-:S04]  /*103a0*/  ISETP.NE.U32.AND P0, PT, R2, RZ, PT ;  /* 0x000000ff0200720c */ /* 0x000fc80003f05070 */
[----:B------:R-:W-:-:S13]  /*103b0*/  ISETP.NE.AND.EX P0, PT, R3, RZ, PT, P0 ;  /* 0x000000ff0300720c */ /* 0x000fda0003f05300 */
[----:B------:R-:W-:Y:S05]  /*103c0*/  @!P0 BRA `(.L_x_212) ;  /* 0x0000000000448947 */ /* 0x000fea0003800000 */
[----:B------:R-:W0:Y:S01]  /*103d0*/  LDC R7, c[0x0][0x43c] ;  /* 0x00010f00ff077b82 */ /* 0x000e220000000800 */
[----:B------:R-:W-:Y:S01]  /*103e0*/  ULDC.64 UR4, c[0x0][0x428] ;  /* 0x00010a0000047ab9 */ /* 0x000fe20000000a00 */
[----:B0-----:R-:W-:-:S13]  /*103f0*/  ISETP.NE.AND P0, PT, R7, 0x1, PT ;  /* 0x000000010700780c */ /* 0x001fda0003f05270 */
[----:B------:R-:W0:Y:S02]  /*10400*/  @P0 LDC.64 R4, c[0x0][0x440] ;  /* 0x00011000ff040b82 */ /* 0x000e240000000a00 */
[----:B0-----:R-:W-:-:S04]  /*10410*/  @P0 IMAD.HI.U32 R6, R0, R4, RZ ;  /* 0x0000000400060227 */ /* 0x001fc800078e00ff */
        /* <DEDUP_REMOVED lines=12> */
.L_x_212:
[----:B0-----:R-:W-:Y:S01]  /*104e0*/  IMAD R3, R18, 0x8, R17 ;  /* 0x0000000812037824 */ /* 0x001fe200078e0211 */
[----:B------:R-:W-:Y:S01]  /*104f0*/  SHF.L.U32 R2, R19, 0x1f, RZ ;  /* 0x0000001f13027819 */ /* 0x000fe200000006ff */
[----:B--2---:R-:W0:Y:S03]  /*10500*/  S2R R8, SR_TID.X ;  /* 0x0000000000087919 */ /* 0x004e260000002100 */
[----:B------:R-:W1:Y:S01]  /*10510*/  SYNCS.PHASECHK.TRANS64.TRYWAIT P0, [R3+URZ+0x33480], R2 ;  /* 0x03348002030075a7 */ /* 0x000e62000800017f */
[----:B0-----:R-:W-:-:S04]  /*10520*/  LOP3.LUT R8, R8, 0x7f, RZ, 0xc0, !PT ;  /* 0x0000007f08087812 */ /* 0x001fc800078ec0ff */
[----:B------:R-:W-:Y:S01]  /*10530*/  ISETP.NE.AND P1, PT, R8, RZ, PT ;  /* 0x000000ff0800720c */ /* 0x000fe20003f25270 */
[----:B-1----:R-:W-:-:S12]  /*10540*/  @!P0 BRA `(.L_x_213) ;  /* 0x0000003c00f88947 */ /* 0x002fd80003800000 */
.L_x_288:
[----:B------:R-:W-:Y:S05]  /*10550*/  @P1 BRA `(.L_x_214) ;  /* 0x00000000001c1947 */ /* 0x000fea0003800000 */
[----:B------:R-:W1:Y:S02]  /*10560*/  S2R R4, SR_TID.X ;  /* 0x0000000000047919 */ /* 0x000e640000002100 */
[----:B-1----:R-:W-:Y:S01]  /*10570*/  LOP3.LUT R5, R4, 0x1f, RZ, 0xc0, !PT ;  /* 0x0000001f04057812 */ /* 0x002fe200078ec0ff */
[----:B------:R-:W-:-:S03]  /*10580*/  IMAD.MOV.U32 R4, RZ, RZ, 0x7800 ;  /* 0x00007800ff047424 */ /* 0x000fc600078e00ff */
[----:B------:R-:W-:Y:S01]  /*10590*/  ISETP.NE.AND P0, PT, R5, RZ, PT ;  /* 0x000000ff0500720c */ /* 0x000fe20003f05270 */
[----:B------:R1:W-:-:S12]  /*105a0*/  SYNCS.ARRIVE.TRANS64 RZ, [R3+URZ+0x33470], R4 ;  /* 0x0334700403ff79a7 */ /* 0x0003d8000800003f */
[----:B-1----:R-:W-:Y:S05]  /*105b0*/  @!P0 BRA `(.L_x_214) ;  /* 0x0000000000048947 */ /* 0x002fea0003800000 */
[----:B------:R-:W-:Y:S01]  /*105c0*/  BPT.TRAP 0x1 ;  /* 0x000000040000795c */ /* 0x000fe20000300000 */
.L_x_214:
[----:B------:R-:W-:Y:S01]  /*105d0*/  IMAD.MOV.U32 R4, RZ, RZ, 0xa0 ;  /* 0x000000a0ff047424 */ /* 0x000fe200078e00ff */
[----:B------:R-:W-:Y:S01]  /*105e0*/  R2UR UR33, R3 ;  /* 0x00000000032172ca */ /* 0x000fe200000e0000 */
[----:B------:R-:W-:Y:S01]  /*105f0*/  UIADD3 UR4, UP0, UR52, 0x470, URZ ;  /* 0x0000047034047890 */ /* 0x000fe2000ff1e03f */
[----:B-----5:R-:W-:Y:S01]  /*10600*/  R2UR UR37, R16 ;  /* 0x00000000102572ca */ /* 0x020fe200000e0000 */
[----:B------:R-:W-:Y:S01]  /*10610*/  IMAD R0, R0, R4, UR40 ;  /* 0x0000002800007e24 */ /* 0x000fe2000f8e0204 */
[----:B------:R-:W-:Y:S01]  /*10620*/  UMOV UR6, 0x0 ;  /* 0x0000000000067882 */ /* 0x000fe20000000000 */
[----:B------:R-:W-:Y:S01]  /*10630*/  IMAD R4, R18, 0x7800, R17 ;  /* 0x0000780012047824 */ /* 0x000fe200078e0211 */
[----:B------:R-:W-:Y:S02]  /*10640*/  UIADD3.X UR5, URZ, UR53, URZ, UP0, !UPT ;  /* 0x000000353f057290 */ /* 0x000fe400087fe43f */
[----:B------:R-:W-:Y:S01]  /*10650*/  R2UR UR35, R0 ;  /* 0x00000000002372ca */ /* 0x000fe200000e0000 */
[----:B------:R-:W-:Y:S01]  /*10660*/  UMOV UR7, 0x14f00000 ;  /* 0x14f0000000077882 */ /* 0x000fe20000000000 */
[----:B------:R-:W-:Y:S01]  /*10670*/  R2UR UR8, R4 ;  /* 0x00000000040872ca */ /* 0x000fe200000e0000 */
[----:B------:R-:W-:Y:S01]  /*10680*/  UMOV UR34, URZ ;  /* 0x0000003f00227c82 */ /* 0x000fe20008000000 */
[----:B------:R-:W-:Y:S01]  /*10690*/  UMOV UR18, 0x40 ;  /* 0x0000004000127882 */ /* 0x000fe20000000000 */
[----:B------:R-:W-:Y:S01]  /*106a0*/  UIADD3 UR33, UR33, 0x33470, URZ ;  /* 0x0003347021217890 */ /* 0x000fe2000fffe03f */
[----:B------:R-:W-:Y:S01]  /*106b0*/  UMOV UR20, UR36 ;  /* 0x0000002400147c82 */ /* 0x000fe20008000000 */
[----:B------:R-:W-:Y:S01]  /*106c0*/  UMOV UR21, UR37 ;  /* 0x0000002500157c82 */ /* 0x000fe20008000000 */
[----:B------:R-:W-:Y:S01]  /*106d0*/  UMOV UR10, 0x80 ;  /* 0x00000080000a7882 */ /* 0x000fe20000000000 */
[----:B------:R-:W-:Y:S01]  /*106e0*/  UMOV UR12, UR36 ;  /* 0x00000024000c7c82 */ /* 0x000fe20008000000 */
[----:B------:R-:W-:-:S02]  /*106f0*/  UMOV UR13, UR37 ;  /* 0x00000025000d7c82 */ /* 0x000fc40008000000 */
[----:B------:R-:W-:Y:S01]  /*10700*/  UMOV UR17, UR33 ;  /* 0x0000002100117c82 */ /* 0x000fe20008000000 */
[----:B------:R-:W-:Y:S01]  /*10710*/  UMOV UR19, UR35 ;  /* 0x0000002300137c82 */ /* 0x000fe20008000000 */
[----:B------:R-:W-:Y:S01]  /*10720*/  UMOV UR9, UR33 ;  /* 0x0000002100097c82 */ /* 0x000fe20008000000 */
[----:B------:R-:W-:Y:S02]  /*10730*/  UIADD3 UR32, UR8, 0xf200, URZ ;  /* 0x0000f20008207890 */ /* 0x000fe4000fffe03f */
[----:B------:R-:W-:Y:S02]  /*10740*/  UIADD3 UR16, UR8, 0x11a00, URZ ;  /* 0x00011a0008107890 */ /* 0x000fe4000fffe03f */
[----:B------:R-:W-:Y:S01]  /*10750*/  UIADD3 UR8, UR8, 0x14200, URZ ;  /* 0x0001420008087890 */ /* 0x000fe2000fffe03f */
[----:B------:R-:W-:-:S04]  /*10760*/  UMOV UR11, UR35 ;  /* 0x00000023000b7c82 */ /* 0x000fc80008000000 */
[----:B------:R1:W-:Y:S02]  /*10770*/  UTMALDG.4D [UR32], [UR4], desc[UR6] ;  /* 0x00000620040075b4 */ /* 0x0003e40008019000 */
[----:B------:R1:W-:Y:S02]  /*10780*/  UTMALDG.4D [UR16], [UR4], desc[UR6] ;  /* 0x00000610040075b4 */ /* 0x0003e40008019000 */
[----:B------:R1:W-:Y:S01]  /*10790*/  UTMALDG.4D [UR8], [UR4], desc[UR6] ;  /* 0x00000608040075b4 */ /* 0x0003e20008019000 */
[----:B------:R-:W2:Y:S02]  /*107a0*/  SYNCS.PHASECHK.TRANS64.TRYWAIT P0, [R3+URZ+0x33440], R2 ;  /* 0x03344002030075a7 */ /* 0x000ea4000800017f */
[----:B-12---:R-:W-:Y:S05]  /*107b0*/  @!P0 BRA `(.L_x_215) ;  /* 0x0000003c00708947 */ /* 0x006fea0003800000 */
.L_x_289:
[----:B------:R-:W-:Y:S05]  /*107c0*/  @P1 BRA `(.L_x_216) ;  /* 0x00000000001c1947 */ /* 0x000fea0003800000 */
[----:B------:R-:W2:Y:S01]  /*107d0*/  S2R R5, SR_TID.X ;  /* 0x0000000000057919 */ /* 0x000ea20000002100 */
[----:B01----:R-:W-:-:S04]  /*107e0*/  IMAD.MOV.U32 R2, RZ, RZ, 0x7800 ;  /* 0x00007800ff027424 */ /* 0x003fc800078e00ff */
[----:B------:R3:W-:Y:S01]  /*107f0*/  SYNCS.ARRIVE.TRANS64 RZ, [R3+URZ+0x33430], R2 ;  /* 0x0334300203ff79a7 */ /* 0x0007e2000800003f */
[----:B--2---:R-:W-:-:S04]  /*10800*/  LOP3.LUT R5, R5, 0x1f, RZ, 0xc0, !PT ;  /* 0x0000001f05057812 */ /* 0x004fc800078ec0ff */
[----:B------:R-:W-:-:S13]  /*10810*/  ISETP.NE.AND P0, PT, R5, RZ, PT ;  /* 0x000000ff0500720c */ /* 0x000fda0003f05270 */
[----:B---3--:R-:W-:Y:S05]  /*10820*/  @!P0 BRA `(.L_x_216) ;  /* 0x0000000000048947 */ /* 0x008fea0003800000 */
[----:B------:R-:W-:Y:S01]  /*10830*/  BPT.TRAP 0x1 ;  /* 0x000000040000795c */ /* 0x000fe20000300000 */
.L_x_216:
[----:B01----:R-:W2:Y:S01]  /*10840*/  LDL.LU R2, [R1+0x10] ;  /* 0x0000100001027983 */ /* 0x003ea20000300800 */
[----:B------:R-:W-:Y:S01]  /*10850*/  R2UR UR8, R4 ;  /* 0x00000000040872ca */ /* 0x000fe200000e0000 */
[----:B------:R-:W-:Y:S01]  /*10860*/  UIADD3 UR4, UP0, UR52, 0x370, URZ ;  /* 0x0000037034047890 */ /* 0x000fe2000ff1e03f */
[----:B------:R-:W-:Y:S01]  /*10870*/  R2UR UR25, R3 ;  /* 0x00000000031972ca */ /* 0x000fe200000e0000 */
[----:B------:R-:W-:Y:S01]  /*10880*/  UMOV UR6, 0x0 ;  /* 0x0000000000067882 */ /* 0x000fe20000000000 */
[----:B------:R-:W-:Y:S01]  /*10890*/  PLOP3.LUT P0, PT, PT, PT, PT, 0x80, 0x0 ;  /* 0x000000000000781c */ /* 0x000fe20003f0f070 */
[----:B------:R-:W-:Y:S01]  /*108a0*/  UIADD3.X UR5, URZ, UR53, URZ, UP0, !UPT ;  /* 0x000000353f057290 */ /* 0x000fe200087fe43f */
[----:B------:R-:W-:Y:S01]  /*108b0*/  R2UR UR27, R0 ;  /* 0x00000000001b72ca */ /* 0x000fe200000e0000 */
[----:B------:R-:W-:Y:S01]  /*108c0*/  UMOV UR7, 0x14f00000 ;  /* 0x14f0000000077882 */ /* 0x000fe20000000000 */
[----:B------:R-:W-:Y:S01]  /*108d0*/  R2UR UR29, R16 ;  /* 0x00000000101d72ca */ /* 0x000fe200000e0000 */
[----:B------:R-:W-:Y:S01]  /*108e0*/  UMOV UR26, URZ ;  /* 0x0000003f001a7c82 */ /* 0x000fe20008000000 */
[----:B------:R-:W-:Y:S01]  /*108f0*/  UMOV UR28, UR36 ;  /* 0x00000024001c7c82 */ /* 0x000fe20008000000 */
[----:B------:R-:W-:Y:S01]  /*10900*/  UMOV UR18, 0x40 ;  /* 0x0000004000127882 */ /* 0x000fe20000000000 */
[----:B------:R-:W-:Y:S01]  /*10910*/  UMOV UR20, UR36 ;  /* 0x0000002400147c82 */ /* 0x000fe20008000000 */
[----:B------:R-:W-:-:S02]  /*10920*/  UIADD3 UR24, UR8, 0x24200, URZ ;  /* 0x0002420008187890 */ /* 0x000fc4000fffe03f */
[----:B------:R-:W-:Y:S02]  /*10930*/  UIADD3 UR25, UR25, 0x33430, URZ ;  /* 0x0003343019197890 */ /* 0x000fe4000fffe03f */
[----:B------:R-:W-:Y:S02]  /*10940*/  UIADD3 UR16, UR8, 0x26a00, URZ ;  /* 0x00026a0008107890 */ /* 0x000fe4000fffe03f */
[----:B------:R-:W-:Y:S01]  /*10950*/  UIADD3 UR8, UR8, 0x29200, URZ ;  /* 0x0002920008087890 */ /* 0x000fe2000fffe03f */
[----:B------:R-:W-:Y:S01]  /*10960*/  UMOV UR19, UR27 ;  /* 0x0000001b00137c82 */ /* 0x000fe20008000000 */
[----:B------:R-:W-:Y:S01]  /*10970*/  UMOV UR21, UR29 ;  /* 0x0000001d00157c82 */ /* 0x000fe20008000000 */
[----:B------:R-:W-:Y:S01]  /*10980*/  UMOV UR17, UR25 ;  /* 0x0000001900117c82 */ /* 0x000fe20008000000 */
[----:B------:R-:W-:Y:S01]  /*10990*/  UMOV UR10, 0x80 ;  /* 0x00000080000a7882 */ /* 0x000fe20000000000 */
[----:B------:R-:W-:Y:S01]  /*109a0*/  UMOV UR12, UR36 ;  /* 0x00000024000c7c82 */ /* 0x000fe20008000000 */
[----:B------:R-:W-:Y:S01]  /*109b0*/  UMOV UR11, UR27 ;  /* 0x0000001b000b7c82 */ /* 0x000fe20008000000 */
[----:B------:R-:W-:Y:S01]  /*109c0*/  UMOV UR13, UR29 ;  /* 0x0000001d000d7c82 */ /* 0x000fe20008000000 */
[----:B------:R1:W-:Y:S01]  /*109d0*/  UTMALDG.4D [UR24], [UR4], desc[UR6] ;  /* 0x00000618040075b4 */ /* 0x0003e20008019000 */
[----:B------:R-:W-:Y:S01]  /*109e0*/  UMOV UR9, UR25 ;  /* 0x0000001900097c82 */ /* 0x000fe20008000000 */
[----:B------:R1:W-:Y:S01]  /*109f0*/  UTMALDG.4D [UR16], [UR4], desc[UR6] ;  /* 0x00000610040075b4 */ /* 0x0003e20008019000 */
[----:B------:R1:W-:Y:S01]  /*10a00*/  UTMALDG.4D [UR8], [UR4], desc[UR6] ;  /* 0x00000608040075b4 */ /* 0x0003e20008019000 */
[----:B--2---:R-:W-:-:S04]  /*10a10*/  LOP3.LUT R2, R2, 0xfffffffe, RZ, 0xc0, !PT ;  /* 0xfffffffe02027812 */ /* 0x004fc800078ec0ff */
[----:B------:R-:W-:-:S05]  /*10a20*/  @P0 LOP3.LUT R2, R2, 0x1, RZ, 0xfc, !PT ;  /* 0x0000000102020812 */ /* 0x000fca00078efcff */
[----:B------:R1:W-:Y:S01]  /*10a30*/  STL [R1+0x10], R2 ;  /* 0x0000100201007387 */ /* 0x0003e20000100800 */
[----:B------:R-:W-:Y:S01]  /*10a40*/  NOP ;  /* 0x0000000000007918 */ /* 0x000fe20000000000 */
.L_x_210:
[----:B------:R-:W-:Y:S05]  /*10a50*/  WARPSYNC.ALL ;  /* 0x0000000000007948 */ /* 0x000fea0003800000 */
[----:B0-----:R-:W-:Y:S01]  /*10a60*/  VIADD R0, R17, 0x1e200 ;  /* 0x0001e20011007836 */ /* 0x001fe20000000000 */
[----:B-1----:R-:W-:Y:S01]  /*10a70*/  USHF.R.S32.HI UR4, URZ, 0x1f, UR48 ;  /* 0x0000001f3f047899 */ /* 0x002fe20008011430 */
[----:B------:R-:W-:Y:S03]  /*10a80*/  BAR.SYNC.DEFER_BLOCKING 0x8, 0x180 ;  /* 0x0206000000007b1d */ /* 0x000fe60000010000 */
[----:B------:R-:W-:-:S03]  /*10a90*/  LOP3.LUT P0, RZ, R0, 0x1bf, RZ, 0xc0, !PT ;  /* 0x000001bf00ff7812 */ /* 0x000fc6000780c0ff */
[----:B------:R-:W-:Y:S01]  /*10aa0*/  ULDC.64 UR6, c[0x0][0x298] ;  /* 0x0000a60000067ab9 */ /* 0x000fe20000000a00 */
[----:B------:R-:W-:Y:S01]  /*10ab0*/  ULDC.64 UR8, c[0x0][0xa00] ;  /* 0x0002800000087ab9 */ /* 0x000fe20000000a00 */
[----:B------:R-:W-:Y:S01]  /*10ac0*/  UIMAD UR4, UR4, UR6, URZ ;  /* 0x00000006040472a4 */ /* 0x000fe2000f8e023f */
[----:B------:R-:W-:Y:S01]  /*10ad0*/  BSSY B6, `(.L_x_217) ;  /* 0x0000019000067945 */ /* 0x000fe20003800000 */
[----:B------:R-:W-:Y:S02]  /*10ae0*/  UISETP.NE.U32.AND UP0, UPT, UR8, URZ, UPT ;  /* 0x0000003f0800728c */ /* 0x000fe4000bf05070 */
[----:B------:R-:W-:Y:S02]  /*10af0*/  UIMAD.WIDE.U32 UR44, UR48, UR6, URZ ;  /* 0x00000006302c72a5 */ /* 0x000fe4000f8e003f */
[----:B------:R-:W-:Y:S02]  /*10b00*/  UIMAD UR4, UR48, UR7, UR4 ;  /* 0x00000007300472a4 */ /* 0x000fe4000f8e0204 */
[----:B------:R-:W-:-:S02]  /*10b10*/  UISETP.NE.AND.EX UP0, UPT, UR9, URZ, UPT, UP0 ;  /* 0x0000003f0900728c */ /* 0x000fc4000bf05300 */
[----:B------:R-:W-:Y:S02]  /*10b20*/  UIADD3 UR37, UR45, UR4, URZ ;  /* 0x000000042d257290 */ /* 0x000fe4000fffe03f */
[----:B------:R-:W-:Y:S02]  /*10b30*/  USEL UR47, UR47, URZ, !UP0 ;  /* 0x0000003f2f2f7287 */ /* 0x000fe4000c000000 */
[----:B------:R-:W-:Y:S01]  /*10b40*/  USEL UR46, UR46, URZ, !UP0 ;  /* 0x0000003f2e2e7287 */ /* 0x000fe2000c000000 */
[----:B------:R-:W-:Y:S11]  /*10b50*/  @!P0 BRA `(.L_x_218) ;  /* 0x0000000000408947 */ /* 0x000ff60003800000 */
        /* <DEDUP_REMOVED lines=11> */
[----:B--2---:R-:W-:Y:S02]  /*10c10*/  IMAD.MOV.U32 R8, RZ, RZ, 0x70 ;  /* 0x00000070ff087424 */ /* 0x004fe400078e00ff */
[----:B------:R-:W-:Y:S02]  /*10c20*/  IMAD.MOV.U32 R12, RZ, RZ, 0x1 ;  /* 0x00000001ff0c7424 */ /* 0x000fe400078e00ff */
[----:B------:R-:W-:-:S07]  /*10c30*/  IMAD.MOV.U32 R13, RZ, RZ, RZ ;  /* 0x000000ffff0d7224 */ /* 0x000fce00078e00ff */
[----:B------:R-:W-:-:S07]  /*10c40*/  LEPC R20, `(.L_x_218) ;  /* 0x000000001014794e */ /* 0x000fce0000000000 */
[----:B0-----:R-:W-:Y:S05]  /*10c50*/  CALL.ABS.NOINC R2 ;  /* 0x0000000002007343 */ /* 0x001fea0003c00000 */
.L_x_218:
[----:B------:R-:W-:Y:S05]  /*10c60*/  BSYNC B6 ;  /* 0x0000000000067941 */ /* 0x000fea0003800000 */
.L_x_217:
[----:B------:R-:W3:Y:S01]  /*10c70*/  LDL.LU R4, [R1+0x4] ;  /* 0x0000040001047983 */ /* 0x000ee20000300800 */
[----:B--2---:R-:W0:Y:S01]  /*10c80*/  LDC R8, c[0x0][0x448] ;  /* 0x00011200ff087b82 */ /* 0x004e220000000800 */
[----:B------:R-:W-:Y:S01]  /*10c90*/  ULDC.64 UR6, c[0x0][0x2d8] ;  /* 0x0000b60000067ab9 */ /* 0x000fe20000000a00 */
[----:B------:R-:W1:Y:S01]  /*10ca0*/  S2R R2, SR_TID.X ;  /* 0x0000000000027919 */ /* 0x000e620000002100 */
[----:B------:R-:W2:Y:S01]  /*10cb0*/  S2R R0, SR_TID.X ;  /* 0x0000000000007919 */ /* 0x000ea20000002100 */
[----:B------:R-:W-:Y:S01]  /*10cc0*/  UMOV UR4, UR44 ;  /* 0x0000002c00047c82 */ /* 0x000fe20008000000 */
[----:B------:R-:W-:Y:S01]  /*10cd0*/  UMOV UR5, UR37 ;  /* 0x0000002500057c82 */ /* 0x000fe20008000000 */
[----:B------:R-:W-:Y:S01]  /*10ce0*/  ULDC.64 UR8, c[0x0][0x2e0] ;  /* 0x0000b80000087ab9 */ /* 0x000fe20000000a00 */
[----:B0-----:R-:W-:Y:S02]  /*10cf0*/  ISETP.NE.AND P0, PT, R8, 0x1, PT ;  /* 0x000000010800780c */ /* 0x001fe40003f05270 */
[----:B-1----:R-:W-:-:S04]  /*10d00*/  LOP3.LUT R2, R2, 0x7f, RZ, 0xc0, !PT ;  /* 0x0000007f02027812 */ /* 0x002fc800078ec0ff */
[----:B------:R-:W-:Y:S01]  /*10d10*/  SHF.R.U32.HI R2, RZ, 0x2, R2 ;  /* 0x00000002ff027819 */ /* 0x000fe20000011602 */
[----:B--2---:R-:W-:-:S06]  /*10d20*/  IMAD.SHL.U32 R3, R0, 0x20, RZ ;  /* 0x0000002000037824 */ /* 0x004fcc00078e00ff */
[----:B------:R-:W0:Y:S01]  /*10d30*/  @P0 LDC R0, c[0x0][0x450] ;  /* 0x00011400ff000b82 */ /* 0x000e220000000800 */
[----:B------:R-:W-:-:S07]  /*10d40*/  LOP3.LUT R3, R2, 0x60, R3, 0xf8, !PT ;  /* 0x0000006002037812 */ /* 0x000fce00078ef803 */
[----:B------:R-:W1:Y:S01]  /*10d50*/  @P0 LDC R2, c[0x0][0x44c] ;  /* 0x00011300ff020b82 */ /* 0x000e620000000800 */
[----:B------:R-:W2:Y:S01]  /*10d60*/  S2R R9, SR_TID.X ;  /* 0x0000000000097919 */ /* 0x000ea20000002100 */
[----:B------:R-:W-:Y:S02]  /*10d70*/  UIMAD.WIDE.U32 UR4, UR36, UR6, UR4 ;  /* 0x00000006240472a5 */ /* 0x000fe4000f8e0004 */
[----:B------:R-:W-:Y:S02]  /*10d80*/  UIMAD UR6, UR46, UR8, URZ ;  /* 0x000000082e0672a4 */ /* 0x000fe4000f8e023f */
[----:B------:R-:W-:Y:S02]  /*10d90*/  UIMAD UR5, UR36, UR7, UR5 ;  /* 0x00000007240572a4 */ /* 0x000fe4000f8e0205 */
[----:B------:R-:W-:Y:S02]  /*10da0*/  UIMAD UR6, UR47, UR9, UR6 ;  /* 0x000000092f0672a4 */ /* 0x000fe4000f8e0206 */
[----:B------:R-:W-:-:S03]  /*10db0*/  UIMAD.WIDE.U32 UR4, UR47, UR8, UR4 ;  /* 0x000000082f0472a5 */ /* 0x000fc6000f8e0004 */
[----:B------:R-:W-:Y:S01]  /*10dc0*/  ULDC.64 UR8, c[0x0][0x2d0] ;  /* 0x0000b40000087ab9 */ /* 0x000fe20000000a00 */
[----:B------:R-:W-:Y:S01]  /*10dd0*/  UIADD3 UR5, UR5, UR6, URZ ;  /* 0x0000000605057290 */ /* 0x000fe2000fffe03f */
[----:B--2---:R-:W-:-:S05]  /*10de0*/  IMAD.SHL.U32 R9, R9, 0x10, RZ ;  /* 0x0000001009097824 */ /* 0x004fca00078e00ff */
[----:B------:R-:W-:-:S04]  /*10df0*/  LOP3.LUT R9, R9, 0x30, RZ, 0xc0, !PT ;  /* 0x0000003009097812 */ /* 0x000fc800078ec0ff */
[C---:B------:R-:W-:Y:S02]  /*10e00*/  LOP3.LUT R11, R9.reuse, 0x40, RZ, 0xfc, !PT ;  /* 0x00000040090b7812 */ /* 0x040fe400078efcff */
[----:B------:R-:W-:Y:S01]  /*10e10*/  LOP3.LUT R9, R9, 0x80, RZ, 0xfc, !PT ;  /* 0x0000008009097812 */ /* 0x000fe200078efcff */
[----:B---3--:R-:W-:-:S05]  /*10e20*/  IMAD.SHL.U32 R6, R4, 0x80, RZ ;  /* 0x0000008004067824 */ /* 0x008fca00078e00ff */
[----:B------:R-:W-:-:S05]  /*10e30*/  LOP3.LUT R3, R3, R6, RZ, 0xfc, !PT ;  /* 0x0000000603037212 */ /* 0x000fca00078efcff */
[----:B-1----:R-:W-:-:S04]  /*10e40*/  @P0 IMAD.HI.U32 R4, R3, R2, RZ ;  /* 0x0000000203040227 */ /* 0x002fc800078e00ff */
[----:B------:R-:W-:Y:S01]  /*10e50*/  IMAD.MOV.U32 R2, RZ, RZ, R3 ;  /* 0x000000ffff027224 */ /* 0x000fe200078e0003 */
[----:B0-----:R-:W-:-:S04]  /*10e60*/  @P0 SHF.R.U32.HI R2, RZ, R0, R4 ;  /* 0x00000000ff020219 */ /* 0x001fc80000011604 */
[--C-:B------:R-:W-:Y:S01]  /*10e70*/  SHF.R.S32.HI R4, RZ, 0x1f, R2.reuse ;  /* 0x0000001fff047819 */ /* 0x100fe20000011402 */
[----:B------:R-:W-:-:S04]  /*10e80*/  IMAD.MOV R0, RZ, RZ, -R2 ;  /* 0x000000ffff007224 */ /* 0x000fc800078e0a02 */
[----:B------:R-:W-:Y:S02]  /*10e90*/  IMAD R0, R8, R0, R3 ;  /* 0x0000000008007224 */ /* 0x000fe400078e0203 */
[----:B------:R-:W-:Y:S02]  /*10ea0*/  IMAD R4, R4, UR8, RZ ;  /* 0x0000000804047c24 */ /* 0x000fe4000f8e02ff */
[----:B------:R-:W-:Y:S02]  /*10eb0*/  IMAD.U32 R3, RZ, RZ, UR8 ;  /* 0x00000008ff037e24 */ /* 0x000fe4000f8e00ff */
[C---:B------:R-:W-:Y:S01]  /*10ec0*/  IMAD R4, R2.reuse, UR9, R4 ;  /* 0x0000000902047c24 */ /* 0x040fe2000f8e0204 */
[----:B------:R-:W-:Y:S01]  /*10ed0*/  SHF.R.S32.HI R7, RZ, 0x1f, R0 ;  /* 0x0000001fff077819 */ /* 0x000fe20000011400 */
[----:B------:R-:W-:Y:S01]  /*10ee0*/  IMAD.WIDE.U32 R2, R2, R3, UR4 ;  /* 0x0000000402027e25 */ /* 0x000fe2000f8e0003 */
[----:B------:R-:W-:-:S03]  /*10ef0*/  ULDC.64 UR4, c[0x0][0x2c8] ;  /* 0x0000b20000047ab9 */ /* 0x000fc60000000a00 */
[----:B------:R-:W-:Y:S02]  /*10f00*/  IMAD.IADD R3, R3, 0x1, R4 ;  /* 0x0000000103037824 */ /* 0x000fe400078e0204 */
[----:B------:R-:W-:Y:S02]  /*10f10*/  IMAD R7, R7, UR4, RZ ;  /* 0x0000000407077c24 */ /* 0x000fe4000f8e02ff */
[----:B------:R-:W-:-:S04]  /*10f20*/  IMAD.WIDE.U32 R4, R0, UR4, R2 ;  /* 0x0000000400047c25 */ /* 0x000fc8000f8e0002 */
[----:B------:R-:W-:Y:S01]  /*10f30*/  IMAD R2, R0, UR5, R7 ;  /* 0x0000000500027c24 */ /* 0x000fe2000f8e0207 */
[----:B------:R-:W-:Y:S02]  /*10f40*/  ULDC.64 UR4, c[0x0][0x280] ;  /* 0x0000a00000047ab9 */ /* 0x000fe40000000a00 */
[----:B------:R-:W-:Y:S01]  /*10f50*/  IADD3 R3, P0, R4, UR4, RZ ;  /* 0x0000000404037c10 */ /* 0x000fe2000ff1e0ff */
[----:B------:R-:W-:Y:S02]  /*10f60*/  ULDC UR4, c[0x0][0x2b8] ;  /* 0x0000ae0000047ab9 */ /* 0x000fe40000000800 */
[----:B------:R-:W-:Y:S02]  /*10f70*/  ISETP.GE.AND P2, PT, R9, UR4, PT ;  /* 0x0000000409007c0c */ /* 0x000fe4000bf46270 */
[----:B------:R0:W5:Y:S01]  /*10f80*/  LDL R9, [R1+0x20] ;  /* 0x0000200001097983 */ /* 0x0001620000100800 */
[----:B------:R-:W1:Y:S01]  /*10f90*/  S2R R7, SR_TID.X ;  /* 0x0000000000077919 */ /* 0x000e620000002100 */
[----:B------:R-:W-:-:S02]  /*10fa0*/  IADD3.X R2, R5, UR5, R2, P0, !PT ;  /* 0x0000000505027c10 */ /* 0x000fc400087fe402 */
[----:B------:R-:W-:Y:S01]  /*10fb0*/  ISETP.GE.AND P1, PT, R11, UR4, PT ;  /* 0x000000040b007c0c */ /* 0x000fe2000bf26270 */
[----:B-1----:R-:W-:-:S05]  /*10fc0*/  IMAD.SHL.U32 R10, R7, 0x10, RZ ;  /* 0x00000010070a7824 */ /* 0x002fca00078e00ff */
[----:B------:R-:W-:-:S04]  /*10fd0*/  LOP3.LUT R10, R10, 0x30, RZ, 0xc0, !PT ;  /* 0x000000300a0a7812 */ /* 0x000fc800078ec0ff */
[----:B------:R-:W-:Y:S01]  /*10fe0*/  ISETP.GE.AND P0, PT, R10, UR4, PT ;  /* 0x000000040a007c0c */ /* 0x000fe2000bf06270 */
[----:B------:R-:W-:-:S03]  /*10ff0*/  UMOV UR4, 0xffffffff ;  /* 0xffffffff00047882 */ /* 0x000fc60000000000 */
[----:B0-----:R-:W-:Y:S09]  /*11000*/  BRA.DIV UR4, `(.L_x_219) ;  /* 0x0000003604707947 */ /* 0x001ff2000b800000 */
[----:B------:R-:W0:Y:S02]  /*11010*/  S2R R7, SR_TID.X ;  /* 0x0000000000077919 */ /* 0x000e240000002100 */
[----:B0-----:R-:W-:Y:S02]  /*11020*/  LOP3.LUT R11, R7, 0x7f, RZ, 0xc0, !PT ;  /* 0x0000007f070b7812 */ /* 0x001fe400078ec0ff */
[----:B------:R-:W2:Y:S02]  /*11030*/  LDL.LU R7, [R1+0x28] ;  /* 0x0000280001077983 */ /* 0x000ea40000300800 */
[----:B------:R-:W-:Y:S02]  /*11040*/  SHF.R.U32.HI R11, RZ, 0x2, R11 ;  /* 0x00000002ff0b7819 */ /* 0x000fe4000001160b */
[----:B------:R-:W-:Y:S03]  /*11050*/  SHFL.IDX PT, R5, R2, RZ, 0x1c1f ;  /* 0x001c1fff02057589 */ /* 0x000fe600000e0000 */
[----:B------:R-:W-:-:S02]  /*11060*/  IMAD.IADD R0, R11, 0x1, R6 ;  /* 0x000000010b007824 */ /* 0x000fc400078e0206 */
[----:B--2---:R-:W-:Y:S02]  /*11070*/  IMAD R4, R7, R8, RZ ;  /* 0x0000000807047224 */ /* 0x004fe400078e02ff */
[----:B------:R-:W0:Y:S03]  /*11080*/  SHFL.IDX PT, R7, R3, RZ, 0x1c1f ;  /* 0x001c1fff03077589 */ /* 0x000e2600000e0000 */
[----:B------:R-:W-:-:S13]  /*11090*/  ISETP.GE.AND P4, PT, R0, R4, PT ;  /* 0x000000040000720c */ /* 0x000fda0003f86270 */
[----:B0-----:R-:W-:-:S05]  /*110a0*/  @!P4 IADD3 R7, P3, R10, R7, RZ ;  /* 0x000000070a07c210 */ /* 0x001fca0007f7e0ff */
[----:B------:R-:W-:Y:S02]  /*110b0*/  @!P4 IMAD.X R5, RZ, RZ, R5, P3 ;  /* 0x000000ffff05c224 */ /* 0x000fe400018e0605 */
[----:B------:R-:W-:Y:S02]  /*110c0*/  @!P4 IMAD.MOV.U32 R6, RZ, RZ, R7 ;  /* 0x000000ffff06c224 */ /* 0x000fe400078e0007 */
[----:B------:R-:W-:Y:S02]  /*110d0*/  @!P4 IMAD.MOV.U32 R7, RZ, RZ, R5 ;  /* 0x000000ffff07c224 */ /* 0x000fe400078e0005 */
[----:B------:R-:W-:-:S03]  /*110e0*/  VIADD R5, R0, 0x20 ;  /* 0x0000002000057836 */ /* 0x000fc60000000000 */
[----:B------:R-:W-:Y:S01]  /*110f0*/  @!PT LDS RZ, [RZ] ;  /* 0x00000000fffff984 */ /* 0x000fe20000000800 */
[----:B-----5:R-:W-:Y:S02]  /*11100*/  @!P4 LDGSTS.E.BYPASS.LTC128B.128 [R9+0x1e200], desc[UR50][R6.64], !P0 ;  /* 0x1e2000000609cfae */ /* 0x020fe4000c101d72 */
[----:B------:R-:W-:Y:S02]  /*11110*/  ISETP.GE.AND P3, PT, R5, R4, PT ;  /* 0x000000040500720c */ /* 0x000fe40003f66270 */
[----:B------:R-:W-:Y:S04]  /*11120*/  @!P4 LDGSTS.E.BYPASS.LTC128B.128 [R9+0x20200], desc[UR50][R6.64+0x40], !P1 ;  /* 0x202000400609cfae */ /* 0x000fe8000c901d72 */
[----:B------:R0:W-:Y:S04]  /*11130*/  @!P4 LDGSTS.E.BYPASS.LTC128B.128 [R9+0x22200], desc[UR50][R6.64+0x80], !P2 ;  /* 0x222000800609cfae */ /* 0x0001e8000d101d72 */
[----:B------:R-:W-:Y:S04]  /*11140*/  SHFL.IDX PT, R5, R2, 0x1, 0x1c1f ;  /* 0x003c1f0002057f89 */ /* 0x000fe800000e0000 */
[----:B0-----:R-:W0:Y:S02]  /*11150*/  SHFL.IDX PT, R6, R3, 0x1, 0x1c1f ;  /* 0x003c1f0003067f89 */ /* 0x001e2400000e0000 */
[----:B0-----:R-:W-:-:S05]  /*11160*/  @!P3 IADD3 R6, P4, R10, R6, RZ ;  /* 0x000000060a06b210 */ /* 0x001fca0007f9e0ff */
[----:B------:R-:W-:-:S04]  /*11170*/  @!P3 IMAD.X R5, RZ, RZ, R5, P4 ;  /* 0x000000ffff05b224 */ /* 0x000fc800020e0605 */
[----:B------:R-:W-:Y:S02]  /*11180*/  @!P3 IMAD.MOV.U32 R7, RZ, RZ, R5 ;  /* 0x000000ffff07b224 */ /* 0x000fe400078e0005 */
[----:B------:R-:W-:-:S03]  /*11190*/  VIADD R5, R0, 0x40 ;  /* 0x0000004000057836 */ /* 0x000fc60000000000 */
[----:B------:R-:W-:Y:S04]  /*111a0*/  @!P3 LDGSTS.E.BYPASS.LTC128B.128 [R9+0x1ea00], desc[UR50][R6.64], !P0 ;  /* 0x1ea000000609bfae */ /* 0x000fe8000c101d72 */
[----:B------:R-:W-:Y:S04]  /*111b0*/  @!P3 LDGSTS.E.BYPASS.LTC128B.128 [R9+0x20a00], desc[UR50][R6.64+0x40], !P1 ;  /* 0x20a000400609bfae */ /* 0x000fe8000c901d72 */
[----:B------:R0:W-:Y:S01]  /*111c0*/  @!P3 LDGSTS.E.BYPASS.LTC128B.128 [R9+0x22a00], desc[UR50][R6.64+0x80], !P2 ;  /* 0x22a000800609bfae */ /* 0x0001e2000d101d72 */
[----:B------:R-:W-:-:S03]  /*111d0*/  ISETP.GE.AND P3, PT, R5, R4, PT ;  /* 0x000000040500720c */ /* 0x000fc60003f66270 */
[----:B------:R-:W-:Y:S04]  /*111e0*/  SHFL.IDX PT, R5, R2, 0x2, 0x1c1f ;  /* 0x005c1f0002057f89 */ /* 0x000fe800000e0000 */
[----:B0-----:R-:W0:Y:S04]  /*111f0*/  SHFL.IDX PT, R6, R3, 0x2, 0x1c1f ;  /* 0x005c1f0003067f89 */ /* 0x001e2800000e0000 */
[----:B------:R-:W1:Y:S02]  /*11200*/  SHFL.IDX PT, R3, R3, 0x3, 0x1c1f ;  /* 0x007c1f0003037f89 */ /* 0x000e6400000e0000 */
[----:B0-----:R-:W-:-:S05]  /*11210*/  @!P3 IADD3 R6, P4, R10, R6, RZ ;  /* 0x000000060a06b210 */ /* 0x001fca0007f9e0ff */
[----:B------:R-:W-:-:S04]  /*11220*/  @!P3 IMAD.X R5, RZ, RZ, R5, P4 ;  /* 0x000000ffff05b224 */ /* 0x000fc800020e0605 */
[----:B------:R-:W-:Y:S02]  /*11230*/  @!P3 IMAD.MOV.U32 R7, RZ, RZ, R5 ;  /* 0x000000ffff07b224 */ /* 0x000fe400078e0005 */
[----:B------:R0:W2:Y:S04]  /*11240*/  SHFL.IDX PT, R5, R2, 0x3, 0x1c1f ;  /* 0x007c1f0002057f89 */ /* 0x0000a800000e0000 */
[----:B------:R0:W-:Y:S04]  /*11250*/  @!P3 LDGSTS.E.BYPASS.LTC128B.128 [R9+0x1f200], desc[UR50][R6.64], !P0 ;  /* 0x1f2000000609bfae */ /* 0x0001e8000c101d72 */
[----:B------:R0:W-:Y:S04]  /*11260*/  @!P3 LDGSTS.E.BYPASS.LTC128B.128 [R9+0x21200], desc[UR50][R6.64+0x40], !P1 ;  /* 0x212000400609bfae */ /* 0x0001e8000c901d72 */
[----:B-1----:R0:W-:Y:S02]  /*11270*/  @!P3 LDGSTS.E.BYPASS.LTC128B.128 [R9+0x23200], desc[UR50][R6.64+0x80], !P2 ;  /* 0x232000800609bfae */ /* 0x0021e4000d101d72 */
.L_x_298:
[----:B------:R-:W-:Y:S01]  /*11280*/  VIADD R0, R0, 0x60 ;  /* 0x0000006000007836 */ /* 0x000fe20000000000 */
[----:B------:R-:W-:Y:S04]  /*11290*/  BSSY B0, `(.L_x_220) ;  /* 0x000000b000007945 */ /* 0x000fe80003800000 */
[----:B------:R-:W-:-:S13]  /*112a0*/  ISETP.GE.AND P3, PT, R0, R4, PT ;  /* 0x000000040000720c */ /* 0x000fda0003f66270 */
[----:B------:R-:W-:Y:S05]  /*112b0*/  @P3 BRA `(.L_x_221) ;  /* 0x0000000000203947 */ /* 0x000fea0003800000 */
[----:B0-----:R-:W-:-:S05]  /*112c0*/  IADD3 R2, P3, R10, R3, RZ ;  /* 0x000000030a027210 */ /* 0x001fca0007f7e0ff */
[----:B--2---:R-:W-:-:S05]  /*112d0*/  IMAD.X R3, RZ, RZ, R5, P3 ;  /* 0x000000ffff037224 */ /* 0x004fca00018e0605 */
[----:B------:R-:W-:Y:S01]  /*112e0*/  @!PT LDS RZ, [RZ] ;  /* 0x00000000fffff984 */ /* 0x000fe20000000800 */
[----:B------:R-:W-:Y:S01]  /*112f0*/  @!PT LDS RZ, [RZ] ;  /* 0x00000000fffff984 */ /* 0x000fe20000000800 */
[----:B------:R-:W-:Y:S01]  /*11300*/  @!PT LDS RZ, [RZ] ;  /* 0x00000000fffff984 */ /* 0x000fe20000000800 */
[----:B------:R1:W-:Y:S04]  /*11310*/  LDGSTS.E.BYPASS.LTC128B.128 [R9+0x1fa00], desc[UR50][R2.64], !P0 ;  /* 0x1fa0000002097fae */ /* 0x0003e8000c101d72 */
[----:B------:R1:W-:Y:S04]  /*11320*/  LDGSTS.E.BYPASS.LTC128B.128 [R9+0x21a00], desc[UR50][R2.64+0x40], !P1 ;  /* 0x21a0004002097fae */ /* 0x0003e8000c901d72 */
[----:B------:R1:W-:Y:S02]  /*11330*/  LDGSTS.E.BYPASS.LTC128B.128 [R9+0x23a00], desc[UR50][R2.64+0x80], !P2 ;  /* 0x23a0008002097fae */ /* 0x0003e4000d101d72 */
.L_x_221:
[----:B------:R-:W-:Y:S05]  /*11340*/  BSYNC B0 ;  /* 0x0000000000007941 */ /* 0x000fea0003800000 */
.L_x_220:
[----:B------:R-:W-:Y:S01]  /*11350*/  NOP ;  /* 0x0000000000007918 */ /* 0x000fe20000000000 */
[----:B------:R-:W-:-:S13]  /*11360*/  PLOP3.LUT P0, PT, PT, PT, PT, 0x80, 0x0 ;  /* 0x000000000000781c */ /* 0x000fda0003f0f070 */
.L_x_222:
[----:B------:R-:W-:Y:S02]  /*11370*/  PLOP3.LUT P1, PT, P1, P0, PT, 0xa2, 0x0 ;  /* 0x000000000000781c */ /* 0x000fe40000f21472 */
[----:B------:R-:W-:-:S08]  /*11380*/  @P0 R2UR P1, UR4, R17 ;  /* 0x00000000110402ca */ /* 0x000fd00000020000 */
[----:B------:R-:W-:-:S05]  /*11390*/  @P0 PLOP3.LUT P0, PT, P1, PT, PT, 0x80, 0x0 ;  /* 0x000000000000081c */ /* 0x000fca0000f0f070 */
[----:B------:R-:W-:Y:S01]  /*113a0*/  @!P1 SYNCS.ARRIVE.TRANS64.RED.A0T1 RZ, [UR4+0x33400], RZ ;  /* 0x033400ffffff99a7 */ /* 0x000fe20008200404 */
[----:B------:R-:W-:Y:S07]  /*113b0*/  @!P1 ARRIVES.LDGSTSBAR.64.TRANSCNT [UR4+0x33400] ;  /* 0x03340000ff0099b0 */ /* 0x000fee0008000a84 */
[----:B------:R-:W-:Y:S05]  /*113c0*/  @P0 BRA.U.ANY `(.L_x_222) ;  /* 0xfffffffd00e80947 */ /* 0x000fea000393ffff */
[----:B01----:R-:W3:Y:S02]  /*113d0*/  LDL.LU R2, [R1+0x2c] ;  /* 0x00002c0001027983 */ /* 0x003ee40000300800 */
[----:B---3--:R-:W-:-:S05]  /*113e0*/  VIADD R2, R2, 0x1 ;  /* 0x0000000102027836 */ /* 0x008fca0000000000 */
[----:B------:R0:W-:Y:S01]  /*113f0*/  STL [R1+0x2c], R2 ;  /* 0x00002c0201007387 */ /* 0x0001e20000100800 */
[----:B------:R-:W-:-:S04]  /*11400*/  LEA.HI R0, R2, R2, RZ, 0x1 ;  /* 0x0000000202007211 */ /* 0x000fc800078f08ff */
[----:B------:R-:W-:-:S05]  /*11410*/  LOP3.LUT R0, R0, 0xfffffffe, RZ, 0xc0, !PT ;  /* 0xfffffffe00007812 */ /* 0x000fca00078ec0ff */
[----:B------:R-:W-:-:S05]  /*11420*/  IMAD.IADD R0, R2, 0x1, -R0 ;  /* 0x0000000102007824 */ /* 0x000fca00078e0a00 */
[----:B------:R-:W-:Y:S01]  /*11430*/  SHF.L.U32 R0, R0, 0x1f, RZ ;  /* 0x0000001f00007819 */ /* 0x000fe200000006ff */
[----:B------:R-:W-:Y:S01]  /*11440*/  NOP ;  /* 0x0000000000007918 */ /* 0x000fe20000000000 */
[----:B------:R0:W-:Y:S01]  /*11450*/  SYNCS.ARRIVE.TRANS64.A1T0 RZ, [R17+URZ+0x33400], RZ ;  /* 0x033400ff11ff79a7 */ /* 0x0001e2000810003f */
[----:B------:R-:W-:Y:S01]  /*11460*/  BSSY B0, `(.L_x_223) ;  /* 0x0000003000007945 */ /* 0x000fe20003800000 */
[----:B------:R-:W1:Y:S03]  /*11470*/  SYNCS.PHASECHK.TRANS64.TRYWAIT P0, [R17+URZ+0x33420], R0 ;  /* 0x03342000110075a7 */ /* 0x000e66000800017f */
[----:B01----:R-:W-:Y:S05]  /*11480*/  @!P0 BRA `(.L_x_224) ;  /* 0x0000003400a48947 */ /* 0x003fea0003800000 */
.L_x_299:
[----:B------:R-:W-:Y:S05]  /*11490*/  BSYNC B0 ;  /* 0x0000000000007941 */ /* 0x000fea0003800000 */
.L_x_223:
[----:B------:R-:W3:Y:S04]  /*114a0*/  LDL.LU R2, [R1+0x24] ;  /* 0x0000240001027983 */ /* 0x000ee80000300800 */
[----:B------:R-:W4:Y:S01]  /*114b0*/  LDL R3, [R1+0xc] ;  /* 0x00000c0001037983 */ /* 0x000f220000100800 */
[----:B---3--:R-:W-:-:S05]  /*114c0*/  VIADD R2, R2, 0xfffffffe ;  /* 0xfffffffe02027836 */ /* 0x008fca0000000000 */
[----:B----4-:R-:W-:-:S13]  /*114d0*/  ISETP.GE.AND P0, PT, R2, R3, PT ;  /* 0x000000030200720c */ /* 0x010fda0003f06270 */
[----:B------:R-:W-:Y:S05]  /*114e0*/  @!P0 BRA `(.L_x_225) ;  /* 0x0000001000e08947 */ /* 0x000fea0003800000 */
[----:B0-----:R-:W-:Y:S02]  /*114f0*/  IMAD.MOV.U32 R0, RZ, RZ, R19 ;  /* 0x000000ffff007224 */ /* 0x001fe400078e0013 */
[----:B------:R-:W-:-:S07]  /*11500*/  IMAD.MOV.U32 R8, RZ, RZ, R18 ;  /* 0x000000ffff087224 */ /* 0x000fce00078e0012 */
.L_x_249:
[----:B------:R-:W3:Y:S01]  /*11510*/  LDL R3, [R1+0x10] ;  /* 0x0000100001037983 */ /* 0x000ee20000100800 */
[----:B------:R-:W-:Y:S01]  /*11520*/  VIADD R18, R8, 0x1 ;  /* 0x0000000108127836 */ /* 0x000fe20000000000 */
[----:B------:R-:W-:Y:S05]  /*11530*/  YIELD ;  /* 0x0000000000007946 */ /* 0x000fea0003800000 */
[----:B------:R-:W-:Y:S01]  /*11540*/  ISETP.NE.AND P0, PT, R18, 0x2, PT ;  /* 0x000000021200780c */ /* 0x000fe20003f05270 */
[----:B------:R-:W-:Y:S03]  /*11550*/  BSSY B0, `(.L_x_226) ;  /* 0x00000a7000007945 */ /* 0x000fe60003800000 */
[----:B------:R-:W-:-:S02]  /*11560*/  SEL R19, RZ, 0x1, P0 ;  /* 0x00000001ff137807 */ /* 0x000fc40000000000 */
[----:B------:R-:W-:Y:S02]  /*11570*/  SEL R18, R18, RZ, P0 ;  /* 0x000000ff12127207 */ /* 0x000fe40000000000 */
[----:B------:R-:W-:Y:S02]  /*11580*/  LOP3.LUT R19, R0, R19, RZ, 0x3c, !PT ;  /* 0x0000001300137212 */ /* 0x000fe400078e3cff */
[----:B---3--:R-:W-:-:S13]  /*11590*/  LOP3.LUT P1, RZ, R3, 0x1, RZ, 0xc0, !PT ;  /* 0x0000000103ff7812 */ /* 0x008fda000782c0ff */
[----:B------:R-:W-:Y:S05]  /*115a0*/  @!P1 BRA `(.L_x_227) ;  /* 0x0000000800849947 */ /* 0x000fea0003800000 */
[----:B------:R-:W-:Y:S01]  /*115b0*/  ULDC.64 UR4, c[0x0][0x418] ;  /* 0x0001060000047ab9 */ /* 0x000fe20000000a00 */
[----:B------:R-:W-:Y:S01]  /*115c0*/  IMAD.MOV.U32 R3, RZ, RZ, R2 ;  /* 0x000000ffff037224 */ /* 0x000fe200078e0002 */
[----:B------:R-:W-:-:S04]  /*115d0*/  ISETP.NE.U32.AND P0, PT, RZ, UR4, PT ;  /* 0x00000004ff007c0c */ /* 0x000fc8000bf05070 */
[----:B------:R-:W-:-:S13]  /*115e0*/  ISETP.NE.AND.EX P0, PT, RZ, UR5, PT, P0 ;  /* 0x00000005ff007c0c */ /* 0x000fda000bf05300 */
[----:B------:R-:W-:Y:S05]  /*115f0*/  @!P0 BRA `(.L_x_228) ;  /* 0x00000000004c8947 */ /* 0x000fea0003800000 */
[----:B------:R-:W3:Y:S01]  /*11600*/  LDL R9, [R1+0x14] ;  /* 0x0000140001097983 */ /* 0x000ee20000100800 */
[----:B------:R-:W0:Y:S01]  /*11610*/  LDC R3, c[0x0][0x43c] ;  /* 0x00010f00ff037b82 */ /* 0x000e220000000800 */
[----:B------:R-:W-:Y:S02]  /*11620*/  ULDC.64 UR6, c[0x0][0x428] ;  /* 0x00010a0000067ab9 */ /* 0x000fe40000000a00 */
[----:B------:R-:W4:Y:S01]  /*11630*/  LDL R7, [R1+0x8] ;  /* 0x0000080001077983 */ /* 0x000f220000100800 */
[----:B0-----:R-:W-:-:S13]  /*11640*/  ISETP.NE.AND P0, PT, R3, 0x1, PT ;  /* 0x000000010300780c */ /* 0x001fda0003f05270 */
[----:B--2---:R-:W0:Y:S02]  /*11650*/  @P0 LDC.64 R4, c[0x0][0x440] ;  /* 0x00011000ff040b82 */ /* 0x004e240000000a00 */
[----:B0-----:R-:W-:-:S04]  /*11660*/  @P0 IMAD.HI.U32 R6, R2, R4, RZ ;  /* 0x0000000402060227 */ /* 0x001fc800078e00ff */
[----:B------:R-:W-:Y:S01]  /*11670*/  IMAD.MOV.U32 R4, RZ, RZ, R2 ;  /* 0x000000ffff047224 */ /* 0x000fe200078e0002 */
[----:B------:R-:W-:-:S05]  /*11680*/  @P0 SHF.R.U32.HI R4, RZ, R5, R6 ;  /* 0x00000005ff040219 */ /* 0x000fca0000011606 */
[----:B------:R-:W-:-:S04]  /*11690*/  IMAD.MOV R5, RZ, RZ, -R4 ;  /* 0x000000ffff057224 */ /* 0x000fc800078e0a04 */
[----:B------:R-:W-:Y:S01]  /*116a0*/  IMAD R3, R3, R5, R2 ;  /* 0x0000000503037224 */ /* 0x000fe200078e0202 */
[----:B------:R-:W-:Y:S01]  /*116b0*/  SHF.R.S32.HI R5, RZ, 0x1f, R4 ;  /* 0x0000001fff057819 */ /* 0x000fe20000011404 */
[----:B---3--:R-:W-:-:S04]  /*116c0*/  IMAD R6, R9, UR6, RZ ;  /* 0x0000000609067c24 */ /* 0x008fc8000f8e02ff */
[C---:B----4-:R-:W-:Y:S02]  /*116d0*/  IMAD R6, R7.reuse, UR7, R6 ;  /* 0x0000000707067c24 */ /* 0x050fe4000f8e0206 */
[----:B------:R-:W-:-:S04]  /*116e0*/  IMAD.WIDE.U32 R4, R7, UR6, R4 ;  /* 0x0000000607047c25 */ /* 0x000fc8000f8e0004 */
[----:B------:R-:W-:Y:S01]  /*116f0*/  IMAD.IADD R5, R6, 0x1, R5 ;  /* 0x0000000106057824 */ /* 0x000fe200078e0205 */
[----:B------:R-:W-:-:S04]  /*11700*/  LEA R6, P0, R4, UR4, 0x2 ;  /* 0x0000000404067c11 */ /* 0x000fc8000f8010ff */
[----:B------:R-:W-:-:S05]  /*11710*/  LEA.HI.X R7, R4, UR5, R5, 0x2, P0 ;  /* 0x0000000504077c11 */ /* 0x000fca00080f1405 */
[----:B------:R0:W5:Y:S04]  /*11720*/  LDG.E R16, desc[UR50][R6.64] ;  /* 0x0000003206107981 */ /* 0x000168000c1e1900 */
.L_x_228:
[----:B------:R-:W0:Y:S01]  /*11730*/  S2R R4, SR_TID.X ;  /* 0x0000000000047919 */ /* 0x000e220000002100 */
[----:B--2---:R-:W-:Y:S01]  /*11740*/  IMAD R5, R18, 0x8, R17 ;  /* 0x0000000812057824 */ /* 0x004fe200078e0211 */
[----:B------:R-:W-:Y:S01]  /*11750*/  BSSY B1, `(.L_x_229) ;  /* 0x0000006000017945 */ /* 0x000fe20003800000 */
[----:B0-----:R-:W-:Y:S02]  /*11760*/  LOP3.LUT R6, R4, 0x7f, RZ, 0xc0, !PT ;  /* 0x0000007f04067812 */ /* 0x001fe400078ec0ff */
[----:B------:R-:W-:Y:S02]  /*11770*/  SHF.L.U32 R4, R19, 0x1f, RZ ;  /* 0x0000001f13047819 */ /* 0x000fe400000006ff */
[----:B------:R-:W-:Y:S02]  /*11780*/  ISETP.NE.AND P1, PT, R6, RZ, PT ;  /* 0x000000ff0600720c */ /* 0x000fe40003f25270 */
[----:B------:R-:W0:Y:S02]  /*11790*/  SYNCS.PHASECHK.TRANS64.TRYWAIT P0, [R5+URZ+0x33480], R4 ;  /* 0x03348004050075a7 */ /* 0x000e24000800017f */
[----:B0-----:R-:W-:Y:S09]  /*117a0*/  @!P0 BRA `(.L_x_230) ;  /* 0x0000003000f08947 */ /* 0x001ff20003800000 */
.L_x_300:
[----:B------:R-:W-:Y:S05]  /*117b0*/  BSYNC B1 ;  /* 0x0000000000017941 */ /* 0x000fea0003800000 */
.L_x_229:
[----:B------:R-:W-:Y:S04]  /*117c0*/  BSSY B1, `(.L_x_231) ;  /* 0x0000009000017945 */ /* 0x000fe80003800000 */
        /* <DEDUP_REMOVED lines=8> */
.L_x_232:
[----:B------:R-:W-:Y:S05]  /*11850*/  BSYNC B1 ;  /* 0x0000000000017941 */ /* 0x000fea0003800000 */
.L_x_231:
[----:B------:R-:W-:Y:S01]  /*11860*/  IMAD.MOV.U32 R12, RZ, RZ, RZ ;  /* 0x000000ffff0c7224 */ /* 0x000fe200078e00ff */
[----:B------:R-:W-:Y:S01]  /*11870*/  UIADD3 UR4, UP0, UR52, 0x470, URZ ;  /* 0x0000047034047890 */ /* 0x000fe2000ff1e03f */
[----:B------:R-:W-:Y:S01]  /*11880*/  IMAD.MOV.U32 R7, RZ, RZ, 0xa0 ;  /* 0x000000a0ff077424 */ /* 0x000fe200078e00ff */
[----:B------:R-:W-:Y:S01]  /*11890*/  PLOP3.LUT P0, PT, PT, PT, PT, 0x80, 0x0 ;  /* 0x000000000000781c */ /* 0x000fe20003f0f070 */
[----:B------:R-:W-:Y:S01]  /*118a0*/  IMAD R6, R18, 0x7800, R17 ;  /* 0x0000780012067824 */ /* 0x000fe200078e0211 */
[----:B------:R-:W-:Y:S01]  /*118b0*/  R2UR UR10, R12 ;  /* 0x000000000c0a72ca */ /* 0x000fe200000e0000 */
[----:B------:R-:W-:Y:S01]  /*118c0*/  IMAD R7, R3, R7, UR40 ;  /* 0x0000002803077e24 */ /* 0x000fe2000f8e0207 */
[----:B------:R-:W-:Y:S01]  /*118d0*/  UIADD3.X UR5, URZ, UR53, URZ, UP0, !UPT ;  /* 0x000000353f057290 */ /* 0x000fe200087fe43f */
[----:B------:R-:W-:Y:S01]  /*118e0*/  VIADD R3, R5, 0x33470 ;  /* 0x0003347005037836 */ /* 0x000fe20000000000 */
[----:B------:R-:W-:Y:S01]  /*118f0*/  UMOV UR6, 0x0 ;  /* 0x0000000000067882 */ /* 0x000fe20000000000 */
[----:B------:R-:W-:Y:S01]  /*11900*/  VIADD R9, R6, 0xf200 ;  /* 0x0000f20006097836 */ /* 0x000fe20000000000 */
[----:B------:R-:W-:-:S09]  /*11910*/  UMOV UR7, 0x14f00000 ;  /* 0x14f0000000077882 */ /* 0x000fd20000000000 */
.L_x_233:
[----:B------:R-:W-:-:S13]  /*11920*/  @P0 ELECT P2, URZ, PT ;  /* 0x00000000003f082f */ /* 0x000fda0003840000 */
[----:B-----5:R-:W-:Y:S01]  /*11930*/  @P2 R2UR UR13, R16 ;  /* 0x00000000100d22ca */ /* 0x020fe200000e0000 */
[----:B------:R-:W-:Y:S01]  /*11940*/  UMOV UR12, UR36 ;  /* 0x00000024000c7c82 */ /* 0x000fe20008000000 */
[----:B------:R-:W-:Y:S02]  /*11950*/  @P2 R2UR UR11, R7 ;  /* 0x00000000070b22ca */ /* 0x000fe400000e0000 */
[----:B------:R-:W-:Y:S02]  /*11960*/  @P2 R2UR UR9, R3 ;  /* 0x00000000030922ca */ /* 0x000fe400000e0000 */
[----:B------:R-:W-:Y:S02]  /*11970*/  @P2 R2UR UR8, R9 ;  /* 0x00000000090822ca */ /* 0x000fe400000e0000 */
[----:B------:R-:W-:Y:S02]  /*11980*/  @P2 PLOP3.LUT P0, PT, P2, PT, PT, 0x8, 0x0 ;  /* 0x000000000000281c */ /* 0x000fe4000170e170 */
[----:B------:R-:W-:-:S09]  /*11990*/  PLOP3.LUT P2, PT, PT, PT, PT, 0x8, 0x0 ;  /* 0x000000000000781c */ /* 0x000fd20003f4e170 */
[----:B------:R1:W-:Y:S02]  /*119a0*/  UTMALDG.4D [UR8], [UR4], desc[UR6] ;  /* 0x00000608040075b4 */ /* 0x0003e40008019000 */
[----:B-1----:R-:W-:Y:S05]  /*119b0*/  @P0 BRA.U.ANY `(.L_x_233) ;  /* 0xfffffffd00d80947 */ /* 0x002fea000393ffff */
[----:B------:R-:W-:Y:S01]  /*119c0*/  IMAD.MOV.U32 R14, RZ, RZ, 0x40 ;  /* 0x00000040ff0e7424 */ /* 0x000fe200078e00ff */
[----:B------:R-:W-:Y:S01]  /*119d0*/  PLOP3.LUT P0, PT, PT, PT, PT, 0x80, 0x0 ;  /* 0x000000000000781c */ /* 0x000fe20003f0f070 */
[----:B------:R-:W-:Y:S01]  /*119e0*/  VIADD R9, R6, 0x11a00 ;  /* 0x00011a0006097836 */ /* 0x000fe20000000000 */
[----:B------:R-:W-:Y:S01]  /*119f0*/  UMOV UR6, 0x0 ;  /* 0x0000000000067882 */ /* 0x000fe20000000000 */
[----:B------:R-:W-:Y:S01]  /*11a00*/  UMOV UR7, 0x14f00000 ;  /* 0x14f0000000077882 */ /* 0x000fe20000000000 */
[----:B------:R-:W-:-:S15]  /*11a10*/  R2UR UR10, R14 ;  /* 0x000000000e0a72ca */ /* 0x000fde00000e0000 */
.L_x_234:
[----:B------:R-:W-:-:S13]  /*11a20*/  @P0 ELECT P2, URZ, PT ;  /* 0x00000000003f082f */ /* 0x000fda0003840000 */
[----:B------:R-:W-:Y:S01]  /*11a30*/  @P2 R2UR UR13, R16 ;  /* 0x00000000100d22ca */ /* 0x000fe200000e0000 */
        /* <DEDUP_REMOVED lines=14> */
.L_x_235:
        /* <DEDUP_REMOVED lines=10> */
[----:B------:R-:W1:Y:S01]  /*11bc0*/  SYNCS.PHASECHK.TRANS64.TRYWAIT P0, [R5+URZ+0x33440], R4 ;  /* 0x03344004050075a7 */ /* 0x000e62000800017f */
[----:B------:R-:W-:Y:S04]  /*11bd0*/  BSSY B1, `(.L_x_236) ;  /* 0x0000002000017945 */ /* 0x000fe80003800000 */
[----:B-1----:R-:W-:Y:S05]  /*11be0*/  @!P0 BRA `(.L_x_237) ;  /* 0x0000002c00f48947 */ /* 0x002fea0003800000 */
.L_x_301:
[----:B------:R-:W-:Y:S05]  /*11bf0*/  BSYNC B1 ;  /* 0x0000000000017941 */ /* 0x000fea0003800000 */
.L_x_236:
[----:B------:R-:W-:Y:S01]  /*11c00*/  BSSY B1, `(.L_x_238) ;  /* 0x000000b000017945 */ /* 0x000fe20003800000 */
[----:B------:R-:W-:Y:S02]  /*11c10*/  IMAD.MOV.U32 R10, RZ, RZ, 0x0 ;  /* 0x00000000ff0a7424 */ /* 0x000fe400078e00ff */
[----:B------:R-:W-:Y:S01]  /*11c20*/  IMAD.MOV.U32 R11, RZ, RZ, 0x14f00000 ;  /* 0x14f00000ff0b7424 */ /* 0x000fe200078e00ff */
[----:B------:R-:W-:Y:S06]  /*11c30*/  @P1 BRA `(.L_x_239) ;  /* 0x00000000001c1947 */ /* 0x000fec0003800000 */
[----:B------:R-:W2:Y:S02]  /*11c40*/  S2R R3, SR_TID.X ;  /* 0x0000000000037919 */ /* 0x000ea40000002100 */
[----:B--2---:R-:W-:Y:S01]  /*11c50*/  LOP3.LUT R9, R3, 0x1f, RZ, 0xc0, !PT ;  /* 0x0000001f03097812 */ /* 0x004fe200078ec0ff */
[----:B------:R-:W-:-:S03]  /*11c60*/  IMAD.MOV.U32 R3, RZ, RZ, 0x7800 ;  /* 0x00007800ff037424 */ /* 0x000fc600078e00ff */
[----:B------:R-:W-:Y:S01]  /*11c70*/  ISETP.NE.AND P0, PT, R9, RZ, PT ;  /* 0x000000ff0900720c */ /* 0x000fe20003f05270 */
[----:B------:R2:W-:-:S12]  /*11c80*/  SYNCS.ARRIVE.TRANS64 RZ, [R5+URZ+0x33430], R3 ;  /* 0x0334300305ff79a7 */ /* 0x0005d8000800003f */
[----:B--2---:R-:W-:Y:S05]  /*11c90*/  @!P0 BRA `(.L_x_239) ;  /* 0x0000000000048947 */ /* 0x004fea0003800000 */
[----:B------:R-:W-:Y:S01]  /*11ca0*/  BPT.TRAP 0x1 ;  /* 0x000000040000795c */ /* 0x000fe20000300000 */
.L_x_239:
[----:B------:R-:W-:Y:S05]  /*11cb0*/  BSYNC B1 ;  /* 0x0000000000017941 */ /* 0x000fea0003800000 */
.L_x_238:
[----:B------:R-:W-:Y:S01]  /*11cc0*/  R2UR UR10, R12 ;  /* 0x000000000c0a72ca */ /* 0x000fe200000e0000 */
[----:B------:R-:W-:Y:S01]  /*11cd0*/  UIADD3 UR4, UP0, UR52, 0x370, URZ ;  /* 0x0000037034047890 */ /* 0x000fe2000ff1e03f */
[----:B------:R-:W-:Y:S01]  /*11ce0*/  R2UR UR6, R10 ;  /* 0x000000000a0672ca */ /* 0x000fe200000e0000 */
[----:B01----:R-:W-:Y:S01]  /*11cf0*/  VIADD R5, R5, 0x33430 ;  /* 0x0003343005057836 */ /* 0x003fe20000000000 */
[----:B------:R-:W-:Y:S01]  /*11d00*/  R2UR UR7, R11 ;  /* 0x000000000b0772ca */ /* 0x000fe200000e0000 */
[----:B------:R-:W-:Y:S01]  /*11d10*/  VIADD R3, R6, 0x24200 ;  /* 0x0002420006037836 */ /* 0x000fe20000000000 */
[----:B------:R-:W-:Y:S01]  /*11d20*/  PLOP3.LUT P0, PT, PT, PT, PT, 0x80, 0x0 ;  /* 0x000000000000781c */ /* 0x000fe20003f0f070 */
[----:B------:R-:W-:-:S12]  /*11d30*/  UIADD3.X UR5, URZ, UR53, URZ, UP0, !UPT ;  /* 0x000000353f057290 */ /* 0x000fd800087fe43f */
.L_x_240:
        /* <DEDUP_REMOVED lines=9> */
[----:B0-----:R-:W-:Y:S05]  /*11dd0*/  @P0 BRA.U.ANY `(.L_x_240) ;  /* 0xfffffffd00d80947 */ /* 0x001fea000393ffff */
[----:B------:R-:W-:Y:S01]  /*11de0*/  R2UR UR10, R14 ;  /* 0x000000000e0a72ca */ /* 0x000fe200000e0000 */
[----:B------:R-:W-:Y:S01]  /*11df0*/  VIADD R3, R6, 0x26a00 ;  /* 0x00026a0006037836 */ /* 0x000fe20000000000 */
[----:B------:R-:W-:Y:S02]  /*11e00*/  R2UR UR6, R10 ;  /* 0x000000000a0672ca */ /* 0x000fe400000e0000 */
[----:B------:R-:W-:Y:S02]  /*11e10*/  R2UR UR7, R11 ;  /* 0x000000000b0772ca */ /* 0x000fe400000e0000 */
[----:B------:R-:W-:-:S13]  /*11e20*/  PLOP3.LUT P0, PT, PT, PT, PT, 0x80, 0x0 ;  /* 0x000000000000781c */ /* 0x000fda0003f0f070 */
.L_x_241:
        /* <DEDUP_REMOVED lines=15> */
.L_x_242:
        /* <DEDUP_REMOVED lines=10> */
.L_x_227:
[----:B------:R-:W-:Y:S05]  /*11fc0*/  BSYNC B0 ;  /* 0x0000000000007941 */ /* 0x000fea0003800000 */
.L_x_226:
[----:B------:R-:W-:-:S06]  /*11fd0*/  UISETP.NE.AND UP0, UPT, UR39, 0x3, UPT ;  /* 0x000000032700788c */ /* 0x000fcc000bf05270 */
[----:B------:R-:W-:-:S13]  /*11fe0*/  PLOP3.LUT P0, PT, PT, PT, UP0, 0x80, 0x0 ;  /* 0x000000000000781c */ /* 0x000fda0003f0f008 */
[----:B------:R-:W-:Y:S05]  /*11ff0*/  @!P0 BRA `(.L_x_243) ;  /* 0x0000000000048947 */ /* 0x000fea0003800000 */
[----:B------:R-:W-:Y:S01]  /*12000*/  BPT.TRAP 0x1 ;  /* 0x000000040000795c */ /* 0x000fe20000300000 */
.L_x_243:
[----:B------:R-:W-:Y:S01]  /*12010*/  IMAD.U32 R3, RZ, RZ, UR42 ;  /* 0x0000002aff037e24 */ /* 0x000fe2000f8e00ff */
[----:B------:R-:W-:Y:S01]  /*12020*/  LOP3.LUT R4, R0, 0x1, RZ, 0x3c, !PT ;  /* 0x0000000100047812 */ /* 0x000fe200078e3cff */
[----:B------:R-:W-:Y:S03]  /*12030*/  BSSY B0, `(.L_x_244) ;  /* 0x0000006000007945 */ /* 0x000fe60003800000 */
[----:B------:R-:W-:Y:S01]  /*12040*/  ISETP.NE.AND P1, PT, R3, 0x3, PT ;  /* 0x000000030300780c */ /* 0x000fe20003f25270 */
[----:B------:R-:W-:Y:S01]  /*12050*/  IMAD R3, R8, 0x8, R17 ;  /* 0x0000000808037824 */ /* 0x000fe200078e0211 */
[----:B------:R-:W-:-:S04]  /*12060*/  SHF.L.U32 R4, R4, 0x1f, RZ ;  /* 0x0000001f04047819 */ /* 0x000fc800000006ff */
[----:B------:R-:W0:Y:S02]  /*12070*/  SYNCS.PHASECHK.TRANS64.TRYWAIT P0, [R3+URZ+0x33470], R4 ;  /* 0x03347004030075a7 */ /* 0x000e24000800017f */
[----:B0-----:R-:W-:Y:S05]  /*12080*/  @!P0 BRA `(.L_x_245) ;  /* 0x0000002800e08947 */ /* 0x001fea0003800000 */
.L_x_302:
[----:B------:R-:W-:Y:S05]  /*12090*/  BSYNC B0 ;  /* 0x0000000000007941 */ /* 0x000fea0003800000 */
.L_x_244:
[----:B------:R-:W-:Y:S05]  /*120a0*/  @!P1 BRA `(.L_x_246) ;  /* 0x0000000000049947 */ /* 0x000fea0003800000 */
[----:B------:R-:W-:Y:S01]  /*120b0*/  BPT.TRAP 0x1 ;  /* 0x000000040000795c */ /* 0x000fe20000300000 */
.L_x_246:
[----:B------:R-:W-:Y:S01]  /*120c0*/  SHF.L.U32 R0, R0, 0x1f, RZ ;  /* 0x0000001f00007819 */ /* 0x000fe200000006ff */
[----:B------:R-:W-:-:S03]  /*120d0*/  IMAD R10, R8, 0x7800, RZ ;  /* 0x00007800080a7824 */ /* 0x000fc600078e02ff */
[----:B------:R-:W1:Y:S02]  /*120e0*/  SYNCS.PHASECHK.TRANS64.TRYWAIT P0, [R3+URZ+0x33460], R0 ;  /* 0x03346000030075a7 */ /* 0x000e64000800017f */
[----:B-1----:R-:W-:Y:S05]  /*120f0*/  @!P0 BRA `(.L_x_247) ;  /* 0x0000002800d88947 */ /* 0x002fea0003800000 */
.L_x_303:
[----:B0-----:R-:W1:Y:S04]  /*12100*/  LDL R4, [R1+0x1c] ;  /* 0x00001c0001047983 */ /* 0x001e680000100800 */
[----:B------:R-:W3:Y:S01]  /*12110*/  LDL R11, [R1+0x18] ;  /* 0x00001800010b7983 */ /* 0x000ee20000100800 */
[----:B------:R-:W-:Y:S05]  /*12120*/  WARPSYNC.ALL ;  /* 0x0000000000007948 */ /* 0x000fea0003800000 */
[----:B-1----:R-:W-:-:S02]  /*12130*/  LOP3.LUT R0, R10, R4, RZ, 0xfc, !PT ;  /* 0x000000040a007212 */ /* 0x002fc400078efcff */
[----:B---3--:R-:W-:-:S03]  /*12140*/  LOP3.LUT R12, R10, R11, RZ, 0xfc, !PT ;  /* 0x0000000b0a0c7212 */ /* 0x008fc600078efcff */
[C---:B------:R-:W-:Y:S02]  /*12150*/  IMAD.IADD R0, R17.reuse, 0x1, R0 ;  /* 0x0000000111007824 */ /* 0x040fe400078e0200 */
[----:B------:R-:W-:-:S03]  /*12160*/  IMAD.IADD R12, R17, 0x1, R12 ;  /* 0x00000001110c7824 */ /* 0x000fc600078e020c */
[----:B--2---:R-:W0:Y:S02]  /*12170*/  LDSM.16.MT88.4 R4, [R0+0xf200] ;  /* 0x00f200000004783b */ /* 0x004e240000004200 */
[C-C-:B0-----:R-:W-:Y:S02]  /*12180*/  PRMT R8, R4.reuse, 0x6420, R5.reuse ;  /* 0x0000642004087816 */ /* 0x141fe40000000005 */
[----:B------:R-:W-:Y:S02]  /*12190*/  PRMT R9, R4, 0x7531, R5 ;  /* 0x0000753104097816 */ /* 0x000fe40000000005 */
[C-C-:B------:R-:W-:Y:S02]  /*121a0*/  PRMT R10, R6.reuse, 0x6420, R7.reuse ;  /* 0x00006420060a7816 */ /* 0x140fe40000000007 */
[----:B------:R-:W-:-:S05]  /*121b0*/  PRMT R11, R6, 0x7531, R7 ;  /* 0x00007531060b7816 */ /* 0x000fca0000000007 */
[----:B------:R-:W-:Y:S04]  /*121c0*/  STSM.16.M88.4 [R12+0x200], R8 ;  /* 0x000200080c007844 */ /* 0x000fe80000000200 */
[----:B------:R-:W0:Y:S02]  /*121d0*/  LDSM.16.MT88.4 R4, [R0+0x11a00] ;  /* 0x011a00000004783b */ /* 0x000e240000004200 */
[C-C-:B0-----:R-:W-:Y:S02]  /*121e0*/  PRMT R8, R4.reuse, 0x6420, R5.reuse ;  /* 0x0000642004087816 */ /* 0x141fe40000000005 */
[----:B------:R-:W-:Y:S02]  /*121f0*/  PRMT R9, R4, 0x7531, R5 ;  /* 0x0000753104097816 */ /* 0x000fe40000000005 */
[----:B------:R-:W-:-:S02]  /*12200*/  PRMT R10, R6, 0x6420, R7 ;  /* 0x00006420060a7816 */ /* 0x000fc40000000007 */
        /* <DEDUP_REMOVED lines=88> */
.L_x_248:
[----:B------:R-:W2:Y:S01]  /*12790*/  S2R R0, SR_TID.X ;  /* 0x0000000000007919 */ /* 0x000ea20000002100 */
[----:B-1----:R1:W-:Y:S01]  /*127a0*/  SYNCS.ARRIVE.TRANS64.A1T0 RZ, [R3+URZ+0x33450], RZ ;  /* 0x033450ff03ff79a7 */ /* 0x0023e2000810003f */
[----:B--2---:R-:W-:Y:S02]  /*127b0*/  LOP3.LUT R4, R0, 0x7f, RZ, 0xc0, !PT ;  /* 0x0000007f00047812 */ /* 0x004fe400078ec0ff */
[----:B------:R-:W2:Y:S01]  /*127c0*/  LDL R0, [R1+0xc] ;  /* 0x00000c0001007983 */ /* 0x000ea20000100800 */
[----:B0-----:R-:W-:Y:S01]  /*127d0*/  IMAD.MOV.U32 R8, RZ, RZ, R18 ;  /* 0x000000ffff087224 */ /* 0x001fe200078e0012 */
[----:B------:R-:W-:Y:S01]  /*127e0*/  BAR.SYNC.DEFER_BLOCKING 0x2, 0x80 ;  /* 0x0082000000007b1d */ /* 0x000fe20000010000 */
[----:B------:R-:W-:-:S13]  /*127f0*/  ISETP.NE.AND P0, PT, R4, RZ, PT ;  /* 0x000000ff0400720c */ /* 0x000fda0003f05270 */
[----:B-1----:R-:W-:-:S05]  /*12800*/  @!P0 VIADD R3, R3, 0x33480 ;  /* 0x0003348003038836 */ /* 0x002fca0000000000 */
[----:B------:R-:W-:-:S04]  /*12810*/  @!P0 PRMT R3, RZ, 0x654, R3 ;  /* 0x00000654ff038816 */ /* 0x000fc80000000003 */
[----:B------:R1:W-:Y:S01]  /*12820*/  @!P0 SYNCS.ARRIVE.TRANS64.RED.A1T0 RZ, [R3+URZ], RZ ;  /* 0x000000ff03ff89a7 */ /* 0x0003e2000810043f */
[C---:B--2---:R-:W-:Y:S01]  /*12830*/  ISETP.GT.AND P0, PT, R2.reuse, R0, PT ;  /* 0x000000000200720c */ /* 0x044fe20003f04270 */
[----:B------:R-:W-:Y:S02]  /*12840*/  VIADD R2, R2, 0xffffffff ;  /* 0xffffffff02027836 */ /* 0x000fe40000000000 */
[----:B------:R-:W-:-:S10]  /*12850*/  IMAD.MOV.U32 R0, RZ, RZ, R19 ;  /* 0x000000ffff007224 */ /* 0x000fd400078e0013 */
[----:B-1----:R-:W-:Y:S05]  /*12860*/  @P0 BRA `(.L_x_249) ;  /* 0xffffffec00280947 */ /* 0x002fea000383ffff */
.L_x_225:
[----:B------:R-:W1:Y:S01]  /*12870*/  S2R R3, SR_TID.X ;  /* 0x0000000000037919 */ /* 0x000e620000002100 */
[----:B------:R-:W-:Y:S01]  /*12880*/  BSSY B0, `(.L_x_250) ;  /* 0x0000011000007945 */ /* 0x000fe20003800000 */
[----:B-1----:R-:W-:-:S04]  /*12890*/  LOP3.LUT R3, R3, 0x7f, RZ, 0xc0, !PT ;  /* 0x0000007f03037812 */ /* 0x002fc800078ec0ff */
[----:B------:R-:W-:-:S13]  /*128a0*/  ISETP.NE.AND P0, PT, R3, RZ, PT ;  /* 0x000000ff0300720c */ /* 0x000fda0003f05270 */
[----:B------:R-:W-:Y:S05]  /*128b0*/  @P0 BRA `(.L_x_251) ;  /* 0x0000000000340947 */ /* 0x000fea0003800000 */
[----:B------:R-:W1:Y:S01]  /*128c0*/  S2R R3, SR_LANEID ;  /* 0x0000000000037919 */ /* 0x000e620000000000 */
[----:B------:R-:W-:Y:S02]  /*128d0*/  VOTEU.ANY UR4, UPT, PT ;  /* 0x0000000000047886 */ /* 0x000fe400038e0100 */
[----:B0-----:R-:W1:Y:S08]  /*128e0*/  FLO.U32 R0, UR4 ;  /* 0x0000000400007d00 */ /* 0x001e7000080e0000 */
[----:B--2---:R-:W0:Y:S01]  /*128f0*/  POPC R5, UR4 ;  /* 0x0000000400057d09 */ /* 0x004e220008000000 */
[----:B-1----:R-:W-:-:S02]  /*12900*/  ISETP.EQ.U32.AND P1, PT, R0, R3, PT ;  /* 0x000000030000720c */ /* 0x002fc40003f22070 */
[----:B------:R-:W0:Y:S11]  /*12910*/  LDC.64 R2, c[0x0][0xc60] ;  /* 0x00031800ff027b82 */ /* 0x000e360000000a00 */
[----:B0-----:R-:W2:Y:S01]  /*12920*/  @P1 ATOMG.E.ADD.STRONG.GPU PT, R3, desc[UR50][R2.64], R5 ;  /* 0x00000005020319a8 */ /* 0x001ea200081ee1f2 */
[----:B------:R-:W0:Y:S02]  /*12930*/  S2R R4, SR_LTMASK ;  /* 0x0000000000047919 */ /* 0x000e240000003900 */
[----:B0-----:R-:W-:-:S04]  /*12940*/  LOP3.LUT R4, R4, UR4, RZ, 0xc0, !PT ;  /* 0x0000000404047c12 */ /* 0x001fc8000f8ec0ff */
[----:B------:R-:W0:Y:S01]  /*12950*/  POPC R7, R4 ;  /* 0x0000000400077309 */ /* 0x000e220000000000 */
[----:B--2---:R-:W0:Y:S02]  /*12960*/  SHFL.IDX PT, R0, R3, R0, 0x1f ;  /* 0x00001f0003007589 */ /* 0x004e2400000e0000 */
[----:B0-----:R-:W-:-:S05]  /*12970*/  IADD3 R0, R0, UR41, R7 ;  /* 0x0000002900007c10 */ /* 0x001fca000fffe007 */
[----:B------:R1:W-:Y:S02]  /*12980*/  STL [R1], R0 ;  /* 0x0000000001007387 */ /* 0x0003e40000100800 */
.L_x_251:
[----:B------:R-:W-:Y:S05]  /*12990*/  BSYNC B0 ;  /* 0x0000000000007941 */ /* 0x000fea0003800000 */
.L_x_250:
[----:B------:R-:W-:-:S06]  /*129a0*/  UISETP.NE.AND UP0, UPT, UR39, 0x3, UPT ;  /* 0x000000032700788c */ /* 0x000fcc000bf05270 */
[----:B------:R-:W-:-:S13]  /*129b0*/  PLOP3.LUT P1, PT, PT, PT, UP0, 0x80, 0x0 ;  /* 0x000000000000781c */ /* 0x000fda0003f2f008 */
[----:B------:R-:W-:Y:S05]  /*129c0*/  @!P1 BRA `(.L_x_252) ;  /* 0x0000000000049947 */ /* 0x000fea0003800000 */
[----:B------:R-:W-:Y:S01]  /*129d0*/  BPT.TRAP 0x1 ;  /* 0x000000040000795c */ /* 0x000fe20000300000 */
.L_x_252:
[----:B01----:R-:W-:Y:S01]  /*129e0*/  IMAD.U32 R0, RZ, RZ, UR42 ;  /* 0x0000002aff007e24 */ /* 0x003fe2000f8e00ff */
[----:B------:R-:W-:Y:S01]  /*129f0*/  BSSY B0, `(.L_x_253) ;  /* 0x0000007000007945 */ /* 0x000fe20003800000 */
[----:B------:R-:W-:-:S03]  /*12a00*/  IMAD R3, R18, 0x8, R17 ;  /* 0x0000000812037824 */ /* 0x000fc600078e0211 */
[----:B------:R-:W-:Y:S02]  /*12a10*/  ISETP.NE.AND P2, PT, R0, 0x3, PT ;  /* 0x000000030000780c */ /* 0x000fe40003f45270 */
[----:B------:R-:W-:-:S04]  /*12a20*/  LOP3.LUT R0, R19, 0x1, RZ, 0x3c, !PT ;  /* 0x0000000113007812 */ /* 0x000fc800078e3cff */
[----:B------:R-:W-:-:S04]  /*12a30*/  SHF.L.U32 R0, R0, 0x1f, RZ ;  /* 0x0000001f00007819 */ /* 0x000fc800000006ff */
[----:B------:R-:W0:Y:S02]  /*12a40*/  SYNCS.PHASECHK.TRANS64.TRYWAIT P1, [R3+URZ+0x33470], R0 ;  /* 0x03347000030075a7 */ /* 0x000e24000802017f */
[----:B0-----:R-:W-:Y:S05]  /*12a50*/  @!P1 BRA `(.L_x_254) ;  /* 0x0000002000949947 */ /* 0x001fea0003800000 */
.L_x_304:
[----:B------:R-:W-:Y:S05]  /*12a60*/  BSYNC B0 ;  /* 0x0000000000007941 */ /* 0x000fea0003800000 */
.L_x_253:
[----:B------:R-:W-:Y:S05]  /*12a70*/  @!P2 BRA `(.L_x_255) ;  /* 0x000000000004a947 */ /* 0x000fea0003800000 */
[----:B------:R-:W-:Y:S01]  /*12a80*/  BPT.TRAP 0x1 ;  /* 0x000000040000795c */ /* 0x000fe20000300000 */
.L_x_255:
[----:B0-----:R-:W-:-:S04]  /*12a90*/  SHF.L.U32 R0, R19, 0x1f, RZ ;  /* 0x0000001f13007819 */ /* 0x001fc800000006ff */
[----:B------:R-:W0:Y:S02]  /*12aa0*/  SYNCS.PHASECHK.TRANS64.TRYWAIT P1, [R3+URZ+0x33460], R0 ;  /* 0x03346000030075a7 */ /* 0x000e24000802017f */
[----:B0-----:R-:W-:Y:S05]  /*12ab0*/  @!P1 BRA `(.L_x_256) ;  /* 0x0000002000909947 */ /* 0x001fea0003800000 */
.L_x_305:
[----:B------:R-:W0:Y:S04]  /*12ac0*/  LDL R4, [R1+0x1c] ;  /* 0x00001c0001047983 */ /* 0x000e280000100800 */
[----:B------:R-:W3:Y:S01]  /*12ad0*/  LDL R10, [R1+0x18] ;  /* 0x00001800010a7983 */ /* 0x000ee20000100800 */
[----:B------:R-:W-:Y:S01]  /*12ae0*/  IMAD R2, R18, 0x7800, RZ ;  /* 0x0000780012027824 */ /* 0x000fe200078e02ff */
[----:B------:R-:W-:Y:S05]  /*12af0*/  WARPSYNC.ALL ;  /* 0x0000000000007948 */ /* 0x000fea0003800000 */
[----:B0-----:R-:W-:-:S02]  /*12b00*/  LOP3.LUT R0, R2, R4, RZ, 0xfc, !PT ;  /* 0x0000000402007212 */ /* 0x001fc400078efcff */
        /* <DEDUP_REMOVED lines=101> */
.L_x_257:
[----:B-1----:R-:W-:Y:S01]  /*13160*/  SYNCS.ARRIVE.TRANS64.A1T0 RZ, [R3+URZ+0x33450], RZ ;  /* 0x033450ff03ff79a7 */ /* 0x002fe2000810003f */
[----:B------:R-:W-:Y:S02]  /*13170*/  @!P0 VIADD R0, R3, 0x33480 ;  /* 0x0003348003008836 */ /* 0x000fe40000000000 */
[----:B------:R-:W-:-:S03]  /*13180*/  VIADD R18, R18, 0x1 ;  /* 0x0000000112127836 */ /* 0x000fc60000000000 */
[----:B------:R-:W-:Y:S01]  /*13190*/  @!P0 PRMT R0, RZ, 0x654, R0 ;  /* 0x00000654ff008816 */ /* 0x000fe20000000000 */
[----:B------:R-:W-:Y:S06]  /*131a0*/  BAR.SYNC.DEFER_BLOCKING 0x2, 0x80 ;  /* 0x0082000000007b1d */ /* 0x000fec0000010000 */
[----:B------:R1:W-:Y:S01]  /*131b0*/  @!P0 SYNCS.ARRIVE.TRANS64.RED.A1T0 RZ, [R0+URZ], RZ ;  /* 0x000000ff00ff89a7 */ /* 0x0003e2000810043f */
[----:B------:R-:W-:-:S04]  /*131c0*/  ISETP.NE.AND P0, PT, R18, 0x2, PT ;  /* 0x000000021200780c */ /* 0x000fc80003f05270 */
[----:B------:R-:W-:Y:S02]  /*131d0*/  SEL R18, R18, RZ, P0 ;  /* 0x000000ff12127207 */ /* 0x000fe40000000000 */
[----:B-1----:R-:W-:-:S04]  /*131e0*/  SEL R0, RZ, 0x1, P0 ;  /* 0x00000001ff007807 */ /* 0x002fc80000000000 */
[----:B------:R-:W-:-:S07]  /*131f0*/  LOP3.LUT R19, R19, R0, RZ, 0x3c, !PT ;  /* 0x0000000013137212 */ /* 0x000fce00078e3cff */
.L_x_200:
[----:B------:R-:W-:Y:S05]  /*13200*/  BSYNC B7 ;  /* 0x0000000000077941 */ /* 0x000fea0003800000 */
.L_x_198:
[----:B0-----:R-:W2:Y:S02]  /*13210*/  LDL R0, [R1+0x10] ;  /* 0x0000100001007983 */ /* 0x001ea40000100800 */
[----:B--2---:R-:W-:-:S13]  /*13220*/  LOP3.LUT P0, RZ, R0, 0x2, RZ, 0xc0, !PT ;  /* 0x0000000200ff7812 */ /* 0x004fda000780c0ff */
[----:B------:R-:W-:Y:S05]  /*13230*/  @!P0 BRA `(.L_x_258) ;  /* 0x0000000000308947 */ /* 0x000fea0003800000 */
[----:B------:R-:W0:Y:S08]  /*13240*/  S2UR UR5, SR_CgaCtaId ;  /* 0x00000000000579c3 */ /* 0x000e300000008800 */
[----:B------:R-:W-:Y:S06]  /*13250*/  BAR.SYNC.DEFER_BLOCKING 0x5, 0x180 ;  /* 0x0146000000007b1d */ /* 0x000fec0000010000 */
[----:B------:R-:W-:-:S02]  /*13260*/  UMOV UR4, 0x400 ;  /* 0x0000040000047882 */ /* 0x000fc40000000000 */
[----:B0-----:R-:W-:-:S06]  /*13270*/  ULEA UR4, UR5, UR4, 0x18 ;  /* 0x0000000405047291 */ /* 0x001fcc000f8ec03f */
[----:B------:R-:W-:-:S05]  /*13280*/  IMAD.U32 R17, RZ, RZ, UR4 ;  /* 0x00000004ff117e24 */ /* 0x000fca000f8e00ff */
[----:B------:R-:W0:Y:S04]  /*13290*/  LDS.128 R4, [R17+0x334d0] ;  /* 0x0334d00011047984 */ /* 0x000e280000000c00 */
[----:B0-----:R0:W-:Y:S01]  /*132a0*/  STL.64 [R1], R4 ;  /* 0x0000000401007387 */ /* 0x0011e20000100a00 */
[----:B------:R-:W-:-:S03]  /*132b0*/  IMAD.MOV.U32 R0, RZ, RZ, R7 ;  /* 0x000000ffff007224 */ /* 0x000fc600078e0007 */
[----:B------:R0:W-:Y:S02]  /*132c0*/  STL [R1+0x8], R6 ;  /* 0x0000080601007387 */ /* 0x0001e40000100800 */
[----:B------:R-:W-:Y:S01]  /*132d0*/  R2UR UR43, R0 ;  /* 0x00000000002b72ca */ /* 0x000fe200000e0000 */
[----:B------:R-:W-:Y:S06]  /*132e0*/  BAR.ARV 0x4, 0x180 ;  /* 0x0106000000007b1d */ /* 0x000fec0000002000 */
[----:B------:R-:W-:Y:S08]  /*132f0*/  BRA `(.L_x_259) ;  /* 0x0000000800cc7947 */ /* 0x000ff00003800000 */
.L_x_258:
[----:B------:R-:W2:Y:S01]  /*13300*/  LDL.LU R0, [R1] ;  /* 0x0000000001007983 */ /* 0x000ea20000300800 */
[----:B------:R-:W-:Y:S01]  /*13310*/  ULDC UR4, c[0x0][0xc3c] ;  /* 0x00030f0000047ab9 */ /* 0x000fe20000000800 */
[----:B------:R-:W0:Y:S02]  /*13320*/  S2R R2, SR_TID.X ;  /* 0x0000000000027919 */ /* 0x000e240000002100 */
[----:B0-----:R-:W-:-:S04]  /*13330*/  LOP3.LUT R11, R2, 0x1f, RZ, 0xc0, !PT ;  /* 0x0000001f020b7812 */ /* 0x001fc800078ec0ff */
[C---:B------:R-:W-:Y:S01]  /*13340*/  ISETP.NE.AND P0, PT, R11.reuse, 0x1f, PT ;  /* 0x0000001f0b00780c */ /* 0x040fe20003f05270 */
[----:B------:R-:W-:-:S05]  /*13350*/  VIADD R6, R11, UR43 ;  /* 0x0000002b0b067c36 */ /* 0x000fca0008000000 */
[----:B------:R-:W-:Y:S01]  /*13360*/  ISETP.GE.OR P1, PT, R6, UR4, !P0 ;  /* 0x0000000406007c0c */ /* 0x000fe2000c726670 */
[----:B------:R-:W-:Y:S02]  /*13370*/  IMAD.MOV.U32 R7, RZ, RZ, RZ ;  /* 0x000000ffff077224 */ /* 0x000fe400078e00ff */
[----:B--2---:R-:W-:-:S10]  /*13380*/  IMAD.MOV.U32 R10, RZ, RZ, R0 ;  /* 0x000000ffff0a7224 */ /* 0x004fd400078e0000 */
[----:B------:R-:W0:Y:S01]  /*13390*/  @!P1 LDC.64 R2, c[0x0][0xc80] ;  /* 0x00032000ff029b82 */ /* 0x000e220000000a00 */
[----:B------:R-:W-:Y:S01]  /*133a0*/  IMAD.MOV.U32 R0, RZ, RZ, RZ ;  /* 0x000000ffff007224 */ /* 0x000fe200078e00ff */
[----:B------:R-:W-:Y:S01]  /*133b0*/  ISETP.GE.U32.AND P2, PT, R11, 0x2, PT ;  /* 0x000000020b00780c */ /* 0x000fe20003f46070 */
[----:B------:R-:W-:-:S05]  /*133c0*/  ULDC UR4, c[0x0][0xc3c] ;  /* 0x00030f0000047ab9 */ /* 0x000fca0000000800 */
[----:B------:R-:W1:Y:S01]  /*133d0*/  @!P1 LDC.64 R4, c[0x0][0xc78] ;  /* 0x00031e00ff049b82 */ /* 0x000e620000000a00 */
[----:B0-----:R-:W-:-:S05]  /*133e0*/  @!P1 IMAD.WIDE R2, R6, 0x4, R2 ;  /* 0x0000000406029825 */ /* 0x001fca00078e0202 */
[----:B------:R1:W2:Y:S02]  /*133f0*/  @!P1 LDG.E R0, desc[UR50][R2.64] ;  /* 0x0000003202009981 */ /* 0x0002a4000c1e1900 */
[----:B-1----:R-:W-:-:S05]  /*13400*/  @!P1 IMAD.WIDE R2, R6, 0x4, R4 ;  /* 0x0000000406029825 */ /* 0x002fca00078e0204 */
[----:B------:R-:W2:Y:S01]  /*13410*/  @!P1 LDG.E R7, desc[UR50][R2.64] ;  /* 0x0000003202079981 */ /* 0x000ea2000c1e1900 */
[C---:B------:R-:W-:Y:S02]  /*13420*/  ISETP.NE.AND P1, PT, R11.reuse, RZ, PT ;  /* 0x000000ff0b00720c */ /* 0x040fe40003f25270 */
        /* <DEDUP_REMOVED lines=10> */
[----:B------:R-:W-:Y:S04]  /*134d0*/  SHFL.IDX PT, R5, R10, 0x1, 0x1f ;  /* 0x00201f000a057f89 */ /* 0x000fe800000e0000 */
[----:B------:R-:W0:Y:S02]  /*134e0*/  SHFL.UP PT, R8, R6, 0x4, RZ ;  /* 0x0480000006087989 */ /* 0x000e2400000e00ff */
[----:B0-----:R-:W-:-:S05]  /*134f0*/  SEL R3, R8, RZ, P3 ;  /* 0x000000ff08037207 */ /* 0x001fca0001800000 */
[----:B------:R-:W-:Y:S02]  /*13500*/  IMAD.IADD R4, R6, 0x1, R3 ;  /* 0x0000000106047824 */ /* 0x000fe400078e0203 */
[----:B------:R-:W0:Y:S01]  /*13510*/  LDC R3, c[0x0][0xc38] ;  /* 0x00030e00ff037b82 */ /* 0x000e220000000800 */
[----:B------:R-:W-:Y:S02]  /*13520*/  IMAD.MOV.U32 R6, RZ, RZ, RZ ;  /* 0x000000ffff067224 */ /* 0x000fe400078e00ff */
[----:B------:R-:W1:Y:S02]  /*13530*/  SHFL.UP PT, R2, R4, 0x8, RZ ;  /* 0x0500000004027989 */ /* 0x000e6400000e00ff */
[----:B-1----:R-:W-:-:S05]  /*13540*/  SEL R9, R2, RZ, P4 ;  /* 0x000000ff02097207 */ /* 0x002fca0002000000 */
[----:B------:R-:W-:Y:S02]  /*13550*/  IMAD.IADD R9, R4, 0x1, R9 ;  /* 0x0000000104097824 */ /* 0x000fe400078e0209 */
[----:B------:R-:W-:Y:S04]  /*13560*/  SHFL.IDX PT, R4, R10, RZ, 0x1f ;  /* 0x00001fff0a047589 */ /* 0x000fe800000e0000 */
[----:B------:R-:W1:Y:S02]  /*13570*/  SHFL.UP PT, R2, R9, 0x10, RZ ;  /* 0x0600000009027989 */ /* 0x000e6400000e00ff */
[----:B-1----:R-:W-:-:S05]  /*13580*/  SEL R2, R2, RZ, P5 ;  /* 0x000000ff02027207 */ /* 0x002fca0002800000 */
[----:B------:R-:W-:-:S05]  /*13590*/  IMAD.IADD R2, R9, 0x1, R2 ;  /* 0x0000000109027824 */ /* 0x000fca00078e0202 */
[----:B------:R-:W0:Y:S02]  /*135a0*/  SHFL.IDX PT, R8, R2, 0x1f, 0x1f ;  /* 0x03e01f0002087f89 */ /* 0x000e2400000e0000 */
[----:B0-----:R-:W-:-:S04]  /*135b0*/  IMAD R8, R8, R3, RZ ;  /* 0x0000000308087224 */ /* 0x001fc800078e02ff */
[----:B------:R-:W-:-:S05]  /*135c0*/  IMAD.IADD R5, R5, 0x1, R8 ;  /* 0x0000000105057824 */ /* 0x000fca00078e0208 */
[----:B------:R-:W-:-:S13]  /*135d0*/  ISETP.GT.AND P6, PT, R5, R4, PT ;  /* 0x000000040500720c */ /* 0x000fda0003fc4270 */
[----:B------:R-:W-:Y:S05]  /*135e0*/  @P6 BRA `(.L_x_260) ;  /* 0x0000000000986947 */ /* 0x000fea0003800000 */
.L_x_262:
[----:B------:R-:W-:-:S04]  /*135f0*/  UIADD3 UR43, UR43, 0x1f, URZ ;  /* 0x0000001f2b2b7890 */ /* 0x000fc8000fffe03f */
[----:B------:R-:W-:-:S06]  /*13600*/  UISETP.GE.AND UP0, UPT, UR43, UR4, UPT ;  /* 0x000000042b00728c */ /* 0x000fcc000bf06270 */
[----:B------:R-:W-:-:S13]  /*13610*/  PLOP3.LUT P6, PT, PT, PT, UP0, 0x40, 0x0 ;  /* 0x000000000000781c */ /* 0x000fda0003fce808 */
[----:B------:R-:W-:Y:S05]  /*13620*/  @!P6 BRA `(.L_x_261) ;  /* 0x0000000400b0e947 */ /* 0x000fea0003800000 */
[----:B------:R-:W0:Y:S02]  /*13630*/  S2R R0, SR_TID.X ;  /* 0x0000000000007919 */ /* 0x000e240000002100 */
[----:B0-----:R-:W-:-:S05]  /*13640*/  LOP3.LUT R0, R0, 0x1f, RZ, 0xc0, !PT ;  /* 0x0000001f00007812 */ /* 0x001fca00078ec0ff */
[----:B------:R-:W-:Y:S02]  /*13650*/  VIADD R7, R0, UR43 ;  /* 0x0000002b00077c36 */ /* 0x000fe40008000000 */
[----:B------:R-:W-:-:S03]  /*13660*/  IMAD.MOV.U32 R0, RZ, RZ, RZ ;  /* 0x000000ffff007224 */ /* 0x000fc600078e00ff */
[----:B------:R-:W-:-:S13]  /*13670*/  ISETP.GE.OR P6, PT, R7, UR4, !P0 ;  /* 0x0000000407007c0c */ /* 0x000fda000c7c6670 */
[----:B------:R-:W0:Y:S02]  /*13680*/  @!P6 LDC.64 R2, c[0x0][0xc80] ;  /* 0x00032000ff02eb82 */ /* 0x000e240000000a00 */
[----:B0-----:R-:W-:-:S05]  /*13690*/  @!P6 IMAD.WIDE R2, R7, 0x4, R2 ;  /* 0x000000040702e825 */ /* 0x001fca00078e0202 */
[----:B------:R0:W2:Y:S02]  /*136a0*/  @!P6 LDG.E R0, desc[UR50][R2.64] ;  /* 0x000000320200e981 */ /* 0x0000a4000c1e1900 */
[----:B0-----:R-:W0:Y:S02]  /*136b0*/  @!P6 LDC.64 R2, c[0x0][0xc78] ;  /* 0x00031e00ff02eb82 */ /* 0x001e240000000a00 */
[----:B0-----:R-:W-:-:S04]  /*136c0*/  @!P6 IMAD.WIDE R2, R7, 0x4, R2 ;  /* 0x000000040702e825 */ /* 0x001fc800078e0202 */
        /* <DEDUP_REMOVED lines=24> */
.L_x_260:
[----:B------:R-:W-:-:S04]  /*13850*/  IMAD.IADD R5, R5, 0x1, -R8 ;  /* 0x0000000105057824 */ /* 0x000fc800078e0a08 */
[----:B------:R-:W-:-:S05]  /*13860*/  IMAD R8, R2, R3, R5 ;  /* 0x0000000302087224 */ /* 0x000fca00078e0205 */
[----:B------:R-:W-:-:S13]  /*13870*/  ISETP.GT.AND P0, PT, R8, R4, PT ;  /* 0x000000040800720c */ /* 0x000fda0003f04270 */
[----:B------:R-:W-:Y:S02]  /*13880*/  VOTEU.ANY UR5, UPT, !P0 ;  /* 0x0000000000057886 */ /* 0x000fe400040e0100 */
[----:B------:R-:W-:Y:S01]  /*13890*/  ISETP.NE.AND P0, PT, RZ, UR5, PT ;  /* 0x00000005ff007c0c */ /* 0x000fe2000bf05270 */
[----:B------:R-:W-:-:S06]  /*138a0*/  UPOPC UR4, UR5 ;  /* 0x00000005000472bf */ /* 0x000fcc0008000000 */
[----:B------:R-:W-:-:S05]  /*138b0*/  IMAD.U32 R8, RZ, RZ, UR4 ;  /* 0x00000004ff087e24 */ /* 0x000fca000f8e00ff */
[----:B------:R0:W1:Y:S04]  /*138c0*/  SHFL.IDX PT, R0, R0, R8, 0x1f ;  /* 0x00001f0800007589 */ /* 0x00006800000e0000 */
[----:B------:R0:W2:Y:S01]  /*138d0*/  SHFL.IDX PT, R7, R7, R8, 0x1f ;  /* 0x00001f0807077589 */ /* 0x0000a200000e0000 */
[----:B------:R-:W-:Y:S05]  /*138e0*/  @!P0 BRA `(.L_x_263) ;  /* 0x00000000000c8947 */ /* 0x000fea0003800000 */
[----:B------:R-:W-:-:S06]  /*138f0*/  UIADD3 UR5, UR4, -0x1, URZ ;  /* 0xffffffff04057890 */ /* 0x000fcc000fffe03f */
[----:B------:R-:W-:-:S06]  /*13900*/  IMAD.U32 R6, RZ, RZ, UR5 ;  /* 0x00000005ff067e24 */ /* 0x000fcc000f8e00ff */
[----:B------:R3:W4:Y:S02]  /*13910*/  SHFL.IDX PT, R6, R2, R6, 0x1f ;  /* 0x00001f0602067589 */ /* 0x00072400000e0000 */
.L_x_263:
[----:B0---4-:R-:W-:Y:S01]  /*13920*/  IMAD R8, R6, R3, R5 ;  /* 0x0000000306087224 */ /* 0x011fe200078e0205 */
[-C--:B-1----:R-:W-:Y:S01]  /*13930*/  IABS R5, R0.reuse ;  /* 0x0000000000057213 */ /* 0x082fe20000000000 */
[----:B------:R-:W-:Y:S02]  /*13940*/  UIADD3 UR43, UR4, UR43, URZ ;  /* 0x0000002b042b7290 */ /* 0x000fe4000fffe03f */
[----:B------:R-:W-:Y:S01]  /*13950*/  IMAD.IADD R4, R4, 0x1, -R8 ;  /* 0x0000000104047824 */ /* 0x000fe200078e0a08 */
[----:B---3--:R-:W0:Y:S01]  /*13960*/  I2F.RP R2, R5 ;  /* 0x0000000500027306 */ /* 0x008e220000209400 */
[----:B------:R1:W-:Y:S02]  /*13970*/  STL [R1], R8 ;  /* 0x0000000801007387 */ /* 0x0003e40000100800 */
[----:B-1----:R-:W-:-:S05]  /*13980*/  IABS R8, R0 ;  /* 0x0000000000087213 */ /* 0x002fca0000000000 */
[----:B0-----:R-:W0:Y:S01]  /*13990*/  MUFU.RCP R2, R2 ;  /* 0x0000000200027308 */ /* 0x001e220000001000 */
[----:B------:R-:W-:Y:S02]  /*139a0*/  IMAD.MOV R8, RZ, RZ, -R8 ;  /* 0x000000ffff087224 */ /* 0x000fe400078e0a08 */
[----:B0-----:R-:W-:-:S05]  /*139b0*/  VIADD R2, R2, 0xffffffe ;  /* 0x0ffffffe02027836 */ /* 0x001fca0000000000 */
[----:B------:R-:W0:Y:S02]  /*139c0*/  F2I.FTZ.U32.TRUNC.NTZ R3, R2 ;  /* 0x0000000200037305 */ /* 0x000e24000021f000 */
[----:B0-----:R-:W-:-:S04]  /*139d0*/  IMAD.MOV R2, RZ, RZ, -R3 ;  /* 0x000000ffff027224 */ /* 0x001fc800078e0a03 */
[----:B------:R-:W-:Y:S02]  /*139e0*/  IMAD R6, R2, R5, RZ ;  /* 0x0000000502067224 */ /* 0x000fe400078e02ff */
[----:B------:R-:W-:-:S04]  /*139f0*/  IMAD.MOV.U32 R2, RZ, RZ, RZ ;  /* 0x000000ffff027224 */ /* 0x000fc800078e00ff */
[----:B------:R-:W-:Y:S01]  /*13a00*/  IMAD.HI.U32 R2, R3, R6, R2 ;  /* 0x0000000603027227 */ /* 0x000fe200078e0002 */
[----:B------:R-:W-:-:S05]  /*13a10*/  IABS R3, R4 ;  /* 0x0000000400037213 */ /* 0x000fca0000000000 */
[----:B------:R-:W-:-:S04]  /*13a20*/  IMAD.HI.U32 R6, R2, R3, RZ ;  /* 0x0000000302067227 */ /* 0x000fc800078e00ff */
[----:B------:R-:W-:-:S05]  /*13a30*/  IMAD R3, R6, R8, R3 ;  /* 0x0000000806037224 */ /* 0x000fca00078e0203 */
[----:B------:R-:W-:-:S13]  /*13a40*/  ISETP.GT.U32.AND P1, PT, R5, R3, PT ;  /* 0x000000030500720c */ /* 0x000fda0003f24070 */
[----:B------:R-:W-:Y:S02]  /*13a50*/  @!P1 IMAD.IADD R3, R3, 0x1, -R5 ;  /* 0x0000000103039824 */ /* 0x000fe400078e0a05 */
[----:B------:R-:W-:Y:S01]  /*13a60*/  @!P1 VIADD R6, R6, 0x1 ;  /* 0x0000000106069836 */ /* 0x000fe20000000000 */
[----:B------:R-:W-:Y:S02]  /*13a70*/  ISETP.NE.AND P1, PT, R0, RZ, PT ;  /* 0x000000ff0000720c */ /* 0x000fe40003f25270 */
[----:B------:R-:W-:Y:S02]  /*13a80*/  ISETP.GE.U32.AND P0, PT, R3, R5, PT ;  /* 0x000000050300720c */ /* 0x000fe40003f06070 */
[----:B--2---:R-:W-:-:S04]  /*13a90*/  IABS R5, R7 ;  /* 0x0000000700057213 */ /* 0x004fc80000000000 */
[----:B------:R-:W0:Y:S07]  /*13aa0*/  I2F.RP R2, R5 ;  /* 0x0000000500027306 */ /* 0x000e2e0000209400 */
[----:B------:R-:W-:Y:S01]  /*13ab0*/  @P0 VIADD R6, R6, 0x1 ;  /* 0x0000000106060836 */ /* 0x000fe20000000000 */
[----:B0-----:R-:W0:Y:S02]  /*13ac0*/  MUFU.RCP R2, R2 ;  /* 0x0000000200027308 */ /* 0x001e240000001000 */
[----:B0-----:R-:W-:-:S06]  /*13ad0*/  VIADD R2, R2, 0xffffffe ;  /* 0x0ffffffe02027836 */ /* 0x001fcc0000000000 */
[----:B------:R-:W0:Y:S02]  /*13ae0*/  F2I.FTZ.U32.TRUNC.NTZ R3, R2 ;  /* 0x0000000200037305 */ /* 0x000e24000021f000 */
[----:B0-----:R-:W-:-:S04]  /*13af0*/  IMAD.MOV R2, RZ, RZ, -R3 ;  /* 0x000000ffff027224 */ /* 0x001fc800078e0a03 */
[----:B------:R-:W-:Y:S02]  /*13b00*/  IMAD R8, R2, R5, RZ ;  /* 0x0000000502087224 */ /* 0x000fe400078e02ff */
[----:B------:R-:W-:-:S04]  /*13b10*/  IMAD.MOV.U32 R2, RZ, RZ, RZ ;  /* 0x000000ffff027224 */ /* 0x000fc800078e00ff */
[----:B------:R-:W-:Y:S01]  /*13b20*/  IMAD.HI.U32 R2, R3, R8, R2 ;  /* 0x0000000803027227 */ /* 0x000fe200078e0002 */
[----:B------:R-:W-:Y:S02]  /*13b30*/  LOP3.LUT R3, R4, R0, RZ, 0x3c, !PT ;  /* 0x0000000004037212 */ /* 0x000fe400078e3cff */
[----:B------:R-:W-:Y:S02]  /*13b40*/  IABS R8, R7 ;  /* 0x0000000700087213 */ /* 0x000fe40000000000 */
[----:B------:R-:W-:-:S03]  /*13b50*/  ISETP.GE.AND P2, PT, R3, RZ, PT ;  /* 0x000000ff0300720c */ /* 0x000fc60003f46270 */
[----:B------:R-:W-:-:S10]  /*13b60*/  IMAD.MOV R8, RZ, RZ, -R8 ;  /* 0x000000ffff087224 */ /* 0x000fd400078e0a08 */
[----:B------:R-:W-:Y:S01]  /*13b70*/  @!P2 IMAD.MOV R6, RZ, RZ, -R6 ;  /* 0x000000ffff06a224 */ /* 0x000fe200078e0a06 */
[----:B------:R-:W-:-:S04]  /*13b80*/  @!P1 LOP3.LUT R6, RZ, R0, RZ, 0x33, !PT ;  /* 0x00000000ff069212 */ /* 0x000fc800078e33ff */
[-C--:B------:R-:W-:Y:S01]  /*13b90*/  IABS R3, R6.reuse ;  /* 0x0000000600037213 */ /* 0x080fe20000000000 */
[----:B------:R-:W-:-:S04]  /*13ba0*/  IMAD R0, R0, R6, RZ ;  /* 0x0000000600007224 */ /* 0x000fc800078e02ff */
[----:B------:R-:W-:-:S04]  /*13bb0*/  IMAD.HI.U32 R2, R2, R3, RZ ;  /* 0x0000000302027227 */ /* 0x000fc800078e00ff */
[----:B------:R-:W-:Y:S02]  /*13bc0*/  IMAD R3, R2, R8, R3 ;  /* 0x0000000802037224 */ /* 0x000fe400078e0203 */
[----:B------:R-:W-:-:S03]  /*13bd0*/  IMAD.IADD R4, R4, 0x1, -R0 ;  /* 0x0000000104047824 */ /* 0x000fc600078e0a00 */
[----:B------:R-:W-:-:S13]  /*13be0*/  ISETP.GT.U32.AND P1, PT, R5, R3, PT ;  /* 0x000000030500720c */ /* 0x000fda0003f24070 */
[----:B------:R-:W-:Y:S02]  /*13bf0*/  @!P1 IMAD.IADD R3, R3, 0x1, -R5 ;  /* 0x0000000103039824 */ /* 0x000fe400078e0a05 */
[----:B------:R-:W-:Y:S01]  /*13c00*/  @!P1 VIADD R2, R2, 0x1 ;  /* 0x0000000102029836 */ /* 0x000fe20000000000 */
[----:B------:R-:W-:Y:S02]  /*13c10*/  ISETP.NE.AND P1, PT, R7, RZ, PT ;  /* 0x000000ff0700720c */ /* 0x000fe40003f25270 */
[----:B------:R-:W-:Y:S02]  /*13c20*/  ISETP.GE.U32.AND P0, PT, R3, R5, PT ;  /* 0x000000050300720c */ /* 0x000fe40003f06070 */
[----:B------:R-:W-:-:S04]  /*13c30*/  LOP3.LUT R3, R6, R7, RZ, 0x3c, !PT ;  /* 0x0000000706037212 */ /* 0x000fc800078e3cff */
[----:B------:R-:W-:-:S07]  /*13c40*/  ISETP.GE.AND P2, PT, R3, RZ, PT ;  /* 0x000000ff0300720c */ /* 0x000fce0003f46270 */
[----:B------:R-:W-:-:S06]  /*13c50*/  @P0 VIADD R2, R2, 0x1 ;  /* 0x0000000102020836 */ /* 0x000fcc0000000000 */
        /* <DEDUP_REMOVED lines=9> */
.L_x_261:
[----:B------:R1:W-:Y:S01]  /*13cf0*/  STL [R1], R4 ;  /* 0x0000000401007387 */ /* 0x0003e20000100800 */
[----:B------:R-:W-:-:S03]  /*13d00*/  ULDC UR43, c[0x0][0xc3c] ;  /* 0x00030f00002b7ab9 */ /* 0x000fc60000000800 */
[----:B------:R1:W-:Y:S04]  /*13d10*/  STL [R1+0x4], RZ ;  /* 0x000004ff01007387 */ /* 0x0003e80000100800 */
[----:B------:R1:W-:Y:S02]  /*13d20*/  STL [R1+0x8], RZ ;  /* 0x000008ff01007387 */ /* 0x0003e40000100800 */
.L_x_264:
[----:B------:R-:W2:Y:S04]  /*13d30*/  LDL R3, [R1+0x4] ;  /* 0x0000040001037983 */ /* 0x000ea80000100800 */
[----:B------:R-:W3:Y:S04]  /*13d40*/  LDL R2, [R1+0x8] ;  /* 0x0000080001027983 */ /* 0x000ee80000100800 */
[----:B01----:R-:W4:Y:S01]  /*13d50*/  LDL R4, [R1] ;  /* 0x0000000001047983 */ /* 0x003f220000100800 */
[----:B------:R-:W0:Y:S02]  /*13d60*/  S2R R0, SR_TID.X ;  /* 0x0000000000007919 */ /* 0x000e240000002100 */
[----:B0-----:R-:W-:Y:S01]  /*13d70*/  LOP3.LUT R0, R0, 0x1f, RZ, 0xc0, !PT ;  /* 0x0000001f00007812 */ /* 0x001fe200078ec0ff */
[----:B------:R-:W-:Y:S03]  /*13d80*/  BAR.SYNC.DEFER_BLOCKING 0x4, 0x180 ;  /* 0x0106000000007b1d */ /* 0x000fe60000010000 */
[----:B------:R-:W-:-:S13]  /*13d90*/  ISETP.NE.AND P0, PT, R0, RZ, PT ;  /* 0x000000ff0000720c */ /* 0x000fda0003f05270 */
[----:B------:R-:W-:Y:S01]  /*13da0*/  @!P0 MOV R0, 0x400 ;  /* 0x0000040000008802 */ /* 0x000fe20000000f00 */
[----:B--2---:R-:W-:Y:S02]  /*13db0*/  IMAD.MOV.U32 R5, RZ, RZ, R3 ;  /* 0x000000ffff057224 */ /* 0x004fe400078e0003 */
[----:B------:R-:W0:Y:S01]  /*13dc0*/  @!P0 S2R R3, SR_CgaCtaId ;  /* 0x0000000000038919 */ /* 0x000e220000008800 */
[----:B---3--:R-:W-:Y:S01]  /*13dd0*/  IMAD.MOV.U32 R6, RZ, RZ, R2 ;  /* 0x000000ffff067224 */ /* 0x008fe200078e0002 */
[----:B0-----:R-:W-:Y:S01]  /*13de0*/  @!P0 LEA R17, R3, R0, 0x18 ;  /* 0x0000000003118211 */ /* 0x001fe200078ec0ff */
[----:B------:R-:W-:-:S04]  /*13df0*/  IMAD.U32 R0, RZ, RZ, UR43 ;  /* 0x0000002bff007e24 */ /* 0x000fc8000f8e00ff */
[----:B------:R-:W-:-:S05]  /*13e00*/  @!P0 IMAD.MOV.U32 R7, RZ, RZ, R0 ;  /* 0x000000ffff078224 */ /* 0x000fca00078e0000 */
[----:B----4-:R1:W-:Y:S01]  /*13e10*/  @!P0 STS.128 [R17+0x334d0], R4 ;  /* 0x0334d00411008388 */ /* 0x0103e20000000c00 */
[----:B------:R-:W-:Y:S06]  /*13e20*/  BAR.ARV 0x5, 0x180 ;  /* 0x0146000000007b1d */ /* 0x000fec0000002000 */
.L_x_259:
[----:B------:R-:W-:Y:S02]  /*13e30*/  ULDC UR4, c[0x0][0xc3c] ;  /* 0x00030f0000047ab9 */ /* 0x000fe40000000800 */
[----:B------:R-:W-:-:S06]  /*13e40*/  UISETP.GE.AND UP0, UPT, UR43, UR4, UPT ;  /* 0x000000042b00728c */ /* 0x000fcc000bf06270 */
[----:B------:R-:W-:-:S13]  /*13e50*/  PLOP3.LUT P0, PT, PT, PT, UP0, 0x80, 0x0 ;  /* 0x000000000000781c */ /* 0x000fda0003f0f008 */
[----:B------:R-:W-:Y:S05]  /*13e60*/  @!P0 BRA `(.L_x_265) ;  /* 0xffffffb000fc8947 */ /* 0x000fea000383ffff */
.L_x_193:
[----:B--2---:R-:W2:Y:S01]  /*13e70*/  LDL.LU R0, [R1+0x2c] ;  /* 0x00002c0001007983 */ /* 0x004ea20000300800 */
[----:B------:R-:W-:Y:S01]  /*13e80*/  BSSY B0, `(.L_x_266) ;  /* 0x000000b000007945 */ /* 0x000fe20003800000 */
[----:B01----:R-:W0:Y:S01]  /*13e90*/  S2R R4, SR_CgaCtaId ;  /* 0x0000000000047919 */ /* 0x003e220000008800 */
[----:B--2---:R-:W-:-:S05]  /*13ea0*/  VIADD R0, R0, 0x1 ;  /* 0x0000000100007836 */ /* 0x004fca0000000000 */
[----:B------:R-:W-:-:S04]  /*13eb0*/  LEA.HI R2, R0, R0, RZ, 0x1 ;  /* 0x0000000000027211 */ /* 0x000fc800078f08ff */
[----:B------:R-:W-:-:S05]  /*13ec0*/  LOP3.LUT R3, R2, 0xfffffffe, RZ, 0xc0, !PT ;  /* 0xfffffffe02037812 */ /* 0x000fca00078ec0ff */
[----:B------:R-:W-:Y:S01]  /*13ed0*/  IMAD.IADD R0, R0, 0x1, -R3 ;  /* 0x0000000100007824 */ /* 0x000fe200078e0a03 */
[----:B------:R-:W-:-:S04]  /*13ee0*/  MOV R3, 0x400 ;  /* 0x0000040000037802 */ /* 0x000fc80000000f00 */
[----:B0-----:R-:W-:Y:S02]  /*13ef0*/  LEA R3, R4, R3, 0x18 ;  /* 0x0000000304037211 */ /* 0x001fe400078ec0ff */
[----:B------:R-:W-:-:S04]  /*13f00*/  SHF.L.U32 R0, R0, 0x1f, RZ ;  /* 0x0000001f00007819 */ /* 0x000fc800000006ff */
[----:B------:R-:W0:Y:S02]  /*13f10*/  SYNCS.PHASECHK.TRANS64.TRYWAIT P0, [R3+URZ+0x33420], R0 ;  /* 0x03342000030075a7 */ /* 0x000e24000800017f */
[----:B0-----:R-:W-:Y:S05]  /*13f20*/  @!P0 BRA `(.L_x_267) ;  /* 0x0000000c00888947 */ /* 0x001fea0003800000 */
.L_x_306:
[----:B------:R-:W-:Y:S05]  /*13f30*/  BSYNC B0 ;  /* 0x0000000000007941 */ /* 0x000fea0003800000 */
.L_x_266:
[----:B------:R-:W-:-:S03]  /*13f40*/  UMOV UR4, 0xffffffff ;  /* 0xffffffff00047882 */ /* 0x000fc60000000000 */
[----:B------:R-:W-:Y:S05]  /*13f50*/  BRA.DIV UR4, `(.L_x_268) ;  /* 0x0000000e04907947 */ /* 0x000fea000b800000 */
[----:B0-----:R-:W0:Y:S02]  /*13f60*/  S2R R0, SR_TID.X ;  /* 0x0000000000007919 */ /* 0x001e240000002100 */
[----:B0-----:R-:W-:-:S04]  /*13f70*/  SHF.R.U32.HI R0, RZ, 0x5, R0 ;  /* 0x00000005ff007819 */ /* 0x001fc80000011600 */
[----:B------:R-:W-:-:S05]  /*13f80*/  LOP3.LUT R0, R0, 0x3, RZ, 0xc0, !PT ;  /* 0x0000000300007812 */ /* 0x000fca00078ec0ff */
[----:B------:R0:W1:Y:S02]  /*13f90*/  SHFL.IDX PT, R14, R0, RZ, 0x1f ;  /* 0x00001fff000e7589 */ /* 0x00006400000e0000 */
.L_x_309:
[----:B-1----:R-:W-:Y:S01]  /*13fa0*/  ISETP.NE.AND P0, PT, R14, RZ, PT ;  /* 0x000000ff0e00720c */ /* 0x002fe20003f05270 */
[----:B------:R-:W-:-:S12]  /*13fb0*/  BSSY B0, `(.L_x_269) ;  /* 0x000002b000007945 */ /* 0x000fd80003800000 */
[----:B------:R-:W-:Y:S05]  /*13fc0*/  @P0 BRA `(.L_x_270) ;  /* 0x0000000000a40947 */ /* 0x000fea0003800000 */
[----:B------:R-:W-:-:S03]  /*13fd0*/  UMOV UR4, 0xffffffff ;  /* 0xffffffff00047882 */ /* 0x000fc60000000000 */
[----:B------:R-:W-:Y:S05]  /*13fe0*/  BRA.DIV UR4, `(.L_x_271) ;  /* 0x0000000e04a07947 */ /* 0x000fea000b800000 */
[----:B------:R-:W-:-:S13]  /*13ff0*/  ELECT P6, URZ, PT ;  /* 0x00000000003f782f */ /* 0x000fda00038c0000 */
.L_x_312:
[----:B------:R-:W-:Y:S05]  /*14000*/  @!P6 BRA `(.L_x_270) ;  /* 0x000000000094e947 */ /* 0x000fea0003800000 */
[----:B------:R-:W-:-:S06]  /*14010*/  ULOP3.LUT UR4, UR38, 0x2, URZ, 0xfc, !UPT ;  /* 0x0000000226047892 */ /* 0x000fcc000f8efc3f */
[----:B0-----:R-:W-:-:S05]  /*14020*/  IMAD.U32 R0, RZ, RZ, UR4 ;  /* 0x00000004ff007e24 */ /* 0x001fca000f8e00ff */
[----:B------:R-:W-:-:S13]  /*14030*/  ISETP.NE.AND P0, PT, R0, 0x3, PT ;  /* 0x000000030000780c */ /* 0x000fda0003f05270 */
[----:B------:R-:W-:Y:S05]  /*14040*/  @!P0 BRA `(.L_x_272) ;  /* 0x0000000000048947 */ /* 0x000fea0003800000 */
[----:B------:R-:W-:Y:S01]  /*14050*/  BPT.TRAP 0x1 ;  /* 0x000000040000795c */ /* 0x000fe20000300000 */
.L_x_272:
        /* <DEDUP_REMOVED lines=12> */
.L_x_313:
[----:B------:R-:W1:Y:S02]  /*14120*/  SYNCS.PHASECHK.TRANS64.TRYWAIT P1, [R5+URZ], R0 ;  /* 0x00000000050075a7 */ /* 0x000e64000802017f */
[----:B-1----:R-:W-:Y:S05]  /*14130*/  @!P1 BRA `(.L_x_274) ;  /* 0x0000000c00809947 */ /* 0x002fea0003800000 */
.L_x_314:
[----:B------:R-:W-:Y:S05]  /*14140*/  @!P0 BRA `(.L_x_275) ;  /* 0x0000000000048947 */ /* 0x000fea0003800000 */
[----:B------:R-:W-:Y:S01]  /*14150*/  BPT.TRAP 0x1 ;  /* 0x000000040000795c */ /* 0x000fe20000300000 */
.L_x_275:
[----:B-1----:R-:W-:-:S04]  /*14160*/  IMAD R5, R18, 0x8, R3 ;  /* 0x0000000812057824 */ /* 0x002fc800078e0203 */
[----:B------:R-:W1:Y:S02]  /*14170*/  SYNCS.PHASECHK.TRANS64.TRYWAIT P1, [R5+URZ+0x33460], R4 ;  /* 0x03346004050075a7 */ /* 0x000e64000802017f */
[----:B-1----:R-:W-:Y:S05]  /*14180*/  @!P1 BRA `(.L_x_276) ;  /* 0x0000000c00809947 */ /* 0x002fea0003800000 */
.L_x_315:
[----:B------:R-:W-:Y:S05]  /*14190*/  @!P0 BRA `(.L_x_277) ;  /* 0x0000000000048947 */ /* 0x000fea0003800000 */
[----:B------:R-:W-:Y:S01]  /*141a0*/  BPT.TRAP 0x1 ;  /* 0x000000040000795c */ /* 0x000fe20000300000 */
.L_x_277:
[----:B------:R-:W-:-:S04]  /*141b0*/  IMAD R3, R2, 0x8, R3 ;  /* 0x0000000802037824 */ /* 0x000fc800078e0203 */
[----:B------:R-:W2:Y:S02]  /*141c0*/  SYNCS.PHASECHK.TRANS64.TRYWAIT P1, [R3+URZ+0x33460], R0 ;  /* 0x03346000030075a7 */ /* 0x000ea4000802017f */
[----:B--2---:R-:W-:Y:S05]  /*141d0*/  @!P1 BRA `(.L_x_278) ;  /* 0x0000000c00809947 */ /* 0x004fea0003800000 */
.L_x_316:
[----:B------:R-:W-:Y:S05]  /*141e0*/  @!P0 BRA `(.L_x_279) ;  /* 0x0000000000048947 */ /* 0x000fea0003800000 */
[----:B------:R-:W-:Y:S01]  /*141f0*/  BPT.TRAP 0x1 ;  /* 0x000000040000795c */ /* 0x000fe20000300000 */
.L_x_279:
[----:B------:R-:W3:Y:S02]  /*14200*/  SYNCS.PHASECHK.TRANS64.TRYWAIT P0, [R5+URZ+0x33480], R4 ;  /* 0x03348004050075a7 */ /* 0x000ee4000800017f */
[----:B---3--:R-:W-:Y:S05]  /*14210*/  @!P0 BRA `(.L_x_280) ;  /* 0x0000000c00848947 */ /* 0x008fea0003800000 */
.L_x_281:
[----:B----4-:R4:W0:Y:S02]  /*14220*/  SYNCS.PHASECHK.TRANS64.TRYWAIT P0, [R3+URZ+0x33480], R0 ;  /* 0x03348000030075a7 */ /* 0x010824000800017f */
[----:B0-----:R-:W-:Y:S05]  /*14230*/  @!P0 NANOSLEEP.SYNCS 0x989680 ;  /* 0x009896800000895d */ /* 0x001fea0003900000 */
[----:B------:R-:W0:Y:S02]  /*14240*/  @!P0 SYNCS.PHASECHK.TRANS64 P0, [R3+URZ+0x33480], R0 ;  /* 0x03348000030085a7 */ /* 0x000e24000800007f */
[----:B0-----:R-:W-:Y:S05]  /*14250*/  @!P0 BRA `(.L_x_281) ;  /* 0xfffffffc00f08947 */ /* 0x001fea000383ffff */
.L_x_270:
[----:B------:R-:W-:Y:S05]  /*14260*/  BSYNC B0 ;  /* 0x0000000000007941 */ /* 0x000fea0003800000 */
.L_x_269:
[----:B------:R-:W-:Y:S05]  /*14270*/  EXIT ;  /* 0x000000000000794d */ /* 0x000fea0003800000 */
.L_x_142:
[----:B0-----:R0:W1:Y:S02]  /*14280*/  SYNCS.PHASECHK.TRANS64.TRYWAIT P1, [R0+URZ+0x33400], R3 ;  /* 0x03340003000075a7 */ /* 0x001064000802017f */
[----:B-1----:R-:W-:Y:S05]  /*14290*/  @!P1 NANOSLEEP.SYNCS 0x989680 ;  /* 0x009896800000995d */ /* 0x002fea0003900000 */
[----:B------:R-:W1:Y:S02]  /*142a0*/  @!P1 SYNCS.PHASECHK.TRANS64 P1, [R0+URZ+0x33400], R3 ;  /* 0x03340003000095a7 */ /* 0x000e64000802007f */
[----:B-1----:R-:W-:Y:S05]  /*142b0*/  @!P1 BRA `(.L_x_142) ;  /* 0xfffffffc00f09947 */ /* 0x002fea000383ffff */
[----:B------:R-:W-:Y:S05]  /*142c0*/  BRA `(.L_x_282) ;  /* 0xfffffedc00787947 */ /* 0x000fea000383ffff */
.L_x_146:
[----:B-1----:R1:W2:Y:S02]  /*142d0*/  SYNCS.PHASECHK.TRANS64.TRYWAIT P2, [R6+URZ+0x33430], R5 ;  /* 0x03343005060075a7 */ /* 0x0022a4000804017f */
[----:B--2---:R-:W-:Y:S05]  /*142e0*/  @!P2 NANOSLEEP.SYNCS 0x989680 ;  /* 0x009896800000a95d */ /* 0x004fea0003900000 */
[----:B------:R-:W2:Y:S02]  /*142f0*/  @!P2 SYNCS.PHASECHK.TRANS64 P2, [R6+URZ+0x33430], R5 ;  /* 0x033430050600a5a7 */ /* 0x000ea4000804007f */
[----:B--2---:R-:W-:Y:S05]  /*14300*/  @!P2 BRA `(.L_x_146) ;  /* 0xfffffffc00f0a947 */ /* 0x004fea000383ffff */
[----:B------:R-:W-:Y:S05]  /*14310*/  BRA `(.L_x_145) ;  /* 0xfffffedc00a07947 */ /* 0x000fea000383ffff */
.L_x_151:
[----:B-1----:R-:W-:-:S04]  /*14320*/  IMAD.U32 R5, RZ, RZ, UR6 ;  /* 0x00000006ff057e24 */ /* 0x002fc8000f8e00ff */
[----:B------:R1:W2:Y:S03]  /*14330*/  SYNCS.PHASECHK.TRANS64.TRYWAIT P1, [R5+URZ+0x33430], R0 ;  /* 0x03343000050075a7 */ /* 0x0002a6000802017f */
[----:B--2---:R-:W-:Y:S05]  /*14340*/  @!P1 NANOSLEEP.SYNCS 0x989680 ;  /* 0x009896800000995d */ /* 0x004fea0003900000 */
[----:B------:R-:W2:Y:S02]  /*14350*/  @!P1 SYNCS.PHASECHK.TRANS64 P1, [R5+URZ+0x33430], R0 ;  /* 0x03343000050095a7 */ /* 0x000ea4000802007f */
[----:B--2---:R-:W-:Y:S05]  /*14360*/  @!P1 BRA `(.L_x_151) ;  /* 0xfffffffc00ec9947 */ /* 0x004fea000383ffff */
[----:B------:R-:W-:Y:S05]  /*14370*/  BRA `(.L_x_148) ;  /* 0xffffff1400447947 */ /* 0x000fea000383ffff */
.L_x_155:
[----:B-1----:R-:W-:-:S04]  /*14380*/  IMAD.U32 R2, RZ, RZ, UR6 ;  /* 0x00000006ff027e24 */ /* 0x002fc8000f8e00ff */
[----:B------:R1:W2:Y:S03]  /*14390*/  SYNCS.PHASECHK.TRANS64.TRYWAIT P1, [R2+URZ+0x33450], R0 ;  /* 0x03345000020075a7 */ /* 0x0002a6000802017f */
[----:B--2---:R-:W-:Y:S05]  /*143a0*/  @!P1 NANOSLEEP.SYNCS 0x989680 ;  /* 0x009896800000995d */ /* 0x004fea0003900000 */
[----:B------:R-:W2:Y:S02]  /*143b0*/  @!P1 SYNCS.PHASECHK.TRANS64 P1, [R2+URZ+0x33450], R0 ;  /* 0x03345000020095a7 */ /* 0x000ea4000802007f */
[----:B--2---:R-:W-:Y:S05]  /*143c0*/  @!P1 BRA `(.L_x_155) ;  /* 0xfffffffc00ec9947 */ /* 0x004fea000383ffff */
[----:B------:R-:W-:Y:S05]  /*143d0*/  BRA `(.L_x_152) ;  /* 0xffffff20005c7947 */ /* 0x000fea000383ffff */
.L_x_161:
[----:B-1----:R1:W2:Y:S02]  /*143e0*/  SYNCS.PHASECHK.TRANS64.TRYWAIT P1, [R14+URZ+0x33450], R3 ;  /* 0x033450030e0075a7 */ /* 0x0022a4000802017f */
[----:B--2---:R-:W-:Y:S05]  /*143f0*/  @!P1 NANOSLEEP.SYNCS 0x989680 ;  /* 0x009896800000995d */ /* 0x004fea0003900000 */
[----:B------:R-:W2:Y:S02]  /*14400*/  @!P1 SYNCS.PHASECHK.TRANS64 P1, [R14+URZ+0x33450], R3 ;  /* 0x033450030e0095a7 */ /* 0x000ea4000802007f */
[----:B--2---:R-:W-:Y:S05]  /*14410*/  @!P1 BRA `(.L_x_161) ;  /* 0xfffffffc00f09947 */ /* 0x004fea000383ffff */
[----:B------:R-:W-:Y:S05]  /*14420*/  BRA `(.L_x_160) ;  /* 0xffffff4000e87947 */ /* 0x000fea000383ffff */
.L_x_209:
[----:B------:R-:W-:Y:S02]  /*14430*/  IMAD.MOV.U32 R13, RZ, RZ, R0 ;  /* 0x000000ffff0d7224 */ /* 0x000fe400078e0000 */
[----:B------:R-:W-:Y:S02]  /*14440*/  IMAD.MOV.U32 R12, RZ, RZ, RZ ;  /* 0x000000ffff0c7224 */ /* 0x000fe400078e00ff */
[----:B------:R-:W-:Y:S02]  /*14450*/  IMAD.MOV.U32 R11, RZ, RZ, 0x1f ;  /* 0x0000001fff0b7424 */ /* 0x000fe400078e00ff */
[----:B------:R-:W-:-:S07]  /*14460*/  IMAD.MOV.U32 R15, RZ, RZ, -0x1 ;  /* 0xffffffffff0f7424 */ /* 0x000fce00078e00ff */
[----:B--2---:R-:W-:Y:S05]  /*14470*/  WARPSYNC.COLLECTIVE R15, `(.L_x_283) ;  /* 0x000000000f087348 */ /* 0x004fea0003c00000 */
[----:B------:R0:W1:Y:S02]  /*14480*/  SHFL.IDX P6, R14, R13, R12, R11 ;  /* 0x0000000c0d0e7389 */ /* 0x00006400000c000b */
[----:B012---:R-:W-:Y:S01]  /*14490*/  ENDCOLLECTIVE ;  /* 0x000000000000791b */ /* 0x007fe20003800000 */
.L_x_283:
[----:B------:R-:W-:Y:S05]  /*144a0*/  BRA `(.L_x_284) ;  /* 0xffffffbc00887947 */ /* 0x000fea000383ffff */
.L_x_211:
[----:B------:R-:W-:Y:S01]  /*144b0*/  BSSY B0, `(.L_x_285) ;  /* 0x0000006000007945 */ /* 0x000fe20003800000 */
[----:B------:R-:W-:-:S07]  /*144c0*/  IMAD.MOV.U32 R15, RZ, RZ, -0x1 ;  /* 0xffffffffff0f7424 */ /* 0x000fce00078e00ff */
[----:B--2---:R-:W-:Y:S05]  /*144d0*/  WARPSYNC.COLLECTIVE R15, `(.L_x_286) ;  /* 0x000000000f0c7348 */ /* 0x004fea0003c00000 */
[----:B------:R-:W-:Y:S02]  /*144e0*/  ELECT P6, UR62, PT ;  /* 0x00000000003e782f */ /* 0x000fe400038c0000 */
[----:B------:R-:W-:Y:S01]  /*144f0*/  MOV R14, UR62 ;  /* 0x0000003e000e7c02 */ /* 0x000fe20008000f00 */
[----:B--2---:R-:W-:Y:S10]  /*14500*/  ENDCOLLECTIVE ;  /* 0x000000000000791b */ /* 0x004ff40003800000 */
.L_x_286:
[----:B------:R-:W-:Y:S05]  /*14510*/  BSYNC B0 ;  /* 0x0000000000007941 */ /* 0x000fea0003800000 */
.L_x_285:
[----:B------:R-:W-:Y:S05]  /*14520*/  BRA `(.L_x_287) ;  /* 0xffffffbc00987947 */ /* 0x000fea000383ffff */
.L_x_213:
[----:B0-----:R0:W1:Y:S02]  /*14530*/  SYNCS.PHASECHK.TRANS64.TRYWAIT P0, [R3+URZ+0x33480], R2 ;  /* 0x03348002030075a7 */ /* 0x001064000800017f */
[----:B-1----:R-:W-:Y:S05]  /*14540*/  @!P0 NANOSLEEP.SYNCS 0x989680 ;  /* 0x009896800000895d */ /* 0x002fea0003900000 */
[----:B------:R-:W1:Y:S02]  /*14550*/  @!P0 SYNCS.PHASECHK.TRANS64 P0, [R3+URZ+0x33480], R2 ;  /* 0x03348002030085a7 */ /* 0x000e64000800007f */
[----:B-1----:R-:W-:Y:S05]  /*14560*/  @!P0 BRA `(.L_x_213) ;  /* 0xfffffffc00f08947 */ /* 0x002fea000383ffff */
[----:B------:R-:W-:Y:S05]  /*14570*/  BRA `(.L_x_288) ;  /* 0xffffffbc00f47947 */ /* 0x000fea000383ffff */
.L_x_215:
[----:B-1----:R1:W2:Y:S02]  /*14580*/  SYNCS.PHASECHK.TRANS64.TRYWAIT P0, [R3+URZ+0x33440], R2 ;  /* 0x03344002030075a7 */ /* 0x0022a4000800017f */
[----:B--2---:R-:W-:Y:S05]  /*14590*/  @!P0 NANOSLEEP.SYNCS 0x989680 ;  /* 0x009896800000895d */ /* 0x004fea0003900000 */
[----:B------:R-:W2:Y:S02]  /*145a0*/  @!P0 SYNCS.PHASECHK.TRANS64 P0, [R3+URZ+0x33440], R2 ;  /* 0x03344002030085a7 */ /* 0x000ea4000800007f */
[----:B--2---:R-:W-:Y:S05]  /*145b0*/  @!P0 BRA `(.L_x_215) ;  /* 0xfffffffc00f08947 */ /* 0x004fea000383ffff */
[----:B------:R-:W-:Y:S05]  /*145c0*/  BRA `(.L_x_289) ;  /* 0xffffffc0007c7947 */ /* 0x000fea000383ffff */
.L_x_219:
[----:B------:R-:W2:Y:S01]  /*145d0*/  LDL.LU R11, [R1+0x28] ;  /* 0x00002800010b7983 */ /* 0x000ea20000300800 */
[----:B------:R-:W-:Y:S01]  /*145e0*/  IMAD.MOV.U32 R13, RZ, RZ, R2 ;  /* 0x000000ffff0d7224 */ /* 0x000fe200078e0002 */
[----:B------:R-:W-:Y:S01]  /*145f0*/  LOP3.LUT R7, R7, 0x7f, RZ, 0xc0, !PT ;  /* 0x0000007f07077812 */ /* 0x000fe200078ec0ff */
[----:B------:R-:W-:Y:S02]  /*14600*/  IMAD.MOV.U32 R12, RZ, RZ, RZ ;  /* 0x000000ffff0c7224 */ /* 0x000fe400078e00ff */
[----:B------:R-:W-:Y:S01]  /*14610*/  IMAD.MOV.U32 R15, RZ, RZ, -0x1 ;  /* 0xffffffffff0f7424 */ /* 0x000fe200078e00ff */
[----:B------:R-:W-:-:S05]  /*14620*/  SHF.R.U32.HI R0, RZ, 0x2, R7 ;  /* 0x00000002ff007819 */ /* 0x000fca0000011607 */
[----:B------:R-:W-:Y:S02]  /*14630*/  IMAD.IADD R0, R0, 0x1, R6 ;  /* 0x0000000100007824 */ /* 0x000fe400078e0206 */
[----:B--2---:R-:W-:Y:S02]  /*14640*/  IMAD R4, R11, R8, RZ ;  /* 0x000000080b047224 */ /* 0x004fe400078e02ff */
[----:B------:R-:W-:-:S03]  /*14650*/  IMAD.MOV.U32 R11, RZ, RZ, 0x1c1f ;  /* 0x00001c1fff0b7424 */ /* 0x000fc600078e00ff */
[----:B------:R-:W-:-:S13]  /*14660*/  ISETP.GE.AND P4, PT, R0, R4, PT ;  /* 0x000000040000720c */ /* 0x000fda0003f86270 */
[----:B-----5:R-:W-:Y:S05]  /*14670*/  WARPSYNC.COLLECTIVE R15, `(.L_x_290) ;  /* 0x000000000f087348 */ /* 0x020fea0003c00000 */
[----:B------:R0:W1:Y:S02]  /*14680*/  SHFL.IDX P6, R14, R13, R12, R11 ;  /* 0x0000000c0d0e7389 */ /* 0x00006400000c000b */
[----:B01---5:R-:W-:Y:S01]  /*14690*/  ENDCOLLECTIVE ;  /* 0x000000000000791b */ /* 0x023fe20003800000 */
.L_x_290:
[----:B------:R-:W-:Y:S02]  /*146a0*/  IMAD.MOV.U32 R13, RZ, RZ, R3 ;  /* 0x000000ffff0d7224 */ /* 0x000fe400078e0003 */
[----:B------:R-:W-:-:S07]  /*146b0*/  IMAD.MOV.U32 R5, RZ, RZ, R14 ;  /* 0x000000ffff057224 */ /* 0x000fce00078e000e */
[----:B------:R-:W-:Y:S05]  /*146c0*/  WARPSYNC.COLLECTIVE R15, `(.L_x_291) ;  /* 0x000000000f087348 */ /* 0x000fea0003c00000 */
[----:B------:R0:W1:Y:S02]  /*146d0*/  SHFL.IDX P6, R14, R13, R12, R11 ;  /* 0x0000000c0d0e7389 */ /* 0x00006400000c000b */
[----:B01----:R-:W-:Y:S01]  /*146e0*/  ENDCOLLECTIVE ;  /* 0x000000000000791b */ /* 0x003fe20003800000 */
.L_x_291:
[----:B------:R-:W-:Y:S02]  /*146f0*/  IMAD.MOV.U32 R13, RZ, RZ, R2 ;  /* 0x000000ffff0d7224 */ /* 0x000fe400078e0002 */
[----:B------:R-:W-:Y:S02]  /*14700*/  IMAD.MOV.U32 R12, RZ, RZ, 0x1 ;  /* 0x00000001ff0c7424 */ /* 0x000fe400078e00ff */
[----:B------:R-:W-:-:S07]  /*14710*/  IMAD.MOV.U32 R7, RZ, RZ, R14 ;  /* 0x000000ffff077224 */ /* 0x000fce00078e000e */
[----:B------:R-:W-:Y:S05]  /*14720*/  WARPSYNC.COLLECTIVE R15, `(.L_x_292) ;  /* 0x000000000f087348 */ /* 0x000fea0003c00000 */
[----:B------:R0:W1:Y:S02]  /*14730*/  SHFL.IDX P6, R14, R13, R12, R11 ;  /* 0x0000000c0d0e7389 */ /* 0x00006400000c000b */
[----:B01----:R-:W-:Y:S01]  /*14740*/  ENDCOLLECTIVE ;  /* 0x000000000000791b */ /* 0x003fe20003800000 */
.L_x_292:
[----:B------:R-:W-:-:S05]  /*14750*/  @!P4 IADD3 R7, P3, R10, R7, RZ ;  /* 0x000000070a07c210 */ /* 0x000fca0007f7e0ff */
[----:B------:R-:W-:Y:S02]  /*14760*/  @!P4 IMAD.X R5, RZ, RZ, R5, P3 ;  /* 0x000000ffff05c224 */ /* 0x000fe400018e0605 */
[----:B------:R-:W-:Y:S02]  /*14770*/  @!P4 IMAD.MOV.U32 R6, RZ, RZ, R7 ;  /* 0x000000ffff06c224 */ /* 0x000fe400078e0007 */
[----:B------:R-:W-:Y:S02]  /*14780*/  @!P4 IMAD.MOV.U32 R7, RZ, RZ, R5 ;  /* 0x000000ffff07c224 */ /* 0x000fe400078e0005 */
[----:B------:R-:W-:Y:S02]  /*14790*/  VIADD R5, R0, 0x20 ;  /* 0x0000002000057836 */ /* 0x000fe40000000000 */
[----:B------:R-:W-:Y:S01]  /*147a0*/  IMAD.MOV.U32 R13, RZ, RZ, R3 ;  /* 0x000000ffff0d7224 */ /* 0x000fe200078e0003 */
[----:B------:R-:W-:Y:S01]  /*147b0*/  @!PT LDS RZ, [RZ] ;  /* 0x00000000fffff984 */ /* 0x000fe20000000800 */
[----:B------:R-:W-:Y:S01]  /*147c0*/  @!PT LDS RZ, [RZ] ;  /* 0x00000000fffff984 */ /* 0x000fe20000000800 */
[----:B------:R-:W-:Y:S01]  /*147d0*/  @!PT LDS RZ, [RZ] ;  /* 0x00000000fffff984 */ /* 0x000fe20000000800 */
[----:B------:R0:W-:Y:S02]  /*147e0*/  @!P4 LDGSTS.E.BYPASS.LTC128B.128 [R9+0x1e200], desc[UR50][R6.64], !P0 ;  /* 0x1e2000000609cfae */ /* 0x0001e4000c101d72 */
[----:B------:R-:W-:-:S02]  /*147f0*/  ISETP.GE.AND P3, PT, R5, R4, PT ;  /* 0x000000040500720c */ /* 0x000fc40003f66270 */
[----:B------:R0:W-:Y:S01]  /*14800*/  @!P4 LDGSTS.E.BYPASS.LTC128B.128 [R9+0x20200], desc[UR50][R6.64+0x40], !P1 ;  /* 0x202000400609cfae */ /* 0x0001e2000c901d72 */
[----:B------:R-:W-:-:S03]  /*14810*/  IMAD.MOV.U32 R5, RZ, RZ, R14 ;  /* 0x000000ffff057224 */ /* 0x000fc600078e000e */
[----:B------:R0:W-:Y:S07]  /*14820*/  @!P4 LDGSTS.E.BYPASS.LTC128B.128 [R9+0x22200], desc[UR50][R6.64+0x80], !P2 ;  /* 0x222000800609cfae */ /* 0x0001ee000d101d72 */
[----:B0-----:R-:W-:Y:S05]  /*14830*/  WARPSYNC.COLLECTIVE R15, `(.L_x_293) ;  /* 0x000000000f087348 */ /* 0x001fea0003c00000 */
[----:B------:R1:W2:Y:S02]  /*14840*/  SHFL.IDX P6, R14, R13, R12, R11 ;  /* 0x0000000c0d0e7389 */ /* 0x0002a400000c000b */
[----:B012---:R-:W-:Y:S01]  /*14850*/  ENDCOLLECTIVE ;  /* 0x000000000000791b */ /* 0x007fe20003800000 */
.L_x_293:
[----:B------:R-:W-:Y:S02]  /*14860*/  IMAD.MOV.U32 R13, RZ, RZ, R2 ;  /* 0x000000ffff0d7224 */ /* 0x000fe400078e0002 */
[----:B------:R-:W-:Y:S02]  /*14870*/  IMAD.MOV.U32 R12, RZ, RZ, 0x2 ;  /* 0x00000002ff0c7424 */ /* 0x000fe400078e00ff */
[----:B------:R-:W-:-:S07]  /*14880*/  IMAD.MOV.U32 R6, RZ, RZ, R14 ;  /* 0x000000ffff067224 */ /* 0x000fce00078e000e */
[----:B------:R-:W-:Y:S05]  /*14890*/  WARPSYNC.COLLECTIVE R15, `(.L_x_294) ;  /* 0x000000000f087348 */ /* 0x000fea0003c00000 */
[----:B------:R0:W1:Y:S02]  /*148a0*/  SHFL.IDX P6, R14, R13, R12, R11 ;  /* 0x0000000c0d0e7389 */ /* 0x00006400000c000b */
[----:B01----:R-:W-:Y:S01]  /*148b0*/  ENDCOLLECTIVE ;  /* 0x000000000000791b */ /* 0x003fe20003800000 */
.L_x_294:
[----:B------:R-:W-:-:S05]  /*148c0*/  @!P3 IADD3 R6, P4, R10, R6, RZ ;  /* 0x000000060a06b210 */ /* 0x000fca0007f9e0ff */
[----:B------:R-:W-:-:S04]  /*148d0*/  @!P3 IMAD.X R5, RZ, RZ, R5, P4 ;  /* 0x000000ffff05b224 */ /* 0x000fc800020e0605 */
[----:B------:R-:W-:Y:S02]  /*148e0*/  @!P3 IMAD.MOV.U32 R7, RZ, RZ, R5 ;  /* 0x000000ffff07b224 */ /* 0x000fe400078e0005 */
[----:B------:R-:W-:Y:S02]  /*148f0*/  VIADD R5, R0, 0x40 ;  /* 0x0000004000057836 */ /* 0x000fe40000000000 */
[----:B------:R-:W-:Y:S01]  /*14900*/  IMAD.MOV.U32 R13, RZ, RZ, R3 ;  /* 0x000000ffff0d7224 */ /* 0x000fe200078e0003 */
[----:B------:R-:W-:Y:S01]  /*14910*/  @!PT LDS RZ, [RZ] ;  /* 0x00000000fffff984 */ /* 0x000fe20000000800 */
[----:B------:R-:W-:Y:S01]  /*14920*/  @!PT LDS RZ, [RZ] ;  /* 0x00000000fffff984 */ /* 0x000fe20000000800 */
[----:B------:R-:W-:Y:S01]  /*14930*/  @!PT LDS RZ, [RZ] ;  /* 0x00000000fffff984 */ /* 0x000fe20000000800 */
[----:B------:R0:W-:Y:S04]  /*14940*/  @!P3 LDGSTS.E.BYPASS.LTC128B.128 [R9+0x1ea00], desc[UR50][R6.64], !P0 ;  /* 0x1ea000000609bfae */ /* 0x0001e8000c101d72 */
[----:B------:R0:W-:Y:S04]  /*14950*/  @!P3 LDGSTS.E.BYPASS.LTC128B.128 [R9+0x20a00], desc[UR50][R6.64+0x40], !P1 ;  /* 0x20a000400609bfae */ /* 0x0001e8000c901d72 */
[----:B------:R0:W-:Y:S01]  /*14960*/  @!P3 LDGSTS.E.BYPASS.LTC128B.128 [R9+0x22a00], desc[UR50][R6.64+0x80], !P2 ;  /* 0x22a000800609bfae */ /* 0x0001e2000d101d72 */
[----:B------:R-:W-:Y:S01]  /*14970*/  ISETP.GE.AND P3, PT, R5, R4, PT ;  /* 0x000000040500720c */ /* 0x000fe20003f66270 */
[----:B------:R-:W-:-:S12]  /*14980*/  IMAD.MOV.U32 R5, RZ, RZ, R14 ;  /* 0x000000ffff057224 */ /* 0x000fd800078e000e */
[----:B0-----:R-:W-:Y:S05]  /*14990*/  WARPSYNC.COLLECTIVE R15, `(.L_x_295) ;  /* 0x000000000f087348 */ /* 0x001fea0003c00000 */
[----:B------:R1:W2:Y:S02]  /*149a0*/  SHFL.IDX P6, R14, R13, R12, R11 ;  /* 0x0000000c0d0e7389 */ /* 0x0002a400000c000b */
[----:B012---:R-:W-:Y:S01]  /*149b0*/  ENDCOLLECTIVE ;  /* 0x000000000000791b */ /* 0x007fe20003800000 */
.L_x_295:
[----:B------:R-:W-:Y:S02]  /*149c0*/  IMAD.MOV.U32 R13, RZ, RZ, R2 ;  /* 0x000000ffff0d7224 */ /* 0x000fe400078e0002 */
[----:B------:R-:W-:Y:S02]  /*149d0*/  IMAD.MOV.U32 R12, RZ, RZ, 0x3 ;  /* 0x00000003ff0c7424 */ /* 0x000fe400078e00ff */
[----:B------:R-:W-:-:S07]  /*149e0*/  IMAD.MOV.U32 R6, RZ, RZ, R14 ;  /* 0x000000ffff067224 */ /* 0x000fce00078e000e */
[----:B------:R-:W-:Y:S05]  /*149f0*/  WARPSYNC.COLLECTIVE R15, `(.L_x_296) ;  /* 0x000000000f087348 */ /* 0x000fea0003c00000 */
[----:B------:R0:W1:Y:S02]  /*14a00*/  SHFL.IDX P6, R14, R13, R12, R11 ;  /* 0x0000000c0d0e7389 */ /* 0x00006400000c000b */
[----:B01----:R-:W-:Y:S01]  /*14a10*/  ENDCOLLECTIVE ;  /* 0x000000000000791b */ /* 0x003fe20003800000 */
.L_x_296:
[----:B------:R-:W-:-:S05]  /*14a20*/  @!P3 IADD3 R6, P4, R10, R6, RZ ;  /* 0x000000060a06b210 */ /* 0x000fca0007f9e0ff */
[----:B------:R-:W-:-:S04]  /*14a30*/  @!P3 IMAD.X R5, RZ, RZ, R5, P4 ;  /* 0x000000ffff05b224 */ /* 0x000fc800020e0605 */
[----:B------:R-:W-:Y:S02]  /*14a40*/  @!P3 IMAD.MOV.U32 R7, RZ, RZ, R5 ;  /* 0x000000ffff07b224 */ /* 0x000fe400078e0005 */
[----:B------:R-:W-:-:S03]  /*14a50*/  IMAD.MOV.U32 R13, RZ, RZ, R3 ;  /* 0x000000ffff0d7224 */ /* 0x000fc600078e0003 */
[----:B------:R-:W-:Y:S01]  /*14a60*/  @!PT LDS RZ, [RZ] ;  /* 0x00000000fffff984 */ /* 0x000fe20000000800 */
[----:B------:R-:W-:Y:S01]  /*14a70*/  @!PT LDS RZ, [RZ] ;  /* 0x00000000fffff984 */ /* 0x000fe20000000800 */
[----:B------:R-:W-:Y:S01]  /*14a80*/  @!PT LDS RZ, [RZ] ;  /* 0x00000000fffff984 */ /* 0x000fe20000000800 */
[----:B------:R0:W-:Y:S04]  /*14a90*/  @!P3 LDGSTS.E.BYPASS.LTC128B.128 [R9+0x1f200], desc[UR50][R6.64], !P0 ;  /* 0x1f2000000609bfae */ /* 0x0001e8000c101d72 */
[----:B------:R0:W-:Y:S01]  /*14aa0*/  @!P3 LDGSTS.E.BYPASS.LTC128B.128 [R9+0x21200], desc[UR50][R6.64+0x40], !P1 ;  /* 0x212000400609bfae */ /* 0x0001e2000c901d72 */
[----:B------:R-:W-:-:S03]  /*14ab0*/  IMAD.MOV.U32 R5, RZ, RZ, R14 ;  /* 0x000000ffff057224 */ /* 0x000fc600078e000e */
[----:B------:R0:W-:Y:S04]  /*14ac0*/  @!P3 LDGSTS.E.BYPASS.LTC128B.128 [R9+0x23200], desc[UR50][R6.64+0x80], !P2 ;  /* 0x232000800609bfae */ /* 0x0001e8000d101d72 */
[----:B0-----:R-:W-:Y:S05]  /*14ad0*/  WARPSYNC.COLLECTIVE R15, `(.L_x_297) ;  /* 0x000000000f087348 */ /* 0x001fea0003c00000 */
[----:B------:R1:W2:Y:S02]  /*14ae0*/  SHFL.IDX P6, R14, R13, R12, R11 ;  /* 0x0000000c0d0e7389 */ /* 0x0002a400000c000b */
[----:B012---:R-:W-:Y:S01]  /*14af0*/  ENDCOLLECTIVE ;  /* 0x000000000000791b */ /* 0x007fe20003800000 */
.L_x_297:
[----:B------:R-:W-:Y:S01]  /*14b00*/  IMAD.MOV.U32 R3, RZ, RZ, R14 ;  /* 0x000000ffff037224 */ /* 0x000fe200078e000e */
[----:B------:R-:W-:Y:S06]  /*14b10*/  BRA `(.L_x_298) ;  /* 0xffffffc400d87947 */ /* 0x000fec000383ffff */
.L_x_224:
[----:B0-----:R0:W1:Y:S02]  /*14b20*/  SYNCS.PHASECHK.TRANS64.TRYWAIT P0, [R17+URZ+0x33420], R0 ;  /* 0x03342000110075a7 */ /* 0x001064000800017f */
[----:B-1----:R-:W-:Y:S05]  /*14b30*/  @!P0 NANOSLEEP.SYNCS 0x989680 ;  /* 0x009896800000895d */ /* 0x002fea0003900000 */
[----:B------:R-:W1:Y:S02]  /*14b40*/  @!P0 SYNCS.PHASECHK.TRANS64 P0, [R17+URZ+0x33420], R0 ;  /* 0x03342000110085a7 */ /* 0x000e64000800007f */
[----:B-1----:R-:W-:Y:S05]  /*14b50*/  @!P0 BRA `(.L_x_224) ;  /* 0xfffffffc00f08947 */ /* 0x002fea000383ffff */
[----:B------:R-:W-:Y:S05]  /*14b60*/  BRA `(.L_x_299) ;  /* 0xffffffc800487947 */ /* 0x000fea000383ffff */
.L_x_230:
[----:B0-----:R0:W1:Y:S02]  /*14b70*/  SYNCS.PHASECHK.TRANS64.TRYWAIT P0, [R5+URZ+0x33480], R4 ;  /* 0x03348004050075a7 */ /* 0x001064000800017f */
[----:B-1----:R-:W-:Y:S05]  /*14b80*/  @!P0 NANOSLEEP.SYNCS 0x989680 ;  /* 0x009896800000895d */ /* 0x002fea0003900000 */
[----:B------:R-:W1:Y:S02]  /*14b90*/  @!P0 SYNCS.PHASECHK.TRANS64 P0, [R5+URZ+0x33480], R4 ;  /* 0x03348004050085a7 */ /* 0x000e64000800007f */
[----:B-1----:R-:W-:Y:S05]  /*14ba0*/  @!P0 BRA `(.L_x_230) ;  /* 0xfffffffc00f08947 */ /* 0x002fea000383ffff */
[----:B------:R-:W-:Y:S05]  /*14bb0*/  BRA `(.L_x_300) ;  /* 0xffffffc800fc7947 */ /* 0x000fea000383ffff */
.L_x_237:
[----:B-1----:R1:W2:Y:S02]  /*14bc0*/  SYNCS.PHASECHK.TRANS64.TRYWAIT P0, [R5+URZ+0x33440], R4 ;  /* 0x03344004050075a7 */ /* 0x0022a4000800017f */
[----:B--2---:R-:W-:Y:S05]  /*14bd0*/  @!P0 NANOSLEEP.SYNCS 0x989680 ;  /* 0x009896800000895d */ /* 0x004fea0003900000 */
[----:B------:R-:W2:Y:S02]  /*14be0*/  @!P0 SYNCS.PHASECHK.TRANS64 P0, [R5+URZ+0x33440], R4 ;  /* 0x03344004050085a7 */ /* 0x000ea4000800007f */
[----:B--2---:R-:W-:Y:S05]  /*14bf0*/  @!P0 BRA `(.L_x_237) ;  /* 0xfffffffc00f08947 */ /* 0x004fea000383ffff */
[----:B------:R-:W-:Y:S05]  /*14c00*/  BRA `(.L_x_301) ;  /* 0xffffffcc00f87947 */ /* 0x000fea000383ffff */
.L_x_245:
[----:B0-----:R0:W1:Y:S02]  /*14c10*/  SYNCS.PHASECHK.TRANS64.TRYWAIT P0, [R3+URZ+0x33470], R4 ;  /* 0x03347004030075a7 */ /* 0x001064000800017f */
[----:B-1----:R-:W-:Y:S05]  /*14c20*/  @!P0 NANOSLEEP.SYNCS 0x989680 ;  /* 0x009896800000895d */ /* 0x002fea0003900000 */
[----:B------:R-:W1:Y:S02]  /*14c30*/  @!P0 SYNCS.PHASECHK.TRANS64 P0, [R3+URZ+0x33470], R4 ;  /* 0x03347004030085a7 */ /* 0x000e64000800007f */
[----:B-1----:R-:W-:Y:S05]  /*14c40*/  @!P0 BRA `(.L_x_245) ;  /* 0xfffffffc00f08947 */ /* 0x002fea000383ffff */
[----:B------:R-:W-:Y:S05]  /*14c50*/  BRA `(.L_x_302) ;  /* 0xffffffd4000c7947 */ /* 0x000fea000383ffff */
.L_x_247:
[----:B-1----:R1:W3:Y:S02]  /*14c60*/  SYNCS.PHASECHK.TRANS64.TRYWAIT P0, [R3+URZ+0x33460], R0 ;  /* 0x03346000030075a7 */ /* 0x0022e4000800017f */
[----:B---3--:R-:W-:Y:S05]  /*14c70*/  @!P0 NANOSLEEP.SYNCS 0x989680 ;  /* 0x009896800000895d */ /* 0x008fea0003900000 */
[----:B------:R-:W3:Y:S02]  /*14c80*/  @!P0 SYNCS.PHASECHK.TRANS64 P0, [R3+URZ+0x33460], R0 ;  /* 0x03346000030085a7 */ /* 0x000ee4000800007f */
[----:B---3--:R-:W-:Y:S05]  /*14c90*/  @!P0 BRA `(.L_x_247) ;  /* 0xfffffffc00f08947 */ /* 0x008fea000383ffff */
[----:B------:R-:W-:Y:S05]  /*14ca0*/  BRA `(.L_x_303) ;  /* 0xffffffd400147947 */ /* 0x000fea000383ffff */
.L_x_254:
[----:B0-----:R0:W1:Y:S02]  /*14cb0*/  SYNCS.PHASECHK.TRANS64.TRYWAIT P1, [R3+URZ+0x33470], R0 ;  /* 0x03347000030075a7 */ /* 0x001064000802017f */
[----:B-1----:R-:W-:Y:S05]  /*14cc0*/  @!P1 NANOSLEEP.SYNCS 0x989680 ;  /* 0x009896800000995d */ /* 0x002fea0003900000 */
[----:B------:R-:W1:Y:S02]  /*14cd0*/  @!P1 SYNCS.PHASECHK.TRANS64 P1, [R3+URZ+0x33470], R0 ;  /* 0x03347000030095a7 */ /* 0x000e64000802007f */
[----:B-1----:R-:W-:Y:S05]  /*14ce0*/  @!P1 BRA `(.L_x_254) ;  /* 0xfffffffc00f09947 */ /* 0x002fea000383ffff */
[----:B------:R-:W-:Y:S05]  /*14cf0*/  BRA `(.L_x_304) ;  /* 0xffffffdc00587947 */ /* 0x000fea000383ffff */
.L_x_256:
[----:B0-----:R0:W1:Y:S02]  /*14d00*/  SYNCS.PHASECHK.TRANS64.TRYWAIT P1, [R3+URZ+0x33460], R0 ;  /* 0x03346000030075a7 */ /* 0x001064000802017f */
[----:B-1----:R-:W-:Y:S05]  /*14d10*/  @!P1 NANOSLEEP.SYNCS 0x989680 ;  /* 0x009896800000995d */ /* 0x002fea0003900000 */
[----:B------:R-:W1:Y:S02]  /*14d20*/  @!P1 SYNCS.PHASECHK.TRANS64 P1, [R3+URZ+0x33460], R0 ;  /* 0x03346000030095a7 */ /* 0x000e64000802007f */
[----:B-1----:R-:W-:Y:S05]  /*14d30*/  @!P1 BRA `(.L_x_256) ;  /* 0xfffffffc00f09947 */ /* 0x002fea000383ffff */
[----:B------:R-:W-:Y:S05]  /*14d40*/  BRA `(.L_x_305) ;  /* 0xffffffdc005c7947 */ /* 0x000fea000383ffff */
.L_x_267:
[----:B0-----:R0:W1:Y:S02]  /*14d50*/  SYNCS.PHASECHK.TRANS64.TRYWAIT P0, [R3+URZ+0x33420], R0 ;  /* 0x03342000030075a7 */ /* 0x001064000800017f */
[----:B-1----:R-:W-:Y:S05]  /*14d60*/  @!P0 NANOSLEEP.SYNCS 0x989680 ;  /* 0x009896800000895d */ /* 0x002fea0003900000 */
[----:B------:R-:W1:Y:S02]  /*14d70*/  @!P0 SYNCS.PHASECHK.TRANS64 P0, [R3+URZ+0x33420], R0 ;  /* 0x03342000030085a7 */ /* 0x000e64000800007f */
[----:B-1----:R-:W-:Y:S05]  /*14d80*/  @!P0 BRA `(.L_x_267) ;  /* 0xfffffffc00f08947 */ /* 0x002fea000383ffff */
[----:B------:R-:W-:Y:S05]  /*14d90*/  BRA `(.L_x_306) ;  /* 0xfffffff000647947 */ /* 0x000fea000383ffff */
.L_x_268:
[----:B------:R-:W1:Y:S01]  /*14da0*/  S2R R2, SR_TID.X ;  /* 0x0000000000027919 */ /* 0x000e620000002100 */
[----:B------:R-:W-:Y:S01]  /*14db0*/  BSSY B0, `(.L_x_307) ;  /* 0x000000a000007945 */ /* 0x000fe20003800000 */
[----:B------:R-:W-:Y:S02]  /*14dc0*/  IMAD.MOV.U32 R12, RZ, RZ, RZ ;  /* 0x000000ffff0c7224 */ /* 0x000fe400078e00ff */
[----:B------:R-:W-:Y:S02]  /*14dd0*/  IMAD.MOV.U32 R11, RZ, RZ, 0x1f ;  /* 0x0000001fff0b7424 */ /* 0x000fe400078e00ff */
[----:B------:R-:W-:Y:S01]  /*14de0*/  IMAD.MOV.U32 R15, RZ, RZ, -0x1 ;  /* 0xffffffffff0f7424 */ /* 0x000fe200078e00ff */
[----:B-1----:R-:W-:-:S04]  /*14df0*/  SHF.R.U32.HI R2, RZ, 0x5, R2 ;  /* 0x00000005ff027819 */ /* 0x002fc80000011602 */
[----:B------:R-:W-:-:S05]  /*14e00*/  LOP3.LUT R2, R2, 0x3, RZ, 0xc0, !PT ;  /* 0x0000000302027812 */ /* 0x000fca00078ec0ff */
[----:B------:R-:W-:-:S07]  /*14e10*/  IMAD.MOV.U32 R13, RZ, RZ, R2 ;  /* 0x000000ffff0d7224 */ /* 0x000fce00078e0002 */
[----:B0-----:R-:W-:Y:S05]  /*14e20*/  WARPSYNC.COLLECTIVE R15, `(.L_x_308) ;  /* 0x000000000f087348 */ /* 0x001fea0003c00000 */
[----:B------:R1:W2:Y:S02]  /*14e30*/  SHFL.IDX P6, R14, R13, R12, R11 ;  /* 0x0000000c0d0e7389 */ /* 0x0002a400000c000b */
[----:B012---:R-:W-:Y:S01]  /*14e40*/  ENDCOLLECTIVE ;  /* 0x000000000000791b */ /* 0x007fe20003800000 */
.L_x_308:
[----:B------:R-:W-:Y:S05]  /*14e50*/  BSYNC B0 ;  /* 0x0000000000007941 */ /* 0x000fea0003800000 */
.L_x_307:
[----:B------:R-:W-:Y:S05]  /*14e60*/  BRA `(.L_x_309) ;  /* 0xfffffff0004c7947 */ /* 0x000fea000383ffff */
.L_x_271:
[----:B------:R-:W-:Y:S01]  /*14e70*/  BSSY B1, `(.L_x_310) ;  /* 0x0000006000017945 */ /* 0x000fe20003800000 */
[----:B------:R-:W-:-:S07]  /*14e80*/  IMAD.MOV.U32 R15, RZ, RZ, -0x1 ;  /* 0xffffffffff0f7424 */ /* 0x000fce00078e00ff */
[----:B0-----:R-:W-:Y:S05]  /*14e90*/  WARPSYNC.COLLECTIVE R15, `(.L_x_311) ;  /* 0x000000000f0c7348 */ /* 0x001fea0003c00000 */
[----:B------:R-:W-:Y:S02]  /*14ea0*/  ELECT P6, UR62, PT ;  /* 0x00000000003e782f */ /* 0x000fe400038c0000 */
[----:B------:R-:W-:Y:S01]  /*14eb0*/  MOV R14, UR62 ;  /* 0x0000003e000e7c02 */ /* 0x000fe20008000f00 */
[----:B0-----:R-:W-:Y:S10]  /*14ec0*/  ENDCOLLECTIVE ;  /* 0x000000000000791b */ /* 0x001ff40003800000 */
.L_x_311:
[----:B------:R-:W-:Y:S05]  /*14ed0*/  BSYNC B1 ;  /* 0x0000000000017941 */ /* 0x000fea0003800000 */
.L_x_310:
[----:B------:R-:W-:Y:S05]  /*14ee0*/  BRA `(.L_x_312) ;  /* 0xfffffff000447947 */ /* 0x000fea000383ffff */
.L_x_273:
[----:B0-----:R0:W1:Y:S02]  /*14ef0*/  SYNCS.PHASECHK.TRANS64.TRYWAIT P1, [R7+URZ], R4 ;  /* 0x00000004070075a7 */ /* 0x001064000802017f */
[----:B-1----:R-:W-:Y:S05]  /*14f00*/  @!P1 NANOSLEEP.SYNCS 0x989680 ;  /* 0x009896800000995d */ /* 0x002fea0003900000 */
[----:B------:R-:W1:Y:S02]  /*14f10*/  @!P1 SYNCS.PHASECHK.TRANS64 P1, [R7+URZ], R4 ;  /* 0x00000004070095a7 */ /* 0x000e64000802007f */
[----:B-1----:R-:W-:Y:S05]  /*14f20*/  @!P1 BRA `(.L_x_273) ;  /* 0xfffffffc00f09947 */ /* 0x002fea000383ffff */
[----:B------:R-:W-:Y:S05]  /*14f30*/  BRA `(.L_x_313) ;  /* 0xfffffff000787947 */ /* 0x000fea000383ffff */
.L_x_274:
[----:B-1----:R1:W2:Y:S02]  /*14f40*/  SYNCS.PHASECHK.TRANS64.TRYWAIT P1, [R5+URZ], R0 ;  /* 0x00000000050075a7 */ /* 0x0022a4000802017f */
[----:B--2---:R-:W-:Y:S05]  /*14f50*/  @!P1 NANOSLEEP.SYNCS 0x989680 ;  /* 0x009896800000995d */ /* 0x004fea0003900000 */
[----:B------:R-:W2:Y:S02]  /*14f60*/  @!P1 SYNCS.PHASECHK.TRANS64 P1, [R5+URZ], R0 ;  /* 0x00000000050095a7 */ /* 0x000ea4000802007f */
[----:B--2---:R-:W-:Y:S05]  /*14f70*/  @!P1 BRA `(.L_x_274) ;  /* 0xfffffffc00f09947 */ /* 0x004fea000383ffff */
[----:B------:R-:W-:Y:S05]  /*14f80*/  BRA `(.L_x_314) ;  /* 0xfffffff0006c7947 */ /* 0x000fea000383ffff */
.L_x_276:
[----:B-1----:R1:W2:Y:S02]  /*14f90*/  SYNCS.PHASECHK.TRANS64.TRYWAIT P1, [R5+URZ+0x33460], R4 ;  /* 0x03346004050075a7 */ /* 0x0022a4000802017f */
[----:B--2---:R-:W-:Y:S05]  /*14fa0*/  @!P1 NANOSLEEP.SYNCS 0x989680 ;  /* 0x009896800000995d */ /* 0x004fea0003900000 */
[----:B------:R-:W2:Y:S02]  /*14fb0*/  @!P1 SYNCS.PHASECHK.TRANS64 P1, [R5+URZ+0x33460], R4 ;  /* 0x03346004050095a7 */ /* 0x000ea4000802007f */
[----:B--2---:R-:W-:Y:S05]  /*14fc0*/  @!P1 BRA `(.L_x_276) ;  /* 0xfffffffc00f09947 */ /* 0x004fea000383ffff */
[----:B------:R-:W-:Y:S05]  /*14fd0*/  BRA `(.L_x_315) ;  /* 0xfffffff0006c7947 */ /* 0x000fea000383ffff */
.L_x_278:
[----:B--2---:R2:W3:Y:S02]  /*14fe0*/  SYNCS.PHASECHK.TRANS64.TRYWAIT P1, [R3+URZ+0x33460], R0 ;  /* 0x03346000030075a7 */ /* 0x0044e4000802017f */
[----:B---3--:R-:W-:Y:S05]  /*14ff0*/  @!P1 NANOSLEEP.SYNCS 0x989680 ;  /* 0x009896800000995d */ /* 0x008fea0003900000 */
[----:B------:R-:W3:Y:S02]  /*15000*/  @!P1 SYNCS.PHASECHK.TRANS64 P1, [R3+URZ+0x33460], R0 ;  /* 0x03346000030095a7 */ /* 0x000ee4000802007f */
[----:B---3--:R-:W-:Y:S05]  /*15010*/  @!P1 BRA `(.L_x_278) ;  /* 0xfffffffc00f09947 */ /* 0x008fea000383ffff */
[----:B------:R-:W-:Y:S05]  /*15020*/  BRA `(.L_x_316) ;  /* 0xfffffff0006c7947 */ /* 0x000fea000383ffff */
.L_x_280:
[----:B---3--:R3:W4:Y:S02]  /*15030*/  SYNCS.PHASECHK.TRANS64.TRYWAIT P0, [R5+URZ+0x33480], R4 ;  /* 0x03348004050075a7 */ /* 0x008724000800017f */
[----:B----4-:R-:W-:Y:S05]  /*15040*/  @!P0 NANOSLEEP.SYNCS 0x989680 ;  /* 0x009896800000895d */ /* 0x010fea0003900000 */
[----:B------:R-:W4:Y:S02]  /*15050*/  @!P0 SYNCS.PHASECHK.TRANS64 P0, [R5+URZ+0x33480], R4 ;  /* 0x03348004050085a7 */ /* 0x000f24000800007f */
[----:B----4-:R-:W-:Y:S05]  /*15060*/  @!P0 BRA `(.L_x_280) ;  /* 0xfffffffc00f08947 */ /* 0x010fea000383ffff */
[----:B------:R-:W-:Y:S05]  /*15070*/  BRA `(.L_x_281) ;  /* 0xfffffff000687947 */ /* 0x000fea000383ffff */
.L_x_317:
        /* <DEDUP_REMOVED lines=16> */
.L_x_2827:


//--------------------- .text._ZN7cutlass13device_kernelIN5flash11enable_sm90INS1_16FlashAttnFwdSm90INS1_25CollectiveMainloopFwdSm90ILi2EN4cute5tupleIJNS5_1CILi1EEES8_S8_EEENS6_IJNS7_ILi128EEENS7_ILi160EEENS7_ILi192EEEEEELi192ENS_12float_e4m3_tEfNS_4arch4Sm90ELb0ELb0ELb0ELb1ELb0ELb1ELb0ELb1ELb1ELb1ELb1ELb0EEENS1_21CollectiveEpilogueFwdINS6_IJSA_SC_SB_EEES9_NS_10bfloat16_tESG_Li256ELb1ELb1ELb1ELb1EEENS1_36VarlenDynamicPersistentTileSchedulerILi128ELi160ELi256ELi128ELb1ELb1ELb1ELb0ELb1ELb1EEEEEEEEEvNT_6ParamsE --------------------------
	.section	.text._ZN7cutlass13device_kernelIN5flash11enable_sm90INS1_16FlashAttnFwdSm90INS1_25CollectiveMainloopFwdSm90ILi2EN4cute5tupleIJNS5_1CILi1EEES8_S8_EEENS6_IJNS7_ILi128EEENS7_ILi160EEENS7_ILi192EEEEEELi192ENS_12float_e4m3_tEfNS_4arch4Sm90ELb0ELb0ELb0ELb1ELb0ELb1ELb0ELb1ELb1ELb1ELb1ELb0EEENS1_21CollectiveEpilogueFwdINS6_IJSA_SC_SB_EEES9_NS_10bfloat16_tESG_Li256ELb1ELb1ELb1ELb1EEENS1_36VarlenDynamicPersistentTileSchedulerILi128ELi160ELi256ELi128ELb1ELb1ELb1ELb0ELb1ELb1EEEEEEEEEvNT_6ParamsE,"ax",@progbits
	.align	128
.text._ZN7cutlass13device_kernelIN5flash11enable_sm90INS1_16FlashAttnFwdSm90INS1_25CollectiveMainloopFwdSm90ILi2EN4cute5tupleIJNS5_1CILi1EEES8_S8_EEENS6_IJNS7_ILi128EEENS7_ILi160EEENS7_ILi192EEEEEELi192ENS_12float_e4m3_tEfNS_4arch4Sm90ELb0ELb0ELb0ELb1ELb0ELb1ELb0ELb1ELb1ELb1ELb1ELb0EEENS1_21CollectiveEpilogueFwdINS6_IJSA_SC_SB_EEES9_NS_10bfloat16_tESG_Li256ELb1ELb1ELb1ELb1EEENS1_36VarlenDynamicPersistentTileSchedulerILi128ELi160ELi256ELi128ELb1ELb1ELb1ELb0ELb1ELb1EEEEEEEEEvNT_6ParamsE:
        .type           _ZN7cutlass13device_kernelIN5flash11enable_sm90INS1_16FlashAttnFwdSm90INS1_25CollectiveMainloopFwdSm90ILi2EN4cute5tupleIJNS5_1CILi1EEES8_S8_EEENS6_IJNS7_ILi128EEENS7_ILi160EEENS7_ILi192EEEEEELi192ENS_12float_e4m3_tEfNS_4arch4Sm90ELb0ELb0ELb0ELb1ELb0ELb1ELb0ELb1ELb1ELb1ELb1ELb0EEENS1_21CollectiveEpilogueFwdINS6_IJSA_SC_SB_EEES9_NS_10bfloat16_tESG_Li256ELb1ELb1ELb1ELb1EEENS1_36VarlenDynamicPersistentTileSchedulerILi128ELi160ELi256ELi128ELb1ELb1ELb1ELb0ELb1ELb1EEEEEEEEEvNT_6ParamsE,@function
        .size           _ZN7cutlass13device_kernelIN5flash11enable_sm90INS1_16FlashAttnFwdSm90INS1_25CollectiveMainloopFwdSm90ILi2EN4cute5tupleIJNS5_1CILi1EEES8_S8_EEENS6_IJNS7_ILi128EEENS7_ILi160EEENS7_ILi192EEEEEELi192ENS_12float_e4m3_tEfNS_4arch4Sm90ELb0ELb0ELb0ELb1ELb0ELb1ELb0ELb1ELb1ELb1ELb1ELb0EEENS1_21CollectiveEpilogueFwdINS6_IJSA_SC_SB_EEES9_NS_10bfloat16_tESG_Li256ELb1ELb1ELb1ELb1EEENS1_36VarlenDynamicPersistentTileSchedulerILi128ELi160ELi256ELi128ELb1ELb1ELb1ELb0ELb1ELb1EEEEEEEEEvNT_6ParamsE,(.L_x_2828 - _ZN7cutlass13device_kernelIN5flash11enable_sm90INS1_16FlashAttnFwdSm90INS1_25CollectiveMainloopFwdSm90ILi2EN4cute5tupleIJNS5_1CILi1EEES8_S8_EEENS6_IJNS7_ILi128EEENS7_ILi160EEENS7_ILi192EEEEEELi192ENS_12float_e4m3_tEfNS_4arch4Sm90ELb0ELb0ELb0ELb1ELb0ELb1ELb0ELb1ELb1ELb1ELb1ELb0EEENS1_21CollectiveEpilogueFwdINS6_IJSA_SC_SB_EEES9_NS_10bfloat16_tESG_Li256ELb1ELb1ELb1ELb1EEENS1_36VarlenDynamicPersistentTileSchedulerILi128ELi160ELi256ELi128ELb1ELb1ELb1ELb0ELb1ELb1EEEEEEEEEvNT_6ParamsE)
        .other          _ZN7cutlass13device_kernelIN5flash11enable_sm90INS1_16FlashAttnFwdSm90INS1_25CollectiveMainloopFwdSm90ILi2EN4cute5tupleIJNS5_1CILi1EEES8_S8_EEENS6_IJNS7_ILi128EEENS7_ILi160EEENS7_ILi192EEEEEELi192ENS_12float_e4m3_tEfNS_4arch4Sm90ELb0ELb0ELb0ELb1ELb0ELb1ELb0ELb1ELb1ELb1ELb1ELb0EEENS1_21CollectiveEpilogueFwdINS6_IJSA_SC_SB_EEES9_NS_10bfloat16_tESG_Li256ELb1ELb1ELb1ELb1EEENS1_36VarlenDynamicPersistentTileSchedulerILi128ELi160ELi256ELi128ELb1ELb1ELb1ELb0ELb1ELb1EEEEEEEEEvNT_6ParamsE,@"STO_CUDA_ENTRY STV_DEFAULT"
_ZN7cutlass13device_kernelIN5flash11enable_sm90INS1_16FlashAttnFwdSm90INS1_25CollectiveMainloopFwdSm90ILi2EN4cute5tupleIJNS5_1CILi1EEES8_S8_EEENS6_IJNS7_ILi128EEENS7_ILi160EEENS7_ILi192EEEEEELi192ENS_12float_e4m3_tEfNS_4arch4Sm90ELb0ELb0ELb0ELb1ELb0ELb1ELb0ELb1ELb1ELb1ELb1ELb0EEENS1_21CollectiveEpilogueFwdINS6_IJSA_SC_SB_EEES9_NS_10bfloat16_tESG_Li256ELb1ELb1ELb1ELb1EEENS1_36VarlenDynamicPersistentTileSchedulerILi128ELi160ELi256ELi128ELb1ELb1ELb1ELb0ELb1ELb1EEEEEEEEEvNT_6ParamsE:
        /* <DEDUP_REMOVED lines=13> */
[----:B------:R-:W-:Y:S02]  /*00d0*/  UIADD3 UR10, UP2, UR4, 0x570, URZ ;  /* 0x00000570040a7890 */ /* 0x000fe4000ff5e03f */
[----:B------:R-:W-:Y:S02]  /*00e0*/  UIADD3 UR4, UP3, UR4, 0x670, URZ ;  /* 0x0000067004047890 */ /* 0x000fe4000ff7e03f */
[----:B------:R-:W-:-:S02]  /*00f0*/  UIADD3.X UR7, URZ, UR5, URZ, UP0, !UPT ;  /* 0x000000053f077290 */ /* 0x000fc400087fe43f */
[----:B------:R-:W-:Y:S02]  /*0100*/  UIADD3.X UR9, URZ, UR5, URZ, UP1, !UPT ;  /* 0x000000053f097290 */ /* 0x000fe40008ffe43f */
[----:B------:R-:W-:Y:S02]  /*0110*/  UIADD3.X UR11, URZ, UR5, URZ, UP2, !UPT ;  /* 0x000000053f0b7290 */ /* 0x000fe400097fe43f */
[----:B------:R-:W-:-:S03]  /*0120*/  UIADD3.X UR5, URZ, UR5, URZ, UP3, !UPT ;  /* 0x000000053f057290 */ /* 0x000fc60009ffe43f */
[----:B------:R0:W-:Y:S02]  /*0130*/  UTMACCTL.PF [UR6] ;  /* 0x00000000060079b9 */ /* 0x0001e40008040000 */
[----:B------:R0:W-:Y:S02]  /*0140*/  UTMACCTL.PF [UR8] ;  /* 0x00000000080079b9 */ /* 0x0001e40008040000 */
[----:B------:R0:W-:Y:S02]  /*0150*/  UTMACCTL.PF [UR10] ;  /* 0x000000000a0079b9 */ /* 0x0001e40008040000 */
[----:B------:R0:W-:Y:S02]  /*0160*/  UTMACCTL.PF [UR4] ;  /* 0x00000000040079b9 */ /* 0x0001e40008040000 */
[----:B0-----:R-:W-:Y:S01]  /*0170*/  NOP ;  /* 0x0000000000007918 */ /* 0x001fe20000000000 */
.L_x_319:
[----:B------:R-:W-:Y:S05]  /*0180*/  BSYNC B0 ;  /* 0x0000000000007941 */ /* 0x000fea0003800000 */
.L_x_318:
        /* <DEDUP_REMOVED lines=41> */
.L_x_320:
        /* <DEDUP_REMOVED lines=22> */
.L_x_321:
        /* <DEDUP_REMOVED lines=18> */
.L_x_322:
        /* <DEDUP_REMOVED lines=22> */
.L_x_323:
        /* <DEDUP_REMOVED lines=22> */
.L_x_324:
[----:B------:R-:W-:Y:S01]  /*0960*/  PLOP3.LUT P0, PT, PT, PT, UP0, 0x80, 0x0 ;  /* 0x000000000000781c */ /* 0x000fe20003f0f008 */
[----:B------:R-:W-:Y:S01]  /*0970*/  UMOV UR36, 0x1 ;  /* 0x0000000100247882 */ /* 0x000fe20000000000 */
[----:B------:R-:W-:Y:S01]  /*0980*/  NOP ;  /* 0x0000000000007918 */ /* 0x000fe20000000000 */
[----:B------:R-:W-:Y:S01]  /*0990*/  USEL UR36, UR36, 0x2, !UP0 ;  /* 0x0000000224247887 */ /* 0x000fe2000c000000 */
[----:B------:R-:W-:Y:S01]  /*09a0*/  BSSY B8, `(.L_x_325) ;  /* 0x0002c20000087945 */ /* 0x000fe20003800000 */
[----:B------:R-:W-:Y:S01]  /*09b0*/  ULDC.64 UR54, c[0x0][0x208] ;  /* 0x0000820000367ab9 */ /* 0x000fe20000000a00 */
[----:B012-4-:R-:W-:Y:S07]  /*09c0*/  BAR.SYNC.DEFER_BLOCKING 0x0 ;  /* 0x0000000000007b1d */ /* 0x017fee0000010000 */
[----:B------:R-:W-:Y:S05]  /*09d0*/  @!P0 BRA `(.L_x_326) ;  /* 0x0000024800008947 */ /* 0x000fea0003800000 */
.L_x_327:
[----:B------:R-:W-:-:S08]  /*09e0*/  NOP ;  /* 0x0000000000007918 */ /* 0x000fd00000000000 */
[----:B------:R-:W0:Y:S02]  /*09f0*/  USETMAXREG.TRY_ALLOC.CTAPOOL UP0, 0xf0 ;  /* 0x000000f0000079c8 */ /* 0x000e240008000600 */
[----:B0-----:R-:W-:-:S13]  /*0a00*/  PLOP3.LUT P0, PT, PT, PT, UP0, 0x80, 0x0 ;  /* 0x000000000000781c */ /* 0x001fda0003f0f008 */
[----:B------:R-:W-:Y:S05]  /*0a10*/  @!P0 BRA `(.L_x_327) ;  /* 0xfffffffc00f08947 */ /* 0x000fea000383ffff */
[----:B------:R-:W2:Y:S01]  /*0a20*/  LDL.LU R0, [R1+0x10] ;  /* 0x0000100001007983 */ /* 0x000ea20000300800 */
[----:B------:R-:W0:Y:S01]  /*0a30*/  S2R R2, SR_TID.X ;  /* 0x0000000000027919 */ /* 0x000e220000002100 */
[----:B------:R-:W1:Y:S01]  /*0a40*/  S2UR UR42, SR_CgaCtaId ;  /* 0x00000000002a79c3 */ /* 0x000e620000008800 */
[----:B------:R-:W-:Y:S01]  /*0a50*/  UMOV UR4, 0x400 ;  /* 0x0000040000047882 */ /* 0x000fe20000000000 */
[----:B0-----:R-:W-:-:S06]  /*0a60*/  SHF.R.U32.HI R2, RZ, 0x7, R2 ;  /* 0x00000007ff027819 */ /* 0x001fcc0000011602 */
[----:B------:R-:W-:Y:S06]  /*0a70*/  BAR.ARV 0x8, 0x180 ;  /* 0x0206000000007b1d */ /* 0x000fec0000002000 */
[----:B------:R-:W-:-:S13]  /*0a80*/  ISETP.NE.AND P0, PT, R2, 0x1, PT ;  /* 0x000000010200780c */ /* 0x000fda0003f05270 */
[----:B------:R-:W-:Y:S08]  /*0a90*/  @!P0 BAR.ARV 0x9, 0x100 ;  /* 0x0244000000008b1d */ /* 0x000ff00000002000 */
[----:B------:R-:W-:Y:S01]  /*0aa0*/  BAR.SYNC.DEFER_BLOCKING 0x5, 0x180 ;  /* 0x0146000000007b1d */ /* 0x000fe20000010000 */
[----:B-1----:R-:W-:-:S06]  /*0ab0*/  ULEA UR4, UR42, UR4, 0x18 ;  /* 0x000000042a047291 */ /* 0x002fcc000f8ec03f */
[----:B------:R-:W-:Y:S01]  /*0ac0*/  IMAD.U32 R16, RZ, RZ, UR4 ;  /* 0x00000004ff107e24 */ /* 0x000fe2000f8e00ff */
[----:B------:R-:W-:-:S04]  /*0ad0*/  ULDC UR4, c[0x0][0xc3c] ;  /* 0x00030f0000047ab9 */ /* 0x000fc80000000800 */
[----:B------:R-:W0:Y:S01]  /*0ae0*/  LDS.128 R148, [R16+0x334d0] ;  /* 0x0334d00010947984 */ /* 0x000e220000000c00 */
[----:B------:R-:W-:Y:S06]  /*0af0*/  BAR.ARV 0x4, 0x180 ;  /* 0x0106000000007b1d */ /* 0x000fec0000002000 */
[----:B--2---:R-:W-:-:S04]  /*0b00*/  LOP3.LUT R0, R0, 0xffffffef, RZ, 0xc0, !PT ;  /* 0xffffffef00007812 */ /* 0x004fc800078ec0ff */
[----:B------:R-:W-:-:S05]  /*0b10*/  @P0 LOP3.LUT R0, R0, 0x10, RZ, 0xfc, !PT ;  /* 0x0000001000000812 */ /* 0x000fca00078efcff */
[----:B------:R1:W-:Y:S01]  /*0b20*/  STL [R1+0x10], R0 ;  /* 0x0000100001007387 */ /* 0x0003e20000100800 */
[----:B0-----:R-:W-:-:S13]  /*0b30*/  ISETP.GE.AND P0, PT, R151, UR4, PT ;  /* 0x0000000497007c0c */ /* 0x001fda000bf06270 */
[----:B-1----:R-:W-:Y:S05]  /*0b40*/  @P0 BRA `(.L_x_328) ;  /* 0x000002c000140947 */ /* 0x002fea0003800000 */
[----:B------:R-:W0:Y:S01]  /*0b50*/  S2R R0, SR_TID.X ;  /* 0x0000000000007919 */ /* 0x000e220000002100 */
[----:B------:R-:W-:Y:S01]  /*0b60*/  R2UR UR52, R16 ;  /* 0x00000000103472ca */ /* 0x000fe200000e0000 */
[----:B------:R-:W-:Y:S01]  /*0b70*/  IMAD.MOV.U32 R221, RZ, RZ, RZ ;  /* 0x000000ffffdd7224 */ /* 0x000fe200078e00ff */
[----:B------:R-:W-:Y:S01]  /*0b80*/  ULOP3.LUT UR53, UR36, 0x1, URZ, 0xfc, !UPT ;  /* 0x0000000124357892 */ /* 0x000fe2000f8efc3f */
[----:B------:R-:W-:Y:S01]  /*0b90*/  IMAD.MOV.U32 R230, RZ, RZ, RZ ;  /* 0x000000ffffe67224 */ /* 0x000fe200078e00ff */
[----:B------:R-:W-:Y:S01]  /*0ba0*/  UMOV UR43, URZ ;  /* 0x0000003f002b7c82 */ /* 0x000fe20008000000 */
[----:B------:R-:W-:-:S08]  /*0bb0*/  IMAD.MOV.U32 R152, RZ, RZ, RZ ;  /* 0x000000ffff987224 */ /* 0x000fd000078e00ff */
[----:B------:R-:W-:Y:S01]  /*0bc0*/  UIADD3 UR52, UR52, 0x1e200, URZ ;  /* 0x0001e20034347890 */ /* 0x000fe2000fffe03f */
[----:B0-----:R-:W-:-:S05]  /*0bd0*/  VIADD R0, R0, 0xffffff80 ;  /* 0xffffff8000007836 */ /* 0x001fca0000000000 */
[----:B------:R-:W-:Y:S02]  /*0be0*/  SHF.R.S32.HI R3, RZ, 0x1f, R0 ;  /* 0x0000001fff037819 */ /* 0x000fe40000011400 */
[-C--:B------:R-:W-:Y:S02]  /*0bf0*/  LEA.HI R5, R0, R0.reuse, RZ, 0x1 ;  /* 0x0000000000057211 */ /* 0x080fe400078f08ff */
[CC--:B------:R-:W-:Y:S02]  /*0c00*/  LEA.HI R6, R3.reuse, R0.reuse, RZ, 0x5 ;  /* 0x0000000003067211 */ /* 0x0c0fe400078f28ff */
[CC--:B------:R-:W-:Y:S02]  /*0c10*/  LEA.HI R2, R3.reuse, R0.reuse, RZ, 0x7 ;  /* 0x0000000003027211 */ /* 0x0c0fe400078f38ff */
[----:B------:R-:W-:Y:S01]  /*0c20*/  LEA.HI R8, R3, R0, RZ, 0x4 ;  /* 0x0000000003087211 */ /* 0x000fe200078f20ff */
[----:B------:R-:W-:Y:S01]  /*0c30*/  IMAD.SHL.U32 R6, R6, 0x20, RZ ;  /* 0x0000002006067824 */ /* 0x000fe200078e00ff */
[----:B------:R-:W-:-:S02]  /*0c40*/  LOP3.LUT R9, R2, 0xffffff80, RZ, 0xc0, !PT ;  /* 0xffffff8002097812 */ /* 0x000fc400078ec0ff */
[----:B------:R-:W-:Y:S02]  /*0c50*/  LEA.HI R4, R3, R0, RZ, 0x2 ;  /* 0x0000000003047211 */ /* 0x000fe400078f10ff */
[----:B------:R-:W-:Y:S01]  /*0c60*/  LOP3.LUT R7, R8, 0x3fffff0, RZ, 0xc0, !PT ;  /* 0x03fffff008077812 */ /* 0x000fe200078ec0ff */
[----:B------:R-:W-:Y:S01]  /*0c70*/  IMAD.IADD R15, R0, 0x1, -R9 ;  /* 0x00000001000f7824 */ /* 0x000fe200078e0a09 */
[----:B------:R-:W-:Y:S02]  /*0c80*/  LOP3.LUT R3, R5, 0xfffffffe, RZ, 0xc0, !PT ;  /* 0xfffffffe05037812 */ /* 0x000fe400078ec0ff */
[----:B------:R-:W-:Y:S01]  /*0c90*/  LOP3.LUT R11, R4, 0xfffffffc, RZ, 0xc0, !PT ;  /* 0xfffffffc040b7812 */ /* 0x000fe200078ec0ff */
[----:B------:R-:W-:Y:S01]  /*0ca0*/  IMAD.IADD R7, R0, 0x1, -R7 ;  /* 0x0000000100077824 */ /* 0x000fe200078e0a07 */
[----:B------:R-:W-:Y:S01]  /*0cb0*/  LOP3.LUT R6, R6, 0xfffffc00, RZ, 0xc0, !PT ;  /* 0xfffffc0006067812 */ /* 0x000fe200078ec0ff */
[----:B------:R-:W-:Y:S01]  /*0cc0*/  IMAD.IADD R18, R0, 0x1, -R3 ;  /* 0x0000000100127824 */ /* 0x000fe200078e0a03 */
[----:B------:R-:W-:Y:S01]  /*0cd0*/  SHF.R.S32.HI R9, RZ, 0x4, R8 ;  /* 0x00000004ff097819 */ /* 0x000fe20000011408 */
[----:B------:R-:W-:Y:S01]  /*0ce0*/  STL [R1+0x78], R15 ;  /* 0x0000780f01007387 */ /* 0x000fe20000100800 */
[----:B------:R-:W-:Y:S01]  /*0cf0*/  SHF.R.S32.HI R220, RZ, 0x1, R5 ;  /* 0x00000001ffdc7819 */ /* 0x000fe20000011405 */
[----:B------:R-:W-:Y:S01]  /*0d00*/  IMAD.SHL.U32 R22, R18, 0x8, RZ ;  /* 0x0000000812167824 */ /* 0x000fe200078e00ff */
[----:B------:R-:W-:Y:S01]  /*0d10*/  IADD3 R10, R0, -R11, RZ ;  /* 0x8000000b000a7210 */ /* 0x000fe20007ffe0ff */
[----:B------:R-:W-:Y:S01]  /*0d20*/  IMAD R11, R7, 0x40, R6 ;  /* 0x00000040070b7824 */ /* 0x000fe200078e0206 */
[----:B------:R-:W-:Y:S01]  /*0d30*/  SHF.R.S32.HI R3, RZ, 0x7, R2 ;  /* 0x00000007ff037819 */ /* 0x000fe20000011402 */
[----:B------:R-:W-:Y:S01]  /*0d40*/  VIADD R222, R22, 0x40 ;  /* 0x0000004016de7836 */ /* 0x000fe20000000000 */
[----:B------:R-:W-:Y:S01]  /*0d50*/  LEA.HI R8, R8, R9, RZ, 0x1 ;  /* 0x0000000908087211 */ /* 0x000fe200078f08ff */
[----:B------:R-:W-:Y:S01]  /*0d60*/  VIADD R223, R22, 0x20 ;  /* 0x0000002016df7836 */ /* 0x000fe20000000000 */
[----:B------:R-:W-:Y:S01]  /*0d70*/  LEA.HI R6, R5, R220, RZ, 0x1 ;  /* 0x000000dc05067211 */ /* 0x000fe200078f08ff */
[----:B------:R-:W-:Y:S01]  /*0d80*/  VIADD R17, R220, 0x80 ;  /* 0x00000080dc117836 */ /* 0x000fe20000000000 */
[--C-:B------:R-:W-:Y:S01]  /*0d90*/  SHF.R.S32.HI R0, RZ, 0x2, R4.reuse ;  /* 0x00000002ff007819 */ /* 0x100fe20000011404 */
[----:B------:R-:W-:Y:S01]  /*0da0*/  IMAD.SHL.U32 R18, R18, 0x10, RZ ;  /* 0x0000001012127824 */ /* 0x000fe200078e00ff */
[----:B------:R-:W-:Y:S01]  /*0db0*/  SHF.R.S32.HI R5, RZ, 0x1f, R4 ;  /* 0x0000001fff057819 */ /* 0x000fe20000011404 */
[----:B------:R-:W-:Y:S01]  /*0dc0*/  VIADD R224, R22, 0x10 ;  /* 0x0000001016e07836 */ /* 0x000fe20000000000 */
[----:B------:R-:W-:Y:S01]  /*0dd0*/  LEA.HI R2, R2, R3, RZ, 0x1 ;  /* 0x0000000302027211 */ /* 0x000fe200078f08ff */
[----:B------:R-:W-:Y:S01]  /*0de0*/  VIADD R225, R22, 0x30 ;  /* 0x0000003016e17836 */ /* 0x000fe20000000000 */
[----:B------:R-:W-:-:S02]  /*0df0*/  LOP3.LUT R8, R8, 0x1ffffffe, RZ, 0xc0, !PT ;  /* 0x1ffffffe08087812 */ /* 0x000fc400078ec0ff */
[----:B------:R-:W-:Y:S02]  /*0e00*/  LEA.HI R5, R5, R0, RZ, 0x2 ;  /* 0x0000000005057211 */ /* 0x000fe400078f10ff */
[----:B------:R-:W-:Y:S01]  /*0e10*/  LOP3.LUT R2, R2, 0x3fffffe, RZ, 0xc0, !PT ;  /* 0x03fffffe02027812 */ /* 0x000fe200078ec0ff */
[----:B------:R-:W-:Y:S01]  /*0e20*/  IMAD.IADD R8, R9, 0x1, -R8 ;  /* 0x0000000109087824 */ /* 0x000fe200078e0a08 */
[----:B------:R-:W-:Y:S02]  /*0e30*/  LOP3.LUT R5, R5, 0xfffffffc, RZ, 0xc0, !PT ;  /* 0xfffffffc05057812 */ /* 0x000fe400078ec0ff */
[----:B------:R-:W-:Y:S01]  /*0e40*/  LOP3.LUT R7, R6, 0x3fffffe, RZ, 0xc0, !PT ;  /* 0x03fffffe06077812 */ /* 0x000fe200078ec0ff */
[----:B------:R-:W-:Y:S01]  /*0e50*/  IMAD.IADD R2, R3, 0x1, -R2 ;  /* 0x0000000103027824 */ /* 0x000fe200078e0a02 */
[----:B------:R-:W-:Y:S01]  /*0e60*/  LEA R3, R8, R11, 0x3 ;  /* 0x0000000b08037211 */ /* 0x000fe200078e18ff */
[----:B------:R-:W-:Y:S01]  /*0e70*/  IMAD.IADD R5, R0, 0x1, -R5 ;  /* 0x0000000100057824 */ /* 0x000fe200078e0a05 */
[----:B------:R-:W-:Y:S01]  /*0e80*/  SHF.R.S32.HI R0, RZ, 0x1f, R15 ;  /* 0x0000001fff007819 */ /* 0x000fe2000001140f */
[----:B------:R-:W-:Y:S01]  /*0e90*/  IMAD.IADD R7, R220, 0x1, -R7 ;  /* 0x00000001dc077824 */ /* 0x000fe200078e0a07 */
[----:B------:R-:W-:Y:S01]  /*0ea0*/  LEA.HI R4, R10, R10, RZ, 0x1 ;  /* 0x0000000a0a047211 */ /* 0x000fe200078f08ff */
[----:B------:R0:W-:Y:S01]  /*0eb0*/  STL [R1+0xdc], R3 ;  /* 0x0000dc0301007387 */ /* 0x0001e20000100800 */
[----:B------:R-:W-:Y:S01]  /*0ec0*/  IMAD.IADD R8, R22, 0x1, R222 ;  /* 0x0000000116087824 */ /* 0x000fe200078e02de */
[----:B------:R-:W-:Y:S01]  /*0ed0*/  SHF.L.U32 R5, R5, 0x7, RZ ;  /* 0x0000000705057819 */ /* 0x000fe200000006ff */
[----:B------:R-:W-:Y:S01]  /*0ee0*/  IMAD R229, R9, 0x8, R7 ;  /* 0x0000000809e57824 */ /* 0x000fe200078e0207 */
[----:B------:R-:W-:Y:S01]  /*0ef0*/  LOP3.LUT R9, R4, 0x1ffffffe, RZ, 0xc0, !PT ;  /* 0x1ffffffe04097812 */ /* 0x000fe200078ec0ff */
[----:B------:R-:W-:Y:S01]  /*0f00*/  IMAD.IADD R6, R22, 0x1, R223 ;  /* 0x0000000116067824 */ /* 0x000fe200078e02df */
[----:B------:R-:W-:Y:S01]  /*0f10*/  SHF.R.S32.HI R13, RZ, 0x1f, R8 ;  /* 0x0000001fff0d7819 */ /* 0x000fe20000011408 */
[----:B------:R-:W-:Y:S01]  /*0f20*/  IMAD.SHL.U32 R229, R229, 0x40, RZ ;  /* 0x00000040e5e57824 */ /* 0x000fe200078e00ff */
[----:B------:R-:W-:Y:S01]  /*0f30*/  LOP3.LUT R227, R5, 0x180, RZ, 0xc0, !PT ;  /* 0x0000018005e37812 */ /* 0x000fe200078ec0ff */
[----:B------:R-:W-:Y:S01]  /*0f40*/  IMAD.IADD R9, R10, 0x1, -R9 ;  /* 0x000000010a097824 */ /* 0x000fe200078e0a09 */
[----:B0-----:R-:W-:-:S02]  /*0f50*/  LEA.HI R3, R0, R15, RZ, 0x2 ;  /* 0x0000000f00037211 */ /* 0x001fc400078f10ff */
[----:B------:R-:W-:Y:S02]  /*0f60*/  LEA.HI R0, R0, R15, RZ, 0x5 ;  /* 0x0000000f00007211 */ /* 0x000fe400078f28ff */
[--C-:B------:R-:W-:Y:S02]  /*0f70*/  SHF.R.S32.HI R4, RZ, 0x2, R3.reuse ;  /* 0x00000002ff047819 */ /* 0x100fe40000011403 */
[----:B------:R-:W-:Y:S02]  /*0f80*/  SHF.R.S32.HI R7, RZ, 0x1f, R3 ;  /* 0x0000001fff077819 */ /* 0x000fe40000011403 */
[----:B------:R-:W-:Y:S02]  /*0f90*/  LEA.HI R12, R13, R8, RZ, 0x4 ;  /* 0x000000080d0c7211 */ /* 0x000fe400078f20ff */
[----:B------:R-:W-:Y:S02]  /*0fa0*/  LEA.HI R7, R7, R4, RZ, 0x3 ;  /* 0x0000000407077211 */ /* 0x000fe400078f18ff */
[----:B------:R-:W-:-:S02]  /*0fb0*/  SHF.R.S32.HI R0, RZ, 0x5, R0 ;  /* 0x00000005ff007819 */ /* 0x000fc40000011400 */
[----:B------:R-:W-:Y:S02]  /*0fc0*/  LOP3.LUT R7, R7, 0xfffffff8, RZ, 0xc0, !PT ;  /* 0xfffffff807077812 */ /* 0x000fe400078ec0ff */
[----:B------:R-:W-:Y:S02]  /*0fd0*/  LEA.HI R13, R13, R8, RZ, 0x6 ;  /* 0x000000080d0d7211 */ /* 0x000fe400078f30ff */
[----:B------:R-:W-:Y:S01]  /*0fe0*/  SHF.R.U32.HI R228, RZ, 0x3, R227 ;  /* 0x00000003ffe47819 */ /* 0x000fe200000116e3 */
[----:B------:R-:W-:Y:S01]  /*0ff0*/  IMAD.IADD R7, R4, 0x1, -R7 ;  /* 0x0000000104077824 */ /* 0x000fe200078e0a07 */
[----:B------:R-:W-:Y:S02]  /*1000*/  LOP3.LUT R3, R3, 0x7ffffffc, RZ, 0xc0, !PT ;  /* 0x7ffffffc03037812 */ /* 0x000fe400078ec0ff */
[----:B------:R-:W-:Y:S01]  /*1010*/  SHF.R.S32.HI R11, RZ, 0x1f, R6 ;  /* 0x0000001fff0b7819 */ /* 0x000fe20000011406 */
[----:B------:R-:W-:Y:S01]  /*1020*/  IMAD R7, R0, 0x10, R7 ;  /* 0x0000001000077824 */ /* 0x000fe200078e0207 */
[----:B------:R-:W-:Y:S01]  /*1030*/  LEA.HI R4, R17, R17, RZ, 0x1 ;  /* 0x0000001111047211 */ /* 0x000fe200078f08ff */
[----:B------:R-:W-:Y:S01]  /*1040*/  IMAD.SHL.U32 R0, R13, 0x80, RZ ;  /* 0x000000800d007824 */ /* 0x000fe200078e00ff */
[----:B------:R-:W-:-:S02]  /*1050*/  LOP3.LUT R13, R227, 0x30, R12, 0xf8, !PT ;  /* 0x00000030e30d7812 */ /* 0x000fc400078ef80c */
[----:B------:R-:W-:Y:S02]  /*1060*/  LEA.HI R10, R11, R6, RZ, 0x4 ;  /* 0x000000060b0a7211 */ /* 0x000fe400078f20ff */
[----:B------:R-:W-:Y:S02]  /*1070*/  LOP3.LUT R0, R0, 0xffffe000, RZ, 0xc0, !PT ;  /* 0xffffe00000007812 */ /* 0x000fe400078ec0ff */
[----:B------:R-:W-:Y:S02]  /*1080*/  LOP3.LUT R13, R13, R228, RZ, 0x3c, !PT ;  /* 0x000000e40d0d7212 */ /* 0x000fe400078e3cff */
[----:B------:R-:W-:Y:S02]  /*1090*/  LEA.HI R14, R11, R6, RZ, 0x6 ;  /* 0x000000060b0e7211 */ /* 0x000fe400078f30ff */
[----:B------:R-:W-:Y:S02]  /*10a0*/  IADD3 R13, R13, R229, R0 ;  /* 0x000000e50d0d7210 */ /* 0x000fe40007ffe000 */
[----:B------:R-:W-:Y:S01]  /*10b0*/  SHF.R.S32.HI R0, RZ, 0x1f, R220 ;  /* 0x0000001fff007819 */ /* 0x000fe200000114dc */
[----:B------:R-:W-:Y:S01]  /*10c0*/  IMAD.IADD R0, R15, 0x1, -R3 ;  /* 0x000000010f007824 */ /* 0x000fe200078e0a03 */
[----:B------:R-:W-:Y:S01]  /*10d0*/  SHF.R.S32.HI R6, RZ, 0x1f, R17 ;  /* 0x0000001fff067819 */ /* 0x000fe20000011411 */
[----:B------:R-:W-:Y:S01]  /*10e0*/  IMAD.SHL.U32 R14, R14, 0x80, RZ ;  /* 0x000000800e0e7824 */ /* 0x000fe200078e00ff */
[----:B------:R-:W-:Y:S01]  /*10f0*/  LEA R2, R2, R7, 0x6 ;  /* 0x0000000702027211 */ /* 0x000fe200078e30ff */
[----:B------:R-:W-:Y:S01]  /*1100*/  IMAD.SHL.U32 R34, R0, 0x2, RZ ;  /* 0x0000000200227824 */ /* 0x000fe200078e00ff */
[----:B------:R-:W-:-:S02]  /*1110*/  LEA.HI R8, R6, R17, RZ, 0x3 ;  /* 0x0000001106087211 */ /* 0x000fc400078f18ff */
[----:B------:R-:W-:Y:S01]  /*1120*/  LOP3.LUT R6, R4, 0x3fffffe, RZ, 0xc0, !PT ;  /* 0x03fffffe04067812 */ /* 0x000fe200078ec0ff */
[C---:B------:R-:W-:Y:S01]  /*1130*/  VIADD R33, R34.reuse, 0x8 ;  /* 0x0000000822217836 */ /* 0x040fe20000000000 */
[----:B------:R-:W-:Y:S01]  /*1140*/  STL [R1+0xd4], R2 ;  /* 0x0000d40201007387 */ /* 0x000fe20000100800 */
[C---:B------:R-:W-:Y:S01]  /*1150*/  VIADD R32, R34.reuse, 0x10 ;  /* 0x0000001022207836 */ /* 0x040fe20000000000 */
[----:B------:R-:W-:Y:S01]  /*1160*/  LOP3.LUT R11, R227, 0x30, R10, 0xf8, !PT ;  /* 0x00000030e30b7812 */ /* 0x000fe200078ef80a */
[----:B------:R-:W-:Y:S01]  /*1170*/  VIADD R31, R34, 0x18 ;  /* 0x00000018221f7836 */ /* 0x000fe20000000000 */
[----:B------:R-:W-:Y:S01]  /*1180*/  STL [R1], R34 ;  /* 0x0000002201007387 */ /* 0x000fe20000100800 */
[----:B------:R-:W-:Y:S01]  /*1190*/  IMAD.SHL.U32 R8, R8, 0x40, RZ ;  /* 0x0000004008087824 */ /* 0x000fe200078e00ff */
[C---:B------:R-:W-:Y:S01]  /*11a0*/  IADD3 R29, R34.reuse, 0x28, RZ ;  /* 0x00000028221d7810 */ /* 0x040fe20007ffe0ff */
[C---:B------:R-:W-:Y:S01]  /*11b0*/  VIADD R30, R34.reuse, 0x20 ;  /* 0x00000020221e7836 */ /* 0x040fe20000000000 */
[----:B------:R-:W-:Y:S01]  /*11c0*/  STL [R1+0x74], R33 ;  /* 0x0000742101007387 */ /* 0x000fe20000100800 */
[----:B------:R-:W-:Y:S01]  /*11d0*/  VIADD R28, R34, 0x30 ;  /* 0x00000030221c7836 */ /* 0x000fe20000000000 */
[----:B------:R-:W-:Y:S01]  /*11e0*/  LOP3.LUT R5, R8, 0xfffffe00, RZ, 0xc0, !PT ;  /* 0xfffffe0008057812 */ /* 0x000fe200078ec0ff */
[C---:B------:R-:W-:Y:S01]  /*11f0*/  VIADD R27, R34.reuse, 0x38 ;  /* 0x00000038221b7836 */ /* 0x040fe20000000000 */
[----:B------:R-:W-:Y:S01]  /*1200*/  STL [R1+0x70], R32 ;  /* 0x0000702001007387 */ /* 0x000fe20000100800 */
[----:B------:R-:W-:Y:S01]  /*1210*/  VIADD R26, R34, 0x40 ;  /* 0x00000040221a7836 */ /* 0x000fe20000000000 */
[----:B------:R-:W-:Y:S01]  /*1220*/  LOP3.LUT R14, R14, 0xffffe000, RZ, 0xc0, !PT ;  /* 0xffffe0000e0e7812 */ /* 0x000fe200078ec0ff */
[C---:B------:R-:W-:Y:S01]  /*1230*/  VIADD R25, R34.reuse, 0x48 ;  /* 0x0000004822197836 */ /* 0x040fe20000000000 */
[----:B------:R-:W-:Y:S01]  /*1240*/  STL [R1+0x6c], R31 ;  /* 0x00006c1f01007387 */ /* 0x000fe20000100800 */
[-C--:B------:R-:W-:Y:S01]  /*1250*/  LOP3.LUT R11, R11, R228.reuse, RZ, 0x3c, !PT ;  /* 0x000000e40b0b7212 */ /* 0x080fe200078e3cff */
[----:B------:R-:W-:Y:S01]  /*1260*/  IMAD.IADD R6, R17, 0x1, -R6 ;  /* 0x0000000111067824 */ /* 0x000fe200078e0a06 */
[C---:B------:R-:W-:Y:S01]  /*1270*/  IADD3 R15, R34.reuse, 0x68, RZ ;  /* 0x00000068220f7810 */ /* 0x040fe20007ffe0ff */
[----:B------:R-:W-:Y:S01]  /*1280*/  STL [R1+0x68], R30 ;  /* 0x0000681e01007387 */ /* 0x000fe20000100800 */
[C---:B------:R-:W-:Y:S01]  /*1290*/  VIADD R24, R34.reuse, 0x50 ;  /* 0x0000005022187836 */ /* 0x040fe20000000000 */
[-C--:B------:R-:W-:Y:S01]  /*12a0*/  IADD3 R11, R11, R229.reuse, R14 ;  /* 0x000000e50b0b7210 */ /* 0x080fe20007ffe00e */
[C---:B------:R-:W-:Y:S01]  /*12b0*/  VIADD R21, R34.reuse, 0x58 ;  /* 0x0000005822157836 */ /* 0x040fe20000000000 */
[----:B------:R-:W-:Y:S01]  /*12c0*/  STL [R1+0x64], R29 ;  /* 0x0000641d01007387 */ /* 0x000fe20000100800 */
[----:B------:R-:W-:Y:S01]  /*12d0*/  VIADD R20, R34, 0x60 ;  /* 0x0000006022147836 */ /* 0x000fe20000000000 */
[----:B------:R-:W-:Y:S01]  /*12e0*/  SHF.R.S32.HI R4, RZ, 0x1, R4 ;  /* 0x00000001ff047819 */ /* 0x000fe20000011404 */
[----:B------:R-:W-:Y:S01]  /*12f0*/  IMAD R232, R6, 0x40, R5 ;  /* 0x0000004006e87824 */ /* 0x000fe200078e0205 */
[----:B------:R-:W-:Y:S01]  /*1300*/  STL [R1+0x60], R28 ;  /* 0x0000601c01007387 */ /* 0x000fe20000100800 */
[C---:B------:R-:W-:Y:S01]  /*1310*/  VIADD R14, R34.reuse, 0x70 ;  /* 0x00000070220e7836 */ /* 0x040fe20000000000 */
[C-C-:B------:R-:W-:Y:S01]  /*1320*/  LOP3.LUT R5, R227.reuse, 0x30, R18.reuse, 0xf8, !PT ;  /* 0x00000030e3057812 */ /* 0x140fe200078ef812 */
[C---:B------:R-:W-:Y:S01]  /*1330*/  VIADD R12, R34.reuse, 0x78 ;  /* 0x00000078220c7836 */ /* 0x040fe20000000000 */
[----:B------:R-:W-:Y:S01]  /*1340*/  STL [R1+0x5c], R27 ;  /* 0x00005c1b01007387 */ /* 0x000fe20000100800 */
[C---:B------:R-:W-:Y:S01]  /*1350*/  VIADD R10, R34.reuse, 0x80 ;  /* 0x00000080220a7836 */ /* 0x040fe20000000000 */
[----:B------:R-:W-:Y:S01]  /*1360*/  LOP3.LUT R3, R227, 0x10, R18, 0xf8, !PT ;  /* 0x00000010e3037812 */ /* 0x000fe200078ef812 */
[C---:B------:R-:W-:Y:S01]  /*1370*/  VIADD R8, R34.reuse, 0x88 ;  /* 0x0000008822087836 */ /* 0x040fe20000000000 */
[----:B------:R-:W-:Y:S01]  /*1380*/  STL [R1+0x58], R26 ;  /* 0x0000581a01007387 */ /* 0x000fe20000100800 */
[C---:B------:R-:W-:Y:S01]  /*1390*/  VIADD R0, R34.reuse, 0xa0 ;  /* 0x000000a022007836 */ /* 0x040fe20000000000 */
[-C--:B------:R-:W-:Y:S01]  /*13a0*/  LOP3.LUT R5, R5, R228.reuse, RZ, 0x3c, !PT ;  /* 0x000000e405057212 */ /* 0x080fe200078e3cff */
[----:B------:R-:W-:Y:S01]  /*13b0*/  VIADD R7, R34, 0x90 ;  /* 0x0000009022077836 */ /* 0x000fe20000000000 */
[----:B------:R-:W-:Y:S01]  /*13c0*/  STL [R1+0x54], R25 ;  /* 0x0000541901007387 */ /* 0x000fe20000100800 */
[----:B------:R-:W-:Y:S01]  /*13d0*/  IMAD.SHL.U32 R4, R4, 0x80, RZ ;  /* 0x0000008004047824 */ /* 0x000fe200078e00ff */
[----:B------:R-:W-:Y:S01]  /*13e0*/  LOP3.LUT R236, R3, R228, RZ, 0x3c, !PT ;  /* 0x000000e403ec7212 */ /* 0x000fe200078e3cff */
[----:B------:R-:W-:Y:S01]  /*13f0*/  VIADD R6, R34, 0x98 ;  /* 0x0000009822067836 */ /* 0x000fe20000000000 */
[----:B------:R-:W-:Y:S01]  /*1400*/  STL [R1+0x50], R24 ;  /* 0x0000501801007387 */ /* 0x000fe20000100800 */
[----:B------:R-:W-:Y:S01]  /*1410*/  IADD3 R3, R16, R229, R5 ;  /* 0x000000e510037210 */ /* 0x000fe20007ffe005 */
[----:B------:R-:W-:Y:S01]  /*1420*/  IMAD.MOV.U32 R17, RZ, RZ, RZ ;  /* 0x000000ffff117224 */ /* 0x000fe200078e00ff */
[----:B------:R-:W-:Y:S01]  /*1430*/  LOP3.LUT R231, R4, 0x180, RZ, 0xc0, !PT ;  /* 0x0000018004e77812 */ /* 0x000fe200078ec0ff */
[----:B------:R-:W-:Y:S01]  /*1440*/  STL [R1+0x4c], R21 ;  /* 0x00004c1501007387 */ /* 0x000fe20000100800 */
[----:B------:R-:W-:-:S02]  /*1450*/  SHF.R.S32.HI R4, RZ, 0x1f, R32 ;  /* 0x0000001fff047819 */ /* 0x000fc40000011420 */
[----:B------:R-:W-:Y:S01]  /*1460*/  IADD3 R226, R22, 0x50, RZ ;  /* 0x0000005016e27810 */ /* 0x000fe20007ffe0ff */
[----:B------:R-:W-:Y:S01]  /*1470*/  STL [R1+0x48], R20 ;  /* 0x0000481401007387 */ /* 0x000fe20000100800 */
[----:B------:R-:W-:-:S03]  /*1480*/  IADD3 R236, R229, R236, RZ ;  /* 0x000000ece5ec7210 */ /* 0x000fc60007ffe0ff */
[----:B------:R-:W-:Y:S04]  /*1490*/  STL [R1+0x44], R15 ;  /* 0x0000440f01007387 */ /* 0x000fe80000100800 */
[----:B------:R-:W-:Y:S04]  /*14a0*/  STL [R1+0x40], R14 ;  /* 0x0000400e01007387 */ /* 0x000fe80000100800 */
[----:B------:R-:W-:Y:S04]  /*14b0*/  STL [R1+0x3c], R12 ;  /* 0x00003c0c01007387 */ /* 0x000fe80000100800 */
[----:B------:R-:W-:Y:S04]  /*14c0*/  STL [R1+0x38], R10 ;  /* 0x0000380a01007387 */ /* 0x000fe80000100800 */
[----:B------:R-:W-:Y:S04]  /*14d0*/  STL [R1+0x34], R8 ;  /* 0x0000340801007387 */ /* 0x000fe80000100800 */
[----:B------:R0:W-:Y:S04]  /*14e0*/  STL [R1+0x1c], R0 ;  /* 0x00001c0001007387 */ /* 0x0001e80000100800 */
[----:B------:R-:W-:Y:S04]  /*14f0*/  STL [R1+0x30], R7 ;  /* 0x0000300701007387 */ /* 0x000fe80000100800 */
[----:B------:R-:W-:Y:S01]  /*1500*/  STL [R1+0x2c], R6 ;  /* 0x00002c0601007387 */ /* 0x000fe20000100800 */
[----:B0-----:R-:W-:-:S03]  /*1510*/  SHF.R.S32.HI R0, RZ, 0x1f, R33 ;  /* 0x0000001fff007819 */ /* 0x001fc60000011421 */
[----:B------:R0:W-:Y:S04]  /*1520*/  STL [R1+0xd0], R3 ;  /* 0x0000d00301007387 */ /* 0x0001e80000100800 */
[----:B------:R1:W-:Y:S04]  /*1530*/  STL [R1+0xc4], R0 ;  /* 0x0000c40001007387 */ /* 0x0003e80000100800 */
[----:B------:R2:W-:Y:S01]  /*1540*/  STL [R1+0xc0], R4 ;  /* 0x0000c00401007387 */ /* 0x0005e20000100800 */
[----:B0-----:R-:W-:Y:S02]  /*1550*/  SHF.R.S32.HI R3, RZ, 0x1f, R31 ;  /* 0x0000001fff037819 */ /* 0x001fe4000001141f */
[----:B-1----:R-:W-:-:S03]  /*1560*/  SHF.R.S32.HI R0, RZ, 0x1f, R30 ;  /* 0x0000001fff007819 */ /* 0x002fc6000001141e */
[----:B------:R0:W-:Y:S01]  /*1570*/  STL [R1+0xbc], R3 ;  /* 0x0000bc0301007387 */ /* 0x0001e20000100800 */
[----:B--2---:R-:W-:-:S03]  /*1580*/  SHF.R.S32.HI R4, RZ, 0x1f, R29 ;  /* 0x0000001fff047819 */ /* 0x004fc6000001141d */
        /* <DEDUP_REMOVED lines=29> */
[----:B--2---:R-:W-:-:S03]  /*1760*/  IMAD.IADD R4, R16, 0x1, R11 ;  /* 0x0000000110047824 */ /* 0x004fc600078e020b */
[----:B------:R1:W-:Y:S04]  /*1770*/  STL [R1+0x7c], R0 ;  /* 0x00007c0001007387 */ /* 0x0003e80000100800 */
[----:B------:R2:W-:Y:S01]  /*1780*/  STL [R1+0xcc], R4 ;  /* 0x0000cc0401007387 */ /* 0x0005e20000100800 */
[----:B0-----:R-:W-:Y:S02]  /*1790*/  IMAD.IADD R3, R16, 0x1, R13 ;  /* 0x0000000110037824 */ /* 0x001fe400078e020d */
[----:B-1----:R-:W-:-:S03]  /*17a0*/  IMAD R0, R9, 0x8, R2 ;  /* 0x0000000809007824 */ /* 0x002fc600078e0202 */
[----:B------:R2:W-:Y:S04]  /*17b0*/  STL [R1+0xc8], R3 ;  /* 0x0000c80301007387 */ /* 0x0005e80000100800 */
[----:B------:R2:W-:Y:S02]  /*17c0*/  STL [R1+0xd8], R0 ;  /* 0x0000d80001007387 */ /* 0x0005e40000100800 */
.L_x_532:
[----:B01234-:R-:W0:Y:S02]  /*17d0*/  LDC.64 R2, c[0x0][0xc88] ;  /* 0x00032200ff027b82 */ /* 0x01fe240000000a00 */
[----:B0-----:R-:W-:-:S05]  /*17e0*/  IMAD.WIDE R2, R151, 0x4, R2 ;  /* 0x0000000497027825 */ /* 0x001fca00078e0202 */
[----:B------:R-:W2:Y:S01]  /*17f0*/  LDG.E R237, desc[UR54][R2.64] ;  /* 0x0000003602ed7981 */ /* 0x000ea2000c1e1900 */
[----:B------:R-:W-:Y:S05]  /*1800*/  YIELD ;  /* 0x0000000000007946 */ /* 0x000fea0003800000 */
[----:B------:R-:W-:Y:S01]  /*1810*/  ULDC.64 UR4, c[0x0][0xa28] ;  /* 0x00028a0000047ab9 */ /* 0x000fe20000000a00 */
[----:B------:R-:W-:Y:S01]  /*1820*/  ULDC.64 UR8, c[0x0][0xa18] ;  /* 0x0002860000087ab9 */ /* 0x000fe20000000a00 */
[----:B------:R-:W-:Y:S01]  /*1830*/  ISETP.NE.U32.AND P1, PT, RZ, UR4, PT ;  /* 0x00000004ff007c0c */ /* 0x000fe2000bf25070 */
[----:B------:R-:W-:Y:S01]  /*1840*/  ULDC.64 UR6, c[0x0][0xa08] ;  /* 0x0002820000067ab9 */ /* 0x000fe20000000a00 */
[----:B------:R-:W-:Y:S01]  /*1850*/  IMAD.MOV.U32 R10, RZ, RZ, RZ ;  /* 0x000000ffff0a7224 */ /* 0x000fe200078e00ff */
[----:B------:R-:W-:Y:S01]  /*1860*/  ISETP.NE.U32.AND P0, PT, RZ, UR6, PT ;  /* 0x00000006ff007c0c */ /* 0x000fe2000bf05070 */
[----:B------:R-:W-:Y:S01]  /*1870*/  IMAD.MOV.U32 R26, RZ, RZ, RZ ;  /* 0x000000ffff1a7224 */ /* 0x000fe200078e00ff */
[----:B------:R-:W-:-:S02]  /*1880*/  ISETP.NE.AND.EX P1, PT, RZ, UR5, PT, P1 ;  /* 0x00000005ff007c0c */ /* 0x000fc4000bf25310 */
[----:B------:R-:W-:Y:S02]  /*1890*/  ISETP.NE.AND.EX P0, PT, RZ, UR7, PT, P0 ;  /* 0x00000007ff007c0c */ /* 0x000fe4000bf05300 */
[----:B--2---:R-:W-:Y:S01]  /*18a0*/  SHF.R.S32.HI R0, RZ, 0x1f, R237 ;  /* 0x0000001fff007819 */ /* 0x004fe200000114ed */
[----:B------:R-:W-:-:S08]  /*18b0*/  IMAD.SHL.U32 R29, R237, 0x4, RZ ;  /* 0x00000004ed1d7824 */ /* 0x000fd000078e00ff */
[C---:B------:R-:W-:Y:S02]  /*18c0*/  @P1 LEA R4, P2, R237.reuse, UR4, 0x2 ;  /* 0x00000004ed041c11 */ /* 0x040fe4000f8410ff */
[C-C-:B------:R-:W-:Y:S01]  /*18d0*/  SHF.L.U64.HI R28, R237.reuse, 0x2, R0.reuse ;  /* 0x00000002ed1c7819 */ /* 0x140fe20000010200 */
[----:B------:R0:W-:Y:S01]  /*18e0*/  STL [R1+0x14], R0 ;  /* 0x0000140001007387 */ /* 0x0001e20000100800 */
[----:B------:R-:W-:Y:S02]  /*18f0*/  @P1 LEA.HI.X R5, R237, UR5, R0, 0x2, P2 ;  /* 0x00000005ed051c11 */ /* 0x000fe400090f1400 */
[----:B------:R-:W-:Y:S01]  /*1900*/  ISETP.NE.U32.AND P2, PT, RZ, UR8, PT ;  /* 0x00000008ff007c0c */ /* 0x000fe2000bf45070 */
[----:B------:R-:W-:Y:S01]  /*1910*/  ULDC UR4, c[0x0][0x288] ;  /* 0x0000a20000047ab9 */ /* 0x000fe20000000800 */
[C---:B------:R-:W-:Y:S01]  /*1920*/  IADD3 R8, P3, R29.reuse, UR6, RZ ;  /* 0x000000061d087c10 */ /* 0x040fe2000ff7e0ff */
[----:B------:R0:W5:Y:S01]  /*1930*/  @P1 LDG.E R10, desc[UR54][R4.64] ;  /* 0x00000036040a1981 */ /* 0x000162000c1e1900 */
[----:B------:R-:W-:Y:S01]  /*1940*/  ISETP.NE.AND.EX P2, PT, RZ, UR9, PT, P2 ;  /* 0x00000009ff007c0c */ /* 0x000fe2000bf45320 */
[----:B------:R-:W-:Y:S01]  /*1950*/  IMAD.U32 R151, RZ, RZ, UR4 ;  /* 0x00000004ff977e24 */ /* 0x000fe2000f8e00ff */
[C---:B------:R-:W-:Y:S01]  /*1960*/  IADD3.X R9, R28.reuse, UR7, RZ, P3, !PT ;  /* 0x000000071c097c10 */ /* 0x040fe20009ffe4ff */
[----:B------:R-:W-:Y:S01]  /*1970*/  ULDC.64 UR4, c[0x0][0x418] ;  /* 0x0001060000047ab9 */ /* 0x000fe20000000a00 */
[----:B------:R0:W-:Y:S04]  /*1980*/  STL [R1+0x8], R29 ;  /* 0x0000081d01007387 */ /* 0x0001e80000100800 */
[----:B------:R0:W5:Y:S05]  /*1990*/  @P0 LDG.E R26, desc[UR54][R8.64] ;  /* 0x00000036081a0981 */ /* 0x00016a000c1e1900 */
[----:B------:R-:W-:Y:S01]  /*19a0*/  @P2 IADD3 R6, P1, R29, UR8, RZ ;  /* 0x000000081d062c10 */ /* 0x000fe2000ff3e0ff */
[----:B------:R-:W-:Y:S01]  /*19b0*/  UISETP.NE.U32.AND UP0, UPT, UR4, URZ, UPT ;  /* 0x0000003f0400728c */ /* 0x000fe2000bf05070 */
[----:B------:R0:W-:Y:S02]  /*19c0*/  STL [R1+0xc], R28 ;  /* 0x00000c1c01007387 */ /* 0x0001e40000100800 */
[----:B------:R-:W-:Y:S01]  /*19d0*/  @P2 IADD3.X R7, R28, UR9, RZ, P1, !PT ;  /* 0x000000091c072c10 */ /* 0x000fe20008ffe4ff */
[----:B------:R-:W-:-:S04]  /*19e0*/  ULDC UR4, c[0x0][0x424] ;  /* 0x0001090000047ab9 */ /* 0x000fc80000000800 */
[----:B------:R0:W5:Y:S01]  /*19f0*/  @P2 LDG.E R151, desc[UR54][R6.64] ;  /* 0x0000003606972981 */ /* 0x000162000c1e1900 */
[----:B------:R-:W-:-:S03]  /*1a00*/  UISETP.NE.AND.EX UP0, UPT, UR5, URZ, UPT, UP0 ;  /* 0x0000003f0500728c */ /* 0x000fc6000bf05300 */
[----:B------:R-:W-:Y:S01]  /*1a10*/  ULDC UR5, c[0x0][0x2f0] ;  /* 0x0000bc0000057ab9 */ /* 0x000fe20000000800 */
[----:B------:R-:W-:-:S04]  /*1a20*/  USEL UR4, UR4, 0x1, UP0 ;  /* 0x0000000104047887 */ /* 0x000fc80008000000 */
[----:B------:R-:W-:-:S03]  /*1a30*/  UIMAD UR4, UR4, UR5, URZ ;  /* 0x00000005040472a4 */ /* 0x000fc6000f8e023f */
[----:B------:R-:W-:Y:S02]  /*1a40*/  ULDC UR5, c[0x0][0x348] ;  /* 0x0000d20000057ab9 */ /* 0x000fe40000000800 */
[----:B------:R-:W-:Y:S01]  /*1a50*/  MOV R2, UR5 ;  /* 0x0000000500027c02 */ /* 0x000fe20008000f00 */
[----:B------:R-:W-:Y:S01]  /*1a60*/  IMAD.U32 R25, RZ, RZ, UR4 ;  /* 0x00000004ff197e24 */ /* 0x000fe2000f8e00ff */
[----:B0-----:R-:W-:Y:S06]  /*1a70*/  @P2 BRA `(.L_x_329) ;  /* 0x0000000000242947 */ /* 0x001fec0003800000 */
[----:B------:R-:W-:Y:S02]  /*1a80*/  ULDC.64 UR4, c[0x0][0xa00] ;  /* 0x0002800000047ab9 */ /* 0x000fe40000000a00 */
[----:B------:R-:W-:-:S04]  /*1a90*/  ISETP.NE.U32.AND P1, PT, RZ, UR4, PT ;  /* 0x00000004ff007c0c */ /* 0x000fc8000bf25070 */
[----:B------:R-:W-:-:S13]  /*1aa0*/  ISETP.NE.AND.EX P1, PT, RZ, UR5, PT, P1 ;  /* 0x00000005ff007c0c */ /* 0x000fda000bf25310 */
[----:B------:R-:W-:Y:S05]  /*1ab0*/  @!P1 BRA `(.L_x_329) ;  /* 0x0000000000149947 */ /* 0x000fea0003800000 */
[----:B------:R-:W0:Y:S02]  /*1ac0*/  LDC.64 R4, c[0x0][0xa00] ;  /* 0x00028000ff047b82 */ /* 0x000e240000000a00 */
[----:B0-----:R-:W-:-:S05]  /*1ad0*/  IMAD.WIDE R4, R237, 0x4, R4 ;  /* 0x00000004ed047825 */ /* 0x001fca00078e0204 */
[----:B-----5:R-:W2:Y:S04]  /*1ae0*/  LDG.E R151, desc[UR54][R4.64] ;  /* 0x0000003604977981 */ /* 0x020ea8000c1e1900 */
[----:B------:R-:W2:Y:S02]  /*1af0*/  LDG.E R0, desc[UR54][R4.64+0x4] ;  /* 0x0000043604007981 */ /* 0x000ea4000c1e1900 */
[----:B--2---:R-:W-:-:S07]  /*1b00*/  IMAD.IADD R151, R0, 0x1, -R151 ;  /* 0x0000000100977824 */ /* 0x004fce00078e0a97 */
.L_x_329:
[----:B------:R-:W-:Y:S01]  /*1b10*/  ULDC.64 UR4, c[0x0][0xa20] ;  /* 0x0002880000047ab9 */ /* 0x000fe20000000a00 */
[----:B------:R0:W-:Y:S01]  /*1b20*/  STL [R1+0x18], R149 ;  /* 0x0000189501007387 */ /* 0x0001e20000100800 */
[----:B------:R-:W-:Y:S02]  /*1b30*/  ISETP.NE.U32.AND P1, PT, RZ, UR4, PT ;  /* 0x00000004ff007c0c */ /* 0x000fe4000bf25070 */
[C---:B------:R-:W-:Y:S02]  /*1b40*/  LOP3.LUT R3, R150.reuse, 0xff000000, RZ, 0xc0, !PT ;  /* 0xff00000096037812 */ /* 0x040fe400078ec0ff */
[----:B------:R-:W-:Y:S02]  /*1b50*/  ISETP.NE.AND.EX P1, PT, RZ, UR5, PT, P1 ;  /* 0x00000005ff007c0c */ /* 0x000fe4000bf25310 */
[----:B------:R-:W-:Y:S02]  /*1b60*/  LOP3.LUT R0, R150, 0xff0000, RZ, 0xc0, !PT ;  /* 0x00ff000096007812 */ /* 0x000fe400078ec0ff */
[----:B------:R-:W-:-:S02]  /*1b70*/  SHF.R.U32.HI R3, RZ, 0x8, R3 ;  /* 0x00000008ff037819 */ /* 0x000fc40000011603 */
[----:B------:R-:W-:Y:S02]  /*1b80*/  LOP3.LUT R235, R150, 0xffff, RZ, 0xc0, !PT ;  /* 0x0000ffff96eb7812 */ /* 0x000fe400078ec0ff */
[----:B------:R-:W-:-:S05]  /*1b90*/  LEA.HI R11, R0, R3, RZ, 0x10 ;  /* 0x00000003000b7211 */ /* 0x000fca00078f80ff */
[----:B0-----:R-:W-:Y:S05]  /*1ba0*/  @!P1 BRA `(.L_x_330) ;  /* 0x0000000000109947 */ /* 0x001fea0003800000 */
[----:B------:R-:W-:-:S04]  /*1bb0*/  IADD3 R4, P0, R29, UR4, RZ ;  /* 0x000000041d047c10 */ /* 0x000fc8000ff1e0ff */
[----:B------:R-:W-:-:S05]  /*1bc0*/  IADD3.X R5, R28, UR5, RZ, P0, !PT ;  /* 0x000000051c057c10 */ /* 0x000fca00087fe4ff */
[----:B------:R0:W5:Y:S01]  /*1bd0*/  LDG.E R25, desc[UR54][R4.64] ;  /* 0x0000003604197981 */ /* 0x000162000c1e1900 */
[----:B------:R-:W-:Y:S05]  /*1be0*/  BRA `(.L_x_331) ;  /* 0x0000000000107947 */ /* 0x000fea0003800000 */
.L_x_330:
[----:B------:R-:W-:Y:S05]  /*1bf0*/  @!P0 BRA `(.L_x_331) ;  /* 0x00000000000c8947 */ /* 0x000fea0003800000 */
[----:B------:R-:W2:Y:S04]  /*1c00*/  LDG.E R0, desc[UR54][R8.64] ;  /* 0x0000003608007981 */ /* 0x000ea8000c1e1900 */
[----:B------:R-:W2:Y:S02]  /*1c10*/  LDG.E R25, desc[UR54][R8.64+0x4] ;  /* 0x0000043608197981 */ /* 0x000ea4000c1e1900 */
[----:B--2---:R-:W-:-:S07]  /*1c20*/  IMAD.IADD R25, R25, 0x1, -R0 ;  /* 0x0000000119197824 */ /* 0x004fce00078e0a00 */
.L_x_331:
[----:B------:R-:W-:Y:S01]  /*1c30*/  ULDC.64 UR4, c[0x0][0xa10] ;  /* 0x0002840000047ab9 */ /* 0x000fe20000000a00 */
[----:B------:R-:W2:Y:S01]  /*1c40*/  LDL.LU R27, [R1+0x10] ;  /* 0x00001000011b7983 */ /* 0x000ea20000300800 */
[----:B------:R-:W-:-:S04]  /*1c50*/  ISETP.NE.U32.AND P0, PT, RZ, UR4, PT ;  /* 0x00000004ff007c0c */ /* 0x000fc8000bf05070 */
[----:B------:R-:W-:Y:S01]  /*1c60*/  ISETP.NE.AND.EX P0, PT, RZ, UR5, PT, P0 ;  /* 0x00000005ff007c0c */ /* 0x000fe2000bf05300 */
[----:B------:R-:W-:-:S12]  /*1c70*/  ULDC.64 UR4, c[0x0][0xa30] ;  /* 0x00028c0000047ab9 */ /* 0x000fd80000000a00 */
[----:B0-----:R-:W0:Y:S02]  /*1c80*/  @P0 LDC.64 R4, c[0x0][0xa10] ;  /* 0x00028400ff040b82 */ /* 0x001e240000000a00 */
[----:B0-----:R-:W-:-:S05]  /*1c90*/  @P0 IMAD.WIDE R4, R237, 0x4, R4 ;  /* 0x00000004ed040825 */ /* 0x001fca00078e0204 */
[----:B------:R-:W3:Y:S04]  /*1ca0*/  @P0 LDG.E R0, desc[UR54][R4.64] ;  /* 0x0000003604000981 */ /* 0x000ee8000c1e1900 */
[----:B------:R-:W3:Y:S01]  /*1cb0*/  @P0 LDG.E R3, desc[UR54][R4.64+0x4] ;  /* 0x0000043604030981 */ /* 0x000ee2000c1e1900 */
[----:B------:R-:W-:Y:S01]  /*1cc0*/  ISETP.NE.U32.AND P1, PT, RZ, UR4, PT ;  /* 0x00000004ff007c0c */ /* 0x000fe2000bf25070 */
[----:B-----5:R-:W-:-:S03]  /*1cd0*/  IMAD.MOV.U32 R146, RZ, RZ, R25 ;  /* 0x000000ffff927224 */ /* 0x020fc600078e0019 */
[----:B------:R-:W-:-:S13]  /*1ce0*/  ISETP.NE.AND.EX P1, PT, RZ, UR5, PT, P1 ;  /* 0x00000005ff007c0c */ /* 0x000fda000bf25310 */
[----:B------:R-:W-:-:S04]  /*1cf0*/  @P1 IADD3 R6, P2, R29, UR4, RZ ;  /* 0x000000041d061c10 */ /* 0x000fc8000ff5e0ff */
[----:B------:R-:W-:-:S05]  /*1d00*/  @P1 IADD3.X R7, R28, UR5, RZ, P2, !PT ;  /* 0x000000051c071c10 */ /* 0x000fca00097fe4ff */
[----:B------:R0:W5:Y:S01]  /*1d10*/  @P1 LDG.E R146, desc[UR54][R6.64] ;  /* 0x0000003606921981 */ /* 0x000162000c1e1900 */
[----:B------:R-:W-:Y:S01]  /*1d20*/  IMAD.IADD R9, R25, 0x1, -R10 ;  /* 0x0000000119097824 */ /* 0x000fe200078e0a0a */
[----:B------:R-:W-:Y:S01]  /*1d30*/  LOP3.LUT R12, R11, 0xff, RZ, 0xc0, !PT ;  /* 0x000000ff0b0c7812 */ /* 0x000fe200078ec0ff */
[----:B------:R-:W-:Y:S01]  /*1d40*/  BSSY B0, `(.L_x_332) ;  /* 0x000002d000007945 */ /* 0x000fe20003800000 */
[----:B------:R-:W-:-:S03]  /*1d50*/  SHF.R.U32.HI R8, RZ, 0x10, R11 ;  /* 0x00000010ff087819 */ /* 0x000fc6000001160b */
[----:B------:R0:W-:Y:S01]  /*1d60*/  STL [R1+0x24], R12 ;  /* 0x0000240c01007387 */ /* 0x0001e20000100800 */
[----:B--2---:R-:W-:Y:S01]  /*1d70*/  LOP3.LUT R27, R27, 0xfffffff7, RZ, 0xc0, !PT ;  /* 0xfffffff71b1b7812 */ /* 0x004fe200078ec0ff */
[----:B---3--:R-:W-:-:S04]  /*1d80*/  @P0 IMAD.IADD R2, R3, 0x1, -R0 ;  /* 0x0000000103020824 */ /* 0x008fc800078e0a00 */
[----:B------:R-:W-:-:S05]  /*1d90*/  IMAD.IADD R157, R9, 0x1, R2 ;  /* 0x00000001099d7824 */ /* 0x000fca00078e0202 */
[C---:B------:R-:W-:Y:S02]  /*1da0*/  ISETP.GE.AND P3, PT, R157.reuse, 0x1, PT ;  /* 0x000000019d00780c */ /* 0x040fe40003f66270 */
[----:B------:R-:W-:-:S05]  /*1db0*/  IADD3 R0, R157, 0x9f, RZ ;  /* 0x0000009f9d007810 */ /* 0x000fca0007ffe0ff */
[----:B------:R-:W-:-:S05]  /*1dc0*/  IMAD.HI R0, R0, 0x66666667, RZ ;  /* 0x6666666700007827 */ /* 0x000fca00078e02ff */
[----:B------:R-:W-:Y:S02]  /*1dd0*/  SHF.R.U32.HI R3, RZ, 0x1f, R0 ;  /* 0x0000001fff037819 */ /* 0x000fe40000011600 */
[----:B------:R-:W-:Y:S02]  /*1de0*/  @P3 LOP3.LUT R27, R27, 0x8, RZ, 0xfc, !PT ;  /* 0x000000081b1b3812 */ /* 0x000fe400078efcff */
[----:B------:R-:W-:Y:S01]  /*1df0*/  LEA.HI.SX32 R148, R0, R3, 0x1a ;  /* 0x0000000300947211 */ /* 0x000fe200078fd2ff */
[----:B------:R-:W-:Y:S02]  /*1e00*/  IMAD.MOV.U32 R3, RZ, RZ, RZ ;  /* 0x000000ffff037224 */ /* 0x000fe400078e00ff */
[----:B------:R0:W-:Y:S04]  /*1e10*/  STL [R1+0x10], R27 ;  /* 0x0000101b01007387 */ /* 0x0001e80000100800 */
[----:B------:R0:W-:Y:S01]  /*1e20*/  STL [R1+0x4], R8 ;  /* 0x0000040801007387 */ /* 0x0001e20000100800 */
[----:B------:R-:W-:Y:S05]  /*1e30*/  @!P3 BRA `(.L_x_333) ;  /* 0x000000000074b947 */ /* 0x000fea0003800000 */
[----:B------:R-:W-:Y:S01]  /*1e40*/  ISETP.NE.AND P0, PT, R8, RZ, PT ;  /* 0x000000ff0800720c */ /* 0x000fe20003f05270 */
[----:B------:R-:W-:-:S03]  /*1e50*/  ULDC UR4, c[0x0][0x9f0] ;  /* 0x00027c0000047ab9 */ /* 0x000fc60000000800 */
[----:B------:R-:W-:-:S04]  /*1e60*/  SEL R11, R8, UR4, P0 ;  /* 0x00000004080b7c07 */ /* 0x000fc80008000000 */
[-C--:B0-----:R-:W-:Y:S02]  /*1e70*/  IABS R6, R11.reuse ;  /* 0x0000000b00067213 */ /* 0x081fe40000000000 */
[----:B------:R-:W-:Y:S02]  /*1e80*/  IADD3 R0, R148, -0x1, R11 ;  /* 0xffffffff94007810 */ /* 0x000fe40007ffe00b */
[----:B------:R-:W0:Y:S01]  /*1e90*/  I2F.RP R3, R6 ;  /* 0x0000000600037306 */ /* 0x000e220000209400 */
[-C--:B------:R-:W-:Y:S02]  /*1ea0*/  IABS R10, R11.reuse ;  /* 0x0000000b000a7213 */ /* 0x080fe40000000000 */
[----:B------:R-:W-:Y:S02]  /*1eb0*/  IABS R8, R0 ;  /* 0x0000000000087213 */ /* 0x000fe40000000000 */
[----:B------:R-:W-:-:S04]  /*1ec0*/  LOP3.LUT R0, R0, R11, RZ, 0x3c, !PT ;  /* 0x0000000b00007212 */ /* 0x000fc800078e3cff */
[----:B------:R-:W-:Y:S01]  /*1ed0*/  ISETP.GE.AND P2, PT, R0, RZ, PT ;  /* 0x000000ff0000720c */ /* 0x000fe20003f46270 */
[----:B0-----:R-:W0:Y:S02]  /*1ee0*/  MUFU.RCP R3, R3 ;  /* 0x0000000300037308 */ /* 0x001e240000001000 */
[----:B0-----:R-:W-:Y:S02]  /*1ef0*/  VIADD R4, R3, 0xffffffe ;  /* 0x0ffffffe03047836 */ /* 0x001fe40000000000 */
[----:B------:R-:W-:-:S04]  /*1f00*/  IMAD.MOV R3, RZ, RZ, -R10 ;  /* 0x000000ffff037224 */ /* 0x000fc800078e0a0a */
[----:B------:R0:W1:Y:S02]  /*1f10*/  F2I.FTZ.U32.TRUNC.NTZ R5, R4 ;  /* 0x0000000400057305 */ /* 0x000064000021f000 */
[----:B0-----:R-:W-:Y:S02]  /*1f20*/  IMAD.MOV.U32 R4, RZ, RZ, RZ ;  /* 0x000000ffff047224 */ /* 0x001fe400078e00ff */
[----:B-1----:R-:W-:-:S04]  /*1f30*/  IMAD.MOV R7, RZ, RZ, -R5 ;  /* 0x000000ffff077224 */ /* 0x002fc800078e0a05 */
[----:B------:R-:W-:-:S04]  /*1f40*/  IMAD R7, R7, R6, RZ ;  /* 0x0000000607077224 */ /* 0x000fc800078e02ff */
[----:B------:R-:W-:-:S06]  /*1f50*/  IMAD.HI.U32 R5, R5, R7, R4 ;  /* 0x0000000705057227 */ /* 0x000fcc00078e0004 */
[----:B------:R-:W-:-:S04]  /*1f60*/  IMAD.HI.U32 R5, R5, R8, RZ ;  /* 0x0000000805057227 */ /* 0x000fc800078e00ff */
[----:B------:R-:W-:-:S05]  /*1f70*/  IMAD R3, R5, R3, R8 ;  /* 0x0000000305037224 */ /* 0x000fca00078e0208 */
[----:B------:R-:W-:-:S13]  /*1f80*/  ISETP.GT.U32.AND P1, PT, R6, R3, PT ;  /* 0x000000030600720c */ /* 0x000fda0003f24070 */
[----:B------:R-:W-:Y:S02]  /*1f90*/  @!P1 IMAD.IADD R3, R3, 0x1, -R6 ;  /* 0x0000000103039824 */ /* 0x000fe400078e0a06 */
[----:B------:R-:W-:Y:S01]  /*1fa0*/  @!P1 VIADD R5, R5, 0x1 ;  /* 0x0000000105059836 */ /* 0x000fe20000000000 */
[----:B------:R-:W-:Y:S02]  /*1fb0*/  ISETP.NE.AND P1, PT, R11, RZ, PT ;  /* 0x000000ff0b00720c */ /* 0x000fe40003f25270 */
[----:B------:R-:W-:-:S13]  /*1fc0*/  ISETP.GE.U32.AND P0, PT, R3, R6, PT ;  /* 0x000000060300720c */ /* 0x000fda0003f06070 */
[----:B------:R-:W-:-:S05]  /*1fd0*/  @P0 IADD3 R5, R5, 0x1, RZ ;  /* 0x0000000105050810 */ /* 0x000fca0007ffe0ff */
[----:B------:R-:W-:-:S04]  /*1fe0*/  IMAD.MOV.U32 R3, RZ, RZ, R5 ;  /* 0x000000ffff037224 */ /* 0x000fc800078e0005 */
[----:B------:R-:W-:Y:S01]  /*1ff0*/  @!P2 IMAD.MOV R3, RZ, RZ, -R3 ;  /* 0x000000ffff03a224 */ /* 0x000fe200078e0a03 */
[----:B------:R-:W-:-:S07]  /*2000*/  @!P1 LOP3.LUT R3, RZ, R11, RZ, 0x33, !PT ;  /* 0x0000000bff039212 */ /* 0x000fce00078e33ff */
.L_x_333:
[----:B------:R-:W-:Y:S05]  /*2010*/  BSYNC B0 ;  /* 0x0000000000007941 */ /* 0x000fea0003800000 */
.L_x_332:
[----:B------:R-:W-:-:S05]  /*2020*/  IMAD R0, R12, R3, RZ ;  /* 0x000000030c007224 */ /* 0x000fca00078e02ff */
[C---:B------:R-:W-:Y:S01]  /*2030*/  VIADDMNMX R3, R0.reuse, R3, R148, PT ;  /* 0x0000000300037246 */ /* 0x040fe20003800194 */
[----:B------:R-:W-:-:S04]  /*2040*/  IMAD R0, R0, 0xa0, -R9 ;  /* 0x000000a000007824 */ /* 0x000fc800078e0a09 */
[----:B------:R-:W-:Y:S01]  /*2050*/  IMAD R3, R3, 0xa0, -R9 ;  /* 0x000000a003037824 */ /* 0x000fe200078e0a09 */
[----:B------:R-:W-:-:S04]  /*2060*/  VIMNMX R0, RZ, R0, !PT ;  /* 0x00000000ff007248 */ /* 0x000fc80007fe0100 */
[----:B------:R-:W-:Y:S01]  /*2070*/  VIMNMX R3, R3, R2, PT ;  /* 0x0000000203037248 */ /* 0x000fe20003fe0100 */
[----:B------:R-:W-:-:S03]  /*2080*/  IMAD.WIDE.U32 R126, R0, -0x33333333, RZ ;  /* 0xcccccccd007e7825 */ /* 0x000fc600078e00ff */
[----:B------:R-:W-:Y:S02]  /*2090*/  ISETP.GT.AND P0, PT, R3, R0, PT ;  /* 0x000000000300720c */ /* 0x000fe40003f04270 */
[----:B------:R-:W-:-:S05]  /*20a0*/  SHF.R.U32.HI R126, RZ, 0x7, R127 ;  /* 0x00000007ff7e7819 */ /* 0x000fca000001167f */
[----:B------:R-:W-:-:S06]  /*20b0*/  IMAD.MOV.U32 R24, RZ, RZ, R126 ;  /* 0x000000ffff187224 */ /* 0x000fcc00078e007e */
[----:B------:R-:W-:-:S04]  /*20c0*/  @P0 VIADD R0, R3, 0x9f ;  /* 0x0000009f03000836 */ /* 0x000fc80000000000 */
[----:B------:R-:W-:-:S05]  /*20d0*/  @P0 IMAD.HI R0, R0, 0x66666667, RZ ;  /* 0x6666666700000827 */ /* 0x000fca00078e02ff */
[----:B------:R-:W-:-:S04]  /*20e0*/  @P0 SHF.R.U32.HI R3, RZ, 0x1f, R0 ;  /* 0x0000001fff030819 */ /* 0x000fc80000011600 */
[----:B------:R-:W-:Y:S02]  /*20f0*/  @P0 LEA.HI.SX32 R24, R0, R3, 0x1a ;  /* 0x0000000300180211 */ /* 0x000fe400078fd2ff */
[----:B------:R-:W-:Y:S02]  /*2100*/  PLOP3.LUT P0, PT, PT, PT, PT, 0x80, 0x0 ;  /* 0x000000000000781c */ /* 0x000fe40003f0f070 */
[----:B------:R-:W-:-:S13]  /*2110*/  ISETP.GT.AND P1, PT, R24, R126, PT ;  /* 0x0000007e1800720c */ /* 0x000fda0003f24270 */
[----:B------:R-:W-:Y:S05]  /*2120*/  @!P1 BRA `(.L_x_334) ;  /* 0x000000e0004c9947 */ /* 0x000fea0003800000 */
[----:B------:R-:W-:Y:S01]  /*2130*/  VIADD R0, R16, 0x24200 ;  /* 0x0002420010007836 */ /* 0x000fe20000000000 */
[----:B------:R-:W-:Y:S04]  /*2140*/  BSSY B6, `(.L_x_335) ;  /* 0x0000013000067945 */ /* 0x000fe80003800000 */
[----:B------:R-:W-:-:S13]  /*2150*/  LOP3.LUT P0, RZ, R0, 0x1bf, RZ, 0xc0, !PT ;  /* 0x000001bf00ff7812 */ /* 0x000fda000780c0ff */
[----:B------:R-:W-:Y:S05]  /*2160*/  @!P0 BRA `(.L_x_336) ;  /* 0x0000000000408947 */ /* 0x000fea0003800000 */
[----:B------:R-:W-:Y:S01]  /*2170*/  MOV R0, 0x0 ;  /* 0x0000000000007802 */ /* 0x000fe20000000f00 */
[----:B------:R-:W-:Y:S01]  /*2180*/  ULDC.64 UR4, c[0x4][0x98] ;  /* 0x0100260000047ab9 */ /* 0x000fe20000000a00 */
[----:B------:R-:W-:Y:S01]  /*2190*/  ULDC.64 UR6, c[0x4][0x20] ;  /* 0x0100080000067ab9 */ /* 0x000fe20000000a00 */
[----:B------:R-:W-:Y:S01]  /*21a0*/  IMAD.U32 R4, RZ, RZ, UR4 ;  /* 0x00000004ff047e24 */ /* 0x000fe2000f8e00ff */
[----:B------:R1:W2:Y:S01]  /*21b0*/  LDC.64 R14, c[0x4][R0] ;  /* 0x01000000000e7b82 */ /* 0x0002a20000000a00 */
[----:B------:R-:W-:Y:S01]  /*21c0*/  IMAD.U32 R5, RZ, RZ, UR5 ;  /* 0x00000005ff057e24 */ /* 0x000fe2000f8e00ff */
[----:B------:R-:W-:Y:S01]  /*21d0*/  ULDC.64 UR4, c[0x4][0xa0] ;  /* 0x0100280000047ab9 */ /* 0x000fe20000000a00 */
[----:B------:R-:W-:Y:S01]  /*21e0*/  IMAD.U32 R10, RZ, RZ, UR6 ;  /* 0x00000006ff0a7e24 */ /* 0x000fe2000f8e00ff */
[----:B0-----:R-:W-:Y:S01]  /*21f0*/  MOV R6, UR4 ;  /* 0x0000000400067c02 */ /* 0x001fe20008000f00 */
[----:B------:R-:W-:Y:S02]  /*2200*/  IMAD.U32 R7, RZ, RZ, UR5 ;  /* 0x00000005ff077e24 */ /* 0x000fe4000f8e00ff */
[----:B------:R-:W-:-:S02]  /*2210*/  IMAD.U32 R11, RZ, RZ, UR7 ;  /* 0x00000007ff0b7e24 */ /* 0x000fc4000f8e00ff */
[----:B------:R-:W-:Y:S02]  /*2220*/  IMAD.MOV.U32 R8, RZ, RZ, 0x70 ;  /* 0x00000070ff087424 */ /* 0x000fe400078e00ff */
[----:B------:R-:W-:Y:S02]  /*2230*/  IMAD.MOV.U32 R12, RZ, RZ, 0x1 ;  /* 0x00000001ff0c7424 */ /* 0x000fe400078e00ff */
[----:B-1----:R-:W-:-:S07]  /*2240*/  IMAD.MOV.U32 R13, RZ, RZ, RZ ;  /* 0x000000ffff0d7224 */ /* 0x002fce00078e00ff */
[----:B------:R-:W-:-:S07]  /*2250*/  LEPC R20, `(.L_x_336) ;  /* 0x000000001014794e */ /* 0x000fce0000000000 */
[----:B--2--5:R-:W-:Y:S05]  /*2260*/  CALL.ABS.NOINC R14 ;  /* 0x000000000e007343 */ /* 0x024fea0003c00000 */
.L_x_336:
[----:B------:R-:W-:Y:S05]  /*2270*/  BSYNC B6 ;  /* 0x0000000000067941 */ /* 0x000fea0003800000 */
.L_x_335:
[----:B------:R-:W-:Y:S01]  /*2280*/  VIADD R0, R16, 0xf200 ;  /* 0x0000f20010007836 */ /* 0x000fe20000000000 */
[----:B------:R-:W-:Y:S04]  /*2290*/  BSSY B6, `(.L_x_337) ;  /* 0x0000013000067945 */ /* 0x000fe80003800000 */
[----:B------:R-:W-:-:S13]  /*22a0*/  LOP3.LUT P0, RZ, R0, 0x1bf, RZ, 0xc0, !PT ;  /* 0x000001bf00ff7812 */ /* 0x000fda000780c0ff */
[----:B------:R-:W-:Y:S05]  /*22b0*/  @!P0 BRA `(.L_x_338) ;  /* 0x0000000000408947 */ /* 0x000fea0003800000 */
[----:B------:R-:W-:Y:S01]  /*22c0*/  MOV R0, 0x0 ;  /* 0x0000000000007802 */ /* 0x000fe20000000f00 */
[----:B------:R-:W-:Y:S01]  /*22d0*/  ULDC.64 UR4, c[0x4][0x98] ;  /* 0x0100260000047ab9 */ /* 0x000fe20000000a00 */
[----:B------:R-:W-:Y:S01]  /*22e0*/  ULDC.64 UR6, c[0x4][0x20] ;  /* 0x0100080000067ab9 */ /* 0x000fe20000000a00 */
[----:B------:R-:W-:Y:S01]  /*22f0*/  MOV R4, UR4 ;  /* 0x0000000400047c02 */ /* 0x000fe20008000f00 */
[----:B------:R1:W2:Y:S01]  /*2300*/  LDC.64 R14, c[0x4][R0] ;  /* 0x01000000000e7b82 */ /* 0x0002a20000000a00 */
[----:B------:R-:W-:Y:S01]  /*2310*/  IMAD.U32 R5, RZ, RZ, UR5 ;  /* 0x00000005ff057e24 */ /* 0x000fe2000f8e00ff */
[----:B------:R-:W-:Y:S01]  /*2320*/  ULDC.64 UR4, c[0x4][0xa0] ;  /* 0x0100280000047ab9 */ /* 0x000fe20000000a00 */
[----:B------:R-:W-:Y:S01]  /*2330*/  IMAD.U32 R10, RZ, RZ, UR6 ;  /* 0x00000006ff0a7e24 */ /* 0x000fe2000f8e00ff */
[----:B------:R-:W-:Y:S01]  /*2340*/  MOV R13, RZ ;  /* 0x000000ff000d7202 */ /* 0x000fe20000000f00 */
[----:B0-----:R-:W-:Y:S02]  /*2350*/  IMAD.U32 R6, RZ, RZ, UR4 ;  /* 0x00000004ff067e24 */ /* 0x001fe4000f8e00ff */
[----:B------:R-:W-:-:S02]  /*2360*/  IMAD.U32 R7, RZ, RZ, UR5 ;  /* 0x00000005ff077e24 */ /* 0x000fc4000f8e00ff */
[----:B------:R-:W-:Y:S02]  /*2370*/  IMAD.U32 R11, RZ, RZ, UR7 ;  /* 0x00000007ff0b7e24 */ /* 0x000fe4000f8e00ff */
[----:B------:R-:W-:Y:S02]  /*2380*/  IMAD.MOV.U32 R8, RZ, RZ, 0x70 ;  /* 0x00000070ff087424 */ /* 0x000fe400078e00ff */
[----:B-1----:R-:W-:-:S07]  /*2390*/  IMAD.MOV.U32 R12, RZ, RZ, 0x1 ;  /* 0x00000001ff0c7424 */ /* 0x002fce00078e00ff */
[----:B------:R-:W-:-:S07]  /*23a0*/  LEPC R20, `(.L_x_338) ;  /* 0x000000001014794e */ /* 0x000fce0000000000 */
[----:B--2--5:R-:W-:Y:S05]  /*23b0*/  CALL.ABS.NOINC R14 ;  /* 0x000000000e007343 */ /* 0x024fea0003c00000 */
.L_x_338:
[----:B------:R-:W-:Y:S05]  /*23c0*/  BSYNC B6 ;  /* 0x0000000000067941 */ /* 0x000fea0003800000 */
.L_x_337:
[----:B------:R-:W-:Y:S01]  /*23d0*/  ULDC.64 UR4, c[0x0][0x9f8] ;  /* 0x00027e0000047ab9 */ /* 0x000fe20000000a00 */
[----:B------:R-:W-:Y:S01]  /*23e0*/  IMAD.MOV.U32 R0, RZ, RZ, R237 ;  /* 0x000000ffff007224 */ /* 0x000fe200078e00ed */
[----:B------:R-:W-:Y:S01]  /*23f0*/  ISETP.NE.U32.AND P0, PT, RZ, UR4, PT ;  /* 0x00000004ff007c0c */ /* 0x000fe2000bf05070 */
[----:B------:R-:W-:Y:S01]  /*2400*/  IMAD.MOV.U32 R20, RZ, RZ, R27 ;  /* 0x000000ffff147224 */ /* 0x000fe200078e001b */
[----:B------:R-:W1:Y:S02]  /*2410*/  LDC.64 R114, c[0x0][0x300] ;  /* 0x0000c000ff727b82 */ /* 0x000e640000000a00 */
[----:B------:R-:W-:Y:S01]  /*2420*/  ISETP.NE.AND.EX P0, PT, RZ, UR5, PT, P0 ;  /* 0x00000005ff007c0c */ /* 0x000fe2000bf05300 */
[----:B------:R-:W-:Y:S01]  /*2430*/  IMAD.IADD R123, R26, 0x1, R25 ;  /* 0x000000011a7b7824 */ /* 0x000fe200078e0219 */
[----:B------:R-:W-:-:S04]  /*2440*/  SHF.R.S32.HI R19, RZ, 0x1f, R18 ;  /* 0x0000001fff137819 */ /* 0x000fc80000011412 */
[----:B------:R-:W2:Y:S07]  /*2450*/  LDC.64 R108, c[0x0][0x3f8] ;  /* 0x0000fe00ff6c7b82 */ /* 0x000eae0000000a00 */
[----:B------:R-:W-:Y:S01]  /*2460*/  @P0 IADD3 R4, P1, R29, UR4, RZ ;  /* 0x000000041d040c10 */ /* 0x000fe2000ff3e0ff */
[----:B------:R-:W3:Y:S03]  /*2470*/  LDC.64 R102, c[0x0][0x408] ;  /* 0x00010200ff667b82 */ /* 0x000ee60000000a00 */
[----:B------:R-:W-:Y:S01]  /*2480*/  @P0 IADD3.X R5, R28, UR5, RZ, P1, !PT ;  /* 0x000000051c050c10 */ /* 0x000fe20008ffe4ff */
[----:B0-----:R-:W0:Y:S01]  /*2490*/  S2R R27, SR_TID.X ;  /* 0x00000000001b7919 */ /* 0x001e220000002100 */
[----:B------:R-:W-:Y:S01]  /*24a0*/  SHF.R.S32.HI R15, RZ, 0x1f, R123 ;  /* 0x0000001fff0f7819 */ /* 0x000fe2000001147b */
[----:B------:R-:W-:-:S02]  /*24b0*/  ULDC.64 UR4, c[0x0][0xa08] ;  /* 0x0002820000047ab9 */ /* 0x000fc40000000a00 */
[----:B------:R4:W3:Y:S01]  /*24c0*/  @P0 LDG.E R0, desc[UR54][R4.64] ;  /* 0x0000003604000981 */ /* 0x0008e2000c1e1900 */
[-C--:B-1----:R-:W-:Y:S01]  /*24d0*/  IMAD.WIDE.U32 R6, R123, R114.reuse, RZ ;  /* 0x000000727b067225 */ /* 0x082fe200078e00ff */
[----:B------:R-:W-:Y:S01]  /*24e0*/  ISETP.NE.U32.AND P0, PT, RZ, UR4, PT ;  /* 0x00000004ff007c0c */ /* 0x000fe2000bf05070 */
[----:B------:R-:W1:Y:S01]  /*24f0*/  LDC R121, c[0x0][0x3f4] ;  /* 0x0000fd00ff797b82 */ /* 0x000e620000000800 */
[----:B------:R-:W-:Y:S01]  /*2500*/  SHF.R.S32.HI R31, RZ, 0x1f, R220 ;  /* 0x0000001fff1f7819 */ /* 0x000fe200000114dc */
[----:B------:R-:W-:Y:S01]  /*2510*/  IMAD R8, R15, R114, RZ ;  /* 0x000000720f087224 */ /* 0x000fe200078e02ff */
[----:B------:R-:W-:Y:S01]  /*2520*/  ISETP.NE.AND.EX P0, PT, RZ, UR5, PT, P0 ;  /* 0x00000005ff007c0c */ /* 0x000fe2000bf05300 */
[----:B------:R-:W-:Y:S01]  /*2530*/  ULDC.64 UR4, c[0x0][0x308] ;  /* 0x0000c20000047ab9 */ /* 0x000fe20000000a00 */
[----:B------:R-:W-:Y:S01]  /*2540*/  LOP3.LUT R20, R20, 0xfffffffb, RZ, 0xc0, !PT ;  /* 0xfffffffb14147812 */ /* 0x000fe200078ec0ff */
[----:B------:R-:W-:Y:S01]  /*2550*/  IMAD R3, R123, R115, R8 ;  /* 0x000000737b037224 */ /* 0x000fe200078e0208 */
[----:B------:R-:W-:Y:S01]  /*2560*/  SHF.R.S32.HI R23, RZ, 0x1f, R22 ;  /* 0x0000001fff177819 */ /* 0x000fe20000011416 */
[----:B--2---:R-:W-:Y:S01]  /*2570*/  IMAD R10, R31, R108, RZ ;  /* 0x0000006c1f0a7224 */ /* 0x004fe200078e02ff */
[----:B------:R-:W-:Y:S01]  /*2580*/  SHF.L.U64.HI R131, R114, 0x7, R115 ;  /* 0x0000000772837819 */ /* 0x000fe20000010273 */
[----:B------:R-:W-:-:S02]  /*2590*/  IMAD.IADD R7, R7, 0x1, R3 ;  /* 0x0000000107077824 */ /* 0x000fc400078e0203 */
[----:B------:R-:W-:Y:S02]  /*25a0*/  IMAD R13, R220, R109, R10 ;  /* 0x0000006ddc0d7224 */ /* 0x000fe400078e020a */
[----:B----4-:R-:W-:-:S04]  /*25b0*/  IMAD.WIDE.U32 R4, R235, UR4, R6 ;  /* 0x00000004eb047c25 */ /* 0x010fc8000f8e0006 */
[----:B------:R-:W-:Y:S01]  /*25c0*/  IMAD R5, R235, UR5, R5 ;  /* 0x00000005eb057c24 */ /* 0x000fe2000f8e0205 */
[----:B------:R-:W-:Y:S01]  /*25d0*/  ULDC.64 UR4, c[0x0][0x310] ;  /* 0x0000c40000047ab9 */ /* 0x000fe20000000a00 */
[----:B------:R-:W-:-:S04]  /*25e0*/  IMAD.WIDE.U32 R112, R220, R108, R22 ;  /* 0x0000006cdc707225 */ /* 0x000fc800078e0016 */
[----:B------:R-:W-:Y:S01]  /*25f0*/  IMAD.WIDE.U32 R110, R220, R108, R18 ;  /* 0x0000006cdc6e7225 */ /* 0x000fe200078e0012 */
[----:B0-----:R-:W-:-:S03]  /*2600*/  SHF.R.U32.HI R34, RZ, 0x7, R27 ;  /* 0x00000007ff227819 */ /* 0x001fc6000001161b */
[----:B------:R-:W-:Y:S01]  /*2610*/  VIADD R9, R27, 0xffffff80 ;  /* 0xffffff801b097836 */ /* 0x000fe20000000000 */
[----:B------:R-:W-:Y:S01]  /*2620*/  ISETP.NE.AND P6, PT, R34, 0x1, PT ;  /* 0x000000012200780c */ /* 0x000fe20003fc5270 */
[----:B------:R-:W-:Y:S02]  /*2630*/  IMAD.IADD R113, R113, 0x1, R13 ;  /* 0x0000000171717824 */ /* 0x000fe400078e020d */
[----:B------:R-:W-:Y:S01]  /*2640*/  IMAD.IADD R111, R13, 0x1, R111 ;  /* 0x000000010d6f7824 */ /* 0x000fe200078e026f */
[----:B------:R-:W-:Y:S01]  /*2650*/  SHF.R.S32.HI R8, RZ, 0x1f, R9 ;  /* 0x0000001fff087819 */ /* 0x000fe20000011409 */
[----:B---3--:R-:W-:-:S03]  /*2660*/  IMAD.WIDE.U32 R104, R220, R102, R18 ;  /* 0x00000066dc687225 */ /* 0x008fc600078e0012 */
[----:B------:R-:W-:Y:S01]  /*2670*/  LEA.HI R8, R8, R9, RZ, 0x2 ;  /* 0x0000000908087211 */ /* 0x000fe200078f10ff */
[----:B------:R-:W-:-:S03]  /*2680*/  IMAD.WIDE.U32 R106, R220, R102, R22 ;  /* 0x00000066dc6a7225 */ /* 0x000fc600078e0016 */
[--C-:B------:R-:W-:Y:S01]  /*2690*/  SHF.R.S32.HI R127, RZ, 0x2, R8.reuse ;  /* 0x00000002ff7f7819 */ /* 0x100fe20000011408 */
[----:B------:R-:W-:Y:S01]  /*26a0*/  IMAD R25, R115, 0xa0, RZ ;  /* 0x000000a073197824 */ /* 0x000fe200078e02ff */
[----:B------:R-:W-:Y:S01]  /*26b0*/  SHF.R.S32.HI R8, RZ, 0x1f, R8 ;  /* 0x0000001fff087819 */ /* 0x000fe20000011408 */
[----:B------:R-:W-:Y:S02]  /*26c0*/  IMAD.SHL.U32 R132, R114, 0x80, RZ ;  /* 0x0000008072847824 */ /* 0x000fe400078e00ff */
[----:B-----5:R-:W-:Y:S01]  /*26d0*/  IMAD.WIDE.U32 R112, R146, R108, R112 ;  /* 0x0000006c92707225 */ /* 0x020fe200078e0070 */
[----:B------:R-:W-:-:S03]  /*26e0*/  LEA.HI R8, R8, R127, RZ, 0x2 ;  /* 0x0000007f08087211 */ /* 0x000fc600078f10ff */
[----:B------:R-:W-:Y:S01]  /*26f0*/  IMAD.WIDE.U32 R110, R146, R108, R110 ;  /* 0x0000006c926e7225 */ /* 0x000fe200078e006e */
[----:B------:R-:W-:-:S03]  /*2700*/  LOP3.LUT R8, R8, 0xfffffffc, RZ, 0xc0, !PT ;  /* 0xfffffffc08087812 */ /* 0x000fc600078ec0ff */
[----:B------:R-:W-:Y:S02]  /*2710*/  VIADD R36, R220, 0x80 ;  /* 0x00000080dc247836 */ /* 0x000fe40000000000 */
[----:B------:R-:W-:Y:S02]  /*2720*/  IMAD.IADD R127, R127, 0x1, -R8 ;  /* 0x000000017f7f7824 */ /* 0x000fe400078e0a08 */
[----:B------:R-:W-:Y:S01]  /*2730*/  VIADD R8, R18, 0x80 ;  /* 0x0000008012087836 */ /* 0x000fe20000000000 */
[----:B------:R-:W-:Y:S01]  /*2740*/  SHF.R.S32.HI R147, RZ, 0x1f, R36 ;  /* 0x0000001fff937819 */ /* 0x000fe20000011424 */
[----:B------:R-:W-:Y:S02]  /*2750*/  IMAD R129, R109, 0xa0, RZ ;  /* 0x000000a06d817824 */ /* 0x000fe400078e02ff */
[----:B------:R-:W-:Y:S01]  /*2760*/  VIADD R163, R34, 0x8 ;  /* 0x0000000822a37836 */ /* 0x000fe20000000000 */
[----:B------:R-:W-:Y:S02]  /*2770*/  SHF.R.S32.HI R3, RZ, 0x1f, R0 ;  /* 0x0000001fff037819 */ /* 0x000fe40000011400 */
[----:B------:R-:W-:-:S02]  /*2780*/  SEL R21, R0, RZ, !P0 ;  /* 0x000000ff00157207 */ /* 0x000fc40004000000 */
[----:B------:R-:W-:Y:S01]  /*2790*/  SEL R12, R3, RZ, !P0 ;  /* 0x000000ff030c7207 */ /* 0x000fe20004000000 */
[----:B------:R-:W-:Y:S02]  /*27a0*/  IMAD R3, R31, R114, RZ ;  /* 0x000000721f037224 */ /* 0x000fe400078e02ff */
[----:B------:R-:W-:-:S04]  /*27b0*/  IMAD.WIDE.U32 R118, R21, UR4, R4 ;  /* 0x0000000415767c25 */ /* 0x000fc8000f8e0004 */
[----:B------:R-:W-:Y:S02]  /*27c0*/  IMAD R0, R12, UR4, RZ ;  /* 0x000000040c007c24 */ /* 0x000fe4000f8e02ff */
[----:B------:R-:W-:-:S04]  /*27d0*/  IMAD.WIDE.U32 R4, R220, R114, R18 ;  /* 0x00000072dc047225 */ /* 0x000fc800078e0012 */
[----:B------:R-:W-:Y:S01]  /*27e0*/  IMAD R9, R21, UR5, R0 ;  /* 0x0000000515097c24 */ /* 0x000fe2000f8e0200 */
[----:B------:R-:W-:Y:S05]  /*27f0*/  @!P6 WARPSYNC.ALL ;  /* 0x000000000000e948 */ /* 0x000fea0003800000 */
[----:B------:R-:W-:Y:S01]  /*2800*/  VIADD R0, R18, 0x20 ;  /* 0x0000002012007836 */ /* 0x000fe20000000000 */
[----:B------:R-:W-:Y:S01]  /*2810*/  ULDC.64 UR4, c[0x0][0x330] ;  /* 0x0000cc0000047ab9 */ /* 0x000fe20000000a00 */
[----:B------:R-:W-:Y:S01]  /*2820*/  IMAD R11, R220, R115, R3 ;  /* 0x00000073dc0b7224 */ /* 0x000fe200078e0203 */
[----:B------:R-:W-:Y:S01]  /*2830*/  ULDC.64 UR6, c[0x0][0x338] ;  /* 0x0000ce0000067ab9 */ /* 0x000fe20000000a00 */
[C---:B------:R-:W-:Y:S01]  /*2840*/  IMAD.WIDE.U32 R116, R235.reuse, UR4, R18 ;  /* 0x00000004eb747c25 */ /* 0x040fe2000f8e0012 */
[----:B------:R-:W-:Y:S01]  /*2850*/  ULDC UR4, c[0x0][0x2f4] ;  /* 0x0000bd0000047ab9 */ /* 0x000fe20000000800 */
[----:B------:R-:W-:Y:S01]  /*2860*/  @!P6 BAR.SYNC.DEFER_BLOCKING 0x9, 0x100 ;  /* 0x024400000000eb1d */ /* 0x000fe20000010000 */
[----:B------:R-:W-:Y:S01]  /*2870*/  ISETP.GE.AND P1, PT, R0, UR4, PT ;  /* 0x0000000400007c0c */ /* 0x000fe2000bf26270 */
[----:B------:R-:W-:Y:S01]  /*2880*/  IMAD R117, R235, UR5, R117 ;  /* 0x00000005eb757c24 */ /* 0x000fe2000f8e0275 */
[----:B------:R-:W-:Y:S01]  /*2890*/  ISETP.GE.AND P0, PT, R18, UR4, PT ;  /* 0x0000000412007c0c */ /* 0x000fe2000bf06270 */
[----:B------:R-:W-:Y:S01]  /*28a0*/  IMAD.WIDE.U32 R114, R114, 0xa0, RZ ;  /* 0x000000a072727825 */ /* 0x000fe200078e00ff */
[----:B------:R-:W-:-:S02]  /*28b0*/  SEL R7, RZ, 0xffffffff, P1 ;  /* 0xffffffffff077807 */ /* 0x000fc40000800000 */
[----:B------:R-:W-:Y:S01]  /*28c0*/  SEL R6, RZ, 0x1, P0 ;  /* 0x00000001ff067807 */ /* 0x000fe20000000000 */
[----:B------:R-:W-:Y:S01]  /*28d0*/  IMAD.WIDE.U32 R116, R21, UR6, R116 ;  /* 0x0000000615747c25 */ /* 0x000fe2000f8e0074 */
[----:B------:R-:W-:Y:S02]  /*28e0*/  LOP3.LUT P0, RZ, R127, 0x2, RZ, 0xc0, !PT ;  /* 0x000000027fff7812 */ /* 0x000fe4000780c0ff */
[----:B------:R-:W-:Y:S01]  /*28f0*/  IADD3 R3, P1, R118, R4, RZ ;  /* 0x0000000476037210 */ /* 0x000fe20007f3e0ff */
[----:B------:R-:W-:Y:S01]  /*2900*/  IMAD.SHL.U32 R7, R7, 0x2, RZ ;  /* 0x0000000207077824 */ /* 0x000fe200078e00ff */
[----:B------:R-:W-:Y:S01]  /*2910*/  IADD3 R4, R119, R9, RZ ;  /* 0x0000000977047210 */ /* 0x000fe20007ffe0ff */
[----:B------:R-:W-:-:S03]  /*2920*/  IMAD.IADD R128, R115, 0x1, R25 ;  /* 0x0000000173807824 */ /* 0x000fc600078e0219 */
[----:B------:R-:W-:Y:S01]  /*2930*/  LOP3.LUT R9, R7, 0x2, R6, 0xe2, !PT ;  /* 0x0000000207097812 */ /* 0x000fe200078ee206 */
[----:B------:R-:W-:Y:S01]  /*2940*/  VIADD R6, R18, 0x40 ;  /* 0x0000004012067836 */ /* 0x000fe20000000000 */
[----:B------:R-:W-:Y:S01]  /*2950*/  IADD3.X R5, R4, R5, R11, P1, !PT ;  /* 0x0000000504057210 */ /* 0x000fe20000ffe40b */
[----:B------:R-:W-:Y:S02]  /*2960*/  VIADD R7, R18, 0x60 ;  /* 0x0000006012077836 */ /* 0x000fe40000000000 */
[----:B------:R-:W-:Y:S02]  /*2970*/  @P0 LOP3.LUT R20, R20, 0x4, RZ, 0xfc, !PT ;  /* 0x0000000414140812 */ /* 0x000fe400078efcff */
[----:B------:R-:W-:Y:S02]  /*2980*/  ISETP.GE.AND P0, PT, R6, UR4, PT ;  /* 0x0000000406007c0c */ /* 0x000fe4000bf06270 */
[----:B------:R-:W-:Y:S02]  /*2990*/  ISETP.GE.AND P1, PT, R7, UR4, PT ;  /* 0x0000000407007c0c */ /* 0x000fe4000bf26270 */
[----:B------:R-:W-:-:S02]  /*29a0*/  SEL R10, RZ, 0x4, P0 ;  /* 0x00000004ff0a7807 */ /* 0x000fc40000000000 */
[----:B------:R-:W-:Y:S02]  /*29b0*/  SEL R11, RZ, 0x8, P1 ;  /* 0x00000008ff0b7807 */ /* 0x000fe40000800000 */
[----:B------:R-:W-:Y:S02]  /*29c0*/  ISETP.GE.AND P0, PT, R8, UR4, PT ;  /* 0x0000000408007c0c */ /* 0x000fe4000bf06270 */
[----:B------:R-:W-:Y:S01]  /*29d0*/  LOP3.LUT R9, R11, R9, R10, 0xfe, !PT ;  /* 0x000000090b097212 */ /* 0x000fe200078efe0a */
[----:B------:R-:W-:Y:S01]  /*29e0*/  IMAD R11, R12, UR6, RZ ;  /* 0x000000060c0b7c24 */ /* 0x000fe2000f8e02ff */
[----:B------:R-:W-:Y:S02]  /*29f0*/  SEL R10, RZ, 0x10, P0 ;  /* 0x00000010ff0a7807 */ /* 0x000fe40000000000 */
[-C--:B-1----:R-:W-:Y:S01]  /*2a00*/  ISETP.GE.AND P0, PT, R18, R121.reuse, PT ;  /* 0x000000791200720c */ /* 0x082fe20003f06270 */
[----:B------:R-:W-:Y:S01]  /*2a10*/  IMAD R33, R21, UR7, R11 ;  /* 0x0000000715217c24 */ /* 0x000fe2000f8e020b */
[----:B------:R-:W-:Y:S01]  /*2a20*/  LOP3.LUT R35, R9, R10, RZ, 0xfc, !PT ;  /* 0x0000000a09237212 */ /* 0x000fe200078efcff */
[----:B------:R-:W-:Y:S01]  /*2a30*/  IMAD R9, R31, R102, RZ ;  /* 0x000000661f097224 */ /* 0x000fe200078e02ff */
[-C--:B------:R-:W-:Y:S01]  /*2a40*/  ISETP.GE.AND P2, PT, R6, R121.reuse, PT ;  /* 0x000000790600720c */ /* 0x080fe20003f46270 */
[----:B------:R-:W-:Y:S01]  /*2a50*/  IMAD.IADD R33, R117, 0x1, R33 ;  /* 0x0000000175217824 */ /* 0x000fe200078e0221 */
[----:B------:R-:W-:Y:S01]  /*2a60*/  ISETP.GE.AND P1, PT, R0, R121, PT ;  /* 0x000000790000720c */ /* 0x000fe20003f26270 */
[----:B------:R-:W-:Y:S01]  /*2a70*/  IMAD R13, R220, R103, R9 ;  /* 0x00000067dc0d7224 */ /* 0x000fe200078e0209 */
[----:B------:R-:W-:-:S02]  /*2a80*/  SEL R9, R121, RZ, P0 ;  /* 0x000000ff79097207 */ /* 0x000fc40000000000 */
[----:B------:R-:W-:Y:S01]  /*2a90*/  SEL R11, R121, RZ, P1 ;  /* 0x000000ff790b7207 */ /* 0x000fe20000800000 */
[----:B------:R-:W-:Y:S01]  /*2aa0*/  IMAD.IADD R107, R107, 0x1, R13 ;  /* 0x000000016b6b7824 */ /* 0x000fe200078e020d */
[----:B------:R-:W-:Y:S01]  /*2ab0*/  LOP3.LUT R20, R20, 0xfffffffe, RZ, 0xc0, !PT ;  /* 0xfffffffe14147812 */ /* 0x000fe200078ec0ff */
[----:B------:R-:W-:Y:S01]  /*2ac0*/  IMAD.IADD R9, R18, 0x1, R9 ;  /* 0x0000000112097824 */ /* 0x000fe200078e0209 */
[----:B------:R-:W-:Y:S01]  /*2ad0*/  IADD3 R105, R13, R105, RZ ;  /* 0x000000690d697210 */ /* 0x000fe20007ffe0ff */
[----:B------:R-:W-:Y:S01]  /*2ae0*/  IMAD.IADD R11, R0, 0x1, R11 ;  /* 0x00000001000b7824 */ /* 0x000fe200078e020b */
[----:B------:R-:W-:Y:S01]  /*2af0*/  SEL R13, R121, RZ, P2 ;  /* 0x000000ff790d7207 */ /* 0x000fe20001000000 */
[-C--:B------:R-:W-:Y:S01]  /*2b00*/  IMAD.WIDE.U32 R106, R146, R102.reuse, R106 ;  /* 0x00000066926a7225 */ /* 0x080fe200078e006a */
[----:B------:R-:W-:Y:S02]  /*2b10*/  @P2 LOP3.LUT R20, R20, 0x1, RZ, 0xfc, !PT ;  /* 0x0000000114142812 */ /* 0x000fe400078efcff */
[----:B------:R-:W-:Y:S01]  /*2b20*/  SHF.R.S32.HI R10, RZ, 0x1f, R9 ;  /* 0x0000001fff0a7819 */ /* 0x000fe20000011409 */
[----:B------:R-:W-:Y:S01]  /*2b30*/  IMAD.WIDE.U32 R104, R146, R102, R104 ;  /* 0x0000006692687225 */ /* 0x000fe200078e0068 */
[----:B------:R-:W-:Y:S01]  /*2b40*/  SHF.R.S32.HI R12, RZ, 0x1f, R11 ;  /* 0x0000001fff0c7819 */ /* 0x000fe2000001140b */
[----:B------:R0:W-:Y:S01]  /*2b50*/  STL [R1+0x10], R20 ;  /* 0x0000101401007387 */ /* 0x0001e20000100800 */
[----:B------:R-:W-:-:S02]  /*2b60*/  LEA.HI R26, R10, R9, RZ, 0x4 ;  /* 0x000000090a1a7211 */ /* 0x000fc400078f20ff */
[----:B------:R-:W-:Y:S02]  /*2b70*/  LEA.HI R10, R10, R9, RZ, 0x6 ;  /* 0x000000090a0a7211 */ /* 0x000fe400078f30ff */
[CC--:B------:R-:W-:Y:S02]  /*2b80*/  LEA.HI R28, R12.reuse, R11.reuse, RZ, 0x4 ;  /* 0x0000000b0c1c7211 */ /* 0x0c0fe400078f20ff */
[----:B------:R-:W-:Y:S02]  /*2b90*/  LEA.HI R11, R12, R11, RZ, 0x6 ;  /* 0x0000000b0c0b7211 */ /* 0x000fe400078f30ff */
[----:B------:R-:W-:Y:S01]  /*2ba0*/  SHF.R.U32.HI R9, RZ, 0x3, R231 ;  /* 0x00000003ff097819 */ /* 0x000fe200000116e7 */
[----:B0-----:R-:W-:Y:S01]  /*2bb0*/  IMAD.IADD R20, R6, 0x1, R13 ;  /* 0x0000000106147824 */ /* 0x001fe200078e020d */
[----:B------:R-:W-:Y:S02]  /*2bc0*/  SHF.R.S32.HI R10, RZ, 0x6, R10 ;  /* 0x00000006ff0a7819 */ /* 0x000fe4000001140a */
[----:B------:R-:W-:-:S02]  /*2bd0*/  LOP3.LUT R14, R231, 0x30, R26, 0xf8, !PT ;  /* 0x00000030e70e7812 */ /* 0x000fc400078ef81a */
[----:B------:R-:W-:Y:S01]  /*2be0*/  SHF.R.S32.HI R21, RZ, 0x1f, R20 ;  /* 0x0000001fff157819 */ /* 0x000fe20000011414 */
[C---:B------:R-:W-:Y:S01]  /*2bf0*/  IMAD R143, R10.reuse, 0x2800, R232 ;  /* 0x000028000a8f7824 */ /* 0x040fe200078e02e8 */
[----:B------:R-:W-:Y:S01]  /*2c00*/  SHF.R.S32.HI R12, RZ, 0x6, R11 ;  /* 0x00000006ff0c7819 */ /* 0x000fe2000001140b */
[--C-:B------:R-:W-:Y:S01]  /*2c10*/  IMAD R145, R10, 0x2800, R229.reuse ;  /* 0x000028000a917824 */ /* 0x100fe200078e02e5 */
[C---:B------:R-:W-:Y:S02]  /*2c20*/  LOP3.LUT R11, R227.reuse, 0x30, R26, 0xf8, !PT ;  /* 0x00000030e30b7812 */ /* 0x040fe400078ef81a */
[----:B------:R-:W-:Y:S01]  /*2c30*/  LOP3.LUT R13, R227, 0x30, R28, 0xf8, !PT ;  /* 0x00000030e30d7812 */ /* 0x000fe200078ef81c */
[----:B------:R-:W-:Y:S01]  /*2c40*/  IMAD R144, R12, 0x2800, R229 ;  /* 0x000028000c907824 */ /* 0x000fe200078e02e5 */
[----:B------:R-:W-:Y:S01]  /*2c50*/  LOP3.LUT R14, R14, R9, RZ, 0x3c, !PT ;  /* 0x000000090e0e7212 */ /* 0x000fe200078e3cff */
[----:B------:R-:W-:Y:S01]  /*2c60*/  IMAD R135, R12, 0x2800, R232 ;  /* 0x000028000c877824 */ /* 0x000fe200078e02e8 */
[CC--:B------:R-:W-:Y:S01]  /*2c70*/  LEA.HI R30, R21.reuse, R20.reuse, RZ, 0x4 ;  /* 0x00000014151e7211 */ /* 0x0c0fe200078f20ff */
[----:B------:R-:W-:Y:S01]  /*2c80*/  VIADD R12, R18, 0xa0 ;  /* 0x000000a0120c7836 */ /* 0x000fe20000000000 */
[----:B------:R-:W-:Y:S01]  /*2c90*/  LEA.HI R20, R21, R20, RZ, 0x6 ;  /* 0x0000001415147211 */ /* 0x000fe200078f30ff */
[----:B------:R-:W-:Y:S01]  /*2ca0*/  IMAD.IADD R143, R143, 0x1, R14 ;  /* 0x000000018f8f7824 */ /* 0x000fe200078e020e */
[----:B------:R-:W-:-:S02]  /*2cb0*/  LOP3.LUT R10, R11, R228, RZ, 0x3c, !PT ;  /* 0x000000e40b0a7212 */ /* 0x000fc400078e3cff */
[----:B------:R-:W-:Y:S02]  /*2cc0*/  LOP3.LUT R13, R13, R228, RZ, 0x3c, !PT ;  /* 0x000000e40d0d7212 */ /* 0x000fe400078e3cff */
[----:B------:R-:W-:Y:S01]  /*2cd0*/  SHF.R.S32.HI R20, RZ, 0x6, R20 ;  /* 0x00000006ff147819 */ /* 0x000fe20000011414 */
[----:B------:R-:W-:Y:S01]  /*2ce0*/  IMAD.IADD R145, R145, 0x1, R10 ;  /* 0x0000000191917824 */ /* 0x000fe200078e020a */
[C---:B------:R-:W-:Y:S01]  /*2cf0*/  LOP3.LUT R14, R231.reuse, 0x30, R30, 0xf8, !PT ;  /* 0x00000030e70e7812 */ /* 0x040fe200078ef81e */
[----:B------:R-:W-:Y:S01]  /*2d00*/  IMAD.IADD R144, R144, 0x1, R13 ;  /* 0x0000000190907824 */ /* 0x000fe200078e020d */
[----:B------:R-:W-:Y:S01]  /*2d10*/  LOP3.LUT R10, R231, 0x30, R28, 0xf8, !PT ;  /* 0x00000030e70a7812 */ /* 0x000fe200078ef81c */
[----:B------:R-:W-:Y:S01]  /*2d20*/  IMAD R134, R20, 0x2800, R232 ;  /* 0x0000280014867824 */ /* 0x000fe200078e02e8 */
[-C--:B------:R-:W-:Y:S01]  /*2d30*/  LOP3.LUT R13, R14, R9.reuse, RZ, 0x3c, !PT ;  /* 0x000000090e0d7212 */ /* 0x080fe200078e3cff */
[----:B------:R-:W-:Y:S01]  /*2d40*/  IMAD R142, R20, 0x2800, R229 ;  /* 0x00002800148e7824 */ /* 0x000fe200078e02e5 */
[----:B------:R-:W-:Y:S01]  /*2d50*/  SHF.R.S32.HI R21, RZ, 0x1f, R146 ;  /* 0x0000001fff157819 */ /* 0x000fe20000011492 */
[----:B------:R-:W-:Y:S01]  /*2d60*/  IMAD.SHL.U32 R14, R102, 0x80, RZ ;  /* 0x00000080660e7824 */ /* 0x000fe200078e00ff */
[----:B------:R-:W-:Y:S01]  /*2d70*/  LOP3.LUT R10, R10, R9, RZ, 0x3c, !PT ;  /* 0x000000090a0a7212 */ /* 0x000fe200078e3cff */
[----:B------:R-:W-:Y:S01]  /*2d80*/  IMAD.IADD R134, R134, 0x1, R13 ;  /* 0x0000000186867824 */ /* 0x000fe200078e020d */
[----:B------:R-:W-:Y:S01]  /*2d90*/  ISETP.GE.AND P2, PT, R12, UR4, PT ;  /* 0x000000040c007c0c */ /* 0x000fe2000bf46270 */
[----:B------:R-:W-:Y:S01]  /*2da0*/  IMAD R13, R21, R102, RZ ;  /* 0x00000066150d7224 */ /* 0x000fe200078e02ff */
[----:B------:R-:W-:Y:S01]  /*2db0*/  LOP3.LUT R11, R227, 0x30, R30, 0xf8, !PT ;  /* 0x00000030e30b7812 */ /* 0x000fe200078ef81e */
[----:B------:R-:W-:Y:S01]  /*2dc0*/  IMAD.IADD R135, R135, 0x1, R10 ;  /* 0x0000000187877824 */ /* 0x000fe200078e020a */
[----:B------:R-:W-:Y:S01]  /*2dd0*/  SEL R32, RZ, 0x20, P2 ;  /* 0x00000020ff207807 */ /* 0x000fe20001000000 */
[----:B------:R-:W-:Y:S01]  /*2de0*/  IMAD R10, R21, R108, RZ ;  /* 0x0000006c150a7224 */ /* 0x000fe200078e02ff */
[----:B------:R-:W-:Y:S01]  /*2df0*/  IADD3 R122, P2, R220, R123, RZ ;  /* 0x0000007bdc7a7210 */ /* 0x000fe20007f5e0ff */
[----:B------:R-:W-:Y:S01]  /*2e00*/  IMAD R29, R146, R103, R13 ;  /* 0x00000067921d7224 */ /* 0x000fe200078e020d */
[C---:B------:R-:W-:Y:S01]  /*2e10*/  SHF.L.U64.HI R13, R102.reuse, 0x7, R103 ;  /* 0x00000007660d7819 */ /* 0x040fe20000010267 */
[----:B------:R-:W-:Y:S01]  /*2e20*/  IMAD R21, R103, 0xa0, RZ ;  /* 0x000000a067157824 */ /* 0x000fe200078e02ff */
[----:B------:R-:W-:Y:S01]  /*2e30*/  LOP3.LUT R11, R11, R228, RZ, 0x3c, !PT ;  /* 0x000000e40b0b7212 */ /* 0x000fe200078e3cff */
[----:B------:R-:W-:Y:S01]  /*2e40*/  IMAD.WIDE.U32 R102, R102, 0xa0, RZ ;  /* 0x000000a066667825 */ /* 0x000fe200078e00ff */
[----:B------:R-:W-:-:S02]  /*2e50*/  IADD3 R25, R29, R105, RZ ;  /* 0x000000691d197210 */ /* 0x000fc40007ffe0ff */
[----:B------:R-:W-:Y:S01]  /*2e60*/  IADD3 R142, R142, R11, RZ ;  /* 0x0000000b8e8e7210 */ /* 0x000fe20007ffe0ff */
[----:B------:R-:W-:Y:S01]  /*2e70*/  IMAD R27, R146, R109, R10 ;  /* 0x0000006d921b7224 */ /* 0x000fe200078e020a */
[C---:B------:R-:W-:Y:S01]  /*2e80*/  SHF.L.U64.HI R10, R108.reuse, 0x7, R109 ;  /* 0x000000076c0a7819 */ /* 0x040fe2000001026d */
[----:B------:R-:W-:Y:S01]  /*2e90*/  IMAD.X R123, R31, 0x1, R15, P2 ;  /* 0x000000011f7b7824 */ /* 0x000fe200010e060f */
[----:B------:R-:W-:Y:S01]  /*2ea0*/  SHF.R.S32.HI R120, RZ, 0x4, R26 ;  /* 0x00000004ff787819 */ /* 0x000fe2000001141a */
[----:B------:R-:W-:Y:S01]  /*2eb0*/  IMAD.IADD R130, R103, 0x1, R21 ;  /* 0x0000000167827824 */ /* 0x000fe200078e0215 */
[----:B------:R-:W-:Y:S01]  /*2ec0*/  LOP3.LUT R39, R35, R32, RZ, 0xfc, !PT ;  /* 0x0000002023277212 */ /* 0x000fe200078efcff */
[----:B------:R-:W-:Y:S01]  /*2ed0*/  IMAD.SHL.U32 R11, R108, 0x80, RZ ;  /* 0x000000806c0b7824 */ /* 0x000fe200078e00ff */
[----:B------:R-:W-:Y:S01]  /*2ee0*/  LOP3.LUT R26, R26, 0xfffffff0, RZ, 0xc0, !PT ;  /* 0xfffffff01a1a7812 */ /* 0x000fe200078ec0ff */
[----:B------:R-:W-:Y:S01]  /*2ef0*/  IMAD.IADD R15, R113, 0x1, R27 ;  /* 0x00000001710f7824 */ /* 0x000fe200078e021b */
[----:B------:R-:W-:Y:S01]  /*2f00*/  SHF.R.S32.HI R101, RZ, 0x4, R28 ;  /* 0x00000004ff657819 */ /* 0x000fe2000001141c */
[----:B------:R-:W-:Y:S01]  /*2f10*/  IMAD.IADD R20, R27, 0x1, R111 ;  /* 0x000000011b147824 */ /* 0x000fe200078e026f */
[----:B------:R-:W-:Y:S01]  /*2f20*/  LOP3.LUT R27, R28, 0xfffffff0, RZ, 0xc0, !PT ;  /* 0xfffffff01c1b7812 */ /* 0x000fe200078ec0ff */
[----:B------:R-:W-:Y:S01]  /*2f30*/  IMAD.IADD R21, R107, 0x1, R29 ;  /* 0x000000016b157824 */ /* 0x000fe200078e021d */
[----:B------:R-:W-:Y:S01]  /*2f40*/  LOP3.LUT R29, R30, 0xfffffff0, RZ, 0xc0, !PT ;  /* 0xfffffff01e1d7812 */ /* 0x000fe200078ec0ff */
[----:B------:R-:W-:Y:S01]  /*2f50*/  IMAD.WIDE.U32 R108, R108, 0xa0, RZ ;  /* 0x000000a06c6c7825 */ /* 0x000fe200078e00ff */
[----:B------:R-:W-:-:S02]  /*2f60*/  LOP3.LUT R34, R35, 0x1, RZ, 0xc0, !PT ;  /* 0x0000000123227812 */ /* 0x000fc400078ec0ff */
[----:B------:R-:W-:Y:S01]  /*2f70*/  SHF.R.S32.HI R28, RZ, 0x4, R30 ;  /* 0x00000004ff1c7819 */ /* 0x000fe2000001141e */
[----:B------:R-:W-:Y:S01]  /*2f80*/  IMAD.IADD R129, R109, 0x1, R129 ;  /* 0x000000016d817824 */ /* 0x000fe200078e0281 */
[C---:B------:R-:W-:Y:S02]  /*2f90*/  LOP3.LUT R35, R39.reuse, 0x2, RZ, 0xc0, !PT ;  /* 0x0000000227237812 */ /* 0x040fe400078ec0ff */
[C---:B------:R-:W-:Y:S02]  /*2fa0*/  LOP3.LUT R36, R39.reuse, 0x4, RZ, 0xc0, !PT ;  /* 0x0000000427247812 */ /* 0x040fe400078ec0ff */
[C---:B------:R-:W-:Y:S02]  /*2fb0*/  LOP3.LUT R37, R39.reuse, 0x8, RZ, 0xc0, !PT ;  /* 0x0000000827257812 */ /* 0x040fe400078ec0ff */
[----:B------:R-:W-:Y:S02]  /*2fc0*/  LOP3.LUT R38, R39, 0x10, RZ, 0xc0, !PT ;  /* 0x0000001027267812 */ /* 0x000fe400078ec0ff */
[----:B------:R-:W-:-:S02]  /*2fd0*/  SHF.L.U32 R121, R121, 0x1, RZ ;  /* 0x0000000179797819 */ /* 0x000fc400000006ff */
[----:B------:R-:W-:Y:S02]  /*2fe0*/  SHF.R.S32.HI R30, RZ, 0x1f, R26 ;  /* 0x0000001fff1e7819 */ /* 0x000fe4000001141a */
[----:B------:R-:W-:Y:S02]  /*2ff0*/  SHF.R.S32.HI R31, RZ, 0x1f, R27 ;  /* 0x0000001fff1f7819 */ /* 0x000fe4000001141b */
[----:B------:R-:W-:Y:S02]  /*3000*/  SHF.R.S32.HI R32, RZ, 0x1f, R29 ;  /* 0x0000001fff207819 */ /* 0x000fe4000001141d */
[----:B------:R-:W-:-:S07]  /*3010*/  LOP3.LUT R39, R39, 0x20, RZ, 0xc0, !PT ;  /* 0x0000002027277812 */ /* 0x000fce00078ec0ff */
.L_x_438:
[----:B------:R-:W2:Y:S01]  /*3020*/  LDL.LU R42, [R1+0x10] ;  /* 0x00001000012a7983 */ /* 0x000ea20000300800 */
[----:B0-----:R-:W0:Y:S01]  /*3030*/  LDC.64 R124, c[0x0][0x2e8] ;  /* 0x0000ba00ff7c7b82 */ /* 0x001e220000000a00 */
[----:B------:R-:W-:Y:S01]  /*3040*/  VIADD R47, R24, 0xffffffff ;  /* 0xffffffff182f7836 */ /* 0x000fe20000000000 */
[----:B------:R-:W-:Y:S01]  /*3050*/  LOP3.LUT P4, RZ, R127, 0x2, RZ, 0xc0, !PT ;  /* 0x000000027fff7812 */ /* 0x000fe2000788c0ff */
[----:B------:R-:W-:Y:S05]  /*3060*/  YIELD ;  /* 0x0000000000007946 */ /* 0x000fea0003800000 */
[----:B------:R-:W-:Y:S01]  /*3070*/  SHF.R.S32.HI R44, RZ, 0x1f, R47 ;  /* 0x0000001fff2c7819 */ /* 0x000fe2000001142f */
[-C--:B------:R-:W-:Y:S01]  /*3080*/  IMAD R41, R128, R47.reuse, RZ ;  /* 0x0000002f80297224 */ /* 0x080fe200078e02ff */
[----:B------:R-:W1:Y:S01]  /*3090*/  LDC R133, c[0x0][0x3f4] ;  /* 0x0000fd00ff857b82 */ /* 0x000e620000000800 */
[----:B------:R-:W-:Y:S01]  /*30a0*/  IMAD.WIDE.U32 R136, R114, R47, RZ ;  /* 0x0000002f72887225 */ /* 0x000fe200078e00ff */
[----:B------:R-:W-:Y:S03]  /*30b0*/  BSSY B0, `(.L_x_339) ;  /* 0x0000cac000007945 */ /* 0x000fe60003800000 */
[----:B------:R-:W-:Y:S01]  /*30c0*/  IMAD R41, R44, R114, R41 ;  /* 0x000000722c297224 */ /* 0x000fe200078e0229 */
[----:B------:R-:W-:-:S03]  /*30d0*/  IADD3 R49, P2, P3, R3, R136, R132 ;  /* 0x0000008803317210 */ /* 0x000fc60007b5e084 */
[----:B------:R-:W-:Y:S02]  /*30e0*/  IMAD.IADD R96, R137, 0x1, R41 ;  /* 0x0000000189607824 */ /* 0x000fe400078e0229 */
[----:B------:R-:W-:-:S03]  /*30f0*/  IMAD R41, R17, 0x7800, R236 ;  /* 0x0000780011297824 */ /* 0x000fc600078e02ec */
[----:B------:R-:W-:Y:S01]  /*3100*/  IADD3.X R24, R5, R96, R131, P2, P3 ;  /* 0x0000006005187210 */ /* 0x000fe200017e6483 */
[C---:B------:R-:W-:Y:S01]  /*3110*/  VIADD R43, R41.reuse, 0x20 ;  /* 0x00000020292b7836 */ /* 0x040fe20000000000 */
[-C--:B0-----:R-:W-:Y:S01]  /*3120*/  IADD3 R50, P2, P3, R136, R124.reuse, R3 ;  /* 0x0000007c88327210 */ /* 0x081fe20007b5e003 */
[----:B------:R-:W-:Y:S02]  /*3130*/  @P4 VIADD R43, R41, 0xffffffe0 ;  /* 0xffffffe0292b4836 */ /* 0x000fe40000000000 */
[----:B------:R-:W-:Y:S01]  /*3140*/  IMAD.IADD R40, R16, 0x1, R41 ;  /* 0x0000000110287824 */ /* 0x000fe200078e0229 */
[----:B------:R-:W-:Y:S01]  /*3150*/  IADD3.X R51, R96, R125, R5, P2, P3 ;  /* 0x0000007d60337210 */ /* 0x000fe200017e6405 */
[----:B------:R-:W-:Y:S01]  /*3160*/  IMAD.IADD R41, R16, 0x1, R43 ;  /* 0x0000000110297824 */ /* 0x000fe200078e022b */
[----:B------:R-:W-:-:S05]  /*3170*/  IADD3 R48, P2, R49, R124, RZ ;  /* 0x0000007c31307210 */ /* 0x000fca0007f5e0ff */
[----:B------:R-:W-:Y:S01]  /*3180*/  IMAD.X R49, R24, 0x1, R125, P2 ;  /* 0x0000000118317824 */ /* 0x000fe200010e067d */
[----:B------:R-:W-:Y:S02]  /*3190*/  ISETP.GT.AND P2, PT, R47, R126, PT ;  /* 0x0000007e2f00720c */ /* 0x000fe40003f44270 */
[----:B------:R-:W-:Y:S02]  /*31a0*/  MOV R24, R47 ;  /* 0x0000002f00187202 */ /* 0x000fe40000000f00 */
[----:B--2---:R-:W-:-:S09]  /*31b0*/  LOP3.LUT R42, R42, 0xfffffffd, RZ, 0xc0, !PT ;  /* 0xfffffffd2a2a7812 */ /* 0x004fd200078ec0ff */
[----:B------:R-:W-:Y:S02]  /*31c0*/  @P2 LOP3.LUT R42, R42, 0x2, RZ, 0xfc, !PT ;  /* 0x000000022a2a2812 */ /* 0x000fe400078efcff */
[----:B-1----:R-:W-:-:S03]  /*31d0*/  ISETP.GE.AND P2, PT, R133, 0x1, PT ;  /* 0x000000018500780c */ /* 0x002fc60003f46270 */
[----:B------:R0:W-:Y:S10]  /*31e0*/  STL [R1+0x10], R42 ;  /* 0x0000102a01007387 */ /* 0x0001f40000100800 */
[----:B0-----:R-:W-:Y:S05]  /*31f0*/  @!P2 BRA `(.L_x_340) ;  /* 0x000000c40080a947 */ /* 0x001fea0003800000 */
[----:B------:R-:W-:Y:S01]  /*3200*/  ULDC.U8 UR4, c[0x0][0x410] ;  /* 0x0001040000047ab9 */ /* 0x000fe20000000000 */
[-C--:B------:R-:W-:Y:S01]  /*3210*/  IMAD R43, R129, R47.reuse, RZ ;  /* 0x0000002f812b7224 */ /* 0x080fe200078e02ff */
[----:B------:R-:W-:Y:S01]  /*3220*/  ISETP.NE.AND P2, PT, RZ, UR4, PT ;  /* 0x00000004ff007c0c */ /* 0x000fe2000bf45270 */
[-C--:B------:R-:W-:Y:S02]  /*3230*/  IMAD R45, R130, R47.reuse, RZ ;  /* 0x0000002f822d7224 */ /* 0x080fe400078e02ff */
[----:B------:R-:W-:Y:S02]  /*3240*/  IMAD R42, R24, -0xa0, R2 ;  /* 0xffffff60182a7824 */ /* 0x000fe400078e0202 */
[C---:B------:R-:W-:Y:S02]  /*3250*/  IMAD R43, R44.reuse, R108, R43 ;  /* 0x0000006c2c2b7224 */ /* 0x040fe400078e022b */
[----:B------:R-:W-:Y:S01]  /*3260*/  IMAD R45, R44, R102, R45 ;  /* 0x000000662c2d7224 */ /* 0x000fe200078e022d */
[----:B------:R-:W-:Y:S01]  /*3270*/  VIMNMX R42, R42, 0xa0, PT ;  /* 0x000000a02a2a7848 */ /* 0x000fe20003fe0100 */
[----:B------:R-:W-:-:S04]  /*3280*/  IMAD.WIDE.U32 R94, R108, R47, RZ ;  /* 0x0000002f6c5e7225 */ /* 0x000fc800078e00ff */
[----:B------:R-:W-:-:S04]  /*3290*/  IMAD.WIDE.U32 R92, R102, R47, RZ ;  /* 0x0000002f665c7225 */ /* 0x000fc800078e00ff */
[----:B------:R-:W-:Y:S02]  /*32a0*/  IMAD.IADD R43, R95, 0x1, R43 ;  /* 0x000000015f2b7824 */ /* 0x000fe400078e022b */
[----:B------:R-:W-:Y:S01]  /*32b0*/  IMAD.IADD R100, R93, 0x1, R45 ;  /* 0x000000015d647824 */ /* 0x000fe200078e022d */
[----:B------:R-:W-:Y:S06]  /*32c0*/  @!P2 BRA `(.L_x_341) ;  /* 0x0000005c00a8a947 */ /* 0x000fec0003800000 */
[----:B------:R-:W-:Y:S01]  /*32d0*/  ISETP.GE.AND P3, PT, R220, R42, PT ;  /* 0x0000002adc00720c */ /* 0x000fe20003f66270 */
[----:B------:R-:W-:Y:S01]  /*32e0*/  BSSY B1, `(.L_x_342) ;  /* 0x000003e000017945 */ /* 0x000fe20003800000 */
        /* <DEDUP_REMOVED lines=24> */
[----:B------:R-:W-:Y:S06]  /*3470*/  @P3 BRA `(.L_x_343) ;  /* 0x0000000000903947 */ /* 0x000fec0003800000 */
[----:B------:R-:W-:Y:S01]  /*3480*/  ULDC.64 UR4, c[0x0][0x3e8] ;  /* 0x0000fa0000047ab9 */ /* 0x000fe20000000a00 */
[----:B------:R-:W-:Y:S02]  /*3490*/  CS2R R124, SRZ ;  /* 0x00000000007c7805 */ /* 0x000fe4000001ff00 */
[----:B------:R-:W-:Y:S02]  /*34a0*/  IADD3 R44, P2, P4, R112, UR4, R94 ;  /* 0x00000004702c7c10 */ /* 0x000fe4000fc5e05e */
[----:B------:R-:W-:Y:S02]  /*34b0*/  CS2R R136, SRZ ;  /* 0x0000000000887805 */ /* 0x000fe4000001ff00 */
[----:B------:R-:W-:Y:S01]  /*34c0*/  IADD3.X R45, R15, UR5, R43, P2, P4 ;  /* 0x000000050f2d7c10 */ /* 0x000fe200097e842b */
[----:B------:R-:W-:Y:S02]  /*34d0*/  ULDC.64 UR4, c[0x0][0x400] ;  /* 0x0001000000047ab9 */ /* 0x000fe40000000a00 */
[----:B------:R-:W-:-:S04]  /*34e0*/  IADD3 R46, P2, P4, R106, UR4, R92 ;  /* 0x000000046a2e7c10 */ /* 0x000fc8000fc5e05c */
[----:B------:R-:W-:Y:S02]  /*34f0*/  IADD3.X R47, R21, UR5, R100, P2, P4 ;  /* 0x00000005152f7c10 */ /* 0x000fe400097e8464 */
[----:B------:R-:W-:Y:S02]  /*3500*/  ISETP.GE.AND P2, PT, R22, R133, PT ;  /* 0x000000851600720c */ /* 0x000fe40003f46270 */
[----:B------:R-:W-:Y:S02]  /*3510*/  CS2R R96, SRZ ;  /* 0x0000000000607805 */ /* 0x000fe4000001ff00 */
[----:B------:R-:W-:-:S09]  /*3520*/  CS2R R98, SRZ ;  /* 0x0000000000627805 */ /* 0x000fd2000001ff00 */
[----:B------:R0:W5:Y:S04]  /*3530*/  @!P2 LDG.E.64 R124, desc[UR54][R44.64] ;  /* 0x000000362c7ca981 */ /* 0x000168000c1e1b00 */
[----:B------:R0:W5:Y:S01]  /*3540*/  @!P2 LDG.E.64 R136, desc[UR54][R46.64] ;  /* 0x000000362e88a981 */ /* 0x000162000c1e1b00 */
        /* <DEDUP_REMOVED lines=20> */
[----:B------:R-:W-:-:S13]  /*3690*/  ISETP.GE.AND P2, PT, R226, R133, PT ;  /* 0x00000085e200720c */ /* 0x000fda0003f46270 */
[----:B------:R0:W5:Y:S04]  /*36a0*/  @!P2 LDG.E.64 R76, desc[UR54][R44.64+0x50] ;  /* 0x000050362c4ca981 */ /* 0x000168000c1e1b00 */
[----:B------:R0:W5:Y:S02]  /*36b0*/  @!P2 LDG.E.64 R78, desc[UR54][R46.64+0x50] ;  /* 0x000050362e4ea981 */ /* 0x000164000c1e1b00 */
.L_x_343:
[----:B------:R-:W-:Y:S05]  /*36c0*/  BSYNC B1 ;  /* 0x0000000000017941 */ /* 0x000fea0003800000 */
.L_x_342:
[----:B0-----:R-:W-:Y:S01]  /*36d0*/  VIADD R44, R220, 0x80 ;  /* 0x00000080dc2c7836 */ /* 0x001fe20000000000 */
[----:B------:R-:W-:Y:S01]  /*36e0*/  BSSY B1, `(.L_x_344) ;  /* 0x000002d000017945 */ /* 0x000fe20003800000 */
[----:B-----5:R-:W-:Y:S02]  /*36f0*/  IMAD.MOV.U32 R150, RZ, RZ, R76 ;  /* 0x000000ffff967224 */ /* 0x020fe400078e004c */
[----:B------:R-:W-:Y:S01]  /*3700*/  IMAD.MOV.U32 R155, RZ, RZ, R80 ;  /* 0x000000ffff9b7224 */ /* 0x000fe200078e0050 */
[----:B------:R-:W-:-:S13]  /*3710*/  ISETP.GE.AND P4, PT, R44, R42, PT ;  /* 0x0000002a2c00720c */ /* 0x000fda0003f86270 */
[----:B------:R-:W-:Y:S05]  /*3720*/  @P4 BRA `(.L_x_345) ;  /* 0x0000000000a04947 */ /* 0x000fea0003800000 */
[----:B------:R-:W-:Y:S01]  /*3730*/  IADD3 R44, P2, P5, R112, R94, R11 ;  /* 0x0000005e702c7210 */ /* 0x000fe20007d5e00b */
[----:B------:R-:W-:Y:S01]  /*3740*/  ULDC.64 UR4, c[0x0][0x3e8] ;  /* 0x0000fa0000047ab9 */ /* 0x000fe20000000a00 */
[----:B------:R-:W-:Y:S02]  /*3750*/  CS2R R72, SRZ ;  /* 0x0000000000487805 */ /* 0x000fe4000001ff00 */
[----:B------:R-:W-:Y:S02]  /*3760*/  CS2R R74, SRZ ;  /* 0x00000000004a7805 */ /* 0x000fe4000001ff00 */
[----:B------:R-:W-:Y:S02]  /*3770*/  IADD3.X R43, R15, R43, R10, P2, P5 ;  /* 0x0000002b0f2b7210 */ /* 0x000fe400017ea40a */
[----:B------:R-:W-:-:S04]  /*3780*/  IADD3 R46, P2, P5, R106, R92, R14 ;  /* 0x0000005c6a2e7210 */ /* 0x000fc80007d5e00e */
[----:B------:R-:W-:Y:S02]  /*3790*/  IADD3.X R100, R21, R100, R13, P2, P5 ;  /* 0x0000006415647210 */ /* 0x000fe400017ea40d */
[----:B------:R-:W-:-:S04]  /*37a0*/  IADD3 R44, P2, R44, UR4, RZ ;  /* 0x000000042c2c7c10 */ /* 0x000fc8000ff5e0ff */
[----:B------:R-:W-:Y:S01]  /*37b0*/  IADD3.X R45, R43, UR5, RZ, P2, !PT ;  /* 0x000000052b2d7c10 */ /* 0x000fe200097fe4ff */
[----:B------:R-:W-:Y:S02]  /*37c0*/  ULDC.64 UR4, c[0x0][0x400] ;  /* 0x0001000000047ab9 */ /* 0x000fe40000000a00 */
[----:B------:R-:W-:-:S04]  /*37d0*/  IADD3 R46, P2, R46, UR4, RZ ;  /* 0x000000042e2e7c10 */ /* 0x000fc8000ff5e0ff */
[----:B------:R-:W-:Y:S02]  /*37e0*/  IADD3.X R47, R100, UR5, RZ, P2, !PT ;  /* 0x00000005642f7c10 */ /* 0x000fe400097fe4ff */
        /* <DEDUP_REMOVED lines=28> */
.L_x_345:
[----:B------:R-:W-:Y:S05]  /*39b0*/  BSYNC B1 ;  /* 0x0000000000017941 */ /* 0x000fea0003800000 */
.L_x_344:
[----:B------:R-:W-:Y:S01]  /*39c0*/  UISETP.NE.AND UP0, UPT, UR53, 0x3, UPT ;  /* 0x000000033500788c */ /* 0x000fe2000bf05270 */
[----:B------:R-:W-:Y:S01]  /*39d0*/  IMAD.MOV.U32 R161, RZ, RZ, R84 ;  /* 0x000000ffffa17224 */ /* 0x000fe200078e0054 */
[----:B------:R-:W-:Y:S01]  /*39e0*/  MOV R164, R88 ;  /* 0x0000005800a47202 */ /* 0x000fe20000000f00 */
[----:B------:R-:W-:Y:S01]  /*39f0*/  IMAD.MOV.U32 R166, RZ, RZ, R96 ;  /* 0x000000ffffa67224 */ /* 0x000fe200078e0060 */
[----:B------:R-:W-:Y:S01]  /*3a00*/  MOV R169, R136 ;  /* 0x0000008800a97202 */ /* 0x000fe20000000f00 */
[----:B------:R-:W-:Y:S01]  /*3a10*/  IMAD.MOV.U32 R168, RZ, RZ, R124 ;  /* 0x000000ffffa87224 */ /* 0x000fe200078e007c */
[----:B------:R-:W-:Y:S01]  /*3a20*/  PLOP3.LUT P2, PT, PT, PT, UP0, 0x80, 0x0 ;  /* 0x000000000000781c */ /* 0x000fe20003f4f008 */
[----:B------:R-:W-:Y:S01]  /*3a30*/  IMAD.MOV.U32 R159, RZ, RZ, R78 ;  /* 0x000000ffff9f7224 */ /* 0x000fe200078e004e */
[----:B-----5:R-:W-:Y:S01]  /*3a40*/  MOV R95, R58 ;  /* 0x0000003a005f7202 */ /* 0x020fe20000000f00 */
[----:B------:R-:W-:Y:S02]  /*3a50*/  IMAD.MOV.U32 R160, RZ, RZ, R82 ;  /* 0x000000ffffa07224 */ /* 0x000fe400078e0052 */
[----:B------:R-:W-:-:S02]  /*3a60*/  IMAD.MOV.U32 R162, RZ, RZ, R86 ;  /* 0x000000ffffa27224 */ /* 0x000fc400078e0056 */
[----:B------:R-:W-:Y:S02]  /*3a70*/  IMAD.MOV.U32 R165, RZ, RZ, R90 ;  /* 0x000000ffffa57224 */ /* 0x000fe400078e005a */
[----:B------:R-:W-:Y:S02]  /*3a80*/  IMAD.MOV.U32 R167, RZ, RZ, R98 ;  /* 0x000000ffffa77224 */ /* 0x000fe400078e0062 */
[----:B------:R-:W-:Y:S02]  /*3a90*/  IMAD.MOV.U32 R92, RZ, RZ, R52 ;  /* 0x000000ffff5c7224 */ /* 0x000fe400078e0034 */
[----:B------:R-:W-:Y:S02]  /*3aa0*/  IMAD.MOV.U32 R94, RZ, RZ, R56 ;  /* 0x000000ffff5e7224 */ /* 0x000fe400078e0038 */
        /* <DEDUP_REMOVED lines=8> */
[----:B------:R-:W-:Y:S01]  /*3b30*/  IMAD.MOV.U32 R158, RZ, RZ, R74 ;  /* 0x000000ffff9e7224 */ /* 0x000fe200078e004a */
[----:B------:R-:W-:Y:S06]  /*3b40*/  @!P2 BRA `(.L_x_346) ;  /* 0x000000000004a947 */ /* 0x000fec0003800000 */
[----:B------:R-:W-:Y:S01]  /*3b50*/  BPT.TRAP 0x1 ;  /* 0x000000040000795c */ /* 0x000fe20000300000 */
.L_x_346:
[----:B------:R-:W-:Y:S01]  /*3b60*/  IMAD R43, R17, 0x8, R16 ;  /* 0x00000008112b7824 */ /* 0x000fe200078e0210 */
[----:B------:R-:W-:Y:S01]  /*3b70*/  SHF.L.U32 R100, R221, 0x1f, RZ ;  /* 0x0000001fdd647819 */ /* 0x000fe200000006ff */
[----:B------:R-:W-:Y:S03]  /*3b80*/  BSSY B1, `(.L_x_347) ;  /* 0x0000003000017945 */ /* 0x000fe60003800000 */
[----:B------:R-:W1:Y:S02]  /*3b90*/  SYNCS.PHASECHK.TRANS64.TRYWAIT P5, [R43+URZ+0x33490], R100 ;  /* 0x033490642b0075a7 */ /* 0x000e6400080a017f */
[----:B-1----:R-:W-:Y:S05]  /*3ba0*/  @!P5 BRA `(.L_x_348) ;  /* 0x000002900004d947 */ /* 0x002fea0003800000 */
.L_x_673:
[----:B------:R-:W-:Y:S05]  /*3bb0*/  BSYNC B1 ;  /* 0x0000000000017941 */ /* 0x000fea0003800000 */
.L_x_347:
[----:B------:R-:W-:Y:S04]  /*3bc0*/  BSSY B1, `(.L_x_349) ;  /* 0x00002b3000017945 */ /* 0x000fe80003800000 */
[----:B------:R-:W-:Y:S05]  /*3bd0*/  @P3 BRA `(.L_x_350) ;  /* 0x0000002800c43947 */ /* 0x000fea0003800000 */
[----:B------:R-:W-:Y:S01]  /*3be0*/  ISETP.NE.AND P3, PT, R34, RZ, PT ;  /* 0x000000ff2200720c */ /* 0x000fe20003f65270 */
[----:B------:R-:W-:-:S12]  /*3bf0*/  BSSY B2, `(.L_x_351) ;  /* 0x0000073000027945 */ /* 0x000fd80003800000 */
[----:B------:R-:W-:Y:S05]  /*3c00*/  @!P3 BRA `(.L_x_352) ;  /* 0x0000000400c4b947 */ /* 0x000fea0003800000 */
[----:B0-----:R0:W2:Y:S01]  /*3c10*/  LDS.128 R44, [R40+0x24200] ;  /* 0x02420000282c7984 */ /* 0x0010a20000000c00 */
[----:B------:R-:W-:Y:S01]  /*3c20*/  ISETP.GE.AND P3, PT, R22, R133, PT ;  /* 0x000000851600720c */ /* 0x000fe20003f66270 */
[----:B------:R-:W-:-:S12]  /*3c30*/  BSSY B3, `(.L_x_353) ;  /* 0x000006d000037945 */ /* 0x000fd80003800000 */
[----:B0-----:R-:W-:Y:S05]  /*3c40*/  @P3 BRA `(.L_x_354) ;  /* 0x0000000400ac3947 */ /* 0x001fea0003800000 */
[--C-:B------:R-:W-:Y:S02]  /*3c50*/  SHF.R.U32.HI R124, RZ, 0x8, R125.reuse ;  /* 0x00000008ff7c7819 */ /* 0x100fe4000001167d */
[----:B------:R-:W-:Y:S02]  /*3c60*/  SHF.R.U32.HI R136, RZ, 0x10, R125 ;  /* 0x00000010ff887819 */ /* 0x000fe4000001167d */
[----:B------:R-:W-:Y:S01]  /*3c70*/  LOP3.LUT R125, R125, 0xff0000ff, RZ, 0xc0, !PT ;  /* 0xff0000ff7d7d7812 */ /* 0x000fe200078ec0ff */
[----:B------:R-:W-:Y:S01]  /*3c80*/  IMAD.SHL.U32 R170, R124, 0x100, RZ ;  /* 0x000001007caa7824 */ /* 0x000fe200078e00ff */
[----:B------:R-:W-:Y:S02]  /*3c90*/  SHF.R.U32.HI R171, RZ, 0x8, R137 ;  /* 0x00000008ffab7819 */ /* 0x000fe40000011689 */
[----:B------:R-:W-:Y:S02]  /*3ca0*/  SHF.L.U32 R136, R136, 0x10, RZ ;  /* 0x0000001088887819 */ /* 0x000fe400000006ff */
[----:B------:R-:W-:Y:S01]  /*3cb0*/  LOP3.LUT R125, R125, 0xff00, R170, 0xf8, !PT ;  /* 0x0000ff007d7d7812 */ /* 0x000fe200078ef8aa */
[----:B------:R-:W-:Y:S01]  /*3cc0*/  IMAD.SHL.U32 R171, R171, 0x100, RZ ;  /* 0x00000100abab7824 */ /* 0x000fe200078e00ff */
[----:B------:R-:W-:-:S02]  /*3cd0*/  LOP3.LUT R172, R137, 0xff0000ff, RZ, 0xc0, !PT ;  /* 0xff0000ff89ac7812 */ /* 0x000fc400078ec0ff */
[----:B------:R-:W-:Y:S02]  /*3ce0*/  LOP3.LUT R125, R125, 0xff0000, R136, 0xf8, !PT ;  /* 0x00ff00007d7d7812 */ /* 0x000fe400078ef888 */
[----:B------:R-:W-:Y:S02]  /*3cf0*/  F2FP.F16.E4M3.UNPACK_B R136, R169.H1 ;  /* 0x000000a9ff88723e */ /* 0x000fe400030006ff */
[----:B--2---:R-:W-:Y:S02]  /*3d00*/  F2FP.F16.E4M3.UNPACK_B R170, R45 ;  /* 0x0000002dffaa723e */ /* 0x004fe400020006ff */
[----:B------:R-:W-:Y:S01]  /*3d10*/  SHF.R.U32.HI R124, RZ, 0x10, R137 ;  /* 0x00000010ff7c7819 */ /* 0x000fe20000011689 */
[----:B------:R-:W-:Y:S01]  /*3d20*/  HADD2.F32 R174, -RZ, R136.H0_H0 ;  /* 0x20000088ffae7230 */ /* 0x000fe20000004100 */
[----:B------:R-:W-:Y:S01]  /*3d30*/  LOP3.LUT R172, R172, 0xff00, R171, 0xf8, !PT ;  /* 0x0000ff00acac7812 */ /* 0x000fe200078ef8ab */
[--C-:B------:R-:W-:Y:S01]  /*3d40*/  HADD2.F32 R137, -RZ, R170.reuse.H1_H1 ;  /* 0x300000aaff897230 */ /* 0x100fe20000004100 */
[----:B------:R-:W-:Y:S01]  /*3d50*/  F2FP.F16.E4M3.UNPACK_B R171, R168.H1 ;  /* 0x000000a8ffab723e */ /* 0x000fe200030006ff */
[----:B------:R-:W-:Y:S01]  /*3d60*/  HADD2.F32 R170, -RZ, R170.H0_H0 ;  /* 0x200000aaffaa7230 */ /* 0x000fe20000004100 */
[----:B------:R-:W-:-:S02]  /*3d70*/  F2FP.F16.E4M3.UNPACK_B R169, R169 ;  /* 0x000000a9ffa9723e */ /* 0x000fc400020006ff */
[CC--:B------:R-:W-:Y:S01]  /*3d80*/  FMUL.FTZ R175, R137.reuse, R174.reuse ;  /* 0x000000ae89af7220 */ /* 0x0c0fe20000410000 */
[--C-:B------:R-:W-:Y:S02]  /*3d90*/  HADD2.F32 R173, -RZ, R171.reuse.H0_H0 ;  /* 0x200000abffad7230 */ /* 0x100fe40000004100 */
[C---:B------:R-:W-:Y:S01]  /*3da0*/  FMUL.FTZ R174, R170.reuse, R174 ;  /* 0x000000aeaaae7220 */ /* 0x040fe20000410000 */
[----:B------:R-:W-:Y:S01]  /*3db0*/  HADD2.F32 R171, -RZ, R171.H1_H1 ;  /* 0x300000abffab7230 */ /* 0x000fe20000004100 */
[----:B------:R-:W-:Y:S02]  /*3dc0*/  F2FP.F16.E4M3.UNPACK_B R168, R168 ;  /* 0x000000a8ffa8723e */ /* 0x000fe400020006ff */
[----:B------:R-:W-:Y:S01]  /*3dd0*/  FFMA.FTZ R137, R137, R173, R174 ;  /* 0x000000ad89897223 */ /* 0x000fe200000100ae */
[----:B------:R-:W-:Y:S01]  /*3de0*/  F2FP.F16.E4M3.UNPACK_B R174, R45.H1 ;  /* 0x0000002dffae723e */ /* 0x000fe200030006ff */
[----:B------:R-:W-:Y:S01]  /*3df0*/  FFMA.FTZ R170, R170, R173, -R175 ;  /* 0x000000adaaaa7223 */ /* 0x000fe200000108af */
[----:B------:R-:W-:-:S03]  /*3e00*/  HADD2.F32 R173, -RZ, R136.H1_H1 ;  /* 0x30000088ffad7230 */ /* 0x000fc60000004100 */
[--C-:B------:R-:W-:Y:S02]  /*3e10*/  HADD2.F32 R45, -RZ, R174.reuse.H1_H1 ;  /* 0x300000aeff2d7230 */ /* 0x100fe40000004100 */
[----:B------:R-:W-:-:S03]  /*3e20*/  HADD2.F32 R136, -RZ, R174.H0_H0 ;  /* 0x200000aeff887230 */ /* 0x000fc60000004100 */
[CC--:B------:R-:W-:Y:S02]  /*3e30*/  FMUL.FTZ R174, R45.reuse, R173.reuse ;  /* 0x000000ad2dae7220 */ /* 0x0c0fe40000410000 */
[C---:B------:R-:W-:Y:S02]  /*3e40*/  FMUL.FTZ R173, R136.reuse, R173 ;  /* 0x000000ad88ad7220 */ /* 0x040fe40000410000 */
[-C--:B------:R-:W-:Y:S02]  /*3e50*/  FFMA.FTZ R136, R136, R171.reuse, -R174 ;  /* 0x000000ab88887223 */ /* 0x080fe400000108ae */
[----:B------:R-:W-:Y:S01]  /*3e60*/  FFMA.FTZ R171, R45, R171, R173 ;  /* 0x000000ab2dab7223 */ /* 0x000fe200000100ad */
[----:B------:R-:W-:Y:S02]  /*3e70*/  IMAD.U32 R45, R124, 0x10000, RZ ;  /* 0x000100007c2d7824 */ /* 0x000fe400078e00ff */
[----:B------:R-:W-:Y:S01]  /*3e80*/  IMAD.MOV.U32 R124, RZ, RZ, R47 ;  /* 0x000000ffff7c7224 */ /* 0x000fe200078e002f */
[----:B------:R-:W-:-:S02]  /*3e90*/  F2FP.F16.E4M3.UNPACK_B R47, R125.H1 ;  /* 0x0000007dff2f723e */ /* 0x000fc400030006ff */
[----:B------:R-:W-:Y:S02]  /*3ea0*/  LOP3.LUT R45, R172, 0xff0000, R45, 0xf8, !PT ;  /* 0x00ff0000ac2d7812 */ /* 0x000fe400078ef82d */
[-C--:B------:R-:W-:Y:S01]  /*3eb0*/  F2FP.F16.E4M3.UNPACK_B R175, R124.reuse ;  /* 0x0000007cffaf723e */ /* 0x080fe200020006ff */
[--C-:B------:R-:W-:Y:S01]  /*3ec0*/  HADD2.F32 R174, -RZ, R47.reuse.H0_H0 ;  /* 0x2000002fffae7230 */ /* 0x100fe20000004100 */
[-C--:B------:R-:W-:Y:S01]  /*3ed0*/  F2FP.F16.E4M3.UNPACK_B R172, R45.reuse.H1 ;  /* 0x0000002dffac723e */ /* 0x080fe200030006ff */
[----:B------:R-:W-:Y:S01]  /*3ee0*/  HADD2.F32 R47, -RZ, R47.H1_H1 ;  /* 0x3000002fff2f7230 */ /* 0x000fe20000004100 */
[----:B------:R-:W-:Y:S01]  /*3ef0*/  F2FP.F16.E4M3.UNPACK_B R124, R124.H1 ;  /* 0x0000007cff7c723e */ /* 0x000fe200030006ff */
[--C-:B------:R-:W-:Y:S01]  /*3f00*/  HADD2.F32 R173, -RZ, R175.reuse.H1_H1 ;  /* 0x300000afffad7230 */ /* 0x100fe20000004100 */
[----:B------:R-:W-:Y:S01]  /*3f10*/  F2FP.SATFINITE.E4M3.F32.PACK_AB_MERGE_C R136, R171, R136, RZ ;  /* 0x00000088ab88723e */ /* 0x000fe200048070ff */
[--C-:B------:R-:W-:Y:S01]  /*3f20*/  HADD2.F32 R176, -RZ, R172.reuse.H0_H0 ;  /* 0x200000acffb07230 */ /* 0x100fe20000004100 */
[----:B------:R-:W-:Y:S01]  /*3f30*/  F2FP.F16.E4M3.UNPACK_B R45, R45 ;  /* 0x0000002dff2d723e */ /* 0x000fe200020006ff */
[----:B------:R-:W-:Y:S01]  /*3f40*/  HADD2.F32 R175, -RZ, R175.H0_H0 ;  /* 0x200000afffaf7230 */ /* 0x000fe20000004100 */
[----:B------:R-:W-:Y:S01]  /*3f50*/  F2FP.SATFINITE.E4M3.F32.PACK_AB_MERGE_C R137, R137, R170, R136 ;  /* 0x000000aa8989723e */ /* 0x000fe20004807088 */
[----:B------:R-:W-:-:S02]  /*3f60*/  HADD2.F32 R172, -RZ, R172.H1_H1 ;  /* 0x300000acffac7230 */ /* 0x000fc40000004100 */
[----:B------:R-:W-:Y:S01]  /*3f70*/  FMUL.FTZ R177, R173, R176 ;  /* 0x000000b0adb17220 */ /* 0x000fe20000410000 */
[----:B------:R-:W-:Y:S02]  /*3f80*/  F2FP.F16.E4M3.UNPACK_B R136, R46 ;  /* 0x0000002eff88723e */ /* 0x000fe400020006ff */
[----:B------:R-:W-:Y:S01]  /*3f90*/  F2FP.F16.E4M3.UNPACK_B R125, R125 ;  /* 0x0000007dff7d723e */ /* 0x000fe200020006ff */
[C---:B------:R-:W-:Y:S01]  /*3fa0*/  FFMA.FTZ R177, R175.reuse, R174, -R177 ;  /* 0x000000aeafb17223 */ /* 0x040fe200000108b1 */
[----:B------:R-:W-:Y:S01]  /*3fb0*/  FMUL.FTZ R175, R175, R176 ;  /* 0x000000b0afaf7220 */ /* 0x000fe20000410000 */
[----:B------:R-:W-:Y:S02]  /*3fc0*/  F2FP.F16.E4M3.UNPACK_B R46, R46.H1 ;  /* 0x0000002eff2e723e */ /* 0x000fe400030006ff */
[----:B------:R-:W-:Y:S02]  /*3fd0*/  HADD2.F32 R170, -RZ, R125.H0_H0 ;  /* 0x2000007dffaa7230 */ /* 0x000fe40000004100 */
[----:B------:R-:W-:Y:S01]  /*3fe0*/  FFMA.FTZ R175, R173, R174, R175 ;  /* 0x000000aeadaf7223 */ /* 0x000fe200000100af */
[----:B------:R-:W-:-:S02]  /*3ff0*/  HADD2.F32 R173, -RZ, R124.H1_H1 ;  /* 0x3000007cffad7230 */ /* 0x000fc40000004100 */
[----:B------:R-:W-:Y:S02]  /*4000*/  HADD2.F32 R124, -RZ, R124.H0_H0 ;  /* 0x2000007cff7c7230 */ /* 0x000fe40000004100 */
[----:B------:R-:W-:Y:S02]  /*4010*/  HADD2.F32 R125, -RZ, R125.H1_H1 ;  /* 0x3000007dff7d7230 */ /* 0x000fe40000004100 */
[----:B------:R-:W-:-:S04]  /*4020*/  FMUL.FTZ R174, R173, R172 ;  /* 0x000000acadae7220 */ /* 0x000fc80000410000 */
[CC--:B------:R-:W-:Y:S01]  /*4030*/  FFMA.FTZ R174, R124.reuse, R47.reuse, -R174 ;  /* 0x0000002f7cae7223 */ /* 0x0c0fe200000108ae */
[----:B------:R-:W-:Y:S01]  /*4040*/  FMUL.FTZ R124, R124, R172 ;  /* 0x000000ac7c7c7220 */ /* 0x000fe20000410000 */
[--C-:B------:R-:W-:Y:S02]  /*4050*/  HADD2.F32 R172, -RZ, R45.reuse.H0_H0 ;  /* 0x2000002dffac7230 */ /* 0x100fe40000004100 */
[----:B------:R-:W-:Y:S02]  /*4060*/  HADD2.F32 R45, -RZ, R45.H1_H1 ;  /* 0x3000002dff2d7230 */ /* 0x000fe40000004100 */
[----:B------:R-:W-:Y:S01]  /*4070*/  FFMA.FTZ R124, R173, R47, R124 ;  /* 0x0000002fad7c7223 */ /* 0x000fe2000001007c */
[--C-:B------:R-:W-:Y:S02]  /*4080*/  HADD2.F32 R47, -RZ, R136.reuse.H1_H1 ;  /* 0x30000088ff2f7230 */ /* 0x100fe40000004100 */
[----:B------:R-:W-:Y:S02]  /*4090*/  HADD2.F32 R136, -RZ, R136.H0_H0 ;  /* 0x20000088ff887230 */ /* 0x000fe40000004100 */
[----:B------:R-:W-:-:S02]  /*40a0*/  HADD2.F32 R173, -RZ, R169.H1_H1 ;  /* 0x300000a9ffad7230 */ /* 0x000fc40000004100 */
[CC--:B------:R-:W-:Y:S01]  /*40b0*/  FMUL.FTZ R171, R47.reuse, R172.reuse ;  /* 0x000000ac2fab7220 */ /* 0x0c0fe20000410000 */
[----:B------:R-:W-:Y:S02]  /*40c0*/  HADD2.F32 R169, -RZ, R169.H0_H0 ;  /* 0x200000a9ffa97230 */ /* 0x000fe40000004100 */
[----:B------:R-:W-:Y:S01]  /*40d0*/  FMUL.FTZ R172, R136, R172 ;  /* 0x000000ac88ac7220 */ /* 0x000fe20000410000 */
[----:B------:R-:W-:Y:S01]  /*40e0*/  F2FP.SATFINITE.E4M3.F32.PACK_AB_MERGE_C R124, R124, R174, RZ ;  /* 0x000000ae7c7c723e */ /* 0x000fe200048070ff */
[-C--:B------:R-:W-:Y:S02]  /*40f0*/  FFMA.FTZ R171, R136, R170.reuse, -R171 ;  /* 0x000000aa88ab7223 */ /* 0x080fe400000108ab */
[----:B------:R-:W-:Y:S01]  /*4100*/  FFMA.FTZ R172, R47, R170, R172 ;  /* 0x000000aa2fac7223 */ /* 0x000fe200000100ac */
[--C-:B------:R-:W-:Y:S01]  /*4110*/  HADD2.F32 R47, -RZ, R46.reuse.H1_H1 ;  /* 0x3000002eff2f7230 */ /* 0x100fe20000004100 */
[----:B------:R-:W-:Y:S01]  /*4120*/  F2FP.SATFINITE.E4M3.F32.PACK_AB_MERGE_C R124, R175, R177, R124 ;  /* 0x000000b1af7c723e */ /* 0x000fe2000480707c */
[----:B------:R-:W-:-:S03]  /*4130*/  HADD2.F32 R46, -RZ, R46.H0_H0 ;  /* 0x2000002eff2e7230 */ /* 0x000fc60000004100 */
[CC--:B------:R-:W-:Y:S02]  /*4140*/  FMUL.FTZ R136, R47.reuse, R45.reuse ;  /* 0x0000002d2f887220 */ /* 0x0c0fe40000410000 */
[C---:B------:R-:W-:Y:S02]  /*4150*/  FMUL.FTZ R170, R46.reuse, R45 ;  /* 0x0000002d2eaa7220 */ /* 0x040fe40000410000 */
[-C--:B------:R-:W-:Y:S01]  /*4160*/  FFMA.FTZ R45, R46, R125.reuse, -R136 ;  /* 0x0000007d2e2d7223 */ /* 0x080fe20000010888 */
[----:B------:R-:W-:Y:S01]  /*4170*/  F2FP.F16.E4M3.UNPACK_B R136, R44.H1 ;  /* 0x0000002cff88723e */ /* 0x000fe200030006ff */
[----:B------:R-:W-:Y:S01]  /*4180*/  FFMA.FTZ R46, R47, R125, R170 ;  /* 0x0000007d2f2e7223 */ /* 0x000fe200000100aa */
[--C-:B------:R-:W-:Y:S02]  /*4190*/  HADD2.F32 R125, -RZ, R168.reuse.H1_H1 ;  /* 0x300000a8ff7d7230 */ /* 0x100fe40000004100 */
[----:B------:R-:W-:Y:S02]  /*41a0*/  HADD2.F32 R168, -RZ, R168.H0_H0 ;  /* 0x200000a8ffa87230 */ /* 0x000fe40000004100 */
[--C-:B------:R-:W-:Y:S01]  /*41b0*/  HADD2.F32 R47, -RZ, R136.reuse.H1_H1 ;  /* 0x30000088ff2f7230 */ /* 0x100fe20000004100 */
[----:B------:R-:W-:Y:S01]  /*41c0*/  F2FP.SATFINITE.E4M3.F32.PACK_AB_MERGE_C R45, R46, R45, RZ ;  /* 0x0000002d2e2d723e */ /* 0x000fe200048070ff */
[----:B------:R-:W-:-:S03]  /*41d0*/  HADD2.F32 R136, -RZ, R136.H0_H0 ;  /* 0x20000088ff887230 */ /* 0x000fc60000004100 */
[C---:B------:R-:W-:Y:S01]  /*41e0*/  FMUL.FTZ R170, R47.reuse, R173 ;  /* 0x000000ad2faa7220 */ /* 0x040fe20000410000 */
[----:B------:R-:W-:Y:S01]  /*41f0*/  F2FP.SATFINITE.E4M3.F32.PACK_AB_MERGE_C R171, R172, R171, R45 ;  /* 0x000000abacab723e */ /* 0x000fe2000480702d */
[C---:B------:R-:W-:Y:S01]  /*4200*/  FMUL.FTZ R173, R136.reuse, R173 ;  /* 0x000000ad88ad7220 */ /* 0x040fe20000410000 */
[----:B------:R-:W-:Y:S02]  /*4210*/  IMAD.MOV.U32 R45, RZ, RZ, R137 ;  /* 0x000000ffff2d7224 */ /* 0x000fe400078e0089 */
[-C--:B------:R-:W-:Y:S01]  /*4220*/  FFMA.FTZ R170, R136, R125.reuse, -R170 ;  /* 0x0000007d88aa7223 */ /* 0x080fe200000108aa */
[----:B------:R-:W-:Y:S01]  /*4230*/  FFMA.FTZ R173, R47, R125, R173 ;  /* 0x0000007d2fad7223 */ /* 0x000fe200000100ad */
[----:B------:R-:W-:Y:S01]  /*4240*/  F2FP.F16.E4M3.UNPACK_B R47, R44 ;  /* 0x0000002cff2f723e */ /* 0x000fe200020006ff */
[----:B------:R-:W-:-:S03]  /*4250*/  IMAD.MOV.U32 R46, RZ, RZ, R171 ;  /* 0x000000ffff2e7224 */ /* 0x000fc600078e00ab */
[----:B------:R-:W-:Y:S01]  /*4260*/  F2FP.SATFINITE.E4M3.F32.PACK_AB_MERGE_C R170, R173, R170, RZ ;  /* 0x000000aaadaa723e */ /* 0x000fe200048070ff */
[--C-:B------:R-:W-:Y:S02]  /*4270*/  HADD2.F32 R44, -RZ, R47.reuse.H1_H1 ;  /* 0x3000002fff2c7230 */ /* 0x100fe40000004100 */
[----:B------:R-:W-:-:S03]  /*4280*/  HADD2.F32 R47, -RZ, R47.H0_H0 ;  /* 0x2000002fff2f7230 */ /* 0x000fc60000004100 */
[CC--:B------:R-:W-:Y:S02]  /*4290*/  FMUL.FTZ R125, R44.reuse, R169.reuse ;  /* 0x000000a92c7d7220 */ /* 0x0c0fe40000410000 */
[C---:B------:R-:W-:Y:S02]  /*42a0*/  FMUL.FTZ R169, R47.reuse, R169 ;  /* 0x000000a92fa97220 */ /* 0x040fe40000410000 */
[-C--:B------:R-:W-:Y:S01]  /*42b0*/  FFMA.FTZ R125, R47, R168.reuse, -R125 ;  /* 0x000000a82f7d7223 */ /* 0x080fe2000001087d */
[----:B------:R-:W-:Y:S02]  /*42c0*/  IMAD.MOV.U32 R47, RZ, RZ, R124 ;  /* 0x000000ffff2f7224 */ /* 0x000fe400078e007c */
[----:B------:R-:W-:-:S05]  /*42d0*/  FFMA.FTZ R169, R44, R168, R169 ;  /* 0x000000a82ca97223 */ /* 0x000fca00000100a9 */
[----:B------:R-:W-:-:S05]  /*42e0*/  F2FP.SATFINITE.E4M3.F32.PACK_AB_MERGE_C R125, R169, R125, R170 ;  /* 0x0000007da97d723e */ /* 0x000fca00048070aa */
[----:B------:R-:W-:-:S07]  /*42f0*/  IMAD.MOV.U32 R44, RZ, RZ, R125 ;  /* 0x000000ffff2c7224 */ /* 0x000fce00078e007d */
.L_x_354:
[----:B------:R-:W-:Y:S05]  /*4300*/  BSYNC B3 ;  /* 0x0000000000037941 */ /* 0x000fea0003800000 */
.L_x_353:
[----:B--2---:R2:W-:Y:S02]  /*4310*/  STG.E.128 desc[UR54][R50.64], R44 ;  /* 0x0000002c32007986 */ /* 0x0045e4000c101d36 */
.L_x_352:
[----:B------:R-:W-:Y:S05]  /*4320*/  BSYNC B2 ;  /* 0x0000000000027941 */ /* 0x000fea0003800000 */
.L_x_351:
[----:B------:R-:W-:Y:S01]  /*4330*/  ISETP.NE.AND P3, PT, R35, RZ, PT ;  /* 0x000000ff2300720c */ /* 0x000fe20003f65270 */
[----:B------:R-:W-:-:S12]  /*4340*/  BSSY B2, `(.L_x_355) ;  /* 0x0000070000027945 */ /* 0x000fd80003800000 */
[----:B------:R-:W-:Y:S05]  /*4350*/  @!P3 BRA `(.L_x_356) ;  /* 0x0000000400b8b947 */ /* 0x000fea0003800000 */
[----:B0-2---:R0:W2:Y:S01]  /*4360*/  LDS.128 R44, [R41+0x24200] ;  /* 0x02420000292c7984 */ /* 0x0050a20000000c00 */
[----:B------:R-:W-:Y:S01]  /*4370*/  ISETP.GE.AND P3, PT, R224, R133, PT ;  /* 0x00000085e000720c */ /* 0x000fe20003f66270 */
[----:B------:R-:W-:-:S12]  /*4380*/  BSSY B3, `(.L_x_357) ;  /* 0x000006a000037945 */ /* 0x000fd80003800000 */
[----:B0-----:R-:W-:Y:S05]  /*4390*/  @P3 BRA `(.L_x_358) ;  /* 0x0000000400a03947 */ /* 0x001fea0003800000 */
[--C-:B------:R-:W-:Y:S02]  /*43a0*/  SHF.R.U32.HI R124, RZ, 0x8, R97.reuse ;  /* 0x00000008ff7c7819 */ /* 0x100fe40000011661 */
[----:B------:R-:W-:Y:S02]  /*43b0*/  LOP3.LUT R98, R97, 0xff0000ff, RZ, 0xc0, !PT ;  /* 0xff0000ff61627812 */ /* 0x000fe400078ec0ff */
[----:B------:R-:W-:Y:S01]  /*43c0*/  SHF.R.U32.HI R97, RZ, 0x10, R97 ;  /* 0x00000010ff617819 */ /* 0x000fe20000011661 */
[----:B------:R-:W-:Y:S01]  /*43d0*/  IMAD.SHL.U32 R124, R124, 0x100, RZ ;  /* 0x000001007c7c7824 */ /* 0x000fe200078e00ff */
[----:B------:R-:W-:Y:S02]  /*43e0*/  SHF.R.U32.HI R125, RZ, 0x8, R99 ;  /* 0x00000008ff7d7819 */ /* 0x000fe40000011663 */
[----:B------:R-:W-:Y:S01]  /*43f0*/  LOP3.LUT R136, R99, 0xff0000ff, RZ, 0xc0, !PT ;  /* 0xff0000ff63887812 */ /* 0x000fe200078ec0ff */
[----:B------:R-:W-:Y:S01]  /*4400*/  IMAD.U32 R97, R97, 0x10000, RZ ;  /* 0x0001000061617824 */ /* 0x000fe200078e00ff */
[----:B------:R-:W-:-:S02]  /*4410*/  LOP3.LUT R98, R98, 0xff00, R124, 0xf8, !PT ;  /* 0x0000ff0062627812 */ /* 0x000fc400078ef87c */
[----:B------:R-:W-:Y:S02]  /*4420*/  SHF.L.U32 R125, R125, 0x8, RZ ;  /* 0x000000087d7d7819 */ /* 0x000fe400000006ff */
        /* <DEDUP_REMOVED lines=67> */
[--C-:B------:R-:W-:Y:S02]  /*4860*/  HADD2.F32 R47, -RZ, R46.reuse.H1_H1 ;  /* 0x3000002eff2f7230 */ /* 0x100fe40000004100 */
        /* <DEDUP_REMOVED lines=17> */
[----:B------:R-:W-:-:S04]  /*4980*/  F2FP.F16.E4M3.UNPACK_B R47, R44 ;  /* 0x0000002cff2f723e */ /* 0x000fc800020006ff */
[----:B------:R-:W-:Y:S01]  /*4990*/  F2FP.SATFINITE.E4M3.F32.PACK_AB_MERGE_C R124, R137, R124, RZ ;  /* 0x0000007c897c723e */ /* 0x000fe200048070ff */
[--C-:B------:R-:W-:Y:S02]  /*49a0*/  HADD2.F32 R44, -RZ, R47.reuse.H1_H1 ;  /* 0x3000002fff2c7230 */ /* 0x100fe40000004100 */
[----:B------:R-:W-:-:S03]  /*49b0*/  HADD2.F32 R47, -RZ, R47.H0_H0 ;  /* 0x2000002fff2f7230 */ /* 0x000fc60000004100 */
[CC--:B------:R-:W-:Y:S02]  /*49c0*/  FMUL.FTZ R97, R44.reuse, R167.reuse ;  /* 0x000000a72c617220 */ /* 0x0c0fe40000410000 */
[C---:B------:R-:W-:Y:S02]  /*49d0*/  FMUL.FTZ R167, R47.reuse, R167 ;  /* 0x000000a72fa77220 */ /* 0x040fe40000410000 */
[-C--:B------:R-:W-:Y:S01]  /*49e0*/  FFMA.FTZ R97, R47, R166.reuse, -R97 ;  /* 0x000000a62f617223 */ /* 0x080fe20000010861 */
[----:B------:R-:W-:Y:S01]  /*49f0*/  F2FP.SATFINITE.E4M3.F32.PACK_AB_MERGE_C R47, R169, R171, R96 ;  /* 0x000000aba92f723e */ /* 0x000fe20004807060 */
[----:B------:R-:W-:-:S05]  /*4a00*/  FFMA.FTZ R167, R44, R166, R167 ;  /* 0x000000a62ca77223 */ /* 0x000fca00000100a7 */
[----:B------:R-:W-:-:S07]  /*4a10*/  F2FP.SATFINITE.E4M3.F32.PACK_AB_MERGE_C R44, R167, R97, R124 ;  /* 0x00000061a72c723e */ /* 0x000fce000480707c */
.L_x_358:
[----:B------:R-:W-:Y:S05]  /*4a20*/  BSYNC B3 ;  /* 0x0000000000037941 */ /* 0x000fea0003800000 */
.L_x_357:
[----:B--2---:R3:W-:Y:S02]  /*4a30*/  STG.E.128 desc[UR54][R50.64+0x20], R44 ;  /* 0x0000202c32007986 */ /* 0x0047e4000c101d36 */
.L_x_356:
[----:B------:R-:W-:Y:S05]  /*4a40*/  BSYNC B2 ;  /* 0x0000000000027941 */ /* 0x000fea0003800000 */
.L_x_355:
[----:B------:R-:W-:Y:S01]  /*4a50*/  ISETP.NE.AND P3, PT, R36, RZ, PT ;  /* 0x000000ff2400720c */ /* 0x000fe20003f65270 */
[----:B------:R-:W-:-:S12]  /*4a60*/  BSSY B2, `(.L_x_359) ;  /* 0x0000070000027945 */ /* 0x000fd80003800000 */
[----:B------:R-:W-:Y:S05]  /*4a70*/  @!P3 BRA `(.L_x_360) ;  /* 0x0000000400b8b947 */ /* 0x000fea0003800000 */
[----:B0-23--:R0:W2:Y:S01]  /*4a80*/  LDS.128 R44, [R40+0x26a00] ;  /* 0x026a0000282c7984 */ /* 0x00d0a20000000c00 */
[----:B------:R-:W-:Y:S01]  /*4a90*/  ISETP.GE.AND P3, PT, R223, R133, PT ;  /* 0x00000085df00720c */ /* 0x000fe20003f66270 */
[----:B------:R-:W-:-:S12]  /*4aa0*/  BSSY B3, `(.L_x_361) ;  /* 0x000006a000037945 */ /* 0x000fd80003800000 */
[----:B0-----:R-:W-:Y:S05]  /*4ab0*/  @P3 BRA `(.L_x_362) ;  /* 0x0000000400a03947 */ /* 0x001fea0003800000 */
[--C-:B------:R-:W-:Y:S02]  /*4ac0*/  SHF.R.U32.HI R88, RZ, 0x8, R89.reuse ;  /* 0x00000008ff587819 */ /* 0x100fe40000011659 */
[----:B------:R-:W-:Y:S02]  /*4ad0*/  SHF.R.U32.HI R90, RZ, 0x10, R89 ;  /* 0x00000010ff5a7819 */ /* 0x000fe40000011659 */
[----:B------:R-:W-:Y:S01]  /*4ae0*/  LOP3.LUT R96, R89, 0xff0000ff, RZ, 0xc0, !PT ;  /* 0xff0000ff59607812 */ /* 0x000fe200078ec0ff */
[----:B------:R-:W-:Y:S01]  /*4af0*/  IMAD.SHL.U32 R89, R88, 0x100, RZ ;  /* 0x0000010058597824 */ /* 0x000fe200078e00ff */
[--C-:B------:R-:W-:Y:S02]  /*4b00*/  SHF.R.U32.HI R98, RZ, 0x8, R91.reuse ;  /* 0x00000008ff627819 */ /* 0x100fe4000001165b */
[----:B------:R-:W-:Y:S02]  /*4b10*/  SHF.R.U32.HI R88, RZ, 0x10, R91 ;  /* 0x00000010ff587819 */ /* 0x000fe4000001165b */
[----:B------:R-:W-:Y:S01]  /*4b20*/  LOP3.LUT R96, R96, 0xff00, R89, 0xf8, !PT ;  /* 0x0000ff0060607812 */ /* 0x000fe200078ef859 */
[----:B------:R-:W-:Y:S01]  /*4b30*/  IMAD.U32 R89, R90, 0x10000, RZ ;  /* 0x000100005a597824 */ /* 0x000fe200078e00ff */
[----:B------:R-:W-:Y:S01]  /*4b40*/  LOP3.LUT R91, R91, 0xff0000ff, RZ, 0xc0, !PT ;  /* 0xff0000ff5b5b7812 */ /* 0x000fe200078ec0ff */
[----:B------:R-:W-:Y:S01]  /*4b50*/  IMAD.SHL.U32 R98, R98, 0x100, RZ ;  /* 0x0000010062627824 */ /* 0x000fe200078e00ff */
[----:B------:R-:W-:-:S02]  /*4b60*/  F2FP.F16.E4M3.UNPACK_B R90, R165.H1 ;  /* 0x000000a5ff5a723e */ /* 0x000fc400030006ff */
[----:B------:R-:W-:Y:S02]  /*4b70*/  LOP3.LUT R89, R96, 0xff0000, R89, 0xf8, !PT ;  /* 0x00ff000060597812 */ /* 0x000fe400078ef859 */
[----:B--2---:R-:W-:Y:S01]  /*4b80*/  F2FP.F16.E4M3.UNPACK_B R96, R45 ;  /* 0x0000002dff60723e */ /* 0x004fe200020006ff */
[----:B------:R-:W-:Y:S01]  /*4b90*/  HADD2.F32 R124, -RZ, R90.H0_H0 ;  /* 0x2000005aff7c7230 */ /* 0x000fe20000004100 */
[----:B------:R-:W-:Y:S02]  /*4ba0*/  LOP3.LUT R98, R91, 0xff00, R98, 0xf8, !PT ;  /* 0x0000ff005b627812 */ /* 0x000fe400078ef862 */
[-C--:B------:R-:W-:Y:S01]  /*4bb0*/  F2FP.F16.E4M3.UNPACK_B R97, R164.reuse.H1 ;  /* 0x000000a4ff61723e */ /* 0x080fe200030006ff */
[--C-:B------:R-:W-:Y:S01]  /*4bc0*/  HADD2.F32 R91, -RZ, R96.reuse.H1_H1 ;  /* 0x30000060ff5b7230 */ /* 0x100fe20000004100 */
[----:B------:R-:W-:Y:S01]  /*4bd0*/  F2FP.F16.E4M3.UNPACK_B R165, R165 ;  /* 0x000000a5ffa5723e */ /* 0x000fe200020006ff */
[----:B------:R-:W-:Y:S01]  /*4be0*/  HADD2.F32 R96, -RZ, R96.H0_H0 ;  /* 0x20000060ff607230 */ /* 0x000fe20000004100 */
[----:B------:R-:W-:Y:S01]  /*4bf0*/  F2FP.F16.E4M3.UNPACK_B R164, R164 ;  /* 0x000000a4ffa4723e */ /* 0x000fe200020006ff */
[----:B------:R-:W-:-:S02]  /*4c00*/  HADD2.F32 R99, -RZ, R97.H0_H0 ;  /* 0x20000061ff637230 */ /* 0x000fc40000004100 */
[-C--:B------:R-:W-:Y:S01]  /*4c10*/  FMUL.FTZ R125, R91, R124.reuse ;  /* 0x0000007c5b7d7220 */ /* 0x080fe20000410000 */
[----:B------:R-:W-:Y:S02]  /*4c20*/  HADD2.F32 R97, -RZ, R97.H1_H1 ;  /* 0x30000061ff617230 */ /* 0x000fe40000004100 */
[C---:B------:R-:W-:Y:S01]  /*4c30*/  FMUL.FTZ R124, R96.reuse, R124 ;  /* 0x0000007c607c7220 */ /* 0x040fe20000410000 */
[----:B------:R-:W-:-:S03]  /*4c40*/  FFMA.FTZ R96, R96, R99, -R125 ;  /* 0x0000006360607223 */ /* 0x000fc6000001087d */
[----:B------:R-:W-:Y:S01]  /*4c50*/  FFMA.FTZ R91, R91, R99, R124 ;  /* 0x000000635b5b7223 */ /* 0x000fe2000001007c */
[----:B------:R-:W-:Y:S01]  /*4c60*/  F2FP.F16.E4M3.UNPACK_B R124, R45.H1 ;  /* 0x0000002dff7c723e */ /* 0x000fe200030006ff */
[----:B------:R-:W-:-:S04]  /*4c70*/  HADD2.F32 R99, -RZ, R90.H1_H1 ;  /* 0x3000005aff637230 */ /* 0x000fc80000004100 */
[--C-:B------:R-:W-:Y:S02]  /*4c80*/  HADD2.F32 R45, -RZ, R124.reuse.H1_H1 ;  /* 0x3000007cff2d7230 */ /* 0x100fe40000004100 */
[----:B------:R-:W-:-:S03]  /*4c90*/  HADD2.F32 R90, -RZ, R124.H0_H0 ;  /* 0x2000007cff5a7230 */ /* 0x000fc60000004100 */
[CC--:B------:R-:W-:Y:S02]  /*4ca0*/  FMUL.FTZ R124, R45.reuse, R99.reuse ;  /* 0x000000632d7c7220 */ /* 0x0c0fe40000410000 */
[C---:B------:R-:W-:Y:S02]  /*4cb0*/  FMUL.FTZ R99, R90.reuse, R99 ;  /* 0x000000635a637220 */ /* 0x040fe40000410000 */
[-C--:B------:R-:W-:Y:S02]  /*4cc0*/  FFMA.FTZ R90, R90, R97.reuse, -R124 ;  /* 0x000000615a5a7223 */ /* 0x080fe4000001087c */
[----:B------:R-:W-:Y:S01]  /*4cd0*/  FFMA.FTZ R97, R45, R97, R99 ;  /* 0x000000612d617223 */ /* 0x000fe20000010063 */
[----:B------:R-:W-:Y:S01]  /*4ce0*/  SHF.L.U32 R45, R88, 0x10, RZ ;  /* 0x00000010582d7819 */ /* 0x000fe200000006ff */
[----:B------:R-:W-:Y:S01]  /*4cf0*/  IMAD.MOV.U32 R88, RZ, RZ, R47 ;  /* 0x000000ffff587224 */ /* 0x000fe200078e002f */
[----:B------:R-:W-:Y:S02]  /*4d00*/  F2FP.F16.E4M3.UNPACK_B R47, R89.H1 ;  /* 0x00000059ff2f723e */ /* 0x000fe400030006ff */
[----:B------:R-:W-:-:S02]  /*4d10*/  LOP3.LUT R45, R98, 0xff0000, R45, 0xf8, !PT ;  /* 0x00ff0000622d7812 */ /* 0x000fc400078ef82d */
        /* <DEDUP_REMOVED lines=66> */
.L_x_362:
[----:B------:R-:W-:Y:S05]  /*5140*/  BSYNC B3 ;  /* 0x0000000000037941 */ /* 0x000fea0003800000 */
.L_x_361:
[----:B--2---:R4:W-:Y:S02]  /*5150*/  STG.E.128 desc[UR54][R50.64+0x40], R44 ;  /* 0x0000402c32007986 */ /* 0x0049e4000c101d36 */
.L_x_360:
[----:B------:R-:W-:Y:S05]  /*5160*/  BSYNC B2 ;  /* 0x0000000000027941 */ /* 0x000fea0003800000 */
.L_x_359:
[----:B------:R-:W-:Y:S01]  /*5170*/  ISETP.NE.AND P3, PT, R37, RZ, PT ;  /* 0x000000ff2500720c */ /* 0x000fe20003f65270 */
[----:B------:R-:W-:-:S12]  /*5180*/  BSSY B2, `(.L_x_363) ;  /* 0x0000073000027945 */ /* 0x000fd80003800000 */
[----:B------:R-:W-:Y:S05]  /*5190*/  @!P3 BRA `(.L_x_364) ;  /* 0x0000000400c4b947 */ /* 0x000fea0003800000 */
[----:B0-234-:R0:W2:Y:S01]  /*51a0*/  LDS.128 R44, [R41+0x26a00] ;  /* 0x026a0000292c7984 */ /* 0x01d0a20000000c00 */
[----:B------:R-:W-:Y:S01]  /*51b0*/  ISETP.GE.AND P3, PT, R225, R133, PT ;  /* 0x00000085e100720c */ /* 0x000fe20003f66270 */
[----:B------:R-:W-:-:S12]  /*51c0*/  BSSY B3, `(.L_x_365) ;  /* 0x000006d000037945 */ /* 0x000fd80003800000 */
[----:B0-----:R-:W-:Y:S05]  /*51d0*/  @P3 BRA `(.L_x_366) ;  /* 0x0000000400ac3947 */ /* 0x001fea0003800000 */
[----:B--2---:R-:W-:Y:S01]  /*51e0*/  IMAD.MOV.U32 R86, RZ, RZ, R45 ;  /* 0x000000ffff567224 */ /* 0x004fe200078e002d */
[----:B------:R-:W-:Y:S02]  /*51f0*/  F2FP.F16.E4M3.UNPACK_B R88, R162.H1 ;  /* 0x000000a2ff58723e */ /* 0x000fe400030006ff */
[----:B------:R-:W-:Y:S02]  /*5200*/  F2FP.F16.E4M3.UNPACK_B R45, R161.H1 ;  /* 0x000000a1ff2d723e */ /* 0x000fe400030006ff */
[----:B------:R-:W-:Y:S01]  /*5210*/  F2FP.F16.E4M3.UNPACK_B R84, R86 ;  /* 0x00000056ff54723e */ /* 0x000fe200020006ff */
[----:B------:R-:W-:Y:S01]  /*5220*/  HADD2.F32 R89, -RZ, R88.H0_H0 ;  /* 0x20000058ff597230 */ /* 0x000fe20000004100 */
[----:B------:R-:W-:Y:S01]  /*5230*/  F2FP.F16.E4M3.UNPACK_B R96, R162 ;  /* 0x000000a2ff60723e */ /* 0x000fe200020006ff */
[----:B------:R-:W-:Y:S02]  /*5240*/  HADD2.F32 R91, -RZ, R45.H0_H0 ;  /* 0x2000002dff5b7230 */ /* 0x000fe40000004100 */
[----:B------:R-:W-:-:S02]  /*5250*/  HADD2.F32 R90, -RZ, R84.H1_H1 ;  /* 0x30000054ff5a7230 */ /* 0x000fc40000004100 */
[----:B------:R-:W-:Y:S02]  /*5260*/  HADD2.F32 R84, -RZ, R84.H0_H0 ;  /* 0x20000054ff547230 */ /* 0x000fe40000004100 */
[----:B------:R-:W-:Y:S02]  /*5270*/  HADD2.F32 R88, -RZ, R88.H1_H1 ;  /* 0x30000058ff587230 */ /* 0x000fe40000004100 */
[-C--:B------:R-:W-:Y:S01]  /*5280*/  FMUL.FTZ R97, R90, R89.reuse ;  /* 0x000000595a617220 */ /* 0x080fe20000410000 */
[----:B------:R-:W-:Y:S02]  /*5290*/  HADD2.F32 R45, -RZ, R45.H1_H1 ;  /* 0x3000002dff2d7230 */ /* 0x000fe40000004100 */
[C---:B------:R-:W-:Y:S01]  /*52a0*/  FMUL.FTZ R99, R84.reuse, R89 ;  /* 0x0000005954637220 */ /* 0x040fe20000410000 */
[----:B------:R-:W-:Y:S02]  /*52b0*/  HADD2.F32 R98, -RZ, R96.H1_H1 ;  /* 0x30000060ff627230 */ /* 0x000fe40000004100 */
[-C--:B------:R-:W-:Y:S01]  /*52c0*/  FFMA.FTZ R89, R84, R91.reuse, -R97 ;  /* 0x0000005b54597223 */ /* 0x080fe20000010861 */
[----:B------:R-:W-:Y:S01]  /*52d0*/  FFMA.FTZ R84, R90, R91, R99 ;  /* 0x0000005b5a547223 */ /* 0x000fe20000010063 */
[----:B------:R-:W-:Y:S01]  /*52e0*/  F2FP.F16.E4M3.UNPACK_B R90, R86.H1 ;  /* 0x00000056ff5a723e */ /* 0x000fe200030006ff */
[----:B------:R-:W-:-:S04]  /*52f0*/  IMAD.MOV.U32 R86, RZ, RZ, R44 ;  /* 0x000000ffff567224 */ /* 0x000fc800078e002c */
[--C-:B------:R-:W-:Y:S01]  /*5300*/  HADD2.F32 R91, -RZ, R90.reuse.H1_H1 ;  /* 0x3000005aff5b7230 */ /* 0x100fe20000004100 */
[-C--:B------:R-:W-:Y:S01]  /*5310*/  F2FP.F16.E4M3.UNPACK_B R44, R86.reuse.H1 ;  /* 0x00000056ff2c723e */ /* 0x080fe200030006ff */
[----:B------:R-:W-:Y:S01]  /*5320*/  HADD2.F32 R90, -RZ, R90.H0_H0 ;  /* 0x2000005aff5a7230 */ /* 0x000fe20000004100 */
[----:B------:R-:W-:Y:S02]  /*5330*/  F2FP.F16.E4M3.UNPACK_B R86, R86 ;  /* 0x00000056ff56723e */ /* 0x000fe400020006ff */
[CC--:B------:R-:W-:Y:S02]  /*5340*/  FMUL.FTZ R97, R91.reuse, R88.reuse ;  /* 0x000000585b617220 */ /* 0x0c0fe40000410000 */
[C---:B------:R-:W-:Y:S02]  /*5350*/  FMUL.FTZ R88, R90.reuse, R88 ;  /* 0x000000585a587220 */ /* 0x040fe40000410000 */
[-C--:B------:R-:W-:Y:S02]  /*5360*/  FFMA.FTZ R90, R90, R45.reuse, -R97 ;  /* 0x0000002d5a5a7223 */ /* 0x080fe40000010861 */
[----:B------:R-:W-:Y:S01]  /*5370*/  FFMA.FTZ R91, R91, R45, R88 ;  /* 0x0000002d5b5b7223 */ /* 0x000fe20000010058 */
[----:B------:R-:W-:Y:S01]  /*5380*/  F2FP.F16.E4M3.UNPACK_B R88, R161 ;  /* 0x000000a1ff58723e */ /* 0x000fe200020006ff */
[----:B------:R-:W-:-:S02]  /*5390*/  HADD2.F32 R45, -RZ, R44.H1_H1 ;  /* 0x3000002cff2d7230 */ /* 0x000fc40000004100 */
[----:B------:R-:W-:Y:S01]  /*53a0*/  HADD2.F32 R44, -RZ, R44.H0_H0 ;  /* 0x2000002cff2c7230 */ /* 0x000fe20000004100 */
[----:B------:R-:W-:Y:S01]  /*53b0*/  F2FP.SATFINITE.E4M3.F32.PACK_AB_MERGE_C R90, R91, R90, RZ ;  /* 0x0000005a5b5a723e */ /* 0x000fe200048070ff */
[----:B------:R-:W-:Y:S02]  /*53c0*/  HADD2.F32 R97, -RZ, R88.H1_H1 ;  /* 0x30000058ff617230 */ /* 0x000fe40000004100 */
[-C--:B------:R-:W-:Y:S01]  /*53d0*/  FMUL.FTZ R99, R45, R98.reuse ;  /* 0x000000622d637220 */ /* 0x080fe20000410000 */
[----:B------:R-:W-:Y:S02]  /*53e0*/  HADD2.F32 R91, -RZ, R96.H0_H0 ;  /* 0x20000060ff5b7230 */ /* 0x000fe40000004100 */
[C---:B------:R-:W-:Y:S01]  /*53f0*/  FMUL.FTZ R98, R44.reuse, R98 ;  /* 0x000000622c627220 */ /* 0x040fe20000410000 */
[--C-:B------:R-:W-:Y:S02]  /*5400*/  HADD2.F32 R96, -RZ, R86.reuse.H1_H1 ;  /* 0x30000056ff607230 */ /* 0x100fe40000004100 */
[----:B------:R-:W-:Y:S01]  /*5410*/  FFMA.FTZ R44, R44, R97, -R99 ;  /* 0x000000612c2c7223 */ /* 0x000fe20000010863 */
[----:B------:R-:W-:-:S02]  /*5420*/  HADD2.F32 R86, -RZ, R86.H0_H0 ;  /* 0x20000056ff567230 */ /* 0x000fc40000004100 */
[----:B------:R-:W-:Y:S01]  /*5430*/  FFMA.FTZ R45, R45, R97, R98 ;  /* 0x000000612d2d7223 */ /* 0x000fe20000010062 */
[----:B------:R-:W-:Y:S02]  /*5440*/  HADD2.F32 R97, -RZ, R88.H0_H0 ;  /* 0x20000058ff617230 */ /* 0x000fe40000004100 */
[----:B------:R-:W-:Y:S01]  /*5450*/  FMUL.FTZ R99, R96, R91 ;  /* 0x0000005b60637220 */ /* 0x000fe20000410000 */
[----:B------:R-:W-:Y:S01]  /*5460*/  F2FP.SATFINITE.E4M3.F32.PACK_AB_MERGE_C R84, R84, R89, R90 ;  /* 0x000000595454723e */ /* 0x000fe2000480705a */
[C---:B------:R-:W-:Y:S01]  /*5470*/  FMUL.FTZ R125, R86.reuse, R91 ;  /* 0x0000005b567d7220 */ /* 0x040fe20000410000 */
[----:B------:R-:W-:Y:S01]  /*5480*/  SHF.R.U32.HI R90, RZ, 0x8, R87 ;  /* 0x00000008ff5a7819 */ /* 0x000fe20000011657 */
[-C--:B------:R-:W-:Y:S01]  /*5490*/  FFMA.FTZ R91, R86, R97.reuse, -R99 ;  /* 0x00000061565b7223 */ /* 0x080fe20000010863 */
[----:B------:R-:W-:Y:S01]  /*54a0*/  LOP3.LUT R89, R87, 0xff0000ff, RZ, 0xc0, !PT ;  /* 0xff0000ff57597812 */ /* 0x000fe200078ec0ff */
[----:B------:R-:W-:Y:S01]  /*54b0*/  FFMA.FTZ R86, R96, R97, R125 ;  /* 0x0000006160567223 */ /* 0x000fe2000001007d */
[----:B------:R-:W-:Y:S01]  /*54c0*/  SHF.R.U32.HI R97, RZ, 0x8, R85 ;  /* 0x00000008ff617819 */ /* 0x000fe20000011655 */
[----:B------:R-:W-:Y:S01]  /*54d0*/  IMAD.SHL.U32 R90, R90, 0x100, RZ ;  /* 0x000001005a5a7824 */ /* 0x000fe200078e00ff */
[----:B------:R-:W-:-:S02]  /*54e0*/  SHF.R.U32.HI R87, RZ, 0x10, R87 ;  /* 0x00000010ff577819 */ /* 0x000fc40000011657 */
[----:B------:R-:W-:Y:S02]  /*54f0*/  LOP3.LUT R88, R85, 0xff0000ff, RZ, 0xc0, !PT ;  /* 0xff0000ff55587812 */ /* 0x000fe400078ec0ff */
[----:B------:R-:W-:Y:S01]  /*5500*/  SHF.R.U32.HI R96, RZ, 0x10, R85 ;  /* 0x00000010ff607819 */ /* 0x000fe20000011655 */
[----:B------:R-:W-:Y:S01]  /*5510*/  IMAD.SHL.U32 R85, R97, 0x100, RZ ;  /* 0x0000010061557824 */ /* 0x000fe200078e00ff */
[----:B------:R-:W-:Y:S02]  /*5520*/  LOP3.LUT R90, R89, 0xff00, R90, 0xf8, !PT ;  /* 0x0000ff00595a7812 */ /* 0x000fe400078ef85a */
[----:B------:R-:W-:Y:S02]  /*5530*/  SHF.L.U32 R87, R87, 0x10, RZ ;  /* 0x0000001057577819 */ /* 0x000fe400000006ff */
[----:B------:R-:W-:Y:S01]  /*5540*/  LOP3.LUT R85, R88, 0xff00, R85, 0xf8, !PT ;  /* 0x0000ff0058557812 */ /* 0x000fe200078ef855 */
[----:B------:R-:W-:Y:S01]  /*5550*/  IMAD.U32 R88, R96, 0x10000, RZ ;  /* 0x0001000060587824 */ /* 0x000fe200078e00ff */
[----:B------:R-:W-:Y:S01]  /*5560*/  LOP3.LUT R90, R90, 0xff0000, R87, 0xf8, !PT ;  /* 0x00ff00005a5a7812 */ /* 0x000fe200078ef857 */
[----:B------:R-:W-:Y:S01]  /*5570*/  IMAD.MOV.U32 R87, RZ, RZ, R47 ;  /* 0x000000ffff577224 */ /* 0x000fe200078e002f */
[----:B------:R-:W-:Y:S01]  /*5580*/  F2FP.SATFINITE.E4M3.F32.PACK_AB_MERGE_C R44, R45, R44, RZ ;  /* 0x0000002c2d2c723e */ /* 0x000fe200048070ff */
[----:B------:R-:W-:Y:S01]  /*5590*/  IMAD.MOV.U32 R45, RZ, RZ, R84 ;  /* 0x000000ffff2d7224 */ /* 0x000fe200078e0054 */
[----:B------:R-:W-:-:S02]  /*55a0*/  LOP3.LUT R89, R85, 0xff0000, R88, 0xf8, !PT ;  /* 0x00ff000055597812 */ /* 0x000fc400078ef858 */
[----:B------:R-:W-:Y:S02]  /*55b0*/  F2FP.F16.E4M3.UNPACK_B R47, R87 ;  /* 0x00000057ff2f723e */ /* 0x000fe400020006ff */
[----:B------:R-:W-:Y:S02]  /*55c0*/  F2FP.F16.E4M3.UNPACK_B R96, R90.H1 ;  /* 0x0000005aff60723e */ /* 0x000fe400030006ff */
[-C--:B------:R-:W-:Y:S01]  /*55d0*/  F2FP.F16.E4M3.UNPACK_B R85, R89.reuse.H1 ;  /* 0x00000059ff55723e */ /* 0x080fe200030006ff */
[--C-:B------:R-:W-:Y:S01]  /*55e0*/  HADD2.F32 R97, -RZ, R47.reuse.H1_H1 ;  /* 0x3000002fff617230 */ /* 0x100fe20000004100 */
[----:B------:R-:W-:Y:S01]  /*55f0*/  F2FP.F16.E4M3.UNPACK_B R89, R89 ;  /* 0x00000059ff59723e */ /* 0x000fe200020006ff */
[----:B------:R-:W-:Y:S01]  /*5600*/  HADD2.F32 R88, -RZ, R96.H0_H0 ;  /* 0x20000060ff587230 */ /* 0x000fe20000004100 */
[----:B------:R-:W-:Y:S01]  /*5610*/  F2FP.SATFINITE.E4M3.F32.PACK_AB_MERGE_C R44, R86, R91, R44 ;  /* 0x0000005b562c723e */ /* 0x000fe2000480702c */
[----:B------:R-:W-:Y:S02]  /*5620*/  HADD2.F32 R47, -RZ, R47.H0_H0 ;  /* 0x2000002fff2f7230 */ /* 0x000fe40000004100 */
[----:B------:R-:W-:-:S02]  /*5630*/  HADD2.F32 R98, -RZ, R85.H0_H0 ;  /* 0x20000055ff627230 */ /* 0x000fc40000004100 */
[-C--:B------:R-:W-:Y:S01]  /*5640*/  FMUL.FTZ R124, R97, R88.reuse ;  /* 0x00000058617c7220 */ /* 0x080fe20000410000 */
[----:B------:R-:W-:Y:S02]  /*5650*/  HADD2.F32 R85, -RZ, R85.H1_H1 ;  /* 0x30000055ff557230 */ /* 0x000fe40000004100 */
[C---:B------:R-:W-:Y:S01]  /*5660*/  FMUL.FTZ R136, R47.reuse, R88 ;  /* 0x000000582f887220 */ /* 0x040fe20000410000 */
[----:B------:R-:W-:-:S03]  /*5670*/  FFMA.FTZ R88, R47, R98, -R124 ;  /* 0x000000622f587223 */ /* 0x000fc6000001087c */
[----:B------:R-:W-:Y:S01]  /*5680*/  FFMA.FTZ R47, R97, R98, R136 ;  /* 0x00000062612f7223 */ /* 0x000fe20000010088 */
[----:B------:R-:W-:Y:S01]  /*5690*/  F2FP.F16.E4M3.UNPACK_B R97, R87.H1 ;  /* 0x00000057ff61723e */ /* 0x000fe200030006ff */
[----:B------:R-:W-:Y:S02]  /*56a0*/  IMAD.MOV.U32 R87, RZ, RZ, R46 ;  /* 0x000000ffff577224 */ /* 0x000fe400078e002e */
[----:B------:R-:W-:Y:S02]  /*56b0*/  HADD2.F32 R46, -RZ, R96.H1_H1 ;  /* 0x30000060ff2e7230 */ /* 0x000fe40000004100 */
[--C-:B------:R-:W-:Y:S02]  /*56c0*/  HADD2.F32 R96, -RZ, R97.reuse.H1_H1 ;  /* 0x30000061ff607230 */ /* 0x100fe40000004100 */
[----:B------:R-:W-:-:S03]  /*56d0*/  HADD2.F32 R97, -RZ, R97.H0_H0 ;  /* 0x20000061ff617230 */ /* 0x000fc60000004100 */
[CC--:B------:R-:W-:Y:S02]  /*56e0*/  FMUL.FTZ R98, R96.reuse, R46.reuse ;  /* 0x0000002e60627220 */ /* 0x0c0fe40000410000 */
[C---:B------:R-:W-:Y:S02]  /*56f0*/  FMUL.FTZ R99, R97.reuse, R46 ;  /* 0x0000002e61637220 */ /* 0x040fe40000410000 */
[-C--:B------:R-:W-:Y:S01]  /*5700*/  FFMA.FTZ R46, R97, R85.reuse, -R98 ;  /* 0x00000055612e7223 */ /* 0x080fe20000010862 */
[--C-:B------:R-:W-:Y:S02]  /*5710*/  HADD2.F32 R98, -RZ, R89.reuse.H1_H1 ;  /* 0x30000059ff627230 */ /* 0x100fe40000004100 */
[----:B------:R-:W-:Y:S01]  /*5720*/  FFMA.FTZ R85, R96, R85, R99 ;  /* 0x0000005560557223 */ /* 0x000fe20000010063 */
[----:B------:R-:W-:Y:S01]  /*5730*/  F2FP.F16.E4M3.UNPACK_B R96, R90 ;  /* 0x0000005aff60723e */ /* 0x000fe200020006ff */
[----:B------:R-:W-:Y:S01]  /*5740*/  HADD2.F32 R89, -RZ, R89.H0_H0 ;  /* 0x20000059ff597230 */ /* 0x000fe20000004100 */
[----:B------:R-:W-:-:S02]  /*5750*/  F2FP.F16.E4M3.UNPACK_B R90, R87.H1 ;  /* 0x00000057ff5a723e */ /* 0x000fc400030006ff */
[----:B------:R-:W-:Y:S01]  /*5760*/  F2FP.F16.E4M3.UNPACK_B R87, R87 ;  /* 0x00000057ff57723e */ /* 0x000fe200020006ff */
[----:B------:R-:W-:Y:S01]  /*5770*/  HADD2.F32 R99, -RZ, R96.H1_H1 ;  /* 0x30000060ff637230 */ /* 0x000fe20000004100 */
[----:B------:R-:W-:Y:S01]  /*5780*/  F2FP.SATFINITE.E4M3.F32.PACK_AB_MERGE_C R85, R85, R46, RZ ;  /* 0x0000002e5555723e */ /* 0x000fe200048070ff */
[--C-:B------:R-:W-:Y:S02]  /*5790*/  HADD2.F32 R97, -RZ, R90.reuse.H1_H1 ;  /* 0x3000005aff617230 */ /* 0x100fe40000004100 */
[----:B------:R-:W-:Y:S01]  /*57a0*/  HADD2.F32 R90, -RZ, R90.H0_H0 ;  /* 0x2000005aff5a7230 */ /* 0x000fe20000004100 */
[----:B------:R-:W-:Y:S02]  /*57b0*/  F2FP.SATFINITE.E4M3.F32.PACK_AB_MERGE_C R47, R47, R88, R85 ;  /* 0x000000582f2f723e */ /* 0x000fe40004807055 */
[-C--:B------:R-:W-:Y:S02]  /*57c0*/  FMUL.FTZ R125, R97, R99.reuse ;  /* 0x00000063617d7220 */ /* 0x080fe40000410000 */
[----:B------:R-:W-:-:S02]  /*57d0*/  FMUL.FTZ R124, R90, R99 ;  /* 0x000000635a7c7220 */ /* 0x000fc40000410000 */
[-C--:B------:R-:W-:Y:S02]  /*57e0*/  FFMA.FTZ R90, R90, R98.reuse, -R125 ;  /* 0x000000625a5a7223 */ /* 0x080fe4000001087d */
[----:B------:R-:W-:Y:S01]  /*57f0*/  FFMA.FTZ R97, R97, R98, R124 ;  /* 0x0000006261617223 */ /* 0x000fe2000001007c */
[----:B------:R-:W-:Y:S02]  /*5800*/  HADD2.F32 R98, -RZ, R96.H0_H0 ;  /* 0x20000060ff627230 */ /* 0x000fe40000004100 */
[--C-:B------:R-:W-:Y:S02]  /*5810*/  HADD2.F32 R96, -RZ, R87.reuse.H1_H1 ;  /* 0x30000057ff607230 */ /* 0x100fe40000004100 */
[----:B------:R-:W-:Y:S01]  /*5820*/  HADD2.F32 R87, -RZ, R87.H0_H0 ;  /* 0x20000057ff577230 */ /* 0x000fe20000004100 */
[----:B------:R-:W-:Y:S02]  /*5830*/  F2FP.SATFINITE.E4M3.F32.PACK_AB_MERGE_C R90, R97, R90, RZ ;  /* 0x0000005a615a723e */ /* 0x000fe400048070ff */
[----:B------:R-:W-:-:S02]  /*5840*/  FMUL.FTZ R124, R96, R98 ;  /* 0x00000062607c7220 */ /* 0x000fc40000410000 */
[C---:B------:R-:W-:Y:S02]  /*5850*/  FMUL.FTZ R99, R87.reuse, R98 ;  /* 0x0000006257637220 */ /* 0x040fe40000410000 */
[-C--:B------:R-:W-:Y:S02]  /*5860*/  FFMA.FTZ R124, R87, R89.reuse, -R124 ;  /* 0x00000059577c7223 */ /* 0x080fe4000001087c */
[----:B------:R-:W-:-:S05]  /*5870*/  FFMA.FTZ R99, R96, R89, R99 ;  /* 0x0000005960637223 */ /* 0x000fca0000010063 */
[----:B------:R-:W-:-:S07]  /*5880*/  F2FP.SATFINITE.E4M3.F32.PACK_AB_MERGE_C R46, R99, R124, R90 ;  /* 0x0000007c632e723e */ /* 0x000fce000480705a */
.L_x_366:
[----:B------:R-:W-:Y:S05]  /*5890*/  BSYNC B3 ;  /* 0x0000000000037941 */ /* 0x000fea0003800000 */
.L_x_365:
[----:B--2---:R0:W-:Y:S02]  /*58a0*/  STG.E.128 desc[UR54][R50.64+0x60], R44 ;  /* 0x0000602c32007986 */ /* 0x0041e4000c101d36 */
.L_x_364:
[----:B------:R-:W-:Y:S05]  /*58b0*/  BSYNC B2 ;  /* 0x0000000000027941 */ /* 0x000fea0003800000 */
.L_x_363:
        /* <DEDUP_REMOVED lines=10> */
[-C--:B------:R-:W-:Y:S01]  /*5960*/  F2FP.F16.E4M3.UNPACK_B R45, R82.reuse ;  /* 0x00000052ff2d723e */ /* 0x080fe200020006ff */
[----:B------:R-:W-:Y:S01]  /*5970*/  HADD2.F32 R80, -RZ, R87.H0_H0 ;  /* 0x20000057ff507230 */ /* 0x000fe20000004100 */
[----:B------:R-:W-:Y:S01]  /*5980*/  F2FP.F16.E4M3.UNPACK_B R82, R82.H1 ;  /* 0x00000052ff52723e */ /* 0x000fe200030006ff */
[----:B------:R-:W-:Y:S01]  /*5990*/  HADD2.F32 R85, -RZ, R86.H0_H0 ;  /* 0x20000056ff557230 */ /* 0x000fe20000004100 */
[----:B------:R-:W-:Y:S01]  /*59a0*/  SHF.R.U32.HI R96, RZ, 0x10, R81 ;  /* 0x00000010ff607819 */ /* 0x000fe20000011651 */
[----:B------:R-:W-:-:S02]  /*59b0*/  HADD2.F32 R84, -RZ, R45.H1_H1 ;  /* 0x3000002dff547230 */ /* 0x000fc40000004100 */
[----:B------:R-:W-:Y:S02]  /*59c0*/  HADD2.F32 R45, -RZ, R45.H0_H0 ;  /* 0x2000002dff2d7230 */ /* 0x000fe40000004100 */
[----:B------:R-:W-:Y:S02]  /*59d0*/  HADD2.F32 R87, -RZ, R87.H1_H1 ;  /* 0x30000057ff577230 */ /* 0x000fe40000004100 */
[-C--:B------:R-:W-:Y:S01]  /*59e0*/  FMUL.FTZ R88, R84, R80.reuse ;  /* 0x0000005054587220 */ /* 0x080fe20000410000 */
[----:B------:R-:W-:Y:S02]  /*59f0*/  HADD2.F32 R86, -RZ, R86.H1_H1 ;  /* 0x30000056ff567230 */ /* 0x000fe40000004100 */
[C---:B------:R-:W-:Y:S01]  /*5a00*/  FMUL.FTZ R89, R45.reuse, R80 ;  /* 0x000000502d597220 */ /* 0x040fe20000410000 */
[----:B------:R-:W-:-:S03]  /*5a10*/  FFMA.FTZ R80, R45, R85, -R88 ;  /* 0x000000552d507223 */ /* 0x000fc60000010858 */
[----:B------:R-:W-:Y:S01]  /*5a20*/  FFMA.FTZ R45, R84, R85, R89 ;  /* 0x00000055542d7223 */ /* 0x000fe20000010059 */
[--C-:B------:R-:W-:Y:S02]  /*5a30*/  HADD2.F32 R85, -RZ, R82.reuse.H1_H1 ;  /* 0x30000052ff557230 */ /* 0x100fe40000004100 */
[----:B------:R-:W-:Y:S02]  /*5a40*/  HADD2.F32 R82, -RZ, R82.H0_H0 ;  /* 0x20000052ff527230 */ /* 0x000fe40000004100 */
[----:B------:R-:W-:Y:S02]  /*5a50*/  IMAD.MOV.U32 R84, RZ, RZ, R44 ;  /* 0x000000ffff547224 */ /* 0x000fe400078e002c */
[-C--:B------:R-:W-:Y:S01]  /*5a60*/  FMUL.FTZ R89, R85, R87.reuse ;  /* 0x0000005755597220 */ /* 0x080fe20000410000 */
[----:B------:R-:W-:-:S03]  /*5a70*/  FMUL.FTZ R88, R82, R87 ;  /* 0x0000005752587220 */ /* 0x000fc60000410000 */
[----:B------:R-:W-:Y:S01]  /*5a80*/  FFMA.FTZ R44, R82, R86, -R89 ;  /* 0x00000056522c7223 */ /* 0x000fe20000010859 */
[----:B------:R-:W-:Y:S01]  /*5a90*/  F2FP.F16.E4M3.UNPACK_B R89, R160 ;  /* 0x000000a0ff59723e */ /* 0x000fe200020006ff */
[----:B------:R-:W-:Y:S01]  /*5aa0*/  FFMA.FTZ R85, R85, R86, R88 ;  /* 0x0000005655557223 */ /* 0x000fe20000010058 */
[-C--:B------:R-:W-:Y:S02]  /*5ab0*/  F2FP.F16.E4M3.UNPACK_B R82, R84.reuse.H1 ;  /* 0x00000054ff52723e */ /* 0x080fe400030006ff */
[----:B------:R-:W-:Y:S01]  /*5ac0*/  F2FP.F16.E4M3.UNPACK_B R86, R155 ;  /* 0x0000009bff56723e */ /* 0x000fe200020006ff */
[----:B------:R-:W-:Y:S01]  /*5ad0*/  HADD2.F32 R90, -RZ, R89.H1_H1 ;  /* 0x30000059ff5a7230 */ /* 0x000fe20000004100 */
[----:B------:R-:W-:Y:S01]  /*5ae0*/  F2FP.F16.E4M3.UNPACK_B R84, R84 ;  /* 0x00000054ff54723e */ /* 0x000fe200020006ff */
[--C-:B------:R-:W-:Y:S01]  /*5af0*/  HADD2.F32 R87, -RZ, R82.reuse.H1_H1 ;  /* 0x30000052ff577230 */ /* 0x100fe20000004100 */
[----:B------:R-:W-:Y:S01]  /*5b00*/  F2FP.SATFINITE.E4M3.F32.PACK_AB_MERGE_C R44, R85, R44, RZ ;  /* 0x0000002c552c723e */ /* 0x000fe200048070ff */
[----:B------:R-:W-:-:S02]  /*5b10*/  HADD2.F32 R82, -RZ, R82.H0_H0 ;  /* 0x20000052ff527230 */ /* 0x000fc40000004100 */
[--C-:B------:R-:W-:Y:S02]  /*5b20*/  HADD2.F32 R88, -RZ, R86.reuse.H1_H1 ;  /* 0x30000056ff587230 */ /* 0x100fe40000004100 */
[-C--:B------:R-:W-:Y:S01]  /*5b30*/  FMUL.FTZ R91, R87, R90.reuse ;  /* 0x0000005a575b7220 */ /* 0x080fe20000410000 */
[----:B------:R-:W-:Y:S02]  /*5b40*/  HADD2.F32 R86, -RZ, R86.H0_H0 ;  /* 0x20000056ff567230 */ /* 0x000fe40000004100 */
[C---:B------:R-:W-:Y:S01]  /*5b50*/  FMUL.FTZ R90, R82.reuse, R90 ;  /* 0x0000005a525a7220 */ /* 0x040fe20000410000 */
[----:B------:R-:W-:Y:S01]  /*5b60*/  F2FP.SATFINITE.E4M3.F32.PACK_AB_MERGE_C R45, R45, R80, R44 ;  /* 0x000000502d2d723e */ /* 0x000fe2000480702c */
[-C--:B------:R-:W-:Y:S02]  /*5b70*/  FFMA.FTZ R82, R82, R88.reuse, -R91 ;  /* 0x0000005852527223 */ /* 0x080fe4000001085b */
[----:B------:R-:W-:Y:S01]  /*5b80*/  FFMA.FTZ R87, R87, R88, R90 ;  /* 0x0000005857577223 */ /* 0x000fe2000001005a */
[----:B------:R-:W-:Y:S01]  /*5b90*/  HADD2.F32 R88, -RZ, R89.H0_H0 ;  /* 0x20000059ff587230 */ /* 0x000fe20000004100 */
[----:B------:R-:W-:Y:S01]  /*5ba0*/  SHF.R.U32.HI R90, RZ, 0x10, R83 ;  /* 0x00000010ff5a7819 */ /* 0x000fe20000011653 */
[----:B------:R-:W-:-:S02]  /*5bb0*/  HADD2.F32 R89, -RZ, R84.H1_H1 ;  /* 0x30000054ff597230 */ /* 0x000fc40000004100 */
[----:B------:R-:W-:Y:S01]  /*5bc0*/  HADD2.F32 R84, -RZ, R84.H0_H0 ;  /* 0x20000054ff547230 */ /* 0x000fe20000004100 */
[----:B------:R-:W-:Y:S02]  /*5bd0*/  F2FP.SATFINITE.E4M3.F32.PACK_AB_MERGE_C R82, R87, R82, RZ ;  /* 0x000000525752723e */ /* 0x000fe400048070ff */
[CC--:B------:R-:W-:Y:S02]  /*5be0*/  FMUL.FTZ R91, R89.reuse, R88.reuse ;  /* 0x00000058595b7220 */ /* 0x0c0fe40000410000 */
[C---:B------:R-:W-:Y:S02]  /*5bf0*/  FMUL.FTZ R88, R84.reuse, R88 ;  /* 0x0000005854587220 */ /* 0x040fe40000410000 */
[-C--:B------:R-:W-:Y:S01]  /*5c00*/  FFMA.FTZ R84, R84, R86.reuse, -R91 ;  /* 0x0000005654547223 */ /* 0x080fe2000001085b */
[----:B------:R-:W-:Y:S01]  /*5c10*/  SHF.R.U32.HI R91, RZ, 0x8, R81 ;  /* 0x00000008ff5b7819 */ /* 0x000fe20000011651 */
[----:B------:R-:W-:Y:S01]  /*5c20*/  FFMA.FTZ R89, R89, R86, R88 ;  /* 0x0000005659597223 */ /* 0x000fe20000010058 */
[----:B------:R-:W-:-:S02]  /*5c30*/  SHF.R.U32.HI R86, RZ, 0x8, R83 ;  /* 0x00000008ff567819 */ /* 0x000fc40000011653 */
[----:B------:R-:W-:Y:S02]  /*5c40*/  LOP3.LUT R88, R83, 0xff0000ff, RZ, 0xc0, !PT ;  /* 0xff0000ff53587812 */ /* 0x000fe400078ec0ff */
[----:B------:R-:W-:Y:S01]  /*5c50*/  F2FP.SATFINITE.E4M3.F32.PACK_AB_MERGE_C R44, R89, R84, R82 ;  /* 0x00000054592c723e */ /* 0x000fe20004807052 */
[----:B------:R-:W-:Y:S01]  /*5c60*/  IMAD.SHL.U32 R83, R86, 0x100, RZ ;  /* 0x0000010056537824 */ /* 0x000fe200078e00ff */
[----:B------:R-:W-:Y:S01]  /*5c70*/  LOP3.LUT R86, R81, 0xff0000ff, RZ, 0xc0, !PT ;  /* 0xff0000ff51567812 */ /* 0x000fe200078ec0ff */
[----:B------:R-:W-:-:S03]  /*5c80*/  IMAD.SHL.U32 R81, R91, 0x100, RZ ;  /* 0x000001005b517824 */ /* 0x000fc600078e00ff */
[----:B------:R-:W-:Y:S02]  /*5c90*/  LOP3.LUT R88, R88, 0xff00, R83, 0xf8, !PT ;  /* 0x0000ff0058587812 */ /* 0x000fe400078ef853 */
[----:B------:R-:W-:Y:S02]  /*5ca0*/  SHF.L.U32 R83, R90, 0x10, RZ ;  /* 0x000000105a537819 */ /* 0x000fe400000006ff */
[----:B------:R-:W-:Y:S02]  /*5cb0*/  LOP3.LUT R86, R86, 0xff00, R81, 0xf8, !PT ;  /* 0x0000ff0056567812 */ /* 0x000fe400078ef851 */
[----:B------:R-:W-:Y:S01]  /*5cc0*/  LOP3.LUT R81, R88, 0xff0000, R83, 0xf8, !PT ;  /* 0x00ff000058517812 */ /* 0x000fe200078ef853 */
[----:B------:R-:W-:Y:S02]  /*5cd0*/  IMAD.U32 R83, R96, 0x10000, RZ ;  /* 0x0001000060537824 */ /* 0x000fe400078e00ff */
[----:B------:R-:W-:Y:S01]  /*5ce0*/  IMAD.MOV.U32 R88, RZ, RZ, R47 ;  /* 0x000000ffff587224 */ /* 0x000fe200078e002f */
[----:B------:R-:W-:-:S02]  /*5cf0*/  F2FP.F16.E4M3.UNPACK_B R97, R81.H1 ;  /* 0x00000051ff61723e */ /* 0x000fc400030006ff */
[----:B------:R-:W-:Y:S02]  /*5d00*/  LOP3.LUT R83, R86, 0xff0000, R83, 0xf8, !PT ;  /* 0x00ff000056537812 */ /* 0x000fe400078ef853 */
[----:B------:R-:W-:Y:S01]  /*5d10*/  F2FP.F16.E4M3.UNPACK_B R47, R88 ;  /* 0x00000058ff2f723e */ /* 0x000fe200020006ff */
[--C-:B------:R-:W-:Y:S01]  /*5d20*/  HADD2.F32 R86, -RZ, R97.reuse.H0_H0 ;  /* 0x20000061ff567230 */ /* 0x100fe20000004100 */
[-C--:B------:R-:W-:Y:S01]  /*5d30*/  F2FP.F16.E4M3.UNPACK_B R90, R83.reuse.H1 ;  /* 0x00000053ff5a723e */ /* 0x080fe200030006ff */
[----:B------:R-:W-:Y:S01]  /*5d40*/  HADD2.F32 R97, -RZ, R97.H1_H1 ;  /* 0x30000061ff617230 */ /* 0x000fe20000004100 */
[----:B------:R-:W-:Y:S01]  /*5d50*/  F2FP.F16.E4M3.UNPACK_B R83, R83 ;  /* 0x00000053ff53723e */ /* 0x000fe200020006ff */
[--C-:B------:R-:W-:Y:S02]  /*5d60*/  HADD2.F32 R91, -RZ, R47.reuse.H1_H1 ;  /* 0x3000002fff5b7230 */ /* 0x100fe40000004100 */
        /* <DEDUP_REMOVED lines=8> */
[----:B------:R-:W-:-:S04]  /*5df0*/  IMAD.MOV.U32 R88, RZ, RZ, R46 ;  /* 0x000000ffff587224 */ /* 0x000fc800078e002e */
[--C-:B------:R-:W-:Y:S02]  /*5e00*/  HADD2.F32 R96, -RZ, R91.reuse.H1_H1 ;  /* 0x3000005bff607230 */ /* 0x100fe40000004100 */
[----:B------:R-:W-:-:S03]  /*5e10*/  HADD2.F32 R91, -RZ, R91.H0_H0 ;  /* 0x2000005bff5b7230 */ /* 0x000fc60000004100 */
[CC--:B------:R-:W-:Y:S02]  /*5e20*/  FMUL.FTZ R46, R96.reuse, R97.reuse ;  /* 0x00000061602e7220 */ /* 0x0c0fe40000410000 */
[C---:B------:R-:W-:Y:S02]  /*5e30*/  FMUL.FTZ R97, R91.reuse, R97 ;  /* 0x000000615b617220 */ /* 0x040fe40000410000 */
[-C--:B------:R-:W-:Y:S02]  /*5e40*/  FFMA.FTZ R46, R91, R90.reuse, -R46 ;  /* 0x0000005a5b2e7223 */ /* 0x080fe4000001082e */
[----:B------:R-:W-:Y:S01]  /*5e50*/  FFMA.FTZ R91, R96, R90, R97 ;  /* 0x0000005a605b7223 */ /* 0x000fe20000010061 */
[----:B------:R-:W-:Y:S01]  /*5e60*/  F2FP.F16.E4M3.UNPACK_B R97, R81 ;  /* 0x00000051ff61723e */ /* 0x000fe200020006ff */
[--C-:B------:R-:W-:Y:S01]  /*5e70*/  HADD2.F32 R96, -RZ, R83.reuse.H1_H1 ;  /* 0x30000053ff607230 */ /* 0x100fe20000004100 */
[-C--:B------:R-:W-:Y:S01]  /*5e80*/  F2FP.F16.E4M3.UNPACK_B R81, R88.reuse.H1 ;  /* 0x00000058ff51723e */ /* 0x080fe200030006ff */
[----:B------:R-:W-:Y:S01]  /*5e90*/  HADD2.F32 R83, -RZ, R83.H0_H0 ;  /* 0x20000053ff537230 */ /* 0x000fe20000004100 */
[----:B------:R-:W-:Y:S01]  /*5ea0*/  F2FP.F16.E4M3.UNPACK_B R88, R88 ;  /* 0x00000058ff58723e */ /* 0x000fe200020006ff */
[----:B------:R-:W-:Y:S01]  /*5eb0*/  HADD2.F32 R98, -RZ, R97.H1_H1 ;  /* 0x30000061ff627230 */ /* 0x000fe20000004100 */
[----:B------:R-:W-:Y:S01]  /*5ec0*/  F2FP.SATFINITE.E4M3.F32.PACK_AB_MERGE_C R91, R91, R46, RZ ;  /* 0x0000002e5b5b723e */ /* 0x000fe200048070ff */
[----:B------:R-:W-:-:S02]  /*5ed0*/  HADD2.F32 R90, -RZ, R81.H1_H1 ;  /* 0x30000051ff5a7230 */ /* 0x000fc40000004100 */
[----:B------:R-:W-:Y:S01]  /*5ee0*/  HADD2.F32 R81, -RZ, R81.H0_H0 ;  /* 0x20000051ff517230 */ /* 0x000fe20000004100 */
[----:B------:R-:W-:Y:S01]  /*5ef0*/  F2FP.SATFINITE.E4M3.F32.PACK_AB_MERGE_C R47, R47, R86, R91 ;  /* 0x000000562f2f723e */ /* 0x000fe2000480705b */
[----:B------:R-:W-:Y:S02]  /*5f00*/  HADD2.F32 R97, -RZ, R97.H0_H0 ;  /* 0x20000061ff617230 */ /* 0x000fe40000004100 */
[-C--:B------:R-:W-:Y:S01]  /*5f10*/  FMUL.FTZ R124, R90, R98.reuse ;  /* 0x000000625a7c7220 */ /* 0x080fe20000410000 */
[----:B------:R-:W-:-:S03]  /*5f20*/  FMUL.FTZ R99, R81, R98 ;  /* 0x0000006251637220 */ /* 0x000fc60000410000 */
[-C--:B------:R-:W-:Y:S01]  /*5f30*/  FFMA.FTZ R81, R81, R96.reuse, -R124 ;  /* 0x0000006051517223 */ /* 0x080fe2000001087c */
[----:B------:R-:W-:Y:S01]  /*5f40*/  FFMA.FTZ R90, R90, R96, R99 ;  /* 0x000000605a5a7223 */ /* 0x000fe20000010063 */
[--C-:B------:R-:W-:Y:S02]  /*5f50*/  HADD2.F32 R96, -RZ, R88.reuse.H1_H1 ;  /* 0x30000058ff607230 */ /* 0x100fe40000004100 */
[----:B------:R-:W-:Y:S02]  /*5f60*/  HADD2.F32 R88, -RZ, R88.H0_H0 ;  /* 0x20000058ff587230 */ /* 0x000fe40000004100 */
[----:B------:R-:W-:Y:S01]  /*5f70*/  F2FP.SATFINITE.E4M3.F32.PACK_AB_MERGE_C R81, R90, R81, RZ ;  /* 0x000000515a51723e */ /* 0x000fe200048070ff */
[-C--:B------:R-:W-:Y:S02]  /*5f80*/  FMUL.FTZ R99, R96, R97.reuse ;  /* 0x0000006160637220 */ /* 0x080fe40000410000 */
[C---:B------:R-:W-:Y:S02]  /*5f90*/  FMUL.FTZ R97, R88.reuse, R97 ;  /* 0x0000006158617220 */ /* 0x040fe40000410000 */
[----:B------:R-:W-:-:S02]  /*5fa0*/  FFMA.FTZ R99, R88, R83, -R99 ;  /* 0x0000005358637223 */ /* 0x000fc40000010863 */
[----:B------:R-:W-:-:S05]  /*5fb0*/  FFMA.FTZ R96, R96, R83, R97 ;  /* 0x0000005360607223 */ /* 0x000fca0000010061 */
[----:B------:R-:W-:-:S07]  /*5fc0*/  F2FP.SATFINITE.E4M3.F32.PACK_AB_MERGE_C R46, R96, R99, R81 ;  /* 0x00000063602e723e */ /* 0x000fce0004807051 */
.L_x_370:
[----:B------:R-:W-:Y:S05]  /*5fd0*/  BSYNC B3 ;  /* 0x0000000000037941 */ /* 0x000fea0003800000 */
.L_x_369:
[----:B--2---:R0:W-:Y:S02]  /*5fe0*/  STG.E.128 desc[UR54][R50.64+0x80], R44 ;  /* 0x0000802c32007986 */ /* 0x0041e4000c101d36 */
.L_x_368:
[----:B------:R-:W-:Y:S05]  /*5ff0*/  BSYNC B2 ;  /* 0x0000000000027941 */ /* 0x000fea0003800000 */
.L_x_367:
[----:B------:R-:W-:-:S13]  /*6000*/  ISETP.NE.AND P3, PT, R39, RZ, PT ;  /* 0x000000ff2700720c */ /* 0x000fda0003f65270 */
[----:B------:R-:W-:Y:S05]  /*6010*/  @!P3 BRA `(.L_x_350) ;  /* 0x0000000400b4b947 */ /* 0x000fea0003800000 */
[----:B0-234-:R0:W2:Y:S01]  /*6020*/  LDS.128 R44, [R41+0x29200] ;  /* 0x02920000292c7984 */ /* 0x01d0a20000000c00 */
[----:B------:R-:W-:Y:S01]  /*6030*/  ISETP.GE.AND P3, PT, R226, R133, PT ;  /* 0x00000085e200720c */ /* 0x000fe20003f66270 */
[----:B------:R-:W-:-:S12]  /*6040*/  BSSY B2, `(.L_x_371) ;  /* 0x0000069000027945 */ /* 0x000fd80003800000 */
[----:B0-----:R-:W-:Y:S05]  /*6050*/  @P3 BRA `(.L_x_372) ;  /* 0x00000004009c3947 */ /* 0x001fea0003800000 */
[----:B------:R-:W-:Y:S02]  /*6060*/  SHF.R.U32.HI R83, RZ, 0x8, R77 ;  /* 0x00000008ff537819 */ /* 0x000fe4000001164d */
[----:B------:R-:W-:Y:S02]  /*6070*/  SHF.R.U32.HI R78, RZ, 0x8, R79 ;  /* 0x00000008ff4e7819 */ /* 0x000fe4000001164f */
[----:B------:R-:W-:Y:S02]  /*6080*/  LOP3.LUT R76, R77, 0xff0000ff, RZ, 0xc0, !PT ;  /* 0xff0000ff4d4c7812 */ /* 0x000fe400078ec0ff */
[----:B------:R-:W-:Y:S01]  /*6090*/  SHF.R.U32.HI R81, RZ, 0x10, R77 ;  /* 0x00000010ff517819 */ /* 0x000fe2000001164d */
[----:B------:R-:W-:Y:S01]  /*60a0*/  IMAD.SHL.U32 R77, R83, 0x100, RZ ;  /* 0x00000100534d7824 */ /* 0x000fe200078e00ff */
[----:B------:R-:W-:Y:S02]  /*60b0*/  LOP3.LUT R80, R79, 0xff0000ff, RZ, 0xc0, !PT ;  /* 0xff0000ff4f507812 */ /* 0x000fe400078ec0ff */
[----:B------:R-:W-:Y:S01]  /*60c0*/  SHF.R.U32.HI R82, RZ, 0x10, R79 ;  /* 0x00000010ff527819 */ /* 0x000fe2000001164f */
[----:B------:R-:W-:Y:S01]  /*60d0*/  IMAD.SHL.U32 R79, R78, 0x100, RZ ;  /* 0x000001004e4f7824 */ /* 0x000fe200078e00ff */
[----:B------:R-:W-:Y:S01]  /*60e0*/  LOP3.LUT R76, R76, 0xff00, R77, 0xf8, !PT ;  /* 0x0000ff004c4c7812 */ /* 0x000fe200078ef84d */
[----:B------:R-:W-:Y:S01]  /*60f0*/  IMAD.U32 R77, R81, 0x10000, RZ ;  /* 0x00010000514d7824 */ /* 0x000fe200078e00ff */
[----:B------:R-:W-:Y:S01]  /*6100*/  SHF.L.U32 R82, R82, 0x10, RZ ;  /* 0x0000001052527819 */ /* 0x000fe200000006ff */
[----:B--2---:R-:W-:Y:S01]  /*6110*/  IMAD.MOV.U32 R78, RZ, RZ, R44 ;  /* 0x000000ffff4e7224 */ /* 0x004fe200078e002c */
[----:B------:R-:W-:-:S02]  /*6120*/  LOP3.LUT R79, R80, 0xff00, R79, 0xf8, !PT ;  /* 0x0000ff00504f7812 */ /* 0x000fc400078ef84f */
[----:B------:R-:W-:Y:S02]  /*6130*/  F2FP.F16.E4M3.UNPACK_B R80, R159.H1 ;  /* 0x0000009fff50723e */ /* 0x000fe400030006ff */
[-C--:B------:R-:W-:Y:S02]  /*6140*/  F2FP.F16.E4M3.UNPACK_B R44, R45.reuse ;  /* 0x0000002dff2c723e */ /* 0x080fe400020006ff */
[----:B------:R-:W-:Y:S01]  /*6150*/  LOP3.LUT R76, R76, 0xff0000, R77, 0xf8, !PT ;  /* 0x00ff00004c4c7812 */ /* 0x000fe200078ef84d */
[----:B------:R-:W-:Y:S01]  /*6160*/  HADD2.F32 R84, -RZ, R80.H0_H0 ;  /* 0x20000050ff547230 */ /* 0x000fe20000004100 */
[----:B------:R-:W-:Y:S01]  /*6170*/  LOP3.LUT R77, R79, 0xff0000, R82, 0xf8, !PT ;  /* 0x00ff00004f4d7812 */ /* 0x000fe200078ef852 */
[--C-:B------:R-:W-:Y:S01]  /*6180*/  HADD2.F32 R79, -RZ, R44.reuse.H1_H1 ;  /* 0x3000002cff4f7230 */ /* 0x100fe20000004100 */
[----:B------:R-:W-:Y:S01]  /*6190*/  F2FP.F16.E4M3.UNPACK_B R82, R150.H1 ;  /* 0x00000096ff52723e */ /* 0x000fe200030006ff */
[----:B------:R-:W-:Y:S01]  /*61a0*/  HADD2.F32 R44, -RZ, R44.H0_H0 ;  /* 0x2000002cff2c7230 */ /* 0x000fe20000004100 */
[----:B------:R-:W-:Y:S01]  /*61b0*/  F2FP.F16.E4M3.UNPACK_B R45, R45.H1 ;  /* 0x0000002dff2d723e */ /* 0x000fe200030006ff */
[----:B------:R-:W-:-:S02]  /*61c0*/  HADD2.F32 R85, -RZ, R80.H1_H1 ;  /* 0x30000050ff557230 */ /* 0x000fc40000004100 */
[CC--:B------:R-:W-:Y:S01]  /*61d0*/  FMUL.FTZ R87, R79.reuse, R84.reuse ;  /* 0x000000544f577220 */ /* 0x0c0fe20000410000 */
[--C-:B------:R-:W-:Y:S02]  /*61e0*/  HADD2.F32 R83, -RZ, R82.reuse.H0_H0 ;  /* 0x20000052ff537230 */ /* 0x100fe40000004100 */
[----:B------:R-:W-:Y:S01]  /*61f0*/  FMUL.FTZ R84, R44, R84 ;  /* 0x000000542c547220 */ /* 0x000fe20000410000 */
[--C-:B------:R-:W-:Y:S01]  /*6200*/  HADD2.F32 R80, -RZ, R45.reuse.H1_H1 ;  /* 0x3000002dff507230 */ /* 0x100fe20000004100 */
[----:B------:R-:W-:Y:S01]  /*6210*/  F2FP.F16.E4M3.UNPACK_B R159, R159 ;  /* 0x0000009fff9f723e */ /* 0x000fe200020006ff */
[----:B------:R-:W-:Y:S02]  /*6220*/  HADD2.F32 R81, -RZ, R45.H0_H0 ;  /* 0x2000002dff517230 */ /* 0x000fe40000004100 */
[----:B------:R-:W-:Y:S01]  /*6230*/  FFMA.FTZ R45, R79, R83, R84 ;  /* 0x000000534f2d7223 */ /* 0x000fe20000010054 */
[----:B------:R-:W-:Y:S02]  /*6240*/  HADD2.F32 R82, -RZ, R82.H1_H1 ;  /* 0x30000052ff527230 */ /* 0x000fe40000004100 */
[-C--:B------:R-:W-:Y:S01]  /*6250*/  FMUL.FTZ R86, R80, R85.reuse ;  /* 0x0000005550567220 */ /* 0x080fe20000410000 */
[-C--:B------:R-:W-:Y:S01]  /*6260*/  F2FP.F16.E4M3.UNPACK_B R79, R78.reuse.H1 ;  /* 0x0000004eff4f723e */ /* 0x080fe200030006ff */
[C---:B------:R-:W-:Y:S01]  /*6270*/  FMUL.FTZ R85, R81.reuse, R85 ;  /* 0x0000005551557220 */ /* 0x040fe20000410000 */
[----:B------:R-:W-:Y:S01]  /*6280*/  F2FP.F16.E4M3.UNPACK_B R78, R78 ;  /* 0x0000004eff4e723e */ /* 0x000fe200020006ff */
[----:B------:R-:W-:Y:S01]  /*6290*/  FFMA.FTZ R44, R44, R83, -R87 ;  /* 0x000000532c2c7223 */ /* 0x000fe20000010857 */
[-C--:B------:R-:W-:Y:S01]  /*62a0*/  FFMA.FTZ R81, R81, R82.reuse, -R86 ;  /* 0x0000005251517223 */ /* 0x080fe20000010856 */
[----:B------:R-:W-:Y:S01]  /*62b0*/  FFMA.FTZ R88, R80, R82, R85 ;  /* 0x0000005250587223 */ /* 0x000fe20000010055 */
[----:B------:R-:W-:Y:S01]  /*62c0*/  F2FP.F16.E4M3.UNPACK_B R150, R150 ;  /* 0x00000096ff96723e */ /* 0x000fe200020006ff */
[----:B------:R-:W-:Y:S01]  /*62d0*/  HADD2.F32 R84, -RZ, R159.H1_H1 ;  /* 0x3000009fff547230 */ /* 0x000fe20000004100 */
[----:B------:R-:W-:Y:S01]  /*62e0*/  F2FP.F16.E4M3.UNPACK_B R90, R77.H1 ;  /* 0x0000004dff5a723e */ /* 0x000fe200030006ff */
[--C-:B------:R-:W-:Y:S01]  /*62f0*/  HADD2.F32 R82, -RZ, R79.reuse.H0_H0 ;  /* 0x2000004fff527230 */ /* 0x100fe20000004100 */
[----:B------:R-:W-:Y:S01]  /*6300*/  F2FP.SATFINITE.E4M3.F32.PACK_AB_MERGE_C R81, R88, R81, RZ ;  /* 0x000000515851723e */ /* 0x000fe200048070ff */
[----:B------:R-:W-:-:S02]  /*6310*/  HADD2.F32 R83, -RZ, R79.H1_H1 ;  /* 0x3000004fff537230 */ /* 0x000fc40000004100 */
[----:B------:R-:W-:Y:S02]  /*6320*/  HADD2.F32 R159, -RZ, R159.H0_H0 ;  /* 0x2000009fff9f7230 */ /* 0x000fe40000004100 */
[-C--:B------:R-:W-:Y:S01]  /*6330*/  FMUL.FTZ R86, R82, R84.reuse ;  /* 0x0000005452567220 */ /* 0x080fe20000410000 */
[--C-:B------:R-:W-:Y:S02]  /*6340*/  HADD2.F32 R79, -RZ, R78.reuse.H0_H0 ;  /* 0x2000004eff4f7230 */ /* 0x100fe40000004100 */
[----:B------:R-:W-:Y:S01]  /*6350*/  FMUL.FTZ R85, R83, R84 ;  /* 0x0000005453557220 */ /* 0x000fe20000410000 */
[----:B------:R-:W-:Y:S01]  /*6360*/  HADD2.F32 R80, -RZ, R78.H1_H1 ;  /* 0x3000004eff507230 */ /* 0x000fe20000004100 */
[----:B------:R-:W-:Y:S01]  /*6370*/  F2FP.SATFINITE.E4M3.F32.PACK_AB_MERGE_C R45, R45, R44, R81 ;  /* 0x0000002c2d2d723e */ /* 0x000fe20004807051 */
[--C-:B------:R-:W-:Y:S02]  /*6380*/  HADD2.F32 R78, -RZ, R150.reuse.H1_H1 ;  /* 0x30000096ff4e7230 */ /* 0x100fe40000004100 */
[----:B------:R-:W-:-:S02]  /*6390*/  HADD2.F32 R150, -RZ, R150.H0_H0 ;  /* 0x20000096ff967230 */ /* 0x000fc40000004100 */
[-C--:B------:R-:W-:Y:S01]  /*63a0*/  FMUL.FTZ R84, R80, R159.reuse ;  /* 0x0000009f50547220 */ /* 0x080fe20000410000 */
[----:B------:R-:W-:Y:S01]  /*63b0*/  FMUL.FTZ R159, R79, R159 ;  /* 0x0000009f4f9f7220 */ /* 0x000fe20000410000 */
[-C--:B------:R-:W-:Y:S01]  /*63c0*/  FFMA.FTZ R85, R82, R78.reuse, -R85 ;  /* 0x0000004e52557223 */ /* 0x080fe20000010855 */
[----:B------:R-:W-:Y:S01]  /*63d0*/  FFMA.FTZ R86, R83, R78, R86 ;  /* 0x0000004e53567223 */ /* 0x000fe20000010056 */
[----:B------:R-:W-:Y:S01]  /*63e0*/  F2FP.F16.E4M3.UNPACK_B R82, R47.H1 ;  /* 0x0000002fff52723e */ /* 0x000fe200030006ff */
[-C--:B------:R-:W-:Y:S01]  /*63f0*/  FFMA.FTZ R78, R79, R150.reuse, -R84 ;  /* 0x000000964f4e7223 */ /* 0x080fe20000010854 */
[----:B------:R-:W-:Y:S01]  /*6400*/  FFMA.FTZ R79, R80, R150, R159 ;  /* 0x00000096504f7223 */ /* 0x000fe2000001009f */
[----:B------:R-:W-:Y:S01]  /*6410*/  F2FP.F16.E4M3.UNPACK_B R84, R46.H1 ;  /* 0x0000002eff54723e */ /* 0x000fe200030006ff */
[----:B------:R-:W-:Y:S01]  /*6420*/  HADD2.F32 R88, -RZ, R90.H1_H1 ;  /* 0x3000005aff587230 */ /* 0x000fe20000004100 */
[----:B------:R-:W-:Y:S01]  /*6430*/  F2FP.SATFINITE.E4M3.F32.PACK_AB_MERGE_C R80, R86, R85, RZ ;  /* 0x000000555650723e */ /* 0x000fe200048070ff */
[--C-:B------:R-:W-:Y:S01]  /*6440*/  HADD2.F32 R86, -RZ, R82.reuse.H0_H0 ;  /* 0x20000052ff567230 */ /* 0x100fe20000004100 */
[----:B------:R-:W-:Y:S01]  /*6450*/  F2FP.F16.E4M3.UNPACK_B R83, R77 ;  /* 0x0000004dff53723e */ /* 0x000fe200020006ff */
[----:B------:R-:W-:Y:S01]  /*6460*/  HADD2.F32 R87, -RZ, R82.H1_H1 ;  /* 0x30000052ff577230 */ /* 0x000fe20000004100 */
[-C--:B------:R-:W-:Y:S01]  /*6470*/  F2FP.F16.E4M3.UNPACK_B R82, R76.reuse.H1 ;  /* 0x0000004cff52723e */ /* 0x080fe200030006ff */
[----:B------:R-:W-:Y:S01]  /*6480*/  HADD2.F32 R85, -RZ, R84.H1_H1 ;  /* 0x30000054ff557230 */ /* 0x000fe20000004100 */
[----:B------:R-:W-:Y:S01]  /*6490*/  F2FP.F16.E4M3.UNPACK_B R77, R76 ;  /* 0x0000004cff4d723e */ /* 0x000fe200020006ff */
[----:B------:R-:W-:-:S02]  /*64a0*/  HADD2.F32 R91, -RZ, R83.H1_H1 ;  /* 0x30000053ff5b7230 */ /* 0x000fc40000004100 */
[-C--:B------:R-:W-:Y:S01]  /*64b0*/  FMUL.FTZ R97, R87, R88.reuse ;  /* 0x0000005857617220 */ /* 0x080fe20000410000 */
[----:B------:R-:W-:Y:S02]  /*64c0*/  HADD2.F32 R89, -RZ, R82.H1_H1 ;  /* 0x30000052ff597230 */ /* 0x000fe40000004100 */
[C---:B------:R-:W-:Y:S01]  /*64d0*/  FMUL.FTZ R98, R86.reuse, R88 ;  /* 0x0000005856627220 */ /* 0x040fe20000410000 */
[----:B------:R-:W-:Y:S01]  /*64e0*/  HADD2.F32 R84, -RZ, R84.H0_H0 ;  /* 0x20000054ff547230 */ /* 0x000fe20000004100 */
[----:B------:R-:W-:Y:S01]  /*64f0*/  F2FP.F16.E4M3.UNPACK_B R46, R46 ;  /* 0x0000002eff2e723e */ /* 0x000fe200020006ff */
[----:B------:R-:W-:Y:S02]  /*6500*/  HADD2.F32 R88, -RZ, R77.H1_H1 ;  /* 0x3000004dff587230 */ /* 0x000fe40000004100 */
[----:B------:R-:W-:Y:S01]  /*6510*/  FFMA.FTZ R76, R86, R89, -R97 ;  /* 0x00000059564c7223 */ /* 0x000fe20000010861 */
[----:B------:R-:W-:Y:S01]  /*6520*/  F2FP.F16.E4M3.UNPACK_B R86, R47 ;  /* 0x0000002fff56723e */ /* 0x000fe200020006ff */
[-C--:B------:R-:W-:Y:S01]  /*6530*/  FMUL.FTZ R96, R84, R91.reuse ;  /* 0x0000005b54607220 */ /* 0x080fe20000410000 */
[----:B------:R-:W-:Y:S01]  /*6540*/  FMUL.FTZ R97, R85, R91 ;  /* 0x0000005b55617220 */ /* 0x000fe20000410000 */
[----:B------:R-:W-:-:S02]  /*6550*/  HADD2.F32 R90, -RZ, R90.H0_H0 ;  /* 0x2000005aff5a7230 */ /* 0x000fc40000004100 */
[----:B------:R-:W-:Y:S01]  /*6560*/  FFMA.FTZ R47, R87, R89, R98 ;  /* 0x00000059572f7223 */ /* 0x000fe20000010062 */
[-C--:B------:R-:W-:Y:S01]  /*6570*/  FFMA.FTZ R91, R85, R88.reuse, R96 ;  /* 0x00000058555b7223 */ /* 0x080fe20000010060 */
[--C-:B------:R-:W-:Y:S02]  /*6580*/  HADD2.F32 R85, -RZ, R86.reuse.H1_H1 ;  /* 0x30000056ff557230 */ /* 0x100fe40000004100 */
[----:B------:R-:W-:Y:S01]  /*6590*/  FFMA.FTZ R84, R84, R88, -R97 ;  /* 0x0000005854547223 */ /* 0x000fe20000010861 */
[----:B------:R-:W-:Y:S01]  /*65a0*/  HADD2.F32 R86, -RZ, R86.H0_H0 ;  /* 0x20000056ff567230 */ /* 0x000fe20000004100 */
[----:B------:R-:W-:Y:S01]  /*65b0*/  F2FP.SATFINITE.E4M3.F32.PACK_AB_MERGE_C R47, R47, R76, RZ ;  /* 0x0000004c2f2f723e */ /* 0x000fe200048070ff */
[----:B------:R-:W-:Y:S02]  /*65c0*/  HADD2.F32 R87, -RZ, R82.H0_H0 ;  /* 0x20000052ff577230 */ /* 0x000fe40000004100 */
[----:B------:R-:W-:Y:S01]  /*65d0*/  FMUL.FTZ R89, R85, R90 ;  /* 0x0000005a55597220 */ /* 0x000fe20000410000 */
[----:B------:R-:W-:-:S02]  /*65e0*/  HADD2.F32 R83, -RZ, R83.H0_H0 ;  /* 0x20000053ff537230 */ /* 0x000fc40000004100 */
[C---:B------:R-:W-:Y:S01]  /*65f0*/  FMUL.FTZ R90, R86.reuse, R90 ;  /* 0x0000005a565a7220 */ /* 0x040fe20000410000 */
[--C-:B------:R-:W-:Y:S02]  /*6600*/  HADD2.F32 R82, -RZ, R46.reuse.H1_H1 ;  /* 0x3000002eff527230 */ /* 0x100fe40000004100 */
[-C--:B------:R-:W-:Y:S01]  /*6610*/  FFMA.FTZ R86, R86, R87.reuse, -R89 ;  /* 0x0000005756567223 */ /* 0x080fe20000010859 */
[----:B------:R-:W-:Y:S02]  /*6620*/  HADD2.F32 R46, -RZ, R46.H0_H0 ;  /* 0x2000002eff2e7230 */ /* 0x000fe40000004100 */
[----:B------:R-:W-:Y:S01]  /*6630*/  FFMA.FTZ R85, R85, R87, R90 ;  /* 0x0000005755557223 */ /* 0x000fe2000001005a */
[----:B------:R-:W-:Y:S02]  /*6640*/  HADD2.F32 R77, -RZ, R77.H0_H0 ;  /* 0x2000004dff4d7230 */ /* 0x000fe40000004100 */
[-C--:B------:R-:W-:Y:S01]  /*6650*/  FMUL.FTZ R89, R82, R83.reuse ;  /* 0x0000005352597220 */ /* 0x080fe20000410000 */
[----:B------:R-:W-:Y:S01]  /*6660*/  F2FP.SATFINITE.E4M3.F32.PACK_AB_MERGE_C R84, R91, R84, RZ ;  /* 0x000000545b54723e */ /* 0x000fe200048070ff */
[C---:B------:R-:W-:Y:S01]  /*6670*/  FMUL.FTZ R83, R46.reuse, R83 ;  /* 0x000000532e537220 */ /* 0x040fe20000410000 */
[----:B------:R-:W-:Y:S01]  /*6680*/  F2FP.SATFINITE.E4M3.F32.PACK_AB_MERGE_C R44, R79, R78, R80 ;  /* 0x0000004e4f2c723e */ /* 0x000fe20004807050 */
[-C--:B------:R-:W-:Y:S01]  /*6690*/  FFMA.FTZ R89, R46, R77.reuse, -R89 ;  /* 0x0000004d2e597223 */ /* 0x080fe20000010859 */
[----:B------:R-:W-:Y:S01]  /*66a0*/  F2FP.SATFINITE.E4M3.F32.PACK_AB_MERGE_C R47, R85, R86, R47 ;  /* 0x00000056552f723e */ /* 0x000fe2000480702f */
[----:B------:R-:W-:-:S05]  /*66b0*/  FFMA.FTZ R82, R82, R77, R83 ;  /* 0x0000004d52527223 */ /* 0x000fca0000010053 */
[----:B------:R-:W-:-:S07]  /*66c0*/  F2FP.SATFINITE.E4M3.F32.PACK_AB_MERGE_C R46, R82, R89, R84 ;  /* 0x00000059522e723e */ /* 0x000fce0004807054 */
.L_x_372:
[----:B------:R-:W-:Y:S05]  /*66d0*/  BSYNC B2 ;  /* 0x0000000000027941 */ /* 0x000fea0003800000 */
.L_x_371:
[----:B--2---:R0:W-:Y:S02]  /*66e0*/  STG.E.128 desc[UR54][R50.64+0xa0], R44 ;  /* 0x0000a02c32007986 */ /* 0x0041e4000c101d36 */
.L_x_350:
[----:B------:R-:W-:Y:S05]  /*66f0*/  BSYNC B1 ;  /* 0x0000000000017941 */ /* 0x000fea0003800000 */
.L_x_349:
[----:B------:R-:W-:Y:S05]  /*6700*/  @P4 BRA `(.L_x_373) ;  /* 0x0000009400184947 */ /* 0x000fea0003800000 */
[----:B------:R-:W-:Y:S01]  /*6710*/  ISETP.NE.AND P3, PT, R34, RZ, PT ;  /* 0x000000ff2200720c */ /* 0x000fe20003f65270 */
[----:B------:R-:W-:-:S12]  /*6720*/  BSSY B1, `(.L_x_374) ;  /* 0x000006f000017945 */ /* 0x000fd80003800000 */
[----:B------:R-:W-:Y:S05]  /*6730*/  @!P3 BRA `(.L_x_375) ;  /* 0x0000000400b4b947 */ /* 0x000fea0003800000 */
[----:B0-234-:R0:W2:Y:S01]  /*6740*/  LDS.128 R44, [R40+0x26200] ;  /* 0x02620000282c7984 */ /* 0x01d0a20000000c00 */
[----:B------:R-:W-:Y:S01]  /*6750*/  ISETP.GE.AND P3, PT, R22, R133, PT ;  /* 0x000000851600720c */ /* 0x000fe20003f66270 */
[----:B------:R-:W-:-:S12]  /*6760*/  BSSY B2, `(.L_x_376) ;  /* 0x0000069000027945 */ /* 0x000fd80003800000 */
[----:B0-----:R-:W-:Y:S05]  /*6770*/  @P3 BRA `(.L_x_377) ;  /* 0x00000004009c3947 */ /* 0x001fea0003800000 */
[----:B------:R-:W-:Y:S01]  /*6780*/  SHF.R.U32.HI R51, RZ, 0x8, R73 ;  /* 0x00000008ff337819 */ /* 0x000fe20000011649 */
[----:B--2---:R-:W-:Y:S01]  /*6790*/  IMAD.MOV.U32 R72, RZ, RZ, R44 ;  /* 0x000000ffff487224 */ /* 0x004fe200078e002c */
[----:B------:R-:W-:Y:S02]  /*67a0*/  SHF.R.U32.HI R74, RZ, 0x8, R75 ;  /* 0x00000008ff4a7819 */ /* 0x000fe4000001164b */
[----:B------:R-:W-:Y:S01]  /*67b0*/  LOP3.LUT R50, R73, 0xff0000ff, RZ, 0xc0, !PT ;  /* 0xff0000ff49327812 */ /* 0x000fe200078ec0ff */
[----:B------:R-:W-:Y:S01]  /*67c0*/  IMAD.SHL.U32 R51, R51, 0x100, RZ ;  /* 0x0000010033337824 */ /* 0x000fe200078e00ff */
[----:B------:R-:W-:Y:S01]  /*67d0*/  SHF.R.U32.HI R77, RZ, 0x10, R73 ;  /* 0x00000010ff4d7819 */ /* 0x000fe20000011649 */
[----:B------:R-:W-:Y:S01]  /*67e0*/  IMAD.SHL.U32 R74, R74, 0x100, RZ ;  /* 0x000001004a4a7824 */ /* 0x000fe200078e00ff */
[----:B------:R-:W-:Y:S02]  /*67f0*/  SHF.R.U32.HI R76, RZ, 0x10, R75 ;  /* 0x00000010ff4c7819 */ /* 0x000fe4000001164b */
[----:B------:R-:W-:-:S02]  /*6800*/  LOP3.LUT R73, R75, 0xff0000ff, RZ, 0xc0, !PT ;  /* 0xff0000ff4b497812 */ /* 0x000fc400078ec0ff */
[----:B------:R-:W-:Y:S01]  /*6810*/  LOP3.LUT R50, R50, 0xff00, R51, 0xf8, !PT ;  /* 0x0000ff0032327812 */ /* 0x000fe200078ef833 */
[----:B------:R-:W-:Y:S01]  /*6820*/  IMAD.U32 R51, R77, 0x10000, RZ ;  /* 0x000100004d337824 */ /* 0x000fe200078e00ff */
[----:B------:R-:W-:Y:S01]  /*6830*/  LOP3.LUT R73, R73, 0xff00, R74, 0xf8, !PT ;  /* 0x0000ff0049497812 */ /* 0x000fe200078ef84a */
[----:B------:R-:W-:Y:S01]  /*6840*/  IMAD.U32 R76, R76, 0x10000, RZ ;  /* 0x000100004c4c7824 */ /* 0x000fe200078e00ff */
        /* <DEDUP_REMOVED lines=12> */
[C---:B------:R-:W-:Y:S01]  /*6910*/  FMUL.FTZ R78, R44.reuse, R78 ;  /* 0x0000004e2c4e7220 */ /* 0x040fe20000410000 */
[--C-:B------:R-:W-:Y:S01]  /*6920*/  HADD2.F32 R75, -RZ, R45.reuse.H1_H1 ;  /* 0x3000002dff4b7230 */ /* 0x100fe20000004100 */
[----:B------:R-:W-:Y:S01]  /*6930*/  F2FP.F16.E4M3.UNPACK_B R158, R158 ;  /* 0x0000009eff9e723e */ /* 0x000fe200020006ff */
[----:B------:R-:W-:Y:S02]  /*6940*/  HADD2.F32 R74, -RZ, R45.H0_H0 ;  /* 0x2000002dff4a7230 */ /* 0x000fe40000004100 */
[-C--:B------:R-:W-:Y:S01]  /*6950*/  FFMA.FTZ R44, R44, R77.reuse, -R81 ;  /* 0x0000004d2c2c7223 */ /* 0x080fe20000010851 */
[----:B------:R-:W-:Y:S02]  /*6960*/  HADD2.F32 R76, -RZ, R76.H1_H1 ;  /* 0x3000004cff4c7230 */ /* 0x000fe40000004100 */
[----:B------:R-:W-:Y:S01]  /*6970*/  FFMA.FTZ R45, R73, R77, R78 ;  /* 0x0000004d492d7223 */ /* 0x000fe2000001004e */
[CC--:B------:R-:W-:Y:S01]  /*6980*/  FMUL.FTZ R81, R75.reuse, R79.reuse ;  /* 0x0000004f4b517220 */ /* 0x0c0fe20000410000 */
[C---:B------:R-:W-:Y:S01]  /*6990*/  FMUL.FTZ R80, R74.reuse, R79 ;  /* 0x0000004f4a507220 */ /* 0x040fe20000410000 */
[-C--:B------:R-:W-:Y:S01]  /*69a0*/  F2FP.F16.E4M3.UNPACK_B R73, R72.reuse.H1 ;  /* 0x00000048ff49723e */ /* 0x080fe200030006ff */
[----:B------:R-:W-:Y:S01]  /*69b0*/  HADD2.F32 R77, -RZ, R158.H1_H1 ;  /* 0x3000009eff4d7230 */ /* 0x000fe20000004100 */
[----:B------:R-:W-:Y:S01]  /*69c0*/  F2FP.F16.E4M3.UNPACK_B R72, R72 ;  /* 0x00000048ff48723e */ /* 0x000fe200020006ff */
[-C--:B------:R-:W-:Y:S01]  /*69d0*/  FFMA.FTZ R81, R74, R76.reuse, -R81 ;  /* 0x0000004c4a517223 */ /* 0x080fe20000010851 */
[----:B------:R-:W-:Y:S01]  /*69e0*/  FFMA.FTZ R82, R75, R76, R80 ;  /* 0x0000004c4b527223 */ /* 0x000fe20000010050 */
[----:B------:R-:W-:Y:S01]  /*69f0*/  F2FP.F16.E4M3.UNPACK_B R156, R156 ;  /* 0x0000009cff9c723e */ /* 0x000fe200020006ff */
[--C-:B------:R-:W-:Y:S01]  /*6a00*/  HADD2.F32 R75, -RZ, R73.reuse.H0_H0 ;  /* 0x20000049ff4b7230 */ /* 0x100fe20000004100 */
[----:B------:R-:W-:Y:S01]  /*6a10*/  F2FP.F16.E4M3.UNPACK_B R83, R51.H1 ;  /* 0x00000033ff53723e */ /* 0x000fe200030006ff */
[----:B------:R-:W-:-:S02]  /*6a20*/  HADD2.F32 R76, -RZ, R73.H1_H1 ;  /* 0x30000049ff4c7230 */ /* 0x000fc40000004100 */
[----:B------:R-:W-:Y:S02]  /*6a30*/  HADD2.F32 R158, -RZ, R158.H0_H0 ;  /* 0x2000009eff9e7230 */ /* 0x000fe40000004100 */
[-C--:B------:R-:W-:Y:S01]  /*6a40*/  FMUL.FTZ R79, R75, R77.reuse ;  /* 0x0000004d4b4f7220 */ /* 0x080fe20000410000 */
[--C-:B------:R-:W-:Y:S02]  /*6a50*/  HADD2.F32 R74, -RZ, R72.reuse.H1_H1 ;  /* 0x30000048ff4a7230 */ /* 0x100fe40000004100 */
[----:B------:R-:W-:Y:S01]  /*6a60*/  FMUL.FTZ R80, R76, R77 ;  /* 0x0000004d4c507220 */ /* 0x000fe20000410000 */
[----:B------:R-:W-:Y:S02]  /*6a70*/  HADD2.F32 R73, -RZ, R72.H0_H0 ;  /* 0x20000048ff497230 */ /* 0x000fe40000004100 */
[--C-:B------:R-:W-:Y:S02]  /*6a80*/  HADD2.F32 R72, -RZ, R156.reuse.H1_H1 ;  /* 0x3000009cff487230 */ /* 0x100fe40000004100 */
[----:B------:R-:W-:Y:S01]  /*6a90*/  FMUL.FTZ R78, R74, R158 ;  /* 0x0000009e4a4e7220 */ /* 0x000fe20000410000 */
[----:B------:R-:W-:-:S02]  /*6aa0*/  HADD2.F32 R156, -RZ, R156.H0_H0 ;  /* 0x2000009cff9c7230 */ /* 0x000fc40000004100 */
[----:B------:R-:W-:Y:S01]  /*6ab0*/  FMUL.FTZ R77, R73, R158 ;  /* 0x0000009e494d7220 */ /* 0x000fe20000410000 */
[--C-:B------:R-:W-:Y:S02]  /*6ac0*/  HADD2.F32 R85, -RZ, R83.reuse.H1_H1 ;  /* 0x30000053ff557230 */ /* 0x100fe40000004100 */
[-C--:B------:R-:W-:Y:S01]  /*6ad0*/  FFMA.FTZ R75, R75, R72.reuse, -R80 ;  /* 0x000000484b4b7223 */ /* 0x080fe20000010850 */
[----:B------:R-:W-:Y:S01]  /*6ae0*/  FFMA.FTZ R76, R76, R72, R79 ;  /* 0x000000484c4c7223 */ /* 0x000fe2000001004f */
[-C--:B------:R-:W-:Y:S01]  /*6af0*/  FFMA.FTZ R72, R73, R156.reuse, -R78 ;  /* 0x0000009c49487223 */ /* 0x080fe2000001084e */
[----:B------:R-:W-:Y:S01]  /*6b00*/  FFMA.FTZ R73, R74, R156, R77 ;  /* 0x0000009c4a497223 */ /* 0x000fe2000001004d */
[----:B------:R-:W-:Y:S01]  /*6b10*/  F2FP.F16.E4M3.UNPACK_B R77, R47.H1 ;  /* 0x0000002fff4d723e */ /* 0x000fe200030006ff */
[----:B------:R-:W-:Y:S01]  /*6b20*/  HADD2.F32 R83, -RZ, R83.H0_H0 ;  /* 0x20000053ff537230 */ /* 0x000fe20000004100 */
[----:B------:R-:W-:Y:S02]  /*6b30*/  F2FP.SATFINITE.E4M3.F32.PACK_AB_MERGE_C R74, R82, R81, RZ ;  /* 0x00000051524a723e */ /* 0x000fe400048070ff */
[----:B------:R-:W-:Y:S01]  /*6b40*/  F2FP.SATFINITE.E4M3.F32.PACK_AB_MERGE_C R75, R76, R75, RZ ;  /* 0x0000004b4c4b723e */ /* 0x000fe200048070ff */
[--C-:B------:R-:W-:Y:S01]  /*6b50*/  HADD2.F32 R78, -RZ, R77.reuse.H0_H0 ;  /* 0x2000004dff4e7230 */ /* 0x100fe20000004100 */
[----:B------:R-:W-:Y:S01]  /*6b60*/  F2FP.F16.E4M3.UNPACK_B R80, R50.H1 ;  /* 0x00000032ff50723e */ /* 0x000fe200030006ff */
[----:B------:R-:W-:Y:S01]  /*6b70*/  HADD2.F32 R77, -RZ, R77.H1_H1 ;  /* 0x3000004dff4d7230 */ /* 0x000fe20000004100 */
[----:B------:R-:W-:-:S02]  /*6b80*/  F2FP.F16.E4M3.UNPACK_B R76, R46.H1 ;  /* 0x0000002eff4c723e */ /* 0x000fc400030006ff */
[----:B------:R-:W-:Y:S01]  /*6b90*/  F2FP.F16.E4M3.UNPACK_B R82, R51 ;  /* 0x00000033ff52723e */ /* 0x000fe200020006ff */
[----:B------:R-:W-:Y:S01]  /*6ba0*/  HADD2.F32 R81, -RZ, R80.H1_H1 ;  /* 0x30000050ff517230 */ /* 0x000fe20000004100 */
[----:B------:R-:W-:Y:S01]  /*6bb0*/  F2FP.F16.E4M3.UNPACK_B R79, R50 ;  /* 0x00000032ff4f723e */ /* 0x000fe200020006ff */
[----:B------:R-:W-:Y:S02]  /*6bc0*/  HADD2.F32 R51, -RZ, R76.H1_H1 ;  /* 0x3000004cff337230 */ /* 0x000fe40000004100 */
[-C--:B------:R-:W-:Y:S01]  /*6bd0*/  FMUL.FTZ R87, R77, R85.reuse ;  /* 0x000000554d577220 */ /* 0x080fe20000410000 */
[----:B------:R-:W-:Y:S02]  /*6be0*/  HADD2.F32 R84, -RZ, R82.H1_H1 ;  /* 0x30000052ff547230 */ /* 0x000fe40000004100 */
[C---:B------:R-:W-:Y:S01]  /*6bf0*/  FMUL.FTZ R86, R78.reuse, R85 ;  /* 0x000000554e567220 */ /* 0x040fe20000410000 */
[----:B------:R-:W-:Y:S02]  /*6c00*/  HADD2.F32 R76, -RZ, R76.H0_H0 ;  /* 0x2000004cff4c7230 */ /* 0x000fe40000004100 */
[----:B------:R-:W-:Y:S01]  /*6c10*/  FFMA.FTZ R50, R78, R81, -R87 ;  /* 0x000000514e327223 */ /* 0x000fe20000010857 */
[----:B------:R-:W-:-:S02]  /*6c20*/  HADD2.F32 R78, -RZ, R79.H1_H1 ;  /* 0x3000004fff4e7230 */ /* 0x000fc40000004100 */
[CC--:B------:R-:W-:Y:S01]  /*6c30*/  FMUL.FTZ R85, R51.reuse, R84.reuse ;  /* 0x0000005433557220 */ /* 0x0c0fe20000410000 */
[----:B------:R-:W-:Y:S01]  /*6c40*/  F2FP.F16.E4M3.UNPACK_B R47, R47 ;  /* 0x0000002fff2f723e */ /* 0x000fe200020006ff */
[C---:B------:R-:W-:Y:S01]  /*6c50*/  FMUL.FTZ R84, R76.reuse, R84 ;  /* 0x000000544c547220 */ /* 0x040fe20000410000 */
[----:B------:R-:W-:Y:S01]  /*6c60*/  F2FP.F16.E4M3.UNPACK_B R46, R46 ;  /* 0x0000002eff2e723e */ /* 0x000fe200020006ff */
[-C--:B------:R-:W-:Y:S01]  /*6c70*/  FFMA.FTZ R85, R76, R78.reuse, -R85 ;  /* 0x0000004e4c557223 */ /* 0x080fe20000010855 */
[----:B------:R-:W-:Y:S02]  /*6c80*/  HADD2.F32 R82, -RZ, R82.H0_H0 ;  /* 0x20000052ff527230 */ /* 0x000fe40000004100 */
[----:B------:R-:W-:Y:S01]  /*6c90*/  FFMA.FTZ R84, R51, R78, R84 ;  /* 0x0000004e33547223 */ /* 0x000fe20000010054 */
[--C-:B------:R-:W-:Y:S02]  /*6ca0*/  HADD2.F32 R51, -RZ, R47.reuse.H0_H0 ;  /* 0x2000002fff337230 */ /* 0x100fe40000004100 */
[----:B------:R-:W-:Y:S01]  /*6cb0*/  FFMA.FTZ R81, R77, R81, R86 ;  /* 0x000000514d517223 */ /* 0x000fe20000010056 */
[----:B------:R-:W-:Y:S01]  /*6cc0*/  HADD2.F32 R76, -RZ, R47.H1_H1 ;  /* 0x3000002fff4c7230 */ /* 0x000fe20000004100 */
[----:B------:R-:W-:Y:S01]  /*6cd0*/  F2FP.SATFINITE.E4M3.F32.PACK_AB_MERGE_C R45, R45, R44, R74 ;  /* 0x0000002c2d2d723e */ /* 0x000fe2000480704a */
[--C-:B------:R-:W-:Y:S01]  /*6ce0*/  HADD2.F32 R47, -RZ, R46.reuse.H0_H0 ;  /* 0x2000002eff2f7230 */ /* 0x100fe20000004100 */
[----:B------:R-:W-:Y:S01]  /*6cf0*/  F2FP.SATFINITE.E4M3.F32.PACK_AB_MERGE_C R84, R84, R85, RZ ;  /* 0x000000555454723e */ /* 0x000fe200048070ff */
[----:B------:R-:W-:-:S02]  /*6d00*/  HADD2.F32 R46, -RZ, R46.H1_H1 ;  /* 0x3000002eff2e7230 */ /* 0x000fc40000004100 */
[-C--:B------:R-:W-:Y:S01]  /*6d10*/  FMUL.FTZ R86, R76, R83.reuse ;  /* 0x000000534c567220 */ /* 0x080fe20000410000 */
[----:B------:R-:W-:Y:S02]  /*6d20*/  HADD2.F32 R80, -RZ, R80.H0_H0 ;  /* 0x20000050ff507230 */ /* 0x000fe40000004100 */
[----:B------:R-:W-:Y:S01]  /*6d30*/  FMUL.FTZ R83, R51, R83 ;  /* 0x0000005333537220 */ /* 0x000fe20000410000 */
[----:B------:R-:W-:Y:S02]  /*6d40*/  HADD2.F32 R79, -RZ, R79.H0_H0 ;  /* 0x2000004fff4f7230 */ /* 0x000fe40000004100 */
[-C--:B------:R-:W-:Y:S01]  /*6d50*/  FMUL.FTZ R78, R46, R82.reuse ;  /* 0x000000522e4e7220 */ /* 0x080fe20000410000 */
[----:B------:R-:W-:Y:S01]  /*6d60*/  FMUL.FTZ R77, R47, R82 ;  /* 0x000000522f4d7220 */ /* 0x000fe20000410000 */
[-C--:B------:R-:W-:Y:S01]  /*6d70*/  FFMA.FTZ R86, R51, R80.reuse, -R86 ;  /* 0x0000005033567223 */ /* 0x080fe20000010856 */
[----:B------:R-:W-:Y:S01]  /*6d80*/  FFMA.FTZ R83, R76, R80, R83 ;  /* 0x000000504c537223 */ /* 0x000fe20000010053 */
[-C--:B------:R-:W-:Y:S01]  /*6d90*/  FFMA.FTZ R78, R47, R79.reuse, -R78 ;  /* 0x0000004f2f4e7223 */ /* 0x080fe2000001084e */
[----:B------:R-:W-:Y:S01]  /*6da0*/  FFMA.FTZ R77, R46, R79, R77 ;  /* 0x0000004f2e4d7223 */ /* 0x000fe2000001004d */
[----:B------:R-:W-:-:S02]  /*6db0*/  F2FP.SATFINITE.E4M3.F32.PACK_AB_MERGE_C R50, R81, R50, RZ ;  /* 0x000000325132723e */ /* 0x000fc400048070ff */
[----:B------:R-:W-:Y:S02]  /*6dc0*/  F2FP.SATFINITE.E4M3.F32.PACK_AB_MERGE_C R44, R73, R72, R75 ;  /* 0x00000048492c723e */ /* 0x000fe4000480704b */
[----:B------:R-:W-:Y:S02]  /*6dd0*/  F2FP.SATFINITE.E4M3.F32.PACK_AB_MERGE_C R46, R77, R78, R84 ;  /* 0x0000004e4d2e723e */ /* 0x000fe40004807054 */
[----:B------:R-:W-:-:S07]  /*6de0*/  F2FP.SATFINITE.E4M3.F32.PACK_AB_MERGE_C R47, R83, R86, R50 ;  /* 0x00000056532f723e */ /* 0x000fce0004807032 */
.L_x_377:
[----:B------:R-:W-:Y:S05]  /*6df0*/  BSYNC B2 ;  /* 0x0000000000027941 */ /* 0x000fea0003800000 */
.L_x_376:
[----:B--2---:R0:W-:Y:S02]  /*6e00*/  STG.E.128 desc[UR54][R48.64], R44 ;  /* 0x0000002c30007986 */ /* 0x0041e4000c101d36 */
.L_x_375:
[----:B------:R-:W-:Y:S05]  /*6e10*/  BSYNC B1 ;  /* 0x0000000000017941 */ /* 0x000fea0003800000 */
.L_x_374:
        /* <DEDUP_REMOVED lines=10> */
[----:B------:R-:W-:Y:S01]  /*6ec0*/  SHF.R.U32.HI R74, RZ, 0x10, R69 ;  /* 0x00000010ff4a7819 */ /* 0x000fe20000011645 */
[----:B------:R-:W-:Y:S01]  /*6ed0*/  IMAD.SHL.U32 R50, R50, 0x100, RZ ;  /* 0x0000010032327824 */ /* 0x000fe200078e00ff */
[----:B------:R-:W-:Y:S01]  /*6ee0*/  LOP3.LUT R69, R69, 0xff0000ff, RZ, 0xc0, !PT ;  /* 0xff0000ff45457812 */ /* 0x000fe200078ec0ff */
[----:B------:R-:W-:Y:S01]  /*6ef0*/  IMAD.SHL.U32 R70, R70, 0x100, RZ ;  /* 0x0000010046467824 */ /* 0x000fe200078e00ff */
[----:B------:R-:W-:Y:S02]  /*6f00*/  SHF.R.U32.HI R73, RZ, 0x10, R71 ;  /* 0x00000010ff497819 */ /* 0x000fe40000011647 */
[----:B------:R-:W-:-:S02]  /*6f10*/  LOP3.LUT R71, R71, 0xff0000ff, RZ, 0xc0, !PT ;  /* 0xff0000ff47477812 */ /* 0x000fc400078ec0ff */
[----:B------:R-:W-:Y:S01]  /*6f20*/  MOV R51, R45 ;  /* 0x0000002d00337202 */ /* 0x000fe20000000f00 */
[----:B------:R-:W-:Y:S01]  /*6f30*/  IMAD.U32 R45, R74, 0x10000, RZ ;  /* 0x000100004a2d7824 */ /* 0x000fe200078e00ff */
[----:B------:R-:W-:Y:S01]  /*6f40*/  LOP3.LUT R50, R69, 0xff00, R50, 0xf8, !PT ;  /* 0x0000ff0045327812 */ /* 0x000fe200078ef832 */
[----:B------:R-:W-:Y:S01]  /*6f50*/  IMAD.U32 R69, R73, 0x10000, RZ ;  /* 0x0001000049457824 */ /* 0x000fe200078e00ff */
[----:B------:R-:W-:Y:S02]  /*6f60*/  LOP3.LUT R72, R71, 0xff00, R70, 0xf8, !PT ;  /* 0x0000ff0047487812 */ /* 0x000fe400078ef846 */
[----:B------:R-:W-:Y:S02]  /*6f70*/  F2FP.F16.E4M3.UNPACK_B R70, R154.H1 ;  /* 0x0000009aff46723e */ /* 0x000fe400030006ff */
[----:B------:R-:W-:Y:S02]  /*6f80*/  F2FP.F16.E4M3.UNPACK_B R44, R51 ;  /* 0x00000033ff2c723e */ /* 0x000fe400020006ff */
        /* <DEDUP_REMOVED lines=54> */
[----:B------:R-:W-:Y:S01]  /*72f0*/  FMUL.FTZ R45, R73, R80 ;  /* 0x00000050492d7220 */ /* 0x000fe20000410000 */
[----:B------:R-:W-:Y:S01]  /*7300*/  HADD2.F32 R81, -RZ, R78.H1_H1 ;  /* 0x3000004eff517230 */ /* 0x000fe20000004100 */
[----:B------:R-:W-:Y:S01]  /*7310*/  F2FP.F16.E4M3.UNPACK_B R47, R47 ;  /* 0x0000002fff2f723e */ /* 0x000fe200020006ff */
[----:B------:R-:W-:Y:S02]  /*7320*/  HADD2.F32 R72, -RZ, R72.H0_H0 ;  /* 0x20000048ff487230 */ /* 0x000fe40000004100 */
[----:B------:R-:W-:Y:S01]  /*7330*/  FFMA.FTZ R82, R74, R77, -R45 ;  /* 0x0000004d4a527223 */ /* 0x000fe2000001082d */
[----:B------:R-:W-:-:S02]  /*7340*/  HADD2.F32 R45, -RZ, R75.H1_H1 ;  /* 0x3000004bff2d7230 */ /* 0x000fc40000004100 */
[-C--:B------:R-:W-:Y:S01]  /*7350*/  FMUL.FTZ R83, R50, R81.reuse ;  /* 0x0000005132537220 */ /* 0x080fe20000410000 */
[----:B------:R-:W-:Y:S01]  /*7360*/  F2FP.F16.E4M3.UNPACK_B R46, R46 ;  /* 0x0000002eff2e723e */ /* 0x000fe200020006ff */
[----:B------:R-:W-:Y:S01]  /*7370*/  FMUL.FTZ R81, R72, R81 ;  /* 0x0000005148517220 */ /* 0x000fe20000410000 */
[----:B------:R-:W-:Y:S01]  /*7380*/  FMUL.FTZ R80, R74, R80 ;  /* 0x000000504a507220 */ /* 0x000fe20000410000 */
[-C--:B------:R-:W-:Y:S01]  /*7390*/  FFMA.FTZ R83, R72, R45.reuse, -R83 ;  /* 0x0000002d48537223 */ /* 0x080fe20000010853 */
[----:B------:R-:W-:Y:S02]  /*73a0*/  HADD2.F32 R78, -RZ, R78.H0_H0 ;  /* 0x2000004eff4e7230 */ /* 0x000fe40000004100 */
[----:B------:R-:W-:Y:S01]  /*73b0*/  FFMA.FTZ R74, R50, R45, R81 ;  /* 0x0000002d324a7223 */ /* 0x000fe20000010051 */
[----:B------:R-:W-:Y:S02]  /*73c0*/  HADD2.F32 R50, -RZ, R47.H0_H0 ;  /* 0x2000002fff327230 */ /* 0x000fe40000004100 */
[----:B------:R-:W-:Y:S01]  /*73d0*/  FFMA.FTZ R85, R73, R77, R80 ;  /* 0x0000004d49557223 */ /* 0x000fe20000010050 */
[----:B------:R-:W-:-:S02]  /*73e0*/  HADD2.F32 R45, -RZ, R46.H0_H0 ;  /* 0x2000002eff2d7230 */ /* 0x000fc40000004100 */
[----:B------:R-:W-:Y:S02]  /*73f0*/  HADD2.F32 R47, -RZ, R47.H1_H1 ;  /* 0x3000002fff2f7230 */ /* 0x000fe40000004100 */
[-C--:B------:R-:W-:Y:S01]  /*7400*/  FMUL.FTZ R80, R50, R79.reuse ;  /* 0x0000004f32507220 */ /* 0x080fe20000410000 */
[----:B------:R-:W-:Y:S02]  /*7410*/  HADD2.F32 R46, -RZ, R46.H1_H1 ;  /* 0x3000002eff2e7230 */ /* 0x000fe40000004100 */
[-C--:B------:R-:W-:Y:S01]  /*7420*/  FMUL.FTZ R73, R45, R78.reuse ;  /* 0x0000004e2d497220 */ /* 0x080fe20000410000 */
[----:B------:R-:W-:Y:S02]  /*7430*/  HADD2.F32 R76, -RZ, R76.H0_H0 ;  /* 0x2000004cff4c7230 */ /* 0x000fe40000004100 */
[C---:B------:R-:W-:Y:S01]  /*7440*/  FMUL.FTZ R77, R47.reuse, R79 ;  /* 0x0000004f2f4d7220 */ /* 0x040fe20000410000 */
[----:B------:R-:W-:Y:S02]  /*7450*/  HADD2.F32 R75, -RZ, R75.H0_H0 ;  /* 0x2000004bff4b7230 */ /* 0x000fe40000004100 */
[----:B------:R-:W-:Y:S01]  /*7460*/  FMUL.FTZ R72, R46, R78 ;  /* 0x0000004e2e487220 */ /* 0x000fe20000410000 */
[----:B------:R-:W-:Y:S01]  /*7470*/  F2FP.SATFINITE.E4M3.F32.PACK_AB_MERGE_C R74, R74, R83, RZ ;  /* 0x000000534a4a723e */ /* 0x000fe200048070ff */
[-C--:B------:R-:W-:Y:S01]  /*7480*/  FFMA.FTZ R77, R50, R76.reuse, -R77 ;  /* 0x0000004c324d7223 */ /* 0x080fe2000001084d */
[----:B------:R-:W-:Y:S01]  /*7490*/  FFMA.FTZ R80, R47, R76, R80 ;  /* 0x0000004c2f507223 */ /* 0x000fe20000010050 */
[-C--:B------:R-:W-:Y:S01]  /*74a0*/  FFMA.FTZ R72, R45, R75.reuse, -R72 ;  /* 0x0000004b2d487223 */ /* 0x080fe20000010848 */
[----:B------:R-:W-:Y:S01]  /*74b0*/  FFMA.FTZ R73, R46, R75, R73 ;  /* 0x0000004b2e497223 */ /* 0x000fe20000010049 */
[----:B------:R-:W-:-:S02]  /*74c0*/  F2FP.SATFINITE.E4M3.F32.PACK_AB_MERGE_C R82, R85, R82, RZ ;  /* 0x000000525552723e */ /* 0x000fc400048070ff */
[----:B------:R-:W-:Y:S02]  /*74d0*/  F2FP.SATFINITE.E4M3.F32.PACK_AB_MERGE_C R45, R51, R44, R70 ;  /* 0x0000002c332d723e */ /* 0x000fe40004807046 */
[----:B------:R-:W-:Y:S02]  /*74e0*/  F2FP.SATFINITE.E4M3.F32.PACK_AB_MERGE_C R44, R69, R68, R71 ;  /* 0x00000044452c723e */ /* 0x000fe40004807047 */
[----:B------:R-:W-:Y:S02]  /*74f0*/  F2FP.SATFINITE.E4M3.F32.PACK_AB_MERGE_C R46, R73, R72, R74 ;  /* 0x00000048492e723e */ /* 0x000fe4000480704a */
[----:B------:R-:W-:-:S07]  /*7500*/  F2FP.SATFINITE.E4M3.F32.PACK_AB_MERGE_C R47, R80, R77, R82 ;  /* 0x0000004d502f723e */ /* 0x000fce0004807052 */
.L_x_381:
[----:B------:R-:W-:Y:S05]  /*7510*/  BSYNC B2 ;  /* 0x0000000000027941 */ /* 0x000fea0003800000 */
.L_x_380:
[----:B--2---:R0:W-:Y:S02]  /*7520*/  STG.E.128 desc[UR54][R48.64+0x20], R44 ;  /* 0x0000202c30007986 */ /* 0x0041e4000c101d36 */
.L_x_379:
[----:B------:R-:W-:Y:S05]  /*7530*/  BSYNC B1 ;  /* 0x0000000000017941 */ /* 0x000fea0003800000 */
.L_x_378:
        /* <DEDUP_REMOVED lines=14> */
[----:B------:R-:W-:Y:S02]  /*7620*/  LOP3.LUT R65, R67, 0xff0000ff, RZ, 0xc0, !PT ;  /* 0xff0000ff43417812 */ /* 0x000fe400078ec0ff */
[----:B------:R-:W-:-:S02]  /*7630*/  SHF.R.U32.HI R68, RZ, 0x10, R67 ;  /* 0x00000010ff447819 */ /* 0x000fc40000011643 */
[----:B------:R-:W-:Y:S01]  /*7640*/  LOP3.LUT R50, R50, 0xff00, R51, 0xf8, !PT ;  /* 0x0000ff0032327812 */ /* 0x000fe200078ef833 */
[----:B------:R-:W-:Y:S01]  /*7650*/  IMAD.U32 R51, R69, 0x10000, RZ ;  /* 0x0001000045337824 */ /* 0x000fe200078e00ff */
[----:B------:R-:W-:Y:S02]  /*7660*/  LOP3.LUT R65, R65, 0xff00, R66, 0xf8, !PT ;  /* 0x0000ff0041417812 */ /* 0x000fe400078ef842 */
[----:B------:R-:W-:Y:S02]  /*7670*/  SHF.L.U32 R68, R68, 0x10, RZ ;  /* 0x0000001044447819 */ /* 0x000fe400000006ff */
        /* <DEDUP_REMOVED lines=27> */
[--C-:B------:R-:W-:Y:S01]  /*7830*/  HADD2.F32 R68, -RZ, R65.reuse.H1_H1 ;  /* 0x30000041ff447230 */ /* 0x100fe20000004100 */
[----:B------:R-:W-:Y:S01]  /*7840*/  F2FP.F16.E4M3.UNPACK_B R71, R50.H1 ;  /* 0x00000032ff47723e */ /* 0x000fe200030006ff */
[----:B------:R-:W-:-:S02]  /*7850*/  HADD2.F32 R67, -RZ, R65.H0_H0 ;  /* 0x20000041ff437230 */ /* 0x000fc40000004100 */
        /* <DEDUP_REMOVED lines=9> */
[-C--:B------:R-:W-:Y:S01]  /*78f0*/  FFMA.FTZ R72, R67, R64.reuse, -R72 ;  /* 0x0000004043487223 */ /* 0x080fe20000010848 */
[----:B------:R-:W-:Y:S01]  /*7900*/  FFMA.FTZ R69, R68, R64, R69 ;  /* 0x0000004044457223 */ /* 0x000fe20000010045 */
[-C--:B------:R-:W-:Y:S01]  /*7910*/  FFMA.FTZ R64, R65, R140.reuse, -R70 ;  /* 0x0000008c41407223 */ /* 0x080fe20000010846 */
[----:B------:R-:W-:Y:S01]  /*7920*/  FFMA.FTZ R65, R66, R140, R141 ;  /* 0x0000008c42417223 */ /* 0x000fe2000001008d */
[----:B------:R-:W-:Y:S02]  /*7930*/  F2FP.F16.E4M3.UNPACK_B R68, R47.H1 ;  /* 0x0000002fff44723e */ /* 0x000fe400030006ff */
[----:B------:R-:W-:Y:S02]  /*7940*/  F2FP.SATFINITE.E4M3.F32.PACK_AB_MERGE_C R66, R74, R73, RZ ;  /* 0x000000494a42723e */ /* 0x000fe400048070ff */
[-C--:B------:R-:W-:Y:S02]  /*7950*/  F2FP.F16.E4M3.UNPACK_B R74, R51.reuse.H1 ;  /* 0x00000033ff4a723e */ /* 0x080fe400030006ff */
[----:B------:R-:W-:Y:S01]  /*7960*/  F2FP.SATFINITE.E4M3.F32.PACK_AB_MERGE_C R79, R69, R72, RZ ;  /* 0x00000048454f723e */ /* 0x000fe200048070ff */
[--C-:B------:R-:W-:Y:S01]  /*7970*/  HADD2.F32 R69, -RZ, R68.reuse.H0_H0 ;  /* 0x20000044ff457230 */ /* 0x100fe20000004100 */
[----:B------:R-:W-:Y:S01]  /*7980*/  F2FP.F16.E4M3.UNPACK_B R67, R46.H1 ;  /* 0x0000002eff43723e */ /* 0x000fe200030006ff */
[----:B------:R-:W-:Y:S01]  /*7990*/  HADD2.F32 R68, -RZ, R68.H1_H1 ;  /* 0x30000044ff447230 */ /* 0x000fe20000004100 */
[----:B------:R-:W-:Y:S01]  /*79a0*/  F2FP.F16.E4M3.UNPACK_B R73, R51 ;  /* 0x00000033ff49723e */ /* 0x000fe200020006ff */
[----:B------:R-:W-:Y:S01]  /*79b0*/  HADD2.F32 R75, -RZ, R74.H1_H1 ;  /* 0x3000004aff4b7230 */ /* 0x000fe20000004100 */
[----:B------:R-:W-:Y:S01]  /*79c0*/  F2FP.F16.E4M3.UNPACK_B R70, R50 ;  /* 0x00000032ff46723e */ /* 0x000fe200020006ff */
[----:B------:R-:W-:Y:S01]  /*79d0*/  HADD2.F32 R72, -RZ, R71.H1_H1 ;  /* 0x30000047ff487230 */ /* 0x000fe20000004100 */
[----:B------:R-:W-:Y:S01]  /*79e0*/  F2FP.F16.E4M3.UNPACK_B R47, R47 ;  /* 0x0000002fff2f723e */ /* 0x000fe200020006ff */
[----:B------:R-:W-:-:S02]  /*79f0*/  HADD2.F32 R51, -RZ, R67.H1_H1 ;  /* 0x30000043ff337230 */ /* 0x000fc40000004100 */
[-C--:B------:R-:W-:Y:S01]  /*7a00*/  FMUL.FTZ R50, R68, R75.reuse ;  /* 0x0000004b44327220 */ /* 0x080fe20000410000 */
[----:B------:R-:W-:Y:S02]  /*7a10*/  HADD2.F32 R76, -RZ, R73.H1_H1 ;  /* 0x30000049ff4c7230 */ /* 0x000fe40000004100 */
[C---:B------:R-:W-:Y:S01]  /*7a20*/  FMUL.FTZ R77, R69.reuse, R75 ;  /* 0x0000004b454d7220 */ /* 0x040fe20000410000 */
[----:B------:R-:W-:Y:S02]  /*7a30*/  HADD2.F32 R67, -RZ, R67.H0_H0 ;  /* 0x20000043ff437230 */ /* 0x000fe40000004100 */
[----:B------:R-:W-:Y:S01]  /*7a40*/  FFMA.FTZ R75, R69, R72, -R50 ;  /* 0x00000048454b7223 */ /* 0x000fe20000010832 */
[----:B------:R-:W-:Y:S02]  /*7a50*/  HADD2.F32 R50, -RZ, R70.H1_H1 ;  /* 0x30000046ff327230 */ /* 0x000fe40000004100 */
[----:B------:R-:W-:Y:S01]  /*7a60*/  FMUL.FTZ R78, R51, R76 ;  /* 0x0000004c334e7220 */ /* 0x000fe20000410000 */
[----:B------:R-:W-:Y:S01]  /*7a70*/  F2FP.F16.E4M3.UNPACK_B R46, R46 ;  /* 0x0000002eff2e723e */ /* 0x000fe200020006ff */
[----:B------:R-:W-:Y:S01]  /*7a80*/  FMUL.FTZ R76, R67, R76 ;  /* 0x0000004c434c7220 */ /* 0x000fe20000410000 */
[----:B------:R-:W-:-:S02]  /*7a90*/  HADD2.F32 R74, -RZ, R74.H0_H0 ;  /* 0x2000004aff4a7230 */ /* 0x000fc40000004100 */
        /* <DEDUP_REMOVED lines=24> */
.L_x_385:
[----:B------:R-:W-:Y:S05]  /*7c20*/  BSYNC B2 ;  /* 0x0000000000027941 */ /* 0x000fea0003800000 */
.L_x_384:
[----:B--2---:R0:W-:Y:S02]  /*7c30*/  STG.E.128 desc[UR54][R48.64+0x40], R44 ;  /* 0x0000402c30007986 */ /* 0x0041e4000c101d36 */
.L_x_383:
[----:B------:R-:W-:Y:S05]  /*7c40*/  BSYNC B1 ;  /* 0x0000000000017941 */ /* 0x000fea0003800000 */
.L_x_382:
        /* <DEDUP_REMOVED lines=15> */
[----:B------:R-:W-:Y:S01]  /*7d40*/  LOP3.LUT R63, R63, 0xff00, R60, 0xf8, !PT ;  /* 0x0000ff003f3f7812 */ /* 0x000fe200078ef83c */
[----:B------:R-:W-:Y:S01]  /*7d50*/  IMAD.U32 R60, R62, 0x10000, RZ ;  /* 0x000100003e3c7824 */ /* 0x000fe200078e00ff */
[----:B------:R-:W-:-:S02]  /*7d60*/  LOP3.LUT R61, R61, 0xff0000ff, RZ, 0xc0, !PT ;  /* 0xff0000ff3d3d7812 */ /* 0x000fc400078ec0ff */
[----:B------:R-:W-:Y:S02]  /*7d70*/  F2FP.F16.E4M3.UNPACK_B R44, R45 ;  /* 0x0000002dff2c723e */ /* 0x000fe400020006ff */
[----:B------:R-:W-:Y:S02]  /*7d80*/  F2FP.F16.E4M3.UNPACK_B R62, R139.H1 ;  /* 0x0000008bff3e723e */ /* 0x000fe400030006ff */
[----:B------:R-:W-:Y:S01]  /*7d90*/  LOP3.LUT R61, R61, 0xff00, R50, 0xf8, !PT ;  /* 0x0000ff003d3d7812 */ /* 0x000fe200078ef832 */
[----:B------:R-:W-:Y:S01]  /*7da0*/  IMAD.U32 R50, R64, 0x10000, RZ ;  /* 0x0001000040327824 */ /* 0x000fe200078e00ff */
[----:B------:R-:W-:Y:S01]  /*7db0*/  LOP3.LUT R66, R63, 0xff0000, R60, 0xf8, !PT ;  /* 0x00ff00003f427812 */ /* 0x000fe200078ef83c */
[----:B------:R-:W-:Y:S01]  /*7dc0*/  HADD2.F32 R60, -RZ, R44.H1_H1 ;  /* 0x3000002cff3c7230 */ /* 0x000fe20000004100 */
[----:B------:R-:W-:Y:S01]  /*7dd0*/  F2FP.F16.E4M3.UNPACK_B R63, R138.H1 ;  /* 0x0000008aff3f723e */ /* 0x000fe200030006ff */
[----:B------:R-:W-:Y:S01]  /*7de0*/  HADD2.F32 R67, -RZ, R62.H0_H0 ;  /* 0x2000003eff437230 */ /* 0x000fe20000004100 */
[----:B------:R-:W-:Y:S01]  /*7df0*/  F2FP.F16.E4M3.UNPACK_B R45, R45.H1 ;  /* 0x0000002dff2d723e */ /* 0x000fe200030006ff */
[----:B------:R-:W-:Y:S01]  /*7e00*/  HADD2.F32 R44, -RZ, R44.H0_H0 ;  /* 0x2000002cff2c7230 */ /* 0x000fe20000004100 */
[----:B------:R-:W-:Y:S01]  /*7e10*/  LOP3.LUT R50, R61, 0xff0000, R50, 0xf8, !PT ;  /* 0x00ff00003d327812 */ /* 0x000fe200078ef832 */
[----:B------:R-:W-:-:S02]  /*7e20*/  HADD2.F32 R64, -RZ, R62.H1_H1 ;  /* 0x3000003eff407230 */ /* 0x000fc40000004100 */
[----:B------:R-:W-:Y:S01]  /*7e30*/  FMUL.FTZ R69, R60, R67 ;  /* 0x000000433c457220 */ /* 0x000fe20000410000 */
[----:B------:R-:W-:Y:S01]  /*7e40*/  HADD2.F32 R65, -RZ, R63.H0_H0 ;  /* 0x2000003fff417230 */ /* 0x000fe20000004100 */
[----:B------:R-:W-:Y:S01]  /*7e50*/  F2FP.F16.E4M3.UNPACK_B R139, R139 ;  /* 0x0000008bff8b723e */ /* 0x000fe200020006ff */
[--C-:B------:R-:W-:Y:S01]  /*7e60*/  HADD2.F32 R62, -RZ, R45.reuse.H1_H1 ;  /* 0x3000002dff3e7230 */ /* 0x100fe20000004100 */
[----:B------:R-:W-:Y:S01]  /*7e70*/  F2FP.F16.E4M3.UNPACK_B R138, R138 ;  /* 0x0000008aff8a723e */ /* 0x000fe200020006ff */
[----:B------:R-:W-:Y:S02]  /*7e80*/  HADD2.F32 R61, -RZ, R45.H0_H0 ;  /* 0x2000002dff3d7230 */ /* 0x000fe40000004100 */
[----:B------:R-:W-:Y:S01]  /*7e90*/  FMUL.FTZ R45, R44, R67 ;  /* 0x000000432c2d7220 */ /* 0x000fe20000410000 */
[----:B------:R-:W-:Y:S02]  /*7ea0*/  HADD2.F32 R63, -RZ, R63.H1_H1 ;  /* 0x3000003fff3f7230 */ /* 0x000fe40000004100 */
[-C--:B------:R-:W-:Y:S01]  /*7eb0*/  FMUL.FTZ R68, R62, R64.reuse ;  /* 0x000000403e447220 */ /* 0x080fe20000410000 */
[-C--:B------:R-:W-:Y:S01]  /*7ec0*/  FFMA.FTZ R44, R44, R65.reuse, -R69 ;  /* 0x000000412c2c7223 */ /* 0x080fe20000010845 */
[----:B------:R-:W-:Y:S01]  /*7ed0*/  FFMA.FTZ R45, R60, R65, R45 ;  /* 0x000000413c2d7223 */ /* 0x000fe2000001002d */
[C---:B------:R-:W-:Y:S01]  /*7ee0*/  FMUL.FTZ R67, R61.reuse, R64 ;  /* 0x000000403d437220 */ /* 0x040fe20000410000 */
[----:B------:R-:W-:Y:S01]  /*7ef0*/  F2FP.F16.E4M3.UNPACK_B R60, R51.H1 ;  /* 0x00000033ff3c723e */ /* 0x000fe200030006ff */
[----:B------:R-:W-:Y:S01]  /*7f00*/  FFMA.FTZ R69, R61, R63, -R68 ;  /* 0x0000003f3d457223 */ /* 0x000fe20000010844 */
[----:B------:R-:W-:Y:S01]  /*7f10*/  F2FP.F16.E4M3.UNPACK_B R51, R51 ;  /* 0x00000033ff33723e */ /* 0x000fe200020006ff */
[----:B------:R-:W-:Y:S01]  /*7f20*/  FFMA.FTZ R70, R62, R63, R67 ;  /* 0x0000003f3e467223 */ /* 0x000fe20000010043 */
[----:B------:R-:W-:-:S02]  /*7f30*/  HADD2.F32 R64, -RZ, R139.H1_H1 ;  /* 0x3000008bff407230 */ /* 0x000fc40000004100 */
[--C-:B------:R-:W-:Y:S02]  /*7f40*/  HADD2.F32 R62, -RZ, R60.reuse.H0_H0 ;  /* 0x2000003cff3e7230 */ /* 0x100fe40000004100 */
[----:B------:R-:W-:Y:S01]  /*7f50*/  HADD2.F32 R63, -RZ, R60.H1_H1 ;  /* 0x3000003cff3f7230 */ /* 0x000fe20000004100 */
[----:B------:R-:W-:Y:S01]  /*7f60*/  F2FP.SATFINITE.E4M3.F32.PACK_AB_MERGE_C R74, R70, R69, RZ ;  /* 0x00000045464a723e */ /* 0x000fe200048070ff */
[--C-:B------:R-:W-:Y:S02]  /*7f70*/  HADD2.F32 R60, -RZ, R51.reuse.H0_H0 ;  /* 0x20000033ff3c7230 */ /* 0x100fe40000004100 */
[-C--:B------:R-:W-:Y:S01]  /*7f80*/  FMUL.FTZ R68, R62, R64.reuse ;  /* 0x000000403e447220 */ /* 0x080fe20000410000 */
[----:B------:R-:W-:Y:S02]  /*7f90*/  HADD2.F32 R61, -RZ, R51.H1_H1 ;  /* 0x30000033ff3d7230 */ /* 0x000fe40000004100 */
[----:B------:R-:W-:Y:S01]  /*7fa0*/  FMUL.FTZ R67, R63, R64 ;  /* 0x000000403f437220 */ /* 0x000fe20000410000 */
[----:B------:R-:W-:Y:S01]  /*7fb0*/  HADD2.F32 R139, -RZ, R139.H0_H0 ;  /* 0x2000008bff8b7230 */ /* 0x000fe20000004100 */
[----:B------:R-:W-:Y:S01]  /*7fc0*/  F2FP.SATFINITE.E4M3.F32.PACK_AB_MERGE_C R45, R45, R44, R74 ;  /* 0x0000002c2d2d723e */ /* 0x000fe2000480704a */
[----:B------:R-:W-:-:S02]  /*7fd0*/  HADD2.F32 R51, -RZ, R138.H1_H1 ;  /* 0x3000008aff337230 */ /* 0x000fc40000004100 */
[----:B------:R-:W-:Y:S02]  /*7fe0*/  HADD2.F32 R138, -RZ, R138.H0_H0 ;  /* 0x2000008aff8a7230 */ /* 0x000fe40000004100 */
[-C--:B------:R-:W-:Y:S01]  /*7ff0*/  FMUL.FTZ R65, R61, R139.reuse ;  /* 0x0000008b3d417220 */ /* 0x080fe20000410000 */
[----:B------:R-:W-:Y:S01]  /*8000*/  FMUL.FTZ R64, R60, R139 ;  /* 0x0000008b3c407220 */ /* 0x000fe20000410000 */
[-C--:B------:R-:W-:Y:S01]  /*8010*/  FFMA.FTZ R67, R62, R51.reuse, -R67 ;  /* 0x000000333e437223 */ /* 0x080fe20000010843 */
[----:B------:R-:W-:Y:S01]  /*8020*/  FFMA.FTZ R68, R63, R51, R68 ;  /* 0x000000333f447223 */ /* 0x000fe20000010044 */
[-C--:B------:R-:W-:Y:S01]  /*8030*/  FFMA.FTZ R51, R60, R138.reuse, -R65 ;  /* 0x0000008a3c337223 */ /* 0x080fe20000010841 */
[----:B------:R-:W-:Y:S01]  /*8040*/  FFMA.FTZ R138, R61, R138, R64 ;  /* 0x0000008a3d8a7223 */ /* 0x000fe20000010040 */
[----:B------:R-:W-:Y:S02]  /*8050*/  F2FP.F16.E4M3.UNPACK_B R61, R47.H1 ;  /* 0x0000002fff3d723e */ /* 0x000fe400030006ff */
[----:B------:R-:W-:-:S02]  /*8060*/  F2FP.SATFINITE.E4M3.F32.PACK_AB_MERGE_C R73, R68, R67, RZ ;  /* 0x000000434449723e */ /* 0x000fc400048070ff */
[----:B------:R-:W-:Y:S01]  /*8070*/  F2FP.F16.E4M3.UNPACK_B R68, R66.H1 ;  /* 0x00000042ff44723e */ /* 0x000fe200030006ff */
[--C-:B------:R-:W-:Y:S01]  /*8080*/  HADD2.F32 R63, -RZ, R61.reuse.H1_H1 ;  /* 0x3000003dff3f7230 */ /* 0x100fe20000004100 */
[----:B------:R-:W-:Y:S01]  /*8090*/  F2FP.F16.E4M3.UNPACK_B R60, R46.H1 ;  /* 0x0000002eff3c723e */ /* 0x000fe200030006ff */
[----:B------:R-:W-:Y:S01]  /*80a0*/  HADD2.F32 R62, -RZ, R61.H0_H0 ;  /* 0x2000003dff3e7230 */ /* 0x000fe20000004100 */
[----:B------:R-:W-:Y:S01]  /*80b0*/  F2FP.F16.E4M3.UNPACK_B R65, R50.H1 ;  /* 0x00000032ff41723e */ /* 0x000fe200030006ff */
[----:B------:R-:W-:Y:S01]  /*80c0*/  HADD2.F32 R70, -RZ, R68.H1_H1 ;  /* 0x30000044ff467230 */ /* 0x000fe20000004100 */
[----:B------:R-:W-:Y:S01]  /*80d0*/  F2FP.F16.E4M3.UNPACK_B R67, R66 ;  /* 0x00000042ff43723e */ /* 0x000fe200020006ff */
[----:B------:R-:W-:Y:S01]  /*80e0*/  HADD2.F32 R61, -RZ, R60.H1_H1 ;  /* 0x3000003cff3d7230 */ /* 0x000fe20000004100 */
[----:B------:R-:W-:Y:S01]  /*80f0*/  F2FP.F16.E4M3.UNPACK_B R64, R50 ;  /* 0x00000032ff40723e */ /* 0x000fe200020006ff */
[----:B------:R-:W-:Y:S02]  /*8100*/  HADD2.F32 R66, -RZ, R65.H1_H1 ;  /* 0x30000041ff427230 */ /* 0x000fe40000004100 */
[----:B------:R-:W-:Y:S01]  /*8110*/  FMUL.FTZ R71, R63, R70 ;  /* 0x000000463f477220 */ /* 0x000fe20000410000 */
[----:B------:R-:W-:-:S02]  /*8120*/  HADD2.F32 R69, -RZ, R67.H1_H1 ;  /* 0x30000043ff457230 */ /* 0x000fc40000004100 */
[C---:B------:R-:W-:Y:S01]  /*8130*/  FMUL.FTZ R72, R62.reuse, R70 ;  /* 0x000000463e487220 */ /* 0x040fe20000410000 */
[----:B------:R-:W-:Y:S02]  /*8140*/  HADD2.F32 R60, -RZ, R60.H0_H0 ;  /* 0x2000003cff3c7230 */ /* 0x000fe40000004100 */
[----:B------:R-:W-:Y:S01]  /*8150*/  FFMA.FTZ R70, R62, R66, -R71 ;  /* 0x000000423e467223 */ /* 0x000fe20000010847 */
[----:B------:R-:W-:Y:S02]  /*8160*/  HADD2.F32 R50, -RZ, R64.H1_H1 ;  /* 0x30000040ff327230 */ /* 0x000fe40000004100 */
[----:B------:R-:W-:Y:S01]  /*8170*/  FMUL.FTZ R71, R61, R69 ;  /* 0x000000453d477220 */ /* 0x000fe20000410000 */
[----:B------:R-:W-:Y:S01]  /*8180*/  F2FP.F16.E4M3.UNPACK_B R47, R47 ;  /* 0x0000002fff2f723e */ /* 0x000fe200020006ff */
[C---:B------:R-:W-:Y:S01]  /*8190*/  FMUL.FTZ R62, R60.reuse, R69 ;  /* 0x000000453c3e7220 */ /* 0x040fe20000410000 */
[----:B------:R-:W-:Y:S01]  /*81a0*/  F2FP.F16.E4M3.UNPACK_B R46, R46 ;  /* 0x0000002eff2e723e */ /* 0x000fe200020006ff */
[----:B------:R-:W-:Y:S01]  /*81b0*/  FFMA.FTZ R69, R63, R66, R72 ;  /* 0x000000423f457223 */ /* 0x000fe20000010048 */
[-C--:B------:R-:W-:Y:S01]  /*81c0*/  FFMA.FTZ R71, R60, R50.reuse, -R71 ;  /* 0x000000323c477223 */ /* 0x080fe20000010847 */
[----:B------:R-:W-:Y:S01]  /*81d0*/  FFMA.FTZ R66, R61, R50, R62 ;  /* 0x000000323d427223 */ /* 0x000fe2000001003e */
[--C-:B------:R-:W-:Y:S01]  /*81e0*/  HADD2.F32 R50, -RZ, R47.reuse.H0_H0 ;  /* 0x2000002fff327230 */ /* 0x100fe20000004100 */
[----:B------:R-:W-:Y:S01]  /*81f0*/  F2FP.SATFINITE.E4M3.F32.PACK_AB_MERGE_C R44, R138, R51, R73 ;  /* 0x000000338a2c723e */ /* 0x000fe20004807049 */
[----:B------:R-:W-:Y:S01]  /*8200*/  HADD2.F32 R60, -RZ, R47.H1_H1 ;  /* 0x3000002fff3c7230 */ /* 0x000fe20000004100 */
[----:B------:R-:W-:Y:S01]  /*8210*/  F2FP.SATFINITE.E4M3.F32.PACK_AB_MERGE_C R69, R69, R70, RZ ;  /* 0x000000464545723e */ /* 0x000fe200048070ff */
[----:B------:R-:W-:Y:S01]  /*8220*/  HADD2.F32 R47, -RZ, R46.H0_H0 ;  /* 0x2000002eff2f7230 */ /* 0x000fe20000004100 */
[----:B------:R-:W-:Y:S01]  /*8230*/  F2FP.SATFINITE.E4M3.F32.PACK_AB_MERGE_C R66, R66, R71, RZ ;  /* 0x000000474242723e */ /* 0x000fe200048070ff */
[----:B------:R-:W-:-:S02]  /*8240*/  HADD2.F32 R61, -RZ, R68.H0_H0 ;  /* 0x20000044ff3d7230 */ /* 0x000fc40000004100 */
[----:B------:R-:W-:Y:S02]  /*8250*/  HADD2.F32 R46, -RZ, R46.H1_H1 ;  /* 0x3000002eff2e7230 */ /* 0x000fe40000004100 */
[----:B------:R-:W-:Y:S02]  /*8260*/  HADD2.F32 R67, -RZ, R67.H0_H0 ;  /* 0x20000043ff437230 */ /* 0x000fe40000004100 */
[-C--:B------:R-:W-:Y:S01]  /*8270*/  FMUL.FTZ R63, R60, R61.reuse ;  /* 0x0000003d3c3f7220 */ /* 0x080fe20000410000 */
[----:B------:R-:W-:Y:S02]  /*8280*/  HADD2.F32 R65, -RZ, R65.H0_H0 ;  /* 0x20000041ff417230 */ /* 0x000fe40000004100 */
[----:B------:R-:W-:Y:S01]  /*8290*/  FMUL.FTZ R61, R50, R61 ;  /* 0x0000003d323d7220 */ /* 0x000fe20000410000 */
[----:B------:R-:W-:Y:S02]  /*82a0*/  HADD2.F32 R64, -RZ, R64.H0_H0 ;  /* 0x20000040ff407230 */ /* 0x000fe40000004100 */
[-C--:B------:R-:W-:Y:S01]  /*82b0*/  FMUL.FTZ R62, R46, R67.reuse ;  /* 0x000000432e3e7220 */ /* 0x080fe20000410000 */
[C---:B------:R-:W-:Y:S01]  /*82c0*/  FMUL.FTZ R67, R47.reuse, R67 ;  /* 0x000000432f437220 */ /* 0x040fe20000410000 */
[-C--:B------:R-:W-:Y:S01]  /*82d0*/  FFMA.FTZ R63, R50, R65.reuse, -R63 ;  /* 0x00000041323f7223 */ /* 0x080fe2000001083f */
[----:B------:R-:W-:Y:S01]  /*82e0*/  FFMA.FTZ R60, R60, R65, R61 ;  /* 0x000000413c3c7223 */ /* 0x000fe2000001003d */
[-C--:B------:R-:W-:Y:S01]  /*82f0*/  FFMA.FTZ R62, R47, R64.reuse, -R62 ;  /* 0x000000402f3e7223 */ /* 0x080fe2000001083e */
[----:B------:R-:W-:-:S03]  /*8300*/  FFMA.FTZ R67, R46, R64, R67 ;  /* 0x000000402e437223 */ /* 0x000fc60000010043 */
[----:B------:R-:W-:Y:S02]  /*8310*/  F2FP.SATFINITE.E4M3.F32.PACK_AB_MERGE_C R47, R60, R63, R69 ;  /* 0x0000003f3c2f723e */ /* 0x000fe40004807045 */
[----:B------:R-:W-:-:S07]  /*8320*/  F2FP.SATFINITE.E4M3.F32.PACK_AB_MERGE_C R46, R67, R62, R66 ;  /* 0x0000003e432e723e */ /* 0x000fce0004807042 */
.L_x_389:
[----:B------:R-:W-:Y:S05]  /*8330*/  BSYNC B2 ;  /* 0x0000000000027941 */ /* 0x000fea0003800000 */
.L_x_388:
[----:B--2---:R0:W-:Y:S02]  /*8340*/  STG.E.128 desc[UR54][R48.64+0x60], R44 ;  /* 0x0000602c30007986 */ /* 0x0041e4000c101d36 */
.L_x_387:
[----:B------:R-:W-:Y:S05]  /*8350*/  BSYNC B1 ;  /* 0x0000000000017941 */ /* 0x000fea0003800000 */
.L_x_386:
[----:B------:R-:W-:Y:S01]  /*8360*/  ISETP.NE.AND P3, PT, R38, RZ, PT ;  /* 0x000000ff2600720c */ /* 0x000fe20003f65270 */
[----:B------:R-:W-:-:S12]  /*8370*/  BSSY B1, `(.L_x_390) ;  /* 0x000006f000017945 */ /* 0x000fd80003800000 */
[----:B------:R-:W-:Y:S05]  /*8380*/  @!P3 BRA `(.L_x_391) ;  /* 0x0000000400b4b947 */ /* 0x000fea0003800000 */
[----:B0-234-:R0:W2:Y:S01]  /*8390*/  LDS.128 R44, [R40+0x2b200] ;  /* 0x02b20000282c7984 */ /* 0x01d0a20000000c00 */
[----:B------:R-:W-:Y:S01]  /*83a0*/  ISETP.GE.AND P3, PT, R222, R133, PT ;  /* 0x00000085de00720c */ /* 0x000fe20003f66270 */
[----:B------:R-:W-:-:S12]  /*83b0*/  BSSY B2, `(.L_x_392) ;  /* 0x0000069000027945 */ /* 0x000fd80003800000 */
[----:B0-----:R-:W-:Y:S05]  /*83c0*/  @P3 BRA `(.L_x_393) ;  /* 0x00000004009c3947 */ /* 0x001fea0003800000 */
[----:B------:R-:W-:Y:S02]  /*83d0*/  SHF.R.U32.HI R56, RZ, 0x8, R57 ;  /* 0x00000008ff387819 */ /* 0x000fe40000011639 */
        /* <DEDUP_REMOVED lines=9> */
[----:B--2---:R-:W-:Y:S01]  /*8470*/  MOV R50, R44 ;  /* 0x0000002c00327202 */ /* 0x004fe20000000f00 */
[----:B------:R-:W-:Y:S01]  /*8480*/  IMAD.U32 R59, R59, 0x10000, RZ ;  /* 0x000100003b3b7824 */ /* 0x000fe200078e00ff */
[----:B------:R-:W-:Y:S02]  /*8490*/  LOP3.LUT R58, R57, 0xff00, R58, 0xf8, !PT ;  /* 0x0000ff00393a7812 */ /* 0x000fe400078ef83a */
[----:B------:R-:W-:Y:S02]  /*84a0*/  F2FP.F16.E4M3.UNPACK_B R44, R45 ;  /* 0x0000002dff2c723e */ /* 0x000fe400020006ff */
[----:B------:R-:W-:Y:S02]  /*84b0*/  F2FP.F16.E4M3.UNPACK_B R57, R95.H1 ;  /* 0x0000005fff39723e */ /* 0x000fe400030006ff */
[----:B------:R-:W-:Y:S01]  /*84c0*/  LOP3.LUT R60, R51, 0xff0000, R56, 0xf8, !PT ;  /* 0x00ff0000333c7812 */ /* 0x000fe200078ef838 */
[--C-:B------:R-:W-:Y:S01]  /*84d0*/  HADD2.F32 R51, -RZ, R44.reuse.H1_H1 ;  /* 0x3000002cff337230 */ /* 0x100fe20000004100 */
[----:B------:R-:W-:Y:S01]  /*84e0*/  LOP3.LUT R63, R58, 0xff0000, R59, 0xf8, !PT ;  /* 0x00ff00003a3f7812 */ /* 0x000fe200078ef83b */
[--C-:B------:R-:W-:Y:S01]  /*84f0*/  HADD2.F32 R61, -RZ, R57.reuse.H0_H0 ;  /* 0x20000039ff3d7230 */ /* 0x100fe20000004100 */
        /* <DEDUP_REMOVED lines=10> */
[-C--:B------:R-:W-:Y:S01]  /*85a0*/  FFMA.FTZ R45, R51, R59.reuse, R64 ;  /* 0x0000003b332d7223 */ /* 0x080fe20000010040 */
[----:B------:R-:W-:Y:S02]  /*85b0*/  HADD2.F32 R58, -RZ, R58.H1_H1 ;  /* 0x3000003aff3a7230 */ /* 0x000fe40000004100 */
[C---:B------:R-:W-:Y:S01]  /*85c0*/  FMUL.FTZ R61, R57.reuse, R62 ;  /* 0x0000003e393d7220 */ /* 0x040fe20000410000 */
[----:B------:R-:W-:Y:S01]  /*85d0*/  F2FP.F16.E4M3.UNPACK_B R51, R50.H1 ;  /* 0x00000032ff33723e */ /* 0x000fe200030006ff */
[----:B------:R-:W-:Y:S01]  /*85e0*/  FMUL.FTZ R62, R56, R62 ;  /* 0x0000003e383e7220 */ /* 0x000fe20000410000 */
[----:B------:R-:W-:Y:S01]  /*85f0*/  FFMA.FTZ R44, R44, R59, -R65 ;  /* 0x0000003b2c2c7223 */ /* 0x000fe20000010841 */
[----:B------:R-:W-:Y:S01]  /*8600*/  FFMA.FTZ R66, R56, R58, -R61 ;  /* 0x0000003a38427223 */ /* 0x000fe2000001083d */
[----:B------:R-:W-:Y:S01]  /*8610*/  F2FP.F16.E4M3.UNPACK_B R50, R50 ;  /* 0x00000032ff32723e */ /* 0x000fe200020006ff */
[----:B------:R-:W-:Y:S01]  /*8620*/  FFMA.FTZ R67, R57, R58, R62 ;  /* 0x0000003a39437223 */ /* 0x000fe2000001003e */
[----:B------:R-:W-:Y:S01]  /*8630*/  F2FP.F16.E4M3.UNPACK_B R94, R94 ;  /* 0x0000005eff5e723e */ /* 0x000fe200020006ff */
[----:B------:R-:W-:-:S02]  /*8640*/  HADD2.F32 R59, -RZ, R95.H1_H1 ;  /* 0x3000005fff3b7230 */ /* 0x000fc40000004100 */
[--C-:B------:R-:W-:Y:S01]  /*8650*/  HADD2.F32 R56, -RZ, R51.reuse.H0_H0 ;  /* 0x20000033ff387230 */ /* 0x100fe20000004100 */
[----:B------:R-:W-:Y:S01]  /*8660*/  F2FP.SATFINITE.E4M3.F32.PACK_AB_MERGE_C R69, R67, R66, RZ ;  /* 0x000000424345723e */ /* 0x000fe200048070ff */
[----:B------:R-:W-:Y:S02]  /*8670*/  HADD2.F32 R57, -RZ, R51.H1_H1 ;  /* 0x30000033ff397230 */ /* 0x000fe40000004100 */
[----:B------:R-:W-:Y:S02]  /*8680*/  HADD2.F32 R51, -RZ, R50.H0_H0 ;  /* 0x20000032ff337230 */ /* 0x000fe40000004100 */
[-C--:B------:R-:W-:Y:S01]  /*8690*/  FMUL.FTZ R64, R56, R59.reuse ;  /* 0x0000003b38407220 */ /* 0x080fe20000410000 */
[----:B------:R-:W-:Y:S02]  /*86a0*/  HADD2.F32 R58, -RZ, R94.H1_H1 ;  /* 0x3000005eff3a7230 */ /* 0x000fe40000004100 */
[----:B------:R-:W-:Y:S01]  /*86b0*/  FMUL.FTZ R61, R57, R59 ;  /* 0x0000003b393d7220 */ /* 0x000fe20000410000 */
[----:B------:R-:W-:Y:S01]  /*86c0*/  HADD2.F32 R95, -RZ, R95.H0_H0 ;  /* 0x2000005fff5f7230 */ /* 0x000fe20000004100 */
[----:B------:R-:W-:Y:S01]  /*86d0*/  F2FP.SATFINITE.E4M3.F32.PACK_AB_MERGE_C R45, R45, R44, R69 ;  /* 0x0000002c2d2d723e */ /* 0x000fe20004807045 */
[----:B------:R-:W-:-:S02]  /*86e0*/  HADD2.F32 R50, -RZ, R50.H1_H1 ;  /* 0x30000032ff327230 */ /* 0x000fc40000004100 */
[-C--:B------:R-:W-:Y:S01]  /*86f0*/  FFMA.FTZ R61, R56, R58.reuse, -R61 ;  /* 0x0000003a383d7223 */ /* 0x080fe2000001083d */
[----:B------:R-:W-:Y:S02]  /*8700*/  HADD2.F32 R94, -RZ, R94.H0_H0 ;  /* 0x2000005eff5e7230 */ /* 0x000fe40000004100 */
[----:B------:R-:W-:Y:S01]  /*8710*/  FFMA.FTZ R64, R57, R58, R64 ;  /* 0x0000003a39407223 */ /* 0x000fe20000010040 */
[-C--:B------:R-:W-:Y:S01]  /*8720*/  F2FP.F16.E4M3.UNPACK_B R58, R60.reuse.H1 ;  /* 0x0000003cff3a723e */ /* 0x080fe200030006ff */
[-C--:B------:R-:W-:Y:S01]  /*8730*/  FMUL.FTZ R62, R50, R95.reuse ;  /* 0x0000005f323e7220 */ /* 0x080fe20000410000 */
[C---:B------:R-:W-:Y:S01]  /*8740*/  FMUL.FTZ R95, R51.reuse, R95 ;  /* 0x0000005f335f7220 */ /* 0x040fe20000410000 */
[----:B------:R-:W-:Y:S02]  /*8750*/  F2FP.F16.E4M3.UNPACK_B R60, R60 ;  /* 0x0000003cff3c723e */ /* 0x000fe400020006ff */
[-C--:B------:R-:W-:Y:S01]  /*8760*/  FFMA.FTZ R65, R51, R94.reuse, -R62 ;  /* 0x0000005e33417223 */ /* 0x080fe2000001083e */
[----:B------:R-:W-:Y:S01]  /*8770*/  F2FP.SATFINITE.E4M3.F32.PACK_AB_MERGE_C R68, R64, R61, RZ ;  /* 0x0000003d4044723e */ /* 0x000fe200048070ff */
[----:B------:R-:W-:Y:S01]  /*8780*/  FFMA.FTZ R94, R50, R94, R95 ;  /* 0x0000005e325e7223 */ /* 0x000fe2000001005f */
[----:B------:R-:W-:Y:S01]  /*8790*/  F2FP.F16.E4M3.UNPACK_B R51, R47.H1 ;  /* 0x0000002fff33723e */ /* 0x000fe200030006ff */
[--C-:B------:R-:W-:Y:S01]  /*87a0*/  HADD2.F32 R59, -RZ, R58.reuse.H1_H1 ;  /* 0x3000003aff3b7230 */ /* 0x100fe20000004100 */
[-C--:B------:R-:W-:Y:S01]  /*87b0*/  F2FP.F16.E4M3.UNPACK_B R61, R63.reuse.H1 ;  /* 0x0000003fff3d723e */ /* 0x080fe200030006ff */
[----:B------:R-:W-:Y:S01]  /*87c0*/  HADD2.F32 R58, -RZ, R58.H0_H0 ;  /* 0x2000003aff3a7230 */ /* 0x000fe20000004100 */
[-C--:B------:R-:W-:Y:S01]  /*87d0*/  F2FP.F16.E4M3.UNPACK_B R50, R46.reuse.H1 ;  /* 0x0000002eff32723e */ /* 0x080fe200030006ff */
[----:B------:R-:W-:Y:S01]  /*87e0*/  HADD2.F32 R57, -RZ, R51.H1_H1 ;  /* 0x30000033ff397230 */ /* 0x000fe20000004100 */
[----:B------:R-:W-:Y:S01]  /*87f0*/  F2FP.F16.E4M3.UNPACK_B R63, R63 ;  /* 0x0000003fff3f723e */ /* 0x000fe200020006ff */
[----:B------:R-:W-:Y:S01]  /*8800*/  HADD2.F32 R64, -RZ, R61.H1_H1 ;  /* 0x3000003dff407230 */ /* 0x000fe20000004100 */
[----:B------:R-:W-:Y:S01]  /*8810*/  F2FP.F16.E4M3.UNPACK_B R47, R47 ;  /* 0x0000002fff2f723e */ /* 0x000fe200020006ff */
[----:B------:R-:W-:Y:S01]  /*8820*/  HADD2.F32 R56, -RZ, R51.H0_H0 ;  /* 0x20000033ff387230 */ /* 0x000fe20000004100 */
[----:B------:R-:W-:Y:S01]  /*8830*/  F2FP.F16.E4M3.UNPACK_B R46, R46 ;  /* 0x0000002eff2e723e */ /* 0x000fe200020006ff */
[----:B------:R-:W-:-:S02]  /*8840*/  HADD2.F32 R51, -RZ, R50.H1_H1 ;  /* 0x30000032ff337230 */ /* 0x000fc40000004100 */
[-C--:B------:R-:W-:Y:S01]  /*8850*/  FMUL.FTZ R67, R57, R64.reuse ;  /* 0x0000004039437220 */ /* 0x080fe20000410000 */
[--C-:B------:R-:W-:Y:S02]  /*8860*/  HADD2.F32 R62, -RZ, R63.reuse.H1_H1 ;  /* 0x3000003fff3e7230 */ /* 0x100fe40000004100 */
[C---:B------:R-:W-:Y:S01]  /*8870*/  FMUL.FTZ R64, R56.reuse, R64 ;  /* 0x0000004038407220 */ /* 0x040fe20000410000 */
[----:B------:R-:W-:Y:S02]  /*8880*/  HADD2.F32 R50, -RZ, R50.H0_H0 ;  /* 0x20000032ff327230 */ /* 0x000fe40000004100 */
[----:B------:R-:W-:Y:S01]  /*8890*/  FFMA.FTZ R66, R56, R59, -R67 ;  /* 0x0000003b38427223 */ /* 0x000fe20000010843 */
[----:B------:R-:W-:Y:S02]  /*88a0*/  HADD2.F32 R56, -RZ, R60.H1_H1 ;  /* 0x3000003cff387230 */ /* 0x000fe40000004100 */
[----:B------:R-:W-:Y:S01]  /*88b0*/  FMUL.FTZ R67, R51, R62 ;  /* 0x0000003e33437220 */ /* 0x000fe20000410000 */
[----:B------:R-:W-:-:S02]  /*88c0*/  HADD2.F32 R63, -RZ, R63.H0_H0 ;  /* 0x2000003fff3f7230 */ /* 0x000fc40000004100 */
[C---:B------:R-:W-:Y:S01]  /*88d0*/  FMUL.FTZ R62, R50.reuse, R62 ;  /* 0x0000003e323e7220 */ /* 0x040fe20000410000 */
[----:B------:R-:W-:Y:S02]  /*88e0*/  HADD2.F32 R61, -RZ, R61.H0_H0 ;  /* 0x2000003dff3d7230 */ /* 0x000fe40000004100 */
[-C--:B------:R-:W-:Y:S01]  /*88f0*/  FFMA.FTZ R67, R50, R56.reuse, -R67 ;  /* 0x0000003832437223 */ /* 0x080fe20000010843 */
[--C-:B------:R-:W-:Y:S02]  /*8900*/  HADD2.F32 R50, -RZ, R47.reuse.H0_H0 ;  /* 0x2000002fff327230 */ /* 0x100fe40000004100 */
[----:B------:R-:W-:Y:S01]  /*8910*/  FFMA.FTZ R62, R51, R56, R62 ;  /* 0x00000038333e7223 */ /* 0x000fe2000001003e */
[----:B------:R-:W-:Y:S02]  /*8920*/  HADD2.F32 R51, -RZ, R47.H1_H1 ;  /* 0x3000002fff337230 */ /* 0x000fe40000004100 */
[----:B------:R-:W-:Y:S01]  /*8930*/  FFMA.FTZ R59, R57, R59, R64 ;  /* 0x0000003b393b7223 */ /* 0x000fe20000010040 */
[----:B------:R-:W-:-:S02]  /*8940*/  HADD2.F32 R47, -RZ, R46.H0_H0 ;  /* 0x2000002eff2f7230 */ /* 0x000fc40000004100 */
[-C--:B------:R-:W-:Y:S01]  /*8950*/  FMUL.FTZ R64, R50, R61.reuse ;  /* 0x0000003d32407220 */ /* 0x080fe20000410000 */
[----:B------:R-:W-:Y:S02]  /*8960*/  HADD2.F32 R46, -RZ, R46.H1_H1 ;  /* 0x3000002eff2e7230 */ /* 0x000fe40000004100 */
[C---:B------:R-:W-:Y:S01]  /*8970*/  FMUL.FTZ R57, R51.reuse, R61 ;  /* 0x0000003d33397220 */ /* 0x040fe20000410000 */
[----:B------:R-:W-:Y:S02]  /*8980*/  HADD2.F32 R60, -RZ, R60.H0_H0 ;  /* 0x2000003cff3c7230 */ /* 0x000fe40000004100 */
[-C--:B------:R-:W-:Y:S01]  /*8990*/  FFMA.FTZ R64, R51, R58.reuse, R64 ;  /* 0x0000003a33407223 */ /* 0x080fe20000010040 */
[----:B------:R-:W-:Y:S01]  /*89a0*/  F2FP.SATFINITE.E4M3.F32.PACK_AB_MERGE_C R62, R62, R67, RZ ;  /* 0x000000433e3e723e */ /* 0x000fe200048070ff */
[-C--:B------:R-:W-:Y:S01]  /*89b0*/  FMUL.FTZ R56, R46, R63.reuse ;  /* 0x0000003f2e387220 */ /* 0x080fe20000410000 */
[----:B------:R-:W-:Y:S01]  /*89c0*/  FMUL.FTZ R63, R47, R63 ;  /* 0x0000003f2f3f7220 */ /* 0x000fe20000410000 */
[----:B------:R-:W-:Y:S01]  /*89d0*/  FFMA.FTZ R57, R50, R58, -R57 ;  /* 0x0000003a32397223 */ /* 0x000fe20000010839 */
[----:B------:R-:W-:Y:S01]  /*89e0*/  F2FP.SATFINITE.E4M3.F32.PACK_AB_MERGE_C R59, R59, R66, RZ ;  /* 0x000000423b3b723e */ /* 0x000fe200048070ff */
[-C--:B------:R-:W-:Y:S01]  /*89f0*/  FFMA.FTZ R56, R47, R60.reuse, -R56 ;  /* 0x0000003c2f387223 */ /* 0x080fe20000010838 */
[----:B------:R-:W-:Y:S01]  /*8a00*/  FFMA.FTZ R63, R46, R60, R63 ;  /* 0x0000003c2e3f7223 */ /* 0x000fe2000001003f */
[----:B------:R-:W-:-:S02]  /*8a10*/  F2FP.SATFINITE.E4M3.F32.PACK_AB_MERGE_C R44, R94, R65, R68 ;  /* 0x000000415e2c723e */ /* 0x000fc40004807044 */
[----:B------:R-:W-:Y:S02]  /*8a20*/  F2FP.SATFINITE.E4M3.F32.PACK_AB_MERGE_C R47, R64, R57, R59 ;  /* 0x00000039402f723e */ /* 0x000fe4000480703b */
[----:B------:R-:W-:-:S07]  /*8a30*/  F2FP.SATFINITE.E4M3.F32.PACK_AB_MERGE_C R46, R63, R56, R62 ;  /* 0x000000383f2e723e */ /* 0x000fce000480703e */
.L_x_393:
[----:B------:R-:W-:Y:S05]  /*8a40*/  BSYNC B2 ;  /* 0x0000000000027941 */ /* 0x000fea0003800000 */
.L_x_392:
[----:B--2---:R0:W-:Y:S02]  /*8a50*/  STG.E.128 desc[UR54][R48.64+0x80], R44 ;  /* 0x0000802c30007986 */ /* 0x0041e4000c101d36 */
.L_x_391:
[----:B------:R-:W-:Y:S05]  /*8a60*/  BSYNC B1 ;  /* 0x0000000000017941 */ /* 0x000fea0003800000 */
.L_x_390:
[----:B------:R-:W-:-:S13]  /*8a70*/  ISETP.NE.AND P3, PT, R39, RZ, PT ;  /* 0x000000ff2700720c */ /* 0x000fda0003f65270 */
[----:B------:R-:W-:Y:S05]  /*8a80*/  @!P3 BRA `(.L_x_373) ;  /* 0x000000700038b947 */ /* 0x000fea0003800000 */
[----:B0-234-:R0:W2:Y:S01]  /*8a90*/  LDS.128 R44, [R41+0x2b200] ;  /* 0x02b20000292c7984 */ /* 0x01d0a20000000c00 */
[----:B------:R-:W-:Y:S01]  /*8aa0*/  ISETP.GE.AND P3, PT, R226, R133, PT ;  /* 0x00000085e200720c */ /* 0x000fe20003f66270 */
[----:B------:R-:W-:-:S12]  /*8ab0*/  BSSY B1, `(.L_x_394) ;  /* 0x0000069000017945 */ /* 0x000fd80003800000 */
[----:B0-----:R-:W-:Y:S05]  /*8ac0*/  @P3 BRA `(.L_x_395) ;  /* 0x00000004009c3947 */ /* 0x001fea0003800000 */
[--C-:B------:R-:W-:Y:S01]  /*8ad0*/  SHF.R.U32.HI R57, RZ, 0x10, R53.reuse ;  /* 0x00000010ff397819 */ /* 0x100fe20000011635 */
[----:B--2---:R-:W-:Y:S01]  /*8ae0*/  IMAD.MOV.U32 R50, RZ, RZ, R44 ;  /* 0x000000ffff327224 */ /* 0x004fe200078e002c */
[----:B------:R-:W-:Y:S02]  /*8af0*/  SHF.R.U32.HI R51, RZ, 0x8, R53 ;  /* 0x00000008ff337819 */ /* 0x000fe40000011635 */
[----:B------:R-:W-:Y:S02]  /*8b00*/  LOP3.LUT R52, R53, 0xff0000ff, RZ, 0xc0, !PT ;  /* 0xff0000ff35347812 */ /* 0x000fe400078ec0ff */
[--C-:B------:R-:W-:Y:S01]  /*8b10*/  SHF.R.U32.HI R53, RZ, 0x8, R55.reuse ;  /* 0x00000008ff357819 */ /* 0x100fe20000011637 */
[----:B------:R-:W-:Y:S01]  /*8b20*/  IMAD.SHL.U32 R51, R51, 0x100, RZ ;  /* 0x0000010033337824 */ /* 0x000fe200078e00ff */
[----:B------:R-:W-:Y:S02]  /*8b30*/  SHF.R.U32.HI R56, RZ, 0x10, R55 ;  /* 0x00000010ff387819 */ /* 0x000fe40000011637 */
[----:B------:R-:W-:Y:S01]  /*8b40*/  LOP3.LUT R54, R55, 0xff0000ff, RZ, 0xc0, !PT ;  /* 0xff0000ff37367812 */ /* 0x000fe200078ec0ff */
[----:B------:R-:W-:Y:S01]  /*8b50*/  IMAD.SHL.U32 R53, R53, 0x100, RZ ;  /* 0x0000010035357824 */ /* 0x000fe200078e00ff */
[----:B------:R-:W-:Y:S01]  /*8b60*/  LOP3.LUT R52, R52, 0xff00, R51, 0xf8, !PT ;  /* 0x0000ff0034347812 */ /* 0x000fe200078ef833 */
[----:B------:R-:W-:Y:S01]  /*8b70*/  IMAD.U32 R51, R57, 0x10000, RZ ;  /* 0x0001000039337824 */ /* 0x000fe200078e00ff */
[----:B------:R-:W-:-:S02]  /*8b80*/  F2FP.F16.E4M3.UNPACK_B R44, R45 ;  /* 0x0000002dff2c723e */ /* 0x000fc400020006ff */
[----:B------:R-:W-:Y:S01]  /*8b90*/  LOP3.LUT R55, R54, 0xff00, R53, 0xf8, !PT ;  /* 0x0000ff0036377812 */ /* 0x000fe200078ef835 */
[----:B------:R-:W-:Y:S01]  /*8ba0*/  IMAD.U32 R54, R56, 0x10000, RZ ;  /* 0x0001000038367824 */ /* 0x000fe200078e00ff */
        /* <DEDUP_REMOVED lines=89> */
.L_x_395:
[----:B------:R-:W-:Y:S05]  /*9140*/  BSYNC B1 ;  /* 0x0000000000017941 */ /* 0x000fea0003800000 */
.L_x_394:
[----:B--2---:R0:W-:Y:S01]  /*9150*/  STG.E.128 desc[UR54][R48.64+0xa0], R44 ;  /* 0x0000a02c30007986 */ /* 0x0041e2000c101d36 */
[----:B------:R-:W-:Y:S05]  /*9160*/  BRA `(.L_x_373) ;  /* 0x0000006800807947 */ /* 0x000fea0003800000 */
.L_x_341:
        /* <DEDUP_REMOVED lines=20> */
[----:B------:R-:W-:Y:S01]  /*92b0*/  CS2R R80, SRZ ;  /* 0x0000000000507805 */ /* 0x000fe2000001ff00 */
[----:B------:R-:W-:Y:S06]  /*92c0*/  @P4 BRA `(.L_x_397) ;  /* 0x00000000006c4947 */ /* 0x000fec0003800000 */
[----:B------:R-:W-:Y:S01]  /*92d0*/  ULDC.64 UR4, c[0x0][0x3e8] ;  /* 0x0000fa0000047ab9 */ /* 0x000fe20000000a00 */
[----:B------:R-:W-:Y:S02]  /*92e0*/  CS2R R56, SRZ ;  /* 0x0000000000387805 */ /* 0x000fe4000001ff00 */
[----:B------:R-:W-:Y:S02]  /*92f0*/  IADD3 R82, P2, P3, R110, UR4, R94 ;  /* 0x000000046e527c10 */ /* 0x000fe4000fb5e05e */
[----:B------:R-:W-:Y:S02]  /*9300*/  CS2R R58, SRZ ;  /* 0x00000000003a7805 */ /* 0x000fe4000001ff00 */
[----:B------:R-:W-:Y:S02]  /*9310*/  CS2R R44, SRZ ;  /* 0x00000000002c7805 */ /* 0x000fe4000001ff00 */
[----:B------:R-:W-:Y:S02]  /*9320*/  CS2R R46, SRZ ;  /* 0x00000000002e7805 */ /* 0x000fe4000001ff00 */
[----:B------:R-:W-:Y:S01]  /*9330*/  IADD3.X R83, R20, UR5, R43, P2, P3 ;  /* 0x0000000514537c10 */ /* 0x000fe200097e642b */
[----:B------:R-:W-:-:S02]  /*9340*/  ULDC.64 UR4, c[0x0][0x400] ;  /* 0x0001000000047ab9 */ /* 0x000fc40000000a00 */
[----:B------:R-:W-:-:S04]  /*9350*/  IADD3 R84, P2, P3, R104, UR4, R92 ;  /* 0x0000000468547c10 */ /* 0x000fc8000fb5e05c */
[----:B------:R-:W-:Y:S02]  /*9360*/  IADD3.X R85, R25, UR5, R100, P2, P3 ;  /* 0x0000000519557c10 */ /* 0x000fe400097e6464 */
[----:B------:R-:W-:Y:S02]  /*9370*/  ISETP.GE.AND P2, PT, R18, R133, PT ;  /* 0x000000851200720c */ /* 0x000fe40003f46270 */
[----:B------:R-:W-:Y:S02]  /*9380*/  CS2R R60, SRZ ;  /* 0x00000000003c7805 */ /* 0x000fe4000001ff00 */
[----:B------:R-:W-:Y:S02]  /*9390*/  CS2R R62, SRZ ;  /* 0x00000000003e7805 */ /* 0x000fe4000001ff00 */
[----:B------:R-:W-:Y:S02]  /*93a0*/  CS2R R48, SRZ ;  /* 0x0000000000307805 */ /* 0x000fe4000001ff00 */
[----:B------:R-:W-:-:S05]  /*93b0*/  CS2R R50, SRZ ;  /* 0x0000000000327805 */ /* 0x000fca000001ff00 */
[----:B------:R0:W5:Y:S04]  /*93c0*/  @!P2 LDG.E.128 R56, desc[UR54][R82.64] ;  /* 0x000000365238a981 */ /* 0x000168000c1e1d00 */
[----:B------:R0:W5:Y:S01]  /*93d0*/  @!P2 LDG.E.128 R44, desc[UR54][R84.64] ;  /* 0x00000036542ca981 */ /* 0x000162000c1e1d00 */
[----:B------:R-:W-:Y:S02]  /*93e0*/  ISETP.GE.AND P2, PT, R0, R133, PT ;  /* 0x000000850000720c */ /* 0x000fe40003f46270 */
[----:B------:R-:W-:Y:S02]  /*93f0*/  CS2R R64, SRZ ;  /* 0x0000000000407805 */ /* 0x000fe4000001ff00 */
[----:B------:R-:W-:Y:S02]  /*9400*/  CS2R R66, SRZ ;  /* 0x0000000000427805 */ /* 0x000fe4000001ff00 */
[----:B------:R-:W-:-:S02]  /*9410*/  CS2R R52, SRZ ;  /* 0x0000000000347805 */ /* 0x000fc4000001ff00 */
[----:B------:R-:W-:-:S05]  /*9420*/  CS2R R54, SRZ ;  /* 0x0000000000367805 */ /* 0x000fca000001ff00 */
[----:B------:R0:W5:Y:S04]  /*9430*/  @!P2 LDG.E.128 R60, desc[UR54][R82.64+0x20] ;  /* 0x00002036523ca981 */ /* 0x000168000c1e1d00 */
[----:B------:R0:W5:Y:S01]  /*9440*/  @!P2 LDG.E.128 R48, desc[UR54][R84.64+0x20] ;  /* 0x000020365430a981 */ /* 0x000162000c1e1d00 */
[----:B------:R-:W-:-:S13]  /*9450*/  ISETP.GE.AND P2, PT, R6, R133, PT ;  /* 0x000000850600720c */ /* 0x000fda0003f46270 */
[----:B------:R0:W5:Y:S04]  /*9460*/  @!P2 LDG.E.128 R64, desc[UR54][R82.64+0x40] ;  /* 0x000040365240a981 */ /* 0x000168000c1e1d00 */
[----:B------:R0:W5:Y:S02]  /*9470*/  @!P2 LDG.E.128 R52, desc[UR54][R84.64+0x40] ;  /* 0x000040365434a981 */ /* 0x000164000c1e1d00 */
.L_x_397:
[----:B------:R-:W-:Y:S05]  /*9480*/  BSYNC B1 ;  /* 0x0000000000017941 */ /* 0x000fea0003800000 */
.L_x_396:
[----:B------:R-:W-:Y:S01]  /*9490*/  IADD3 R97, R220, 0x80, RZ ;  /* 0x00000080dc617810 */ /* 0x000fe20007ffe0ff */
[----:B------:R-:W-:Y:S01]  /*94a0*/  BSSY B1, `(.L_x_398) ;  /* 0x0000029000017945 */ /* 0x000fe20003800000 */
[----:B0-----:R-:W-:Y:S02]  /*94b0*/  CS2R R82, SRZ ;  /* 0x0000000000527805 */ /* 0x001fe4000001ff00 */
[----:B------:R-:W-:Y:S02]  /*94c0*/  CS2R R84, SRZ ;  /* 0x0000000000547805 */ /* 0x000fe4000001ff00 */
[----:B------:R-:W-:Y:S02]  /*94d0*/  ISETP.GE.AND P3, PT, R97, R42, PT ;  /* 0x0000002a6100720c */ /* 0x000fe40003f66270 */
[----:B------:R-:W-:Y:S02]  /*94e0*/  CS2R R86, SRZ ;  /* 0x0000000000567805 */ /* 0x000fe4000001ff00 */
[----:B------:R-:W-:-:S02]  /*94f0*/  CS2R R88, SRZ ;  /* 0x0000000000587805 */ /* 0x000fc4000001ff00 */
[----:B------:R-:W-:Y:S01]  /*9500*/  CS2R R90, SRZ ;  /* 0x00000000005a7805 */ /* 0x000fe2000001ff00 */
[----:B-----5:R-:W-:Y:S02]  /*9510*/  IMAD.MOV.U32 R177, RZ, RZ, R44 ;  /* 0x000000ffffb17224 */ /* 0x020fe400078e002c */
[----:B------:R-:W-:-:S04]  /*9520*/  IMAD.MOV.U32 R178, RZ, RZ, R46 ;  /* 0x000000ffffb27224 */ /* 0x000fc800078e002e */
[----:B------:R-:W-:Y:S05]  /*9530*/  @P3 BRA `(.L_x_399) ;  /* 0x00000000007c3947 */ /* 0x000fea0003800000 */
[----:B------:R-:W-:Y:S01]  /*9540*/  IADD3 R93, P2, P5, R110, R94, R11 ;  /* 0x0000005e6e5d7210 */ /* 0x000fe20007d5e00b */
[----:B------:R-:W-:Y:S01]  /*9550*/  ULDC.64 UR4, c[0x0][0x3e8] ;  /* 0x0000fa0000047ab9 */ /* 0x000fe20000000a00 */
[----:B------:R-:W-:Y:S02]  /*9560*/  CS2R R80, SRZ ;  /* 0x0000000000507805 */ /* 0x000fe4000001ff00 */
[----:B------:R-:W-:Y:S02]  /*9570*/  CS2R R82, SRZ ;  /* 0x0000000000527805 */ /* 0x000fe4000001ff00 */
[----:B------:R-:W-:Y:S02]  /*9580*/  IADD3.X R43, R20, R43, R10, P2, P5 ;  /* 0x0000002b142b7210 */ /* 0x000fe400017ea40a */
[----:B------:R-:W-:Y:S02]  /*9590*/  CS2R R68, SRZ ;  /* 0x0000000000447805 */ /* 0x000fe4000001ff00 */
[----:B------:R-:W-:-:S02]  /*95a0*/  IADD3 R94, P2, P5, R104, R92, R14 ;  /* 0x0000005c685e7210 */ /* 0x000fc40007d5e00e */
[----:B------:R-:W-:Y:S02]  /*95b0*/  CS2R R70, SRZ ;  /* 0x0000000000467805 */ /* 0x000fe4000001ff00 */
        /* <DEDUP_REMOVED lines=23> */
.L_x_399:
[----:B------:R-:W-:Y:S05]  /*9730*/  BSYNC B1 ;  /* 0x0000000000017941 */ /* 0x000fea0003800000 */
.L_x_398:
[----:B------:R-:W-:Y:S01]  /*9740*/  UISETP.NE.AND UP0, UPT, UR53, 0x3, UPT ;  /* 0x000000033500788c */ /* 0x000fe2000bf05270 */
[----:B------:R-:W-:Y:S01]  /*9750*/  IMAD.MOV.U32 R176, RZ, RZ, R48 ;  /* 0x000000ffffb07224 */ /* 0x000fe200078e0030 */
[----:B------:R-:W-:Y:S01]  /*9760*/  MOV R180, R58 ;  /* 0x0000003a00b47202 */ /* 0x000fe20000000f00 */
[----:B------:R-:W-:Y:S01]  /*9770*/  IMAD.MOV.U32 R175, RZ, RZ, R50 ;  /* 0x000000ffffaf7224 */ /* 0x000fe200078e0032 */
[----:B-----5:R-:W-:Y:S01]  /*9780*/  MOV R160, R74 ;  /* 0x0000004a00a07202 */ /* 0x020fe20000000f00 */
[----:B------:R-:W-:Y:S01]  /*9790*/  IMAD.MOV.U32 R168, RZ, RZ, R52 ;  /* 0x000000ffffa87224 */ /* 0x000fe200078e0034 */
[----:B------:R-:W-:Y:S01]  /*97a0*/  PLOP3.LUT P2, PT, PT, PT, UP0, 0x80, 0x0 ;  /* 0x000000000000781c */ /* 0x000fe20003f4f008 */
[----:B------:R-:W-:Y:S01]  /*97b0*/  IMAD.MOV.U32 R169, RZ, RZ, R54 ;  /* 0x000000ffffa97224 */ /* 0x000fe200078e0036 */
[----:B------:R-:W-:Y:S01]  /*97c0*/  MOV R155, R90 ;  /* 0x0000005a009b7202 */ /* 0x000fe20000000f00 */
        /* <DEDUP_REMOVED lines=17> */
.L_x_400:
[----:B------:R-:W-:Y:S01]  /*98e0*/  IMAD R43, R17, 0x8, R16 ;  /* 0x00000008112b7824 */ /* 0x000fe200078e0210 */
[----:B------:R-:W-:Y:S01]  /*98f0*/  SHF.L.U32 R100, R221, 0x1f, RZ ;  /* 0x0000001fdd647819 */ /* 0x000fe200000006ff */
[----:B------:R-:W1:Y:S01]  /*9900*/  LDC R156, c[0x0][0x2f4] ;  /* 0x0000bd00ff9c7b82 */ /* 0x000e620000000800 */
[----:B------:R-:W-:Y:S01]  /*9910*/  BSSY B1, `(.L_x_401) ;  /* 0x0000004000017945 */ /* 0x000fe20003800000 */
[----:B------:R-:W-:Y:S01]  /*9920*/  IMAD.MOV.U32 R137, RZ, RZ, R96 ;  /* 0x000000ffff897224 */ /* 0x000fe200078e0060 */
[----:B------:R-:W2:Y:S02]  /*9930*/  SYNCS.PHASECHK.TRANS64.TRYWAIT P5, [R43+URZ+0x33490], R100 ;  /* 0x033490642b0075a7 */ /* 0x000ea400080a017f */
[----:B--2---:R-:W-:Y:S05]  /*9940*/  @!P5 BRA `(.L_x_402) ;  /* 0x0000023000b0d947 */ /* 0x004fea0003800000 */
.L_x_674:
[----:B------:R-:W-:Y:S05]  /*9950*/  BSYNC B1 ;  /* 0x0000000000017941 */ /* 0x000fea0003800000 */
.L_x_401:
[----:B------:R-:W3:Y:S01]  /*9960*/  LDC.64 R138, c[0x0][0x300] ;  /* 0x0000c000ff8a7b82 */ /* 0x000ee20000000a00 */
[----:B------:R-:W-:Y:S01]  /*9970*/  BSSY B1, `(.L_x_403) ;  /* 0x00002f7000017945 */ /* 0x000fe20003800000 */
[----:B-1----:R-:W-:-:S03]  /*9980*/  IMAD.IADD R162, R156, 0x1, -R121 ;  /* 0x000000019ca27824 */ /* 0x002fc600078e0a79 */
[----:B------:R-:W-:Y:S05]  /*9990*/  @P4 BRA `(.L_x_404) ;  /* 0x0000002c00d04947 */ /* 0x000fea0003800000 */
[----:B------:R-:W-:Y:S01]  /*99a0*/  ISETP.NE.AND P4, PT, R34, RZ, PT ;  /* 0x000000ff2200720c */ /* 0x000fe20003f85270 */
[-C--:B---3--:R-:W-:Y:S01]  /*99b0*/  IMAD.WIDE.U32 R140, R220, R138.reuse, R136 ;  /* 0x0000008adc8c7225 */ /* 0x088fe200078e0088 */
[----:B0-----:R-:W-:Y:S01]  /*99c0*/  SHF.R.S32.HI R92, RZ, 0x1f, R220 ;  /* 0x0000001fff5c7819 */ /* 0x001fe200000114dc */
[----:B------:R-:W-:Y:S04]  /*99d0*/  BSSY B2, `(.L_x_405) ;  /* 0x00000fc000027945 */ /* 0x000fe80003800000 */
[----:B------:R-:W-:-:S04]  /*99e0*/  IMAD R172, R92, R138, RZ ;  /* 0x0000008a5cac7224 */ /* 0x000fc800078e02ff */
[----:B------:R-:W-:-:S04]  /*99f0*/  IMAD R172, R220, R139, R172 ;  /* 0x0000008bdcac7224 */ /* 0x000fc800078e02ac */
[----:B------:R-:W-:Y:S01]  /*9a00*/  IMAD.IADD R172, R172, 0x1, R141 ;  /* 0x00000001acac7824 */ /* 0x000fe200078e028d */
[----:B------:R-:W-:Y:S06]  /*9a10*/  @!P4 BRA `(.L_x_406) ;  /* 0x0000000c00dcc947 */ /* 0x000fec0003800000 */
[----:B------:R-:W-:Y:S01]  /*9a20*/  SEL R92, R121, R162, !P0 ;  /* 0x000000a2795c7207 */ /* 0x000fe20004000000 */
[----:B------:R-:W-:Y:S01]  /*9a30*/  BSSY B3, `(.L_x_407) ;  /* 0x00000e9000037945 */ /* 0x000fe20003800000 */
[----:B------:R-:W-:Y:S02]  /*9a40*/  ISETP.GE.AND P4, PT, R18, R133, PT ;  /* 0x000000851200720c */ /* 0x000fe40003f86270 */
[----:B------:R-:W-:-:S04]  /*9a50*/  SHF.R.S32.HI R93, RZ, 0x1f, R92 ;  /* 0x0000001fff5d7819 */ /* 0x000fc8000001145c */
[----:B------:R-:W-:-:S04]  /*9a60*/  LEA.HI R93, R93, R92, RZ, 0x5 ;  /* 0x0000005c5d5d7211 */ /* 0x000fc800078f28ff */
[----:B------:R-:W-:-:S04]  /*9a70*/  LEA.HI.SX32 R181, R93, R120, 0x1b ;  /* 0x000000785db57211 */ /* 0x000fc800078fdaff */
[----:B------:R-:W-:-:S04]  /*9a80*/  SHF.R.S32.HI R93, RZ, 0x1f, R181 ;  /* 0x0000001fff5d7819 */ /* 0x000fc800000114b5 */
[----:B------:R-:W-:Y:S01]  /*9a90*/  LEA.HI R93, R93, R181, RZ, 0x2 ;  /* 0x000000b55d5d7211 */ /* 0x000fe200078f10ff */
[----:B------:R-:W-:-:S03]  /*9aa0*/  IMAD.SHL.U32 R181, R181, 0x10, RZ ;  /* 0x00000010b5b57824 */ /* 0x000fc600078e00ff */
[----:B------:R-:W-:Y:S02]  /*9ab0*/  SHF.R.S32.HI R93, RZ, 0x2, R93 ;  /* 0x00000002ff5d7819 */ /* 0x000fe4000001145d */
[----:B------:R-:W-:-:S03]  /*9ac0*/  LOP3.LUT R92, R227, 0x30, R181, 0xf8, !PT ;  /* 0x00000030e35c7812 */ /* 0x000fc600078ef8b5 */
[----:B------:R-:W-:Y:S01]  /*9ad0*/  IMAD R93, R93, 0x2800, R229 ;  /* 0x000028005d5d7824 */ /* 0x000fe200078e02e5 */
[----:B------:R-:W-:-:S05]  /*9ae0*/  LOP3.LUT R92, R92, R228, RZ, 0x3c, !PT ;  /* 0x000000e45c5c7212 */ /* 0x000fca00078e3cff */
[----:B------:R-:W-:-:S04]  /*9af0*/  IMAD.IADD R92, R93, 0x1, R92 ;  /* 0x000000015d5c7824 */ /* 0x000fc800078e025c */
[C---:B------:R-:W-:Y:S02]  /*9b00*/  IMAD R96, R17.reuse, 0x7800, R92 ;  /* 0x0000780011607824 */ /* 0x040fe400078e025c */
[----:B------:R-:W-:-:S03]  /*9b10*/  IMAD R92, R17, 0x7800, R145 ;  /* 0x00007800115c7824 */ /* 0x000fc600078e0291 */
[C---:B------:R-:W-:Y:S01]  /*9b20*/  IADD3 R96, R16.reuse, R96, RZ ;  /* 0x0000006010607210 */ /* 0x040fe20007ffe0ff */
[----:B------:R-:W-:-:S05]  /*9b30*/  IMAD.IADD R92, R16, 0x1, R92 ;  /* 0x00000001105c7824 */ /* 0x000fca00078e025c */
[----:B------:R-:W0:Y:S04]  /*9b40*/  LDS.128 R96, [R96+0x24200] ;  /* 0x0242000060607984 */ /* 0x000e280000000c00 */
[----:B------:R-:W1:Y:S01]  /*9b50*/  LDS.128 R92, [R92+0x24200] ;  /* 0x024200005c5c7984 */ /* 0x000e620000000c00 */
[----:B------:R-:W-:Y:S05]  /*9b60*/  @P4 BRA `(.L_x_408) ;  /* 0x0000000c00544947 */ /* 0x000fea0003800000 */
[--C-:B------:R-:W-:Y:S02]  /*9b70*/  SHF.R.U32.HI R58, RZ, 0x8, R57.reuse ;  /* 0x00000008ff3a7819 */ /* 0x100fe40000011639 */
[----:B------:R-:W-:Y:S02]  /*9b80*/  SHF.R.U32.HI R44, RZ, 0x10, R57 ;  /* 0x00000010ff2c7819 */ /* 0x000fe40000011639 */
[----:B------:R-:W-:Y:S01]  /*9b90*/  LOP3.LUT R56, R57, 0xff0000ff, RZ, 0xc0, !PT ;  /* 0xff0000ff39387812 */ /* 0x000fe200078ec0ff */
[----:B------:R-:W-:Y:S01]  /*9ba0*/  IMAD.SHL.U32 R185, R58, 0x100, RZ ;  /* 0x000001003ab97824 */ /* 0x000fe200078e00ff */
[--C-:B------:R-:W-:Y:S01]  /*9bb0*/  SHF.R.U32.HI R57, RZ, 0x8, R59.reuse ;  /* 0x00000008ff397819 */ /* 0x100fe2000001163b */
[----:B------:R-:W-:Y:S01]  /*9bc0*/  IMAD.U32 R44, R44, 0x10000, RZ ;  /* 0x000100002c2c7824 */ /* 0x000fe200078e00ff */
[----:B------:R-:W-:Y:S02]  /*9bd0*/  SHF.R.U32.HI R46, RZ, 0x10, R59 ;  /* 0x00000010ff2e7819 */ /* 0x000fe4000001163b */
[----:B------:R-:W-:Y:S01]  /*9be0*/  LOP3.LUT R183, R59, 0xff0000ff, RZ, 0xc0, !PT ;  /* 0xff0000ff3bb77812 */ /* 0x000fe200078ec0ff */
[----:B------:R-:W-:Y:S01]  /*9bf0*/  IMAD.SHL.U32 R57, R57, 0x100, RZ ;  /* 0x0000010039397824 */ /* 0x000fe200078e00ff */
[--C-:B------:R-:W-:Y:S01]  /*9c00*/  SHF.R.U32.HI R59, RZ, 0x8, R45.reuse ;  /* 0x00000008ff3b7819 */ /* 0x100fe2000001162d */
[----:B------:R-:W-:Y:S01]  /*9c10*/  IMAD.U32 R46, R46, 0x10000, RZ ;  /* 0x000100002e2e7824 */ /* 0x000fe200078e00ff */
[----:B------:R-:W-:-:S02]  /*9c20*/  SHF.R.U32.HI R182, RZ, 0x10, R45 ;  /* 0x00000010ffb67819 */ /* 0x000fc4000001162d */
[----:B------:R-:W-:Y:S01]  /*9c30*/  LOP3.LUT R56, R56, 0xff00, R185, 0xf8, !PT ;  /* 0x0000ff0038387812 */ /* 0x000fe200078ef8b9 */
[----:B------:R-:W-:Y:S01]  /*9c40*/  IMAD.SHL.U32 R185, R59, 0x100, RZ ;  /* 0x000001003bb97824 */ /* 0x000fe200078e00ff */
[----:B------:R-:W-:Y:S02]  /*9c50*/  LOP3.LUT R184, R45, 0xff0000ff, RZ, 0xc0, !PT ;  /* 0xff0000ff2db87812 */ /* 0x000fe400078ec0ff */
[----:B------:R-:W-:Y:S01]  /*9c60*/  LOP3.LUT R59, R183, 0xff00, R57, 0xf8, !PT ;  /* 0x0000ff00b73b7812 */ /* 0x000fe200078ef839 */
[----:B------:R-:W-:Y:S01]  /*9c70*/  IMAD.U32 R57, R182, 0x10000, RZ ;  /* 0x00010000b6397824 */ /* 0x000fe200078e00ff */
[----:B------:R-:W-:Y:S02]  /*9c80*/  LOP3.LUT R184, R184, 0xff00, R185, 0xf8, !PT ;  /* 0x0000ff00b8b87812 */ /* 0x000fe400078ef8b9 */
[----:B------:R-:W-:Y:S02]  /*9c90*/  LOP3.LUT R182, R56, 0xff0000, R44, 0xf8, !PT ;  /* 0x00ff000038b67812 */ /* 0x000fe400078ef82c */
[----:B------:R-:W-:-:S02]  /*9ca0*/  LOP3.LUT R44, R184, 0xff0000, R57, 0xf8, !PT ;  /* 0x00ff0000b82c7812 */ /* 0x000fc400078ef839 */
[----:B0-----:R-:W-:Y:S02]  /*9cb0*/  F2FP.F16.E4M3.UNPACK_B R183, R97 ;  /* 0x00000061ffb7723e */ /* 0x001fe400020006ff */
[----:B------:R-:W-:Y:S02]  /*9cc0*/  F2FP.F16.E4M3.UNPACK_B R185, R44 ;  /* 0x0000002cffb9723e */ /* 0x000fe400020006ff */
[----:B-1----:R-:W-:Y:S01]  /*9cd0*/  F2FP.F16.E4M3.UNPACK_B R56, R93 ;  /* 0x0000005dff38723e */ /* 0x002fe200020006ff */
[----:B------:R-:W-:Y:S01]  /*9ce0*/  HADD2.F32 R57, -RZ, R183.H0_H0 ;  /* 0x200000b7ff397230 */ /* 0x000fe20000004100 */
[-C--:B------:R-:W-:Y:S01]  /*9cf0*/  F2FP.F16.E4M3.UNPACK_B R186, R182.reuse ;  /* 0x000000b6ffba723e */ /* 0x080fe200020006ff */
[----:B------:R-:W-:Y:S01]  /*9d00*/  HADD2.F32 R188, -RZ, R185.H0_H0 ;  /* 0x200000b9ffbc7230 */ /* 0x000fe20000004100 */
[----:B------:R-:W-:Y:S01]  /*9d10*/  F2FP.F16.E4M3.UNPACK_B R97, R97.H1 ;  /* 0x00000061ff61723e */ /* 0x000fe200030006ff */
[----:B------:R-:W-:Y:S01]  /*9d20*/  HADD2.F32 R184, -RZ, R56.H0_H0 ;  /* 0x20000038ffb87230 */ /* 0x000fe20000004100 */
[----:B------:R-:W-:Y:S01]  /*9d30*/  F2FP.F16.E4M3.UNPACK_B R182, R182.H1 ;  /* 0x000000b6ffb6723e */ /* 0x000fe200030006ff */
[----:B------:R-:W-:-:S02]  /*9d40*/  HADD2.F32 R187, -RZ, R186.H0_H0 ;  /* 0x200000baffbb7230 */ /* 0x000fc40000004100 */
[CC--:B------:R-:W-:Y:S01]  /*9d50*/  FMUL.FTZ R189, R57.reuse, R188.reuse ;  /* 0x000000bc39bd7220 */ /* 0x0c0fe20000410000 */
[----:B------:R-:W-:Y:S02]  /*9d60*/  HADD2.F32 R185, -RZ, R185.H1_H1 ;  /* 0x300000b9ffb97230 */ /* 0x000fe40000004100 */
[C---:B------:R-:W-:Y:S01]  /*9d70*/  FMUL.FTZ R188, R184.reuse, R188 ;  /* 0x000000bcb8bc7220 */ /* 0x040fe20000410000 */
[----:B------:R-:W-:Y:S02]  /*9d80*/  HADD2.F32 R56, -RZ, R56.H1_H1 ;  /* 0x30000038ff387230 */ /* 0x000fe40000004100 */
[-C--:B------:R-:W-:Y:S01]  /*9d90*/  FFMA.FTZ R184, R184, R187.reuse, -R189 ;  /* 0x000000bbb8b87223 */ /* 0x080fe200000108bd */
[----:B------:R-:W-:Y:S02]  /*9da0*/  HADD2.F32 R186, -RZ, R186.H1_H1 ;  /* 0x300000baffba7230 */ /* 0x000fe40000004100 */
[----:B------:R-:W-:Y:S01]  /*9db0*/  FFMA.FTZ R57, R57, R187, R188 ;  /* 0x000000bb39397223 */ /* 0x000fe200000100bc */
[----:B------:R-:W-:Y:S01]  /*9dc0*/  HADD2.F32 R187, -RZ, R183.H1_H1 ;  /* 0x300000b7ffbb7230 */ /* 0x000fe20000004100 */
[----:B------:R-:W-:-:S02]  /*9dd0*/  SHF.R.U32.HI R58, RZ, 0x8, R47 ;  /* 0x00000008ff3a7819 */ /* 0x000fc4000001162f */
[----:B------:R-:W-:Y:S02]  /*9de0*/  SHF.R.U32.HI R45, RZ, 0x10, R47 ;  /* 0x00000010ff2d7819 */ /* 0x000fe4000001162f */
[-C--:B------:R-:W-:Y:S01]  /*9df0*/  FMUL.FTZ R183, R187, R185.reuse ;  /* 0x000000b9bbb77220 */ /* 0x080fe20000410000 */
[----:B------:R-:W-:Y:S01]  /*9e00*/  FMUL.FTZ R185, R56, R185 ;  /* 0x000000b938b97220 */ /* 0x000fe20000410000 */
[----:B------:R-:W-:Y:S01]  /*9e10*/  IMAD.SHL.U32 R58, R58, 0x100, RZ ;  /* 0x000001003a3a7824 */ /* 0x000fe200078e00ff */
[----:B------:R-:W-:Y:S01]  /*9e20*/  LOP3.LUT R47, R47, 0xff0000ff, RZ, 0xc0, !PT ;  /* 0xff0000ff2f2f7812 */ /* 0x000fe200078ec0ff */
[-C--:B------:R-:W-:Y:S01]  /*9e30*/  FFMA.FTZ R183, R56, R186.reuse, -R183 ;  /* 0x000000ba38b77223 */ /* 0x080fe200000108b7 */
[----:B------:R-:W-:Y:S01]  /*9e40*/  FFMA.FTZ R56, R187, R186, R185 ;  /* 0x000000babb387223 */ /* 0x000fe200000100b9 */
[----:B------:R-:W-:Y:S01]  /*9e50*/  F2FP.F16.E4M3.UNPACK_B R185, R44.H1 ;  /* 0x0000002cffb9723e */ /* 0x000fe200030006ff */
[----:B------:R-:W-:Y:S01]  /*9e60*/  HADD2.F32 R44, -RZ, R97.H0_H0 ;  /* 0x20000061ff2c7230 */ /* 0x000fe20000004100 */
[----:B------:R-:W-:Y:S01]  /*9e70*/  F2FP.F16.E4M3.UNPACK_B R186, R93.H1 ;  /* 0x0000005dffba723e */ /* 0x000fe200030006ff */
[----:B------:R-:W-:Y:S01]  /*9e80*/  HADD2.F32 R187, -RZ, R182.H0_H0 ;  /* 0x200000b6ffbb7230 */ /* 0x000fe20000004100 */
[----:B------:R-:W-:Y:S01]  /*9e90*/  LOP3.LUT R47, R47, 0xff00, R58, 0xf8, !PT ;  /* 0x0000ff002f2f7812 */ /* 0x000fe200078ef83a */
[----:B------:R-:W-:Y:S01]  /*9ea0*/  HADD2.F32 R188, -RZ, R185.H0_H0 ;  /* 0x200000b9ffbc7230 */ /* 0x000fe20000004100 */
[----:B------:R-:W-:Y:S01]  /*9eb0*/  SHF.L.U32 R45, R45, 0x10, RZ ;  /* 0x000000102d2d7819 */ /* 0x000fe200000006ff */
[----:B------:R-:W-:Y:S01]  /*9ec0*/  HADD2.F32 R93, -RZ, R186.H0_H0 ;  /* 0x200000baff5d7230 */ /* 0x000fe20000004100 */
[----:B------:R-:W-:Y:S01]  /*9ed0*/  F2FP.F16.E4M3.UNPACK_B R58, R95 ;  /* 0x0000005fff3a723e */ /* 0x000fe200020006ff */
[----:B------:R-:W-:-:S02]  /*9ee0*/  HADD2.F32 R97, -RZ, R97.H1_H1 ;  /* 0x30000061ff617230 */ /* 0x000fc40000004100 */
[CC--:B------:R-:W-:Y:S01]  /*9ef0*/  FMUL.FTZ R189, R44.reuse, R188.reuse ;  /* 0x000000bc2cbd7220 */ /* 0x0c0fe20000410000 */
[----:B------:R-:W-:Y:S02]  /*9f00*/  HADD2.F32 R185, -RZ, R185.H1_H1 ;  /* 0x300000b9ffb97230 */ /* 0x000fe40000004100 */
[C---:B------:R-:W-:Y:S01]  /*9f10*/  FMUL.FTZ R188, R93.reuse, R188 ;  /* 0x000000bc5dbc7220 */ /* 0x040fe20000410000 */
[----:B------:R-:W-:Y:S02]  /*9f20*/  HADD2.F32 R186, -RZ, R186.H1_H1 ;  /* 0x300000baffba7230 */ /* 0x000fe40000004100 */
[-C--:B------:R-:W-:Y:S01]  /*9f30*/  FFMA.FTZ R93, R93, R187.reuse, -R189 ;  /* 0x000000bb5d5d7223 */ /* 0x080fe200000108bd */
[----:B------:R-:W-:Y:S02]  /*9f40*/  HADD2.F32 R182, -RZ, R182.H1_H1 ;  /* 0x300000b6ffb67230 */ /* 0x000fe40000004100 */
[----:B------:R-:W-:Y:S01]  /*9f50*/  FFMA.FTZ R44, R44, R187, R188 ;  /* 0x000000bb2c2c7223 */ /* 0x000fe200000100bc */
[-C--:B------:R-:W-:Y:S01]  /*9f60*/  FMUL.FTZ R187, R97, R185.reuse ;  /* 0x000000b961bb7220 */ /* 0x080fe20000410000 */
[----:B------:R-:W-:Y:S01]  /*9f70*/  FMUL.FTZ R188, R186, R185 ;  /* 0x000000b9babc7220 */ /* 0x000fe20000410000 */
[----:B------:R-:W-:Y:S01]  /*9f80*/  LOP3.LUT R45, R47, 0xff0000, R45, 0xf8, !PT ;  /* 0x00ff00002f2d7812 */ /* 0x000fe200078ef82d */
[----:B------:R-:W-:-:S02]  /*9f90*/  HADD2.F32 R189, -RZ, R58.H0_H0 ;  /* 0x2000003affbd7230 */ /* 0x000fc40000004100 */
[-C--:B------:R-:W-:Y:S01]  /*9fa0*/  FFMA.FTZ R185, R186, R182.reuse, -R187 ;  /* 0x000000b6bab97223 */ /* 0x080fe200000108bb */
[----:B------:R-:W-:Y:S01]  /*9fb0*/  FFMA.FTZ R182, R97, R182, R188 ;  /* 0x000000b661b67223 */ /* 0x000fe200000100bc */
[----:B------:R-:W-:Y:S01]  /*9fc0*/  LOP3.LUT R97, R59, 0xff0000, R46, 0xf8, !PT ;  /* 0x00ff00003b617812 */ /* 0x000fe200078ef82e */
[----:B------:R-:W-:Y:S01]  /*9fd0*/  IMAD.MOV.U32 R46, RZ, RZ, R99 ;  /* 0x000000ffff2e7224 */ /* 0x000fe200078e0063 */
[----:B------:R-:W-:Y:S02]  /*9fe0*/  F2FP.F16.E4M3.UNPACK_B R99, R45 ;  /* 0x0000002dff63723e */ /* 0x000fe400020006ff */
[----:B------:R-:W-:Y:S02]  /*9ff0*/  F2FP.F16.E4M3.UNPACK_B R186, R97 ;  /* 0x00000061ffba723e */ /* 0x000fe400020006ff */
[-C--:B------:R-:W-:Y:S01]  /*a000*/  F2FP.F16.E4M3.UNPACK_B R47, R46.reuse ;  /* 0x0000002eff2f723e */ /* 0x080fe200020006ff */
[----:B------:R-:W-:Y:S01]  /*a010*/  HADD2.F32 R59, -RZ, R99.H0_H0 ;  /* 0x20000063ff3b7230 */ /* 0x000fe20000004100 */
[----:B------:R-:W-:Y:S01]  /*a020*/  F2FP.F16.E4M3.UNPACK_B R46, R46.H1 ;  /* 0x0000002eff2e723e */ /* 0x000fe200030006ff */
[----:B------:R-:W-:Y:S01]  /*a030*/  HADD2.F32 R188, -RZ, R186.H0_H0 ;  /* 0x200000baffbc7230 */ /* 0x000fe20000004100 */
[----:B------:R-:W-:Y:S01]  /*a040*/  F2FP.F16.E4M3.UNPACK_B R45, R45.H1 ;  /* 0x0000002dff2d723e */ /* 0x000fe200030006ff */
[--C-:B------:R-:W-:Y:S01]  /*a050*/  HADD2.F32 R187, -RZ, R47.reuse.H0_H0 ;  /* 0x2000002fffbb7230 */ /* 0x100fe20000004100 */
[----:B------:R-:W-:Y:S01]  /*a060*/  F2FP.F16.E4M3.UNPACK_B R97, R97.H1 ;  /* 0x00000061ff61723e */ /* 0x000fe200030006ff */
[----:B------:R-:W-:Y:S01]  /*a070*/  HADD2.F32 R47, -RZ, R47.H1_H1 ;  /* 0x3000002fff2f7230 */ /* 0x000fe20000004100 */
[----:B------:R-:W-:Y:S01]  /*a080*/  F2FP.SATFINITE.E4M3.F32.PACK_AB_MERGE_C R93, R185, R93, RZ ;  /* 0x0000005db95d723e */ /* 0x000fe200048070ff */
[----:B------:R-:W-:-:S02]  /*a090*/  HADD2.F32 R99, -RZ, R99.H1_H1 ;  /* 0x30000063ff637230 */ /* 0x000fc40000004100 */
[-C--:B------:R-:W-:Y:S01]  /*a0a0*/  FMUL.FTZ R190, R187, R59.reuse ;  /* 0x0000003bbbbe7220 */ /* 0x080fe20000410000 */
[----:B------:R-:W-:Y:S01]  /*a0b0*/  FMUL.FTZ R59, R189, R59 ;  /* 0x0000003bbd3b7220 */ /* 0x000fe20000410000 */
[----:B------:R-:W-:Y:S01]  /*a0c0*/  HADD2.F32 R186, -RZ, R186.H1_H1 ;  /* 0x300000baffba7230 */ /* 0x000fe20000004100 */
[----:B------:R-:W-:Y:S01]  /*a0d0*/  F2FP.SATFINITE.E4M3.F32.PACK_AB_MERGE_C R183, R183, R184, R93 ;  /* 0x000000b8b7b7723e */ /* 0x000fe2000480705d */
[-C--:B------:R-:W-:Y:S01]  /*a0e0*/  FFMA.FTZ R190, R189, R188.reuse, -R190 ;  /* 0x000000bcbdbe7223 */ /* 0x080fe200000108be */
[----:B------:R-:W-:Y:S01]  /*a0f0*/  FFMA.FTZ R187, R187, R188, R59 ;  /* 0x000000bcbbbb7223 */ /* 0x000fe2000001003b */
[----:B------:R-:W-:Y:S02]  /*a100*/  HADD2.F32 R59, -RZ, R58.H1_H1 ;  /* 0x3000003aff3b7230 */ /* 0x000fe40000004100 */
[----:B------:R-:W-:Y:S01]  /*a110*/  FMUL.FTZ R58, R47, R99 ;  /* 0x000000632f3a7220 */ /* 0x000fe20000410000 */
[--C-:B------:R-:W-:Y:S01]  /*a120*/  HADD2.F32 R188, -RZ, R45.reuse.H0_H0 ;  /* 0x2000002dffbc7230 */ /* 0x100fe20000004100 */
[----:B------:R-:W-:Y:S01]  /*a130*/  F2FP.F16.E4M3.UNPACK_B R93, R96.H1 ;  /* 0x00000060ff5d723e */ /* 0x000fe200030006ff */
[----:B------:R-:W-:-:S02]  /*a140*/  HADD2.F32 R45, -RZ, R45.H1_H1 ;  /* 0x3000002dff2d7230 */ /* 0x000fc40000004100 */
[C---:B------:R-:W-:Y:S01]  /*a150*/  FFMA.FTZ R58, R59.reuse, R186, -R58 ;  /* 0x000000ba3b3a7223 */ /* 0x040fe2000001083a */
[----:B------:R-:W-:Y:S01]  /*a160*/  FMUL.FTZ R59, R59, R99 ;  /* 0x000000633b3b7220 */ /* 0x000fe20000410000 */
[--C-:B------:R-:W-:Y:S01]  /*a170*/  HADD2.F32 R99, -RZ, R97.reuse.H0_H0 ;  /* 0x20000061ff637230 */ /* 0x100fe20000004100 */
[----:B------:R-:W-:Y:S01]  /*a180*/  F2FP.SATFINITE.E4M3.F32.PACK_AB_MERGE_C R44, R182, R44, RZ ;  /* 0x0000002cb62c723e */ /* 0x000fe200048070ff */
[----:B------:R-:W-:Y:S02]  /*a190*/  HADD2.F32 R97, -RZ, R97.H1_H1 ;  /* 0x30000061ff617230 */ /* 0x000fe40000004100 */
[----:B------:R-:W-:Y:S01]  /*a1a0*/  FFMA.FTZ R47, R47, R186, R59 ;  /* 0x000000ba2f2f7223 */ /* 0x000fe2000001003b */
[----:B------:R-:W-:Y:S01]  /*a1b0*/  F2FP.F16.E4M3.UNPACK_B R59, R95.H1 ;  /* 0x0000005fff3b723e */ /* 0x000fe200030006ff */
[--C-:B------:R-:W-:Y:S01]  /*a1c0*/  HADD2.F32 R95, -RZ, R46.reuse.H0_H0 ;  /* 0x2000002eff5f7230 */ /* 0x100fe20000004100 */
[----:B------:R-:W-:Y:S01]  /*a1d0*/  F2FP.F16.E4M3.UNPACK_B R96, R96 ;  /* 0x00000060ff60723e */ /* 0x000fe200020006ff */
[----:B------:R-:W-:Y:S01]  /*a1e0*/  HADD2.F32 R46, -RZ, R46.H1_H1 ;  /* 0x3000002eff2e7230 */ /* 0x000fe20000004100 */
[----:B------:R-:W-:Y:S01]  /*a1f0*/  F2FP.SATFINITE.E4M3.F32.PACK_AB_MERGE_C R44, R56, R57, R44 ;  /* 0x00000039382c723e */ /* 0x000fe2000480702c */
[----:B------:R-:W-:-:S02]  /*a200*/  HADD2.F32 R186, -RZ, R59.H0_H0 ;  /* 0x2000003bffba7230 */ /* 0x000fc40000004100 */
[----:B------:R-:W-:Y:S01]  /*a210*/  FMUL.FTZ R189, R95, R188 ;  /* 0x000000bc5fbd7220 */ /* 0x000fe20000410000 */
[----:B------:R-:W-:-:S03]  /*a220*/  HADD2.F32 R59, -RZ, R59.H1_H1 ;  /* 0x3000003bff3b7230 */ /* 0x000fc60000004100 */
[C---:B------:R-:W-:Y:S01]  /*a230*/  FFMA.FTZ R189, R186.reuse, R99, -R189 ;  /* 0x00000063babd7223 */ /* 0x040fe200000108bd */
[----:B------:R-:W-:-:S04]  /*a240*/  FMUL.FTZ R186, R186, R188 ;  /* 0x000000bcbaba7220 */ /* 0x000fc80000410000 */
[----:B------:R-:W-:Y:S01]  /*a250*/  FFMA.FTZ R186, R95, R99, R186 ;  /* 0x000000635fba7223 */ /* 0x000fe200000100ba */
[CC--:B------:R-:W-:Y:S01]  /*a260*/  FMUL.FTZ R95, R46.reuse, R45.reuse ;  /* 0x0000002d2e5f7220 */ /* 0x0c0fe20000410000 */
[C---:B------:R-:W-:Y:S01]  /*a270*/  FMUL.FTZ R45, R59.reuse, R45 ;  /* 0x0000002d3b2d7220 */ /* 0x040fe20000410000 */
[----:B------:R-:W-:Y:S02]  /*a280*/  F2FP.F16.E4M3.UNPACK_B R99, R179.H1 ;  /* 0x000000b3ff63723e */ /* 0x000fe400030006ff */
[-C--:B------:R-:W-:Y:S01]  /*a290*/  FFMA.FTZ R95, R59, R97.reuse, -R95 ;  /* 0x000000613b5f7223 */ /* 0x080fe2000001085f */
[----:B------:R-:W-:Y:S01]  /*a2a0*/  FFMA.FTZ R46, R46, R97, R45 ;  /* 0x000000612e2e7223 */ /* 0x000fe2000001002d */
[----:B------:R-:W-:Y:S01]  /*a2b0*/  IMAD.MOV.U32 R45, RZ, RZ, R92 ;  /* 0x000000ffff2d7224 */ /* 0x000fe200078e005c */
[-C--:B------:R-:W-:Y:S01]  /*a2c0*/  F2FP.F16.E4M3.UNPACK_B R59, R177.reuse.H1 ;  /* 0x000000b1ff3b723e */ /* 0x080fe200030006ff */
[----:B------:R-:W-:Y:S01]  /*a2d0*/  HADD2.F32 R97, -RZ, R93.H0_H0 ;  /* 0x2000005dff617230 */ /* 0x000fe20000004100 */
[----:B------:R-:W-:Y:S01]  /*a2e0*/  F2FP.F16.E4M3.UNPACK_B R177, R177 ;  /* 0x000000b1ffb1723e */ /* 0x000fe200020006ff */
[----:B------:R-:W-:Y:S01]  /*a2f0*/  HADD2.F32 R184, -RZ, R99.H0_H0 ;  /* 0x20000063ffb87230 */ /* 0x000fe20000004100 */
[-C--:B------:R-:W-:Y:S01]  /*a300*/  F2FP.F16.E4M3.UNPACK_B R92, R45.reuse.H1 ;  /* 0x0000002dff5c723e */ /* 0x080fe200030006ff */
[--C-:B------:R-:W-:Y:S01]  /*a310*/  HADD2.F32 R188, -RZ, R59.reuse.H0_H0 ;  /* 0x2000003bffbc7230 */ /* 0x100fe20000004100 */
[----:B------:R-:W-:Y:S01]  /*a320*/  F2FP.F16.E4M3.UNPACK_B R45, R45 ;  /* 0x0000002dff2d723e */ /* 0x000fe200020006ff */
[----:B------:R-:W-:Y:S01]  /*a330*/  HADD2.F32 R59, -RZ, R59.H1_H1 ;  /* 0x3000003bff3b7230 */ /* 0x000fe20000004100 */
[----:B------:R-:W-:Y:S01]  /*a340*/  F2FP.F16.E4M3.UNPACK_B R179, R179 ;  /* 0x000000b3ffb3723e */ /* 0x000fe200020006ff */
[----:B------:R-:W-:-:S02]  /*a350*/  HADD2.F32 R182, -RZ, R92.H0_H0 ;  /* 0x2000005cffb67230 */ /* 0x000fc40000004100 */
[-C--:B------:R-:W-:Y:S01]  /*a360*/  FMUL.FTZ R185, R97, R188.reuse ;  /* 0x000000bc61b97220 */ /* 0x080fe20000410000 */
[----:B------:R-:W-:Y:S01]  /*a370*/  HADD2.F32 R93, -RZ, R93.H1_H1 ;  /* 0x3000005dff5d7230 */ /* 0x000fe20000004100 */
[----:B------:R-:W-:Y:S01]  /*a380*/  F2FP.SATFINITE.E4M3.F32.PACK_AB_MERGE_C R95, R95, R189, RZ ;  /* 0x000000bd5f5f723e */ /* 0x000fe200048070ff */
[----:B------:R-:W-:Y:S02]  /*a390*/  HADD2.F32 R92, -RZ, R92.H1_H1 ;  /* 0x3000005cff5c7230 */ /* 0x000fe40000004100 */
[C---:B------:R-:W-:Y:S01]  /*a3a0*/  FMUL.FTZ R188, R182.reuse, R188 ;  /* 0x000000bcb6bc7220 */ /* 0x040fe20000410000 */
[----:B------:R-:W-:Y:S02]  /*a3b0*/  HADD2.F32 R99, -RZ, R99.H1_H1 ;  /* 0x30000063ff637230 */ /* 0x000fe40000004100 */
[----:B------:R-:W-:Y:S01]  /*a3c0*/  FFMA.FTZ R185, R182, R184, -R185 ;  /* 0x000000b8b6b97223 */ /* 0x000fe200000108b9 */
[----:B------:R-:W-:Y:S01]  /*a3d0*/  F2FP.SATFINITE.E4M3.F32.PACK_AB_MERGE_C R46, R46, R186, RZ ;  /* 0x000000ba2e2e723e */ /* 0x000fe200048070ff */
[----:B------:R-:W-:Y:S01]  /*a3e0*/  FFMA.FTZ R188, R97, R184, R188 ;  /* 0x000000b861bc7223 */ /* 0x000fe200000100bc */
[-C--:B------:R-:W-:Y:S01]  /*a3f0*/  FMUL.FTZ R97, R93, R59.reuse ;  /* 0x0000003b5d617220 */ /* 0x080fe20000410000 */
[C---:B------:R-:W-:Y:S01]  /*a400*/  FMUL.FTZ R59, R92.reuse, R59 ;  /* 0x0000003b5c3b7220 */ /* 0x040fe20000410000 */
[----:B------:R-:W-:Y:S01]  /*a410*/  HADD2.F32 R184, -RZ, R177.H0_H0 ;  /* 0x200000b1ffb87230 */ /* 0x000fe20000004100 */
[----:B------:R-:W-:Y:S01]  /*a420*/  F2FP.SATFINITE.E4M3.F32.PACK_AB_MERGE_C R46, R47, R187, R46 ;  /* 0x000000bb2f2e723e */ /* 0x000fe2000480702e */
[-C--:B------:R-:W-:Y:S01]  /*a430*/  FFMA.FTZ R92, R92, R99.reuse, -R97 ;  /* 0x000000635c5c7223 */ /* 0x080fe20000010861 */
[----:B------:R-:W-:Y:S01]  /*a440*/  FFMA.FTZ R59, R93, R99, R59 ;  /* 0x000000635d3b7223 */ /* 0x000fe2000001003b */
[----:B------:R-:W-:Y:S01]  /*a450*/  HADD2.F32 R93, -RZ, R96.H0_H0 ;  /* 0x20000060ff5d7230 */ /* 0x000fe20000004100 */
[----:B------:R-:W-:Y:S01]  /*a460*/  F2FP.SATFINITE.E4M3.F32.PACK_AB_MERGE_C R95, R58, R190, R95 ;  /* 0x000000be3a5f723e */ /* 0x000fe2000480705f */
[----:B------:R-:W-:Y:S01]  /*a470*/  HADD2.F32 R99, -RZ, R45.H0_H0 ;  /* 0x2000002dff637230 */ /* 0x000fe20000004100 */
[----:B------:R-:W-:Y:S01]  /*a480*/  F2FP.SATFINITE.E4M3.F32.PACK_AB_MERGE_C R92, R92, R185, RZ ;  /* 0x000000b95c5c723e */ /* 0x000fe200048070ff */
[----:B------:R-:W-:-:S02]  /*a490*/  HADD2.F32 R97, -RZ, R179.H0_H0 ;  /* 0x200000b3ff617230 */ /* 0x000fc40000004100 */
[-C--:B------:R-:W-:Y:S01]  /*a4a0*/  FMUL.FTZ R182, R93, R184.reuse ;  /* 0x000000b85db67220 */ /* 0x080fe20000410000 */
[----:B------:R-:W-:Y:S02]  /*a4b0*/  HADD2.F32 R177, -RZ, R177.H1_H1 ;  /* 0x300000b1ffb17230 */ /* 0x000fe40000004100 */
[C---:B------:R-:W-:Y:S01]  /*a4c0*/  FMUL.FTZ R184, R99.reuse, R184 ;  /* 0x000000b863b87220 */ /* 0x040fe20000410000 */
[----:B------:R-:W-:Y:S02]  /*a4d0*/  HADD2.F32 R96, -RZ, R96.H1_H1 ;  /* 0x30000060ff607230 */ /* 0x000fe40000004100 */
[-C--:B------:R-:W-:Y:S01]  /*a4e0*/  FFMA.FTZ R182, R99, R97.reuse, -R182 ;  /* 0x0000006163b67223 */ /* 0x080fe200000108b6 */
[----:B------:R-:W-:Y:S02]  /*a4f0*/  HADD2.F32 R45, -RZ, R45.H1_H1 ;  /* 0x3000002dff2d7230 */ /* 0x000fe40000004100 */
[----:B------:R-:W-:Y:S01]  /*a500*/  FFMA.FTZ R184, R93, R97, R184 ;  /* 0x000000615db87223 */ /* 0x000fe200000100b8 */
[----:B------:R-:W-:-:S02]  /*a510*/  HADD2.F32 R179, -RZ, R179.H1_H1 ;  /* 0x300000b3ffb37230 */ /* 0x000fc40000004100 */
[CC--:B------:R-:W-:Y:S01]  /*a520*/  FMUL.FTZ R93, R96.reuse, R177.reuse ;  /* 0x000000b1605d7220 */ /* 0x0c0fe20000410000 */
[-C--:B------:R-:W-:Y:S01]  /*a530*/  F2FP.F16.E4M3.UNPACK_B R99, R180.reuse.H1 ;  /* 0x000000b4ff63723e */ /* 0x080fe200030006ff */
[C---:B------:R-:W-:Y:S01]  /*a540*/  FMUL.FTZ R177, R45.reuse, R177 ;  /* 0x000000b12db17220 */ /* 0x040fe20000410000 */
[----:B------:R-:W-:Y:S01]  /*a550*/  F2FP.F16.E4M3.UNPACK_B R180, R180 ;  /* 0x000000b4ffb4723e */ /* 0x000fe200020006ff */
[-C--:B------:R-:W-:Y:S01]  /*a560*/  FFMA.FTZ R93, R45, R179.reuse, -R93 ;  /* 0x000000b32d5d7223 */ /* 0x080fe2000001085d */
[----:B------:R-:W-:Y:S01]  /*a570*/  F2FP.SATFINITE.E4M3.F32.PACK_AB_MERGE_C R59, R59, R188, RZ ;  /* 0x000000bc3b3b723e */ /* 0x000fe200048070ff */
[----:B------:R-:W-:Y:S01]  /*a580*/  FFMA.FTZ R45, R96, R179, R177 ;  /* 0x000000b3602d7223 */ /* 0x000fe200000100b1 */
[----:B------:R-:W-:Y:S01]  /*a590*/  F2FP.F16.E4M3.UNPACK_B R96, R98.H1 ;  /* 0x00000062ff60723e */ /* 0x000fe200030006ff */
[--C-:B------:R-:W-:Y:S01]  /*a5a0*/  HADD2.F32 R179, -RZ, R99.reuse.H0_H0 ;  /* 0x20000063ffb37230 */ /* 0x100fe20000004100 */
[----:B------:R-:W-:Y:S01]  /*a5b0*/  F2FP.SATFINITE.E4M3.F32.PACK_AB_MERGE_C R182, R93, R182, R92 ;  /* 0x000000b65db6723e */ /* 0x000fe2000480705c */
[----:B------:R-:W-:Y:S01]  /*a5c0*/  HADD2.F32 R99, -RZ, R99.H1_H1 ;  /* 0x30000063ff637230 */ /* 0x000fe20000004100 */
[----:B------:R-:W-:Y:S01]  /*a5d0*/  F2FP.F16.E4M3.UNPACK_B R92, R178.H1 ;  /* 0x000000b2ff5c723e */ /* 0x000fe200030006ff */
[--C-:B------:R-:W-:Y:S01]  /*a5e0*/  HADD2.F32 R97, -RZ, R96.reuse.H0_H0 ;  /* 0x20000060ff617230 */ /* 0x100fe20000004100 */
[----:B------:R-:W-:Y:S01]  /*a5f0*/  F2FP.F16.E4M3.UNPACK_B R93, R94.H1 ;  /* 0x0000005eff5d723e */ /* 0x000fe200030006ff */
[----:B------:R-:W-:Y:S01]  /*a600*/  HADD2.F32 R96, -RZ, R96.H1_H1 ;  /* 0x30000060ff607230 */ /* 0x000fe20000004100 */
[----:B------:R-:W-:Y:S01]  /*a610*/  F2FP.F16.E4M3.UNPACK_B R178, R178 ;  /* 0x000000b2ffb2723e */ /* 0x000fe200020006ff */
[--C-:B------:R-:W-:Y:S01]  /*a620*/  HADD2.F32 R189, -RZ, R92.reuse.H0_H0 ;  /* 0x2000005cffbd7230 */ /* 0x100fe20000004100 */
[----:B------:R-:W-:Y:S01]  /*a630*/  F2FP.F16.E4M3.UNPACK_B R98, R98 ;  /* 0x00000062ff62723e */ /* 0x000fe200020006ff */
[----:B------:R-:W-:Y:S01]  /*a640*/  HADD2.F32 R177, -RZ, R93.H0_H0 ;  /* 0x2000005dffb17230 */ /* 0x000fe20000004100 */
[----:B------:R-:W-:Y:S01]  /*a650*/  F2FP.F16.E4M3.UNPACK_B R94, R94 ;  /* 0x0000005eff5e723e */ /* 0x000fe200020006ff */
[----:B------:R-:W-:-:S02]  /*a660*/  HADD2.F32 R92, -RZ, R92.H1_H1 ;  /* 0x3000005cff5c7230 */ /* 0x000fc40000004100 */
[-C--:B------:R-:W-:Y:S01]  /*a670*/  FMUL.FTZ R185, R97, R189.reuse ;  /* 0x000000bd61b97220 */ /* 0x080fe20000410000 */
[----:B------:R-:W-:Y:S02]  /*a680*/  HADD2.F32 R93, -RZ, R93.H1_H1 ;  /* 0x3000005dff5d7230 */ /* 0x000fe40000004100 */
[----:B------:R-:W-:Y:S01]  /*a690*/  FMUL.FTZ R189, R177, R189 ;  /* 0x000000bdb1bd7220 */ /* 0x000fe20000410000 */
[----:B------:R-:W-:Y:S01]  /*a6a0*/  F2FP.SATFINITE.E4M3.F32.PACK_AB_MERGE_C R45, R45, R184, R59 ;  /* 0x000000b82d2d723e */ /* 0x000fe2000480703b */
[-C--:B------:R-:W-:Y:S02]  /*a6b0*/  FFMA.FTZ R185, R177, R179.reuse, -R185 ;  /* 0x000000b3b1b97223 */ /* 0x080fe400000108b9 */
[----:B------:R-:W-:Y:S01]  /*a6c0*/  FFMA.FTZ R189, R97, R179, R189 ;  /* 0x000000b361bd7223 */ /* 0x000fe200000100bd */
[-C--:B------:R-:W-:Y:S01]  /*a6d0*/  FMUL.FTZ R97, R96, R92.reuse ;  /* 0x0000005c60617220 */ /* 0x080fe20000410000 */
[----:B------:R-:W-:Y:S01]  /*a6e0*/  FMUL.FTZ R92, R93, R92 ;  /* 0x0000005c5d5c7220 */ /* 0x000fe20000410000 */
[----:B------:R-:W-:-:S02]  /*a6f0*/  HADD2.F32 R179, -RZ, R178.H0_H0 ;  /* 0x200000b2ffb37230 */ /* 0x000fc40000004100 */
[-C--:B------:R-:W-:Y:S01]  /*a700*/  FFMA.FTZ R93, R93, R99.reuse, -R97 ;  /* 0x000000635d5d7223 */ /* 0x080fe20000010861 */
[----:B------:R-:W-:Y:S01]  /*a710*/  FFMA.FTZ R92, R96, R99, R92 ;  /* 0x00000063605c7223 */ /* 0x000fe2000001005c */
[----:B------:R-:W-:Y:S02]  /*a720*/  HADD2.F32 R96, -RZ, R98.H0_H0 ;  /* 0x20000062ff607230 */ /* 0x000fe40000004100 */
[----:B------:R-:W-:Y:S01]  /*a730*/  HADD2.F32 R99, -RZ, R94.H0_H0 ;  /* 0x2000005eff637230 */ /* 0x000fe20000004100 */
[----:B------:R-:W-:Y:S01]  /*a740*/  F2FP.SATFINITE.E4M3.F32.PACK_AB_MERGE_C R93, R93, R185, RZ ;  /* 0x000000b95d5d723e */ /* 0x000fe200048070ff */
[----:B------:R-:W-:Y:S02]  /*a750*/  HADD2.F32 R97, -RZ, R180.H0_H0 ;  /* 0x200000b4ff617230 */ /* 0x000fe40000004100 */
[-C--:B------:R-:W-:Y:S01]  /*a760*/  FMUL.FTZ R177, R96, R179.reuse ;  /* 0x000000b360b17220 */ /* 0x080fe20000410000 */
[----:B------:R-:W-:Y:S02]  /*a770*/  HADD2.F32 R178, -RZ, R178.H1_H1 ;  /* 0x300000b2ffb27230 */ /* 0x000fe40000004100 */
[----:B------:R-:W-:Y:S01]  /*a780*/  FMUL.FTZ R179, R99, R179 ;  /* 0x000000b363b37220 */ /* 0x000fe20000410000 */
[----:B------:R-:W-:-:S02]  /*a790*/  HADD2.F32 R98, -RZ, R98.H1_H1 ;  /* 0x30000062ff627230 */ /* 0x000fc40000004100 */
[-C--:B------:R-:W-:Y:S01]  /*a7a0*/  FFMA.FTZ R177, R99, R97.reuse, -R177 ;  /* 0x0000006163b17223 */ /* 0x080fe200000108b1 */
[----:B------:R-:W-:Y:S02]  /*a7b0*/  HADD2.F32 R94, -RZ, R94.H1_H1 ;  /* 0x3000005eff5e7230 */ /* 0x000fe40000004100 */
[----:B------:R-:W-:Y:S01]  /*a7c0*/  FFMA.FTZ R179, R96, R97, R179 ;  /* 0x0000006160b37223 */ /* 0x000fe200000100b3 */
[----:B------:R-:W-:Y:S02]  /*a7d0*/  HADD2.F32 R180, -RZ, R180.H1_H1 ;  /* 0x300000b4ffb47230 */ /* 0x000fe40000004100 */
[-C--:B------:R-:W-:Y:S01]  /*a7e0*/  FMUL.FTZ R96, R98, R178.reuse ;  /* 0x000000b262607220 */ /* 0x080fe20000410000 */
[----:B------:R-:W-:Y:S01]  /*a7f0*/  F2FP.SATFINITE.E4M3.F32.PACK_AB_MERGE_C R92, R92, R189, RZ ;  /* 0x000000bd5c5c723e */ /* 0x000fe200048070ff */
[C---:B------:R-:W-:Y:S01]  /*a800*/  FMUL.FTZ R178, R94.reuse, R178 ;  /* 0x000000b25eb27220 */ /* 0x040fe20000410000 */
[----:B------:R-:W-:Y:S02]  /*a810*/  IMAD.MOV.U32 R97, RZ, RZ, R44 ;  /* 0x000000ffff617224 */ /* 0x000fe400078e002c */
[----:B------:R-:W-:Y:S01]  /*a820*/  FFMA.FTZ R96, R94, R180, -R96 ;  /* 0x000000b45e607223 */ /* 0x000fe20000010860 */
[----:B------:R-:W-:-:S02]  /*a830*/  IMAD.MOV.U32 R99, RZ, RZ, R46 ;  /* 0x000000ffff637224 */ /* 0x000fc400078e002e */
[----:B------:R-:W-:Y:S02]  /*a840*/  FFMA.FTZ R178, R98, R180, R178 ;  /* 0x000000b462b27223 */ /* 0x000fe400000100b2 */
[----:B------:R-:W-:Y:S01]  /*a850*/  F2FP.SATFINITE.E4M3.F32.PACK_AB_MERGE_C R177, R96, R177, R93 ;  /* 0x000000b160b1723e */ /* 0x000fe2000480705d */
[----:B------:R-:W-:Y:S02]  /*a860*/  IMAD.MOV.U32 R93, RZ, RZ, R183 ;  /* 0x000000ffff5d7224 */ /* 0x000fe400078e00b7 */
[----:B------:R-:W-:Y:S01]  /*a870*/  F2FP.SATFINITE.E4M3.F32.PACK_AB_MERGE_C R178, R178, R179, R92 ;  /* 0x000000b3b2b2723e */ /* 0x000fe2000480705c */
[----:B------:R-:W-:Y:S02]  /*a880*/  IMAD.MOV.U32 R92, RZ, RZ, R182 ;  /* 0x000000ffff5c7224 */ /* 0x000fe400078e00b6 */
[----:B------:R-:W-:Y:S01]  /*a890*/  IMAD.MOV.U32 R96, RZ, RZ, R45 ;  /* 0x000000ffff607224 */ /* 0x000fe200078e002d */
[----:B------:R-:W-:Y:S01]  /*a8a0*/  MOV R98, R178 ;  /* 0x000000b200627202 */ /* 0x000fe20000000f00 */
[----:B------:R-:W-:-:S07]  /*a8b0*/  IMAD.MOV.U32 R94, RZ, RZ, R177 ;  /* 0x000000ffff5e7224 */ /* 0x000fce00078e00b1 */
.L_x_408:
[----:B------:R-:W-:Y:S05]  /*a8c0*/  BSYNC B3 ;  /* 0x0000000000037941 */ /* 0x000fea0003800000 */
.L_x_407:
[----:B------:R-:W-:-:S13]  /*a8d0*/  ISETP.GE.AND P4, PT, R181, R156, PT ;  /* 0x0000009cb500720c */ /* 0x000fda0003f86270 */
[--C-:B------:R-:W-:Y:S02]  /*a8e0*/  @!P4 SHF.R.S32.HI R47, RZ, 0x1f, R181.reuse ;  /* 0x0000001fff2fc819 */ /* 0x100fe400000114b5 */
[----:B------:R-:W-:-:S04]  /*a8f0*/  @!P4 IADD3 R46, P5, P6, R118, R140, R181 ;  /* 0x0000008c762ec210 */ /* 0x000fc80007ebe0b5 */
[----:B------:R-:W-:Y:S02]  /*a900*/  @!P4 IADD3.X R47, R4, R172, R47, P5, P6 ;  /* 0x000000ac042fc210 */ /* 0x000fe40002fec42f */
[----:B------:R-:W-:-:S04]  /*a910*/  IADD3 R44, P5, P6, R118, R140, R26 ;  /* 0x0000008c762c7210 */ /* 0x000fc80007ebe01a */
[----:B------:R-:W-:Y:S02]  /*a920*/  IADD3.X R45, R4, R172, R30, P5, P6 ;  /* 0x000000ac042d7210 */ /* 0x000fe40002fec41e */
[----:B------:R-:W-:-:S05]  /*a930*/  IADD3 R44, P5, R44, R124, RZ ;  /* 0x0000007c2c2c7210 */ /* 0x000fca0007fbe0ff */
[----:B------:R-:W-:Y:S01]  /*a940*/  IMAD.X R45, R45, 0x1, R125, P5 ;  /* 0x000000012d2d7824 */ /* 0x000fe200028e067d */
[----:B------:R-:W-:-:S04]  /*a950*/  @!P4 IADD3 R46, P5, R46, R124, RZ ;  /* 0x0000007c2e2ec210 */ /* 0x000fc80007fbe0ff */
[----:B-1----:R1:W-:Y:S01]  /*a960*/  STG.E.128 desc[UR54][R44.64], R92 ;  /* 0x0000005c2c007986 */ /* 0x0023e2000c101d36 */
[----:B------:R-:W-:-:S05]  /*a970*/  @!P4 IMAD.X R47, R47, 0x1, R125, P5 ;  /* 0x000000012f2fc824 */ /* 0x000fca00028e067d */
[----:B0-----:R1:W-:Y:S03]  /*a980*/  @!P4 STG.E.128 desc[UR54][R46.64], R96 ;  /* 0x000000602e00c986 */ /* 0x0013e6000c101d36 */
.L_x_406:
[----:B------:R-:W-:Y:S05]  /*a990*/  BSYNC B2 ;  /* 0x0000000000027941 */ /* 0x000fea0003800000 */
.L_x_405:
[----:B------:R-:W-:Y:S01]  /*a9a0*/  ISETP.NE.AND P4, PT, R35, RZ, PT ;  /* 0x000000ff2300720c */ /* 0x000fe20003f85270 */
[----:B------:R-:W-:-:S12]  /*a9b0*/  BSSY B2, `(.L_x_409) ;  /* 0x00000fb000027945 */ /* 0x000fd80003800000 */
[----:B------:R-:W-:Y:S05]  /*a9c0*/  @!P4 BRA `(.L_x_410) ;  /* 0x0000000c00e4c947 */ /* 0x000fea0003800000 */
[----:B-1----:R-:W-:Y:S01]  /*a9d0*/  SEL R44, R121, R162, !P1 ;  /* 0x000000a2792c7207 */ /* 0x002fe20004800000 */
        /* <DEDUP_REMOVED lines=14> */
[----:B------:R-:W-:Y:S02]  /*aac0*/  IMAD R44, R17, 0x7800, R144 ;  /* 0x00007800112c7824 */ /* 0x000fe400078e0290 */
[C---:B------:R-:W-:Y:S02]  /*aad0*/  IMAD.IADD R56, R16.reuse, 0x1, R56 ;  /* 0x0000000110387824 */ /* 0x040fe400078e0238 */
[----:B------:R-:W-:-:S04]  /*aae0*/  IMAD.IADD R44, R16, 0x1, R44 ;  /* 0x00000001102c7824 */ /* 0x000fc800078e022c */
[----:B------:R-:W0:Y:S04]  /*aaf0*/  LDS.128 R56, [R56+0x24200] ;  /* 0x0242000038387984 */ /* 0x000e280000000c00 */
[----:B------:R-:W1:Y:S01]  /*ab00*/  LDS.128 R44, [R44+0x24200] ;  /* 0x024200002c2c7984 */ /* 0x000e620000000c00 */
[----:B------:R-:W-:Y:S05]  /*ab10*/  @P4 BRA `(.L_x_412) ;  /* 0x0000000c005c4947 */ /* 0x000fea0003800000 */
[----:B------:R-:W-:Y:S02]  /*ab20*/  SHF.R.U32.HI R50, RZ, 0x8, R61 ;  /* 0x00000008ff327819 */ /* 0x000fe4000001163d */
[--C-:B------:R-:W-:Y:S02]  /*ab30*/  SHF.R.U32.HI R94, RZ, 0x8, R63.reuse ;  /* 0x00000008ff5e7819 */ /* 0x100fe4000001163f */
[----:B------:R-:W-:Y:S02]  /*ab40*/  LOP3.LUT R93, R63, 0xff0000ff, RZ, 0xc0, !PT ;  /* 0xff0000ff3f5d7812 */ /* 0x000fe400078ec0ff */
[----:B------:R-:W-:Y:S01]  /*ab50*/  SHF.R.U32.HI R48, RZ, 0x10, R63 ;  /* 0x00000010ff307819 */ /* 0x000fe2000001163f */
[----:B------:R-:W-:Y:S01]  /*ab60*/  IMAD.SHL.U32 R94, R94, 0x100, RZ ;  /* 0x000001005e5e7824 */ /* 0x000fe200078e00ff */
[----:B------:R-:W-:Y:S02]  /*ab70*/  SHF.R.U32.HI R63, RZ, 0x8, R49 ;  /* 0x00000008ff3f7819 */ /* 0x000fe40000011631 */
[----:B------:R-:W-:Y:S01]  /*ab80*/  SHF.R.U32.HI R62, RZ, 0x10, R61 ;  /* 0x00000010ff3e7819 */ /* 0x000fe2000001163d */
[----:B------:R-:W-:Y:S01]  /*ab90*/  IMAD.U32 R48, R48, 0x10000, RZ ;  /* 0x0001000030307824 */ /* 0x000fe200078e00ff */
[----:B------:R-:W-:-:S02]  /*aba0*/  LOP3.LUT R60, R61, 0xff0000ff, RZ, 0xc0, !PT ;  /* 0xff0000ff3d3c7812 */ /* 0x000fc400078ec0ff */
[----:B------:R-:W-:Y:S01]  /*abb0*/  LOP3.LUT R95, R49, 0xff0000ff, RZ, 0xc0, !PT ;  /* 0xff0000ff315f7812 */ /* 0x000fe200078ec0ff */
[----:B------:R-:W-:Y:S01]  /*abc0*/  IMAD.U32 R62, R62, 0x10000, RZ ;  /* 0x000100003e3e7824 */ /* 0x000fe200078e00ff */
[----:B------:R-:W-:Y:S02]  /*abd0*/  SHF.R.U32.HI R96, RZ, 0x10, R49 ;  /* 0x00000010ff607819 */ /* 0x000fe40000011631 */
[----:B------:R-:W-:Y:S02]  /*abe0*/  SHF.L.U32 R97, R50, 0x8, RZ ;  /* 0x0000000832617819 */ /* 0x000fe400000006ff */
[--C-:B------:R-:W-:Y:S01]  /*abf0*/  SHF.R.U32.HI R49, RZ, 0x8, R51.reuse ;  /* 0x00000008ff317819 */ /* 0x100fe20000011633 */
[----:B------:R-:W-:Y:S01]  /*ac00*/  IMAD.U32 R96, R96, 0x10000, RZ ;  /* 0x0001000060607824 */ /* 0x000fe200078e00ff */
[----:B------:R-:W-:Y:S02]  /*ac10*/  LOP3.LUT R50, R51, 0xff0000ff, RZ, 0xc0, !PT ;  /* 0xff0000ff33327812 */ /* 0x000fe400078ec0ff */
[----:B------:R-:W-:Y:S01]  /*ac20*/  SHF.R.U32.HI R61, RZ, 0x10, R51 ;  /* 0x00000010ff3d7819 */ /* 0x000fe20000011633 */
[----:B------:R-:W-:Y:S01]  /*ac30*/  IMAD.SHL.U32 R51, R63, 0x100, RZ ;  /* 0x000001003f337824 */ /* 0x000fe200078e00ff */
[----:B------:R-:W-:Y:S01]  /*ac40*/  LOP3.LUT R60, R60, 0xff00, R97, 0xf8, !PT ;  /* 0x0000ff003c3c7812 */ /* 0x000fe200078ef861 */
[----:B------:R-:W-:Y:S01]  /*ac50*/  IMAD.SHL.U32 R49, R49, 0x100, RZ ;  /* 0x0000010031317824 */ /* 0x000fe200078e00ff */
[----:B------:R-:W-:-:S02]  /*ac60*/  LOP3.LUT R63, R93, 0xff00, R94, 0xf8, !PT ;  /* 0x0000ff005d3f7812 */ /* 0x000fc400078ef85e */
[----:B------:R-:W-:Y:S02]  /*ac70*/  LOP3.LUT R51, R95, 0xff00, R51, 0xf8, !PT ;  /* 0x0000ff005f337812 */ /* 0x000fe400078ef833 */
[----:B------:R-:W-:Y:S01]  /*ac80*/  LOP3.LUT R95, R60, 0xff0000, R62, 0xf8, !PT ;  /* 0x00ff00003c5f7812 */ /* 0x000fe200078ef83e */
[----:B0-----:R-:W-:Y:S01]  /*ac90*/  IMAD.MOV.U32 R62, RZ, RZ, R57 ;  /* 0x000000ffff3e7224 */ /* 0x001fe200078e0039 */
[----:B------:R-:W-:Y:S02]  /*aca0*/  LOP3.LUT R60, R51, 0xff0000, R96, 0xf8, !PT ;  /* 0x00ff0000333c7812 */ /* 0x000fe400078ef860 */
[----:B-1----:R-:W-:Y:S02]  /*acb0*/  F2FP.F16.E4M3.UNPACK_B R51, R45 ;  /* 0x0000002dff33723e */ /* 0x002fe400020006ff */
[----:B------:R-:W-:Y:S02]  /*acc0*/  F2FP.F16.E4M3.UNPACK_B R93, R62 ;  /* 0x0000003eff5d723e */ /* 0x000fe400020006ff */
[----:B------:R-:W-:Y:S01]  /*acd0*/  F2FP.F16.E4M3.UNPACK_B R96, R60 ;  /* 0x0000003cff60723e */ /* 0x000fe200020006ff */
[----:B------:R-:W-:Y:S01]  /*ace0*/  HADD2.F32 R94, -RZ, R51.H0_H0 ;  /* 0x20000033ff5e7230 */ /* 0x000fe20000004100 */
[-C--:B------:R-:W-:Y:S01]  /*acf0*/  F2FP.F16.E4M3.UNPACK_B R97, R95.reuse ;  /* 0x0000005fff61723e */ /* 0x080fe200020006ff */
[----:B------:R-:W-:Y:S01]  /*ad00*/  HADD2.F32 R57, -RZ, R93.H0_H0 ;  /* 0x2000005dff397230 */ /* 0x000fe20000004100 */
[----:B------:R-:W-:Y:S01]  /*ad10*/  F2FP.F16.E4M3.UNPACK_B R62, R62.H1 ;  /* 0x0000003eff3e723e */ /* 0x000fe200030006ff */
[--C-:B------:R-:W-:Y:S01]  /*ad20*/  HADD2.F32 R99, -RZ, R96.reuse.H0_H0 ;  /* 0x20000060ff637230 */ /* 0x100fe20000004100 */
[----:B------:R-:W-:Y:S01]  /*ad30*/  F2FP.F16.E4M3.UNPACK_B R95, R95.H1 ;  /* 0x0000005fff5f723e */ /* 0x000fe200030006ff */
[----:B------:R-:W-:Y:S01]  /*ad40*/  HADD2.F32 R98, -RZ, R97.H0_H0 ;  /* 0x20000061ff627230 */ /* 0x000fe20000004100 */
[----:B------:R-:W-:Y:S01]  /*ad50*/  LOP3.LUT R50, R50, 0xff00, R49, 0xf8, !PT ;  /* 0x0000ff0032327812 */ /* 0x000fe200078ef831 */
[----:B------:R-:W-:-:S02]  /*ad60*/  HADD2.F32 R96, -RZ, R96.H1_H1 ;  /* 0x30000060ff607230 */ /* 0x000fc40000004100 */
[-C--:B------:R-:W-:Y:S01]  /*ad70*/  FMUL.FTZ R177, R57, R99.reuse ;  /* 0x0000006339b17220 */ /* 0x080fe20000410000 */
[C---:B------:R-:W-:Y:S01]  /*ad80*/  FMUL.FTZ R99, R94.reuse, R99 ;  /* 0x000000635e637220 */ /* 0x040fe20000410000 */
[----:B------:R-:W-:Y:S01]  /*ad90*/  HADD2.F32 R51, -RZ, R51.H1_H1 ;  /* 0x30000033ff337230 */ /* 0x000fe20000004100 */
[----:B------:R-:W-:Y:S01]  /*ada0*/  SHF.L.U32 R49, R61, 0x10, RZ ;  /* 0x000000103d317819 */ /* 0x000fe200000006ff */
[-C--:B------:R-:W-:Y:S01]  /*adb0*/  FFMA.FTZ R94, R94, R98.reuse, -R177 ;  /* 0x000000625e5e7223 */ /* 0x080fe200000108b1 */
[----:B------:R-:W-:Y:S01]  /*adc0*/  FFMA.FTZ R57, R57, R98, R99 ;  /* 0x0000006239397223 */ /* 0x000fe20000010063 */
[----:B------:R-:W-:Y:S01]  /*add0*/  HADD2.F32 R98, -RZ, R93.H1_H1 ;  /* 0x3000005dff627230 */ /* 0x000fe20000004100 */
[----:B------:R-:W-:Y:S01]  /*ade0*/  LOP3.LUT R61, R63, 0xff0000, R48, 0xf8, !PT ;  /* 0x00ff00003f3d7812 */ /* 0x000fe200078ef830 */
[----:B------:R-:W-:Y:S01]  /*adf0*/  HADD2.F32 R97, -RZ, R97.H1_H1 ;  /* 0x30000061ff617230 */ /* 0x000fe20000004100 */
[----:B------:R-:W-:Y:S01]  /*ae00*/  LOP3.LUT R48, R50, 0xff0000, R49, 0xf8, !PT ;  /* 0x00ff000032307812 */ /* 0x000fe200078ef831 */
[----:B------:R-:W-:-:S02]  /*ae10*/  IMAD.MOV.U32 R49, RZ, RZ, R59 ;  /* 0x000000ffff317224 */ /* 0x000fc400078e003b */
[CC--:B------:R-:W-:Y:S01]  /*ae20*/  FMUL.FTZ R93, R98.reuse, R96.reuse ;  /* 0x00000060625d7220 */ /* 0x0c0fe20000410000 */
[C---:B------:R-:W-:Y:S01]  /*ae30*/  FMUL.FTZ R96, R51.reuse, R96 ;  /* 0x0000006033607220 */ /* 0x040fe20000410000 */
[----:B------:R-:W-:Y:S02]  /*ae40*/  IMAD.MOV.U32 R63, RZ, RZ, R47 ;  /* 0x000000ffff3f7224 */ /* 0x000fe400078e002f */
[-C--:B------:R-:W-:Y:S01]  /*ae50*/  FFMA.FTZ R93, R51, R97.reuse, -R93 ;  /* 0x00000061335d7223 */ /* 0x080fe2000001085d */
[----:B------:R-:W-:Y:S01]  /*ae60*/  FFMA.FTZ R51, R98, R97, R96 ;  /* 0x0000006162337223 */ /* 0x000fe20000010060 */
[----:B------:R-:W-:Y:S01]  /*ae70*/  F2FP.F16.E4M3.UNPACK_B R96, R60.H1 ;  /* 0x0000003cff60723e */ /* 0x000fe200030006ff */
[----:B------:R-:W-:Y:S01]  /*ae80*/  HADD2.F32 R98, -RZ, R95.H0_H0 ;  /* 0x2000005fff627230 */ /* 0x000fe20000004100 */
[----:B------:R-:W-:Y:S01]  /*ae90*/  F2FP.F16.E4M3.UNPACK_B R97, R45.H1 ;  /* 0x0000002dff61723e */ /* 0x000fe200030006ff */
[----:B------:R-:W-:Y:S01]  /*aea0*/  HADD2.F32 R45, -RZ, R62.H0_H0 ;  /* 0x2000003eff2d7230 */ /* 0x000fe20000004100 */
[----:B------:R-:W-:Y:S01]  /*aeb0*/  F2FP.F16.E4M3.UNPACK_B R50, R49 ;  /* 0x00000031ff32723e */ /* 0x000fe200020006ff */
[----:B------:R-:W-:Y:S01]  /*aec0*/  HADD2.F32 R99, -RZ, R96.H0_H0 ;  /* 0x20000060ff637230 */ /* 0x000fe20000004100 */
[----:B------:R-:W-:Y:S01]  /*aed0*/  F2FP.F16.E4M3.UNPACK_B R47, R63 ;  /* 0x0000003fff2f723e */ /* 0x000fe200020006ff */
[----:B------:R-:W-:Y:S01]  /*aee0*/  HADD2.F32 R60, -RZ, R97.H0_H0 ;  /* 0x20000061ff3c7230 */ /* 0x000fe20000004100 */
[----:B------:R-:W-:Y:S01]  /*aef0*/  F2FP.F16.E4M3.UNPACK_B R49, R49.H1 ;  /* 0x00000031ff31723e */ /* 0x000fe200030006ff */
[----:B------:R-:W-:-:S02]  /*af00*/  HADD2.F32 R62, -RZ, R62.H1_H1 ;  /* 0x3000003eff3e7230 */ /* 0x000fc40000004100 */
[CC--:B------:R-:W-:Y:S01]  /*af10*/  FMUL.FTZ R177, R45.reuse, R99.reuse ;  /* 0x000000632db17220 */ /* 0x0c0fe20000410000 */
[----:B------:R-:W-:Y:S02]  /*af20*/  HADD2.F32 R96, -RZ, R96.H1_H1 ;  /* 0x30000060ff607230 */ /* 0x000fe40000004100 */
[C---:B------:R-:W-:Y:S01]  /*af30*/  FMUL.FTZ R99, R60.reuse, R99 ;  /* 0x000000633c637220 */ /* 0x040fe20000410000 */
[-C--:B------:R-:W-:Y:S01]  /*af40*/  FFMA.FTZ R60, R60, R98.reuse, -R177 ;  /* 0x000000623c3c7223 */ /* 0x080fe200000108b1 */
[----:B------:R-:W-:Y:S02]  /*af50*/  HADD2.F32 R177, -RZ, R47.H0_H0 ;  /* 0x2000002fffb17230 */ /* 0x000fe40000004100 */
[----:B------:R-:W-:Y:S01]  /*af60*/  FFMA.FTZ R45, R45, R98, R99 ;  /* 0x000000622d2d7223 */ /* 0x000fe20000010063 */
[----:B------:R-:W-:Y:S02]  /*af70*/  HADD2.F32 R98, -RZ, R97.H1_H1 ;  /* 0x30000061ff627230 */ /* 0x000fe40000004100 */
[----:B------:R-:W-:-:S02]  /*af80*/  HADD2.F32 R97, -RZ, R95.H1_H1 ;  /* 0x3000005fff617230 */ /* 0x000fc40000004100 */
[-C--:B------:R-:W-:Y:S01]  /*af90*/  FMUL.FTZ R95, R62, R96.reuse ;  /* 0x000000603e5f7220 */ /* 0x080fe20000410000 */
[----:B------:R-:W-:Y:S02]  /*afa0*/  HADD2.F32 R47, -RZ, R47.H1_H1 ;  /* 0x3000002fff2f7230 */ /* 0x000fe40000004100 */
[C---:B------:R-:W-:Y:S01]  /*afb0*/  FMUL.FTZ R96, R98.reuse, R96 ;  /* 0x0000006062607220 */ /* 0x040fe20000410000 */
[-C--:B------:R-:W-:Y:S01]  /*afc0*/  FFMA.FTZ R95, R98, R97.reuse, -R95 ;  /* 0x00000061625f7223 */ /* 0x080fe2000001085f */
[----:B------:R-:W-:Y:S02]  /*afd0*/  HADD2.F32 R98, -RZ, R50.H0_H0 ;  /* 0x20000032ff627230 */ /* 0x000fe40000004100 */
[----:B------:R-:W-:Y:S01]  /*afe0*/  FFMA.FTZ R62, R62, R97, R96 ;  /* 0x000000613e3e7223 */ /* 0x000fe20000010060 */
[----:B------:R-:W-:Y:S02]  /*aff0*/  F2FP.F16.E4M3.UNPACK_B R96, R48 ;  /* 0x00000030ff60723e */ /* 0x000fe400020006ff */
[----:B------:R-:W-:-:S02]  /*b000*/  F2FP.F16.E4M3.UNPACK_B R97, R61 ;  /* 0x0000003dff61723e */ /* 0x000fc400020006ff */
[----:B------:R-:W-:Y:S01]  /*b010*/  F2FP.F16.E4M3.UNPACK_B R48, R48.H1 ;  /* 0x00000030ff30723e */ /* 0x000fe200030006ff */
[--C-:B------:R-:W-:Y:S01]  /*b020*/  HADD2.F32 R59, -RZ, R96.reuse.H0_H0 ;  /* 0x20000060ff3b7230 */ /* 0x100fe20000004100 */
[----:B------:R-:W-:Y:S01]  /*b030*/  F2FP.F16.E4M3.UNPACK_B R61, R61.H1 ;  /* 0x0000003dff3d723e */ /* 0x000fe200030006ff */
[--C-:B------:R-:W-:Y:S01]  /*b040*/  HADD2.F32 R99, -RZ, R97.reuse.H0_H0 ;  /* 0x20000061ff637230 */ /* 0x100fe20000004100 */
[----:B------:R-:W-:Y:S01]  /*b050*/  F2FP.SATFINITE.E4M3.F32.PACK_AB_MERGE_C R60, R95, R60, RZ ;  /* 0x0000003c5f3c723e */ /* 0x000fe200048070ff */
[----:B------:R-:W-:Y:S02]  /*b060*/  HADD2.F32 R96, -RZ, R96.H1_H1 ;  /* 0x30000060ff607230 */ /* 0x000fe40000004100 */
[CC--:B------:R-:W-:Y:S01]  /*b070*/  FMUL.FTZ R178, R98.reuse, R59.reuse ;  /* 0x0000003b62b27220 */ /* 0x0c0fe20000410000 */
[----:B------:R-:W-:Y:S01]  /*b080*/  FMUL.FTZ R59, R177, R59 ;  /* 0x0000003bb13b7220 */ /* 0x000fe20000410000 */
[----:B------:R-:W-:Y:S01]  /*b090*/  HADD2.F32 R97, -RZ, R97.H1_H1 ;  /* 0x30000061ff617230 */ /* 0x000fe20000004100 */
[----:B------:R-:W-:Y:S01]  /*b0a0*/  F2FP.SATFINITE.E4M3.F32.PACK_AB_MERGE_C R93, R93, R94, R60 ;  /* 0x0000005e5d5d723e */ /* 0x000fe2000480703c */
[-C--:B------:R-:W-:Y:S01]  /*b0b0*/  FFMA.FTZ R178, R177, R99.reuse, -R178 ;  /* 0x00000063b1b27223 */ /* 0x080fe200000108b2 */
[----:B------:R-:W-:Y:S01]  /*b0c0*/  FFMA.FTZ R98, R98, R99, R59 ;  /* 0x0000006362627223 */ /* 0x000fe2000001003b */
[----:B------:R-:W-:Y:S01]  /*b0d0*/  HADD2.F32 R59, -RZ, R50.H1_H1 ;  /* 0x30000032ff3b7230 */ /* 0x000fe20000004100 */
[----:B------:R-:W-:Y:S01]  /*b0e0*/  F2FP.F16.E4M3.UNPACK_B R60, R56.H1 ;  /* 0x00000038ff3c723e */ /* 0x000fe200030006ff */
[--C-:B------:R-:W-:Y:S01]  /*b0f0*/  HADD2.F32 R99, -RZ, R48.reuse.H0_H0 ;  /* 0x20000030ff637230 */ /* 0x100fe20000004100 */
[----:B------:R-:W-:Y:S01]  /*b100*/  F2FP.SATFINITE.E4M3.F32.PACK_AB_MERGE_C R45, R62, R45, RZ ;  /* 0x0000002d3e2d723e */ /* 0x000fe200048070ff */
[----:B------:R-:W-:-:S02]  /*b110*/  HADD2.F32 R48, -RZ, R48.H1_H1 ;  /* 0x30000030ff307230 */ /* 0x000fc40000004100 */
[----:B------:R-:W-:Y:S01]  /*b120*/  FMUL.FTZ R50, R59, R96 ;  /* 0x000000603b327220 */ /* 0x000fe20000410000 */
[----:B------:R-:W-:Y:S02]  /*b130*/  F2FP.F16.E4M3.UNPACK_B R62, R174.H1 ;  /* 0x000000aeff3e723e */ /* 0x000fe400030006ff */
[----:B------:R-:W-:Y:S01]  /*b140*/  F2FP.F16.E4M3.UNPACK_B R56, R56 ;  /* 0x00000038ff38723e */ /* 0x000fe200020006ff */
[CC--:B------:R-:W-:Y:S01]  /*b150*/  FFMA.FTZ R50, R47.reuse, R97.reuse, -R50 ;  /* 0x000000612f327223 */ /* 0x0c0fe20000010832 */
[----:B------:R-:W-:Y:S01]  /*b160*/  FMUL.FTZ R47, R47, R96 ;  /* 0x000000602f2f7220 */ /* 0x000fe20000410000 */
[--C-:B------:R-:W-:Y:S01]  /*b170*/  HADD2.F32 R96, -RZ, R61.reuse.H0_H0 ;  /* 0x2000003dff607230 */ /* 0x100fe20000004100 */
[----:B------:R-:W-:Y:S01]  /*b180*/  F2FP.F16.E4M3.UNPACK_B R174, R174 ;  /* 0x000000aeffae723e */ /* 0x000fe200020006ff */
[----:B------:R-:W-:Y:S02]  /*b190*/  HADD2.F32 R61, -RZ, R61.H1_H1 ;  /* 0x3000003dff3d7230 */ /* 0x000fe40000004100 */
[----:B------:R-:W-:Y:S01]  /*b1a0*/  FFMA.FTZ R47, R59, R97, R47 ;  /* 0x000000613b2f7223 */ /* 0x000fe2000001002f */
[----:B------:R-:W-:Y:S01]  /*b1b0*/  F2FP.F16.E4M3.UNPACK_B R59, R63.H1 ;  /* 0x0000003fff3b723e */ /* 0x000fe200030006ff */
[--C-:B------:R-:W-:Y:S01]  /*b1c0*/  HADD2.F32 R63, -RZ, R49.reuse.H0_H0 ;  /* 0x20000031ff3f7230 */ /* 0x100fe20000004100 */
[----:B------:R-:W-:Y:S01]  /*b1d0*/  F2FP.SATFINITE.E4M3.F32.PACK_AB_MERGE_C R57, R51, R57, R45 ;  /* 0x000000393339723e */ /* 0x000fe2000480702d */
[----:B------:R-:W-:-:S02]  /*b1e0*/  HADD2.F32 R49, -RZ, R49.H1_H1 ;  /* 0x30000031ff317230 */ /* 0x000fc40000004100 */
[--C-:B------:R-:W-:Y:S02]  /*b1f0*/  HADD2.F32 R97, -RZ, R59.reuse.H0_H0 ;  /* 0x2000003bff617230 */ /* 0x100fe40000004100 */
[-C--:B------:R-:W-:Y:S01]  /*b200*/  FMUL.FTZ R177, R63, R99.reuse ;  /* 0x000000633fb17220 */ /* 0x080fe20000410000 */
[----:B------:R-:W-:Y:S02]  /*b210*/  HADD2.F32 R59, -RZ, R59.H1_H1 ;  /* 0x3000003bff3b7230 */ /* 0x000fe40000004100 */
[--C-:B------:R-:W-:Y:S02]  /*b220*/  HADD2.F32 R95, -RZ, R62.reuse.H0_H0 ;  /* 0x2000003eff5f7230 */ /* 0x100fe40000004100 */
[C---:B------:R-:W-:Y:S01]  /*b230*/  FFMA.FTZ R177, R97.reuse, R96, -R177 ;  /* 0x0000006061b17223 */ /* 0x040fe200000108b1 */
[----:B------:R-:W-:Y:S01]  /*b240*/  FMUL.FTZ R97, R97, R99 ;  /* 0x0000006361617220 */ /* 0x000fe20000410000 */
[----:B------:R-:W-:Y:S02]  /*b250*/  HADD2.F32 R62, -RZ, R62.H1_H1 ;  /* 0x3000003eff3e7230 */ /* 0x000fe40000004100 */
[----:B------:R-:W-:-:S02]  /*b260*/  IMAD.MOV.U32 R45, RZ, RZ, R93 ;  /* 0x000000ffff2d7224 */ /* 0x000fc400078e005d */
[----:B------:R-:W-:Y:S01]  /*b270*/  FFMA.FTZ R97, R63, R96, R97 ;  /* 0x000000603f617223 */ /* 0x000fe20000010061 */
[-C--:B------:R-:W-:Y:S01]  /*b280*/  FMUL.FTZ R63, R49, R48.reuse ;  /* 0x00000030313f7220 */ /* 0x080fe20000410000 */
[----:B------:R-:W-:-:S03]  /*b290*/  FMUL.FTZ R48, R59, R48 ;  /* 0x000000303b307220 */ /* 0x000fc60000410000 */
[-C--:B------:R-:W-:Y:S01]  /*b2a0*/  FFMA.FTZ R63, R59, R61.reuse, -R63 ;  /* 0x0000003d3b3f7223 */ /* 0x080fe2000001083f */
[----:B------:R-:W-:Y:S01]  /*b2b0*/  FFMA.FTZ R49, R49, R61, R48 ;  /* 0x0000003d31317223 */ /* 0x000fe20000010030 */
        /* <DEDUP_REMOVED lines=8> */
[----:B------:R-:W-:Y:S01]  /*b340*/  F2FP.SATFINITE.E4M3.F32.PACK_AB_MERGE_C R63, R63, R177, RZ ;  /* 0x000000b13f3f723e */ /* 0x000fe200048070ff */
[----:B------:R-:W-:-:S02]  /*b350*/  HADD2.F32 R48, -RZ, R48.H1_H1 ;  /* 0x30000030ff307230 */ /* 0x000fc40000004100 */
[-C--:B------:R-:W-:Y:S01]  /*b360*/  FMUL.FTZ R96, R61, R99.reuse ;  /* 0x000000633d607220 */ /* 0x080fe20000410000 */
[----:B------:R-:W-:Y:S02]  /*b370*/  HADD2.F32 R59, -RZ, R59.H1_H1 ;  /* 0x3000003bff3b7230 */ /* 0x000fe40000004100 */
[C---:B------:R-:W-:Y:S01]  /*b380*/  FMUL.FTZ R99, R94.reuse, R99 ;  /* 0x000000635e637220 */ /* 0x040fe20000410000 */
[----:B------:R-:W-:Y:S01]  /*b390*/  F2FP.SATFINITE.E4M3.F32.PACK_AB_MERGE_C R49, R49, R97, RZ ;  /* 0x000000613131723e */ /* 0x000fe200048070ff */
[-C--:B------:R-:W-:Y:S01]  /*b3a0*/  FFMA.FTZ R96, R94, R95.reuse, -R96 ;  /* 0x0000005f5e607223 */ /* 0x080fe20000010860 */
[----:B------:R-:W-:Y:S01]  /*b3b0*/  F2FP.SATFINITE.E4M3.F32.PACK_AB_MERGE_C R50, R50, R178, R63 ;  /* 0x000000b23232723e */ /* 0x000fe2000480703f */
        /* <DEDUP_REMOVED lines=19> */
[-C--:B------:R-:W-:Y:S01]  /*b4f0*/  F2FP.F16.E4M3.UNPACK_B R62, R173.reuse.H1 ;  /* 0x000000adff3e723e */ /* 0x080fe200030006ff */
[C---:B------:R-:W-:Y:S01]  /*b500*/  FMUL.FTZ R176, R44.reuse, R176 ;  /* 0x000000b02cb07220 */ /* 0x040fe20000410000 */
[----:B------:R-:W-:Y:S01]  /*b510*/  F2FP.F16.E4M3.UNPACK_B R173, R173 ;  /* 0x000000adffad723e */ /* 0x000fe200020006ff */
[-C--:B------:R-:W-:Y:S01]  /*b520*/  FFMA.FTZ R60, R44, R174.reuse, -R60 ;  /* 0x000000ae2c3c7223 */ /* 0x080fe2000001083c */
[----:B------:R-:W-:Y:S01]  /*b530*/  F2FP.SATFINITE.E4M3.F32.PACK_AB_MERGE_C R48, R48, R99, RZ ;  /* 0x000000633030723e */ /* 0x000fe200048070ff */
[----:B------:R-:W-:Y:S01]  /*b540*/  FFMA.FTZ R44, R56, R174, R176 ;  /* 0x000000ae382c7223 */ /* 0x000fe200000100b0 */
[----:B------:R-:W-:Y:S01]  /*b550*/  IMAD.MOV.U32 R56, RZ, RZ, R46 ;  /* 0x000000ffff387224 */ /* 0x000fe200078e002e */
[-C--:B------:R-:W-:Y:S01]  /*b560*/  F2FP.F16.E4M3.UNPACK_B R46, R175.reuse.H1 ;  /* 0x000000afff2e723e */ /* 0x080fe200030006ff */
        /* <DEDUP_REMOVED lines=13> */
[CC--:B------:R-:W-:Y:S01]  /*b640*/  FMUL.FTZ R176, R61.reuse, R177.reuse ;  /* 0x000000b13db07220 */ /* 0x0c0fe20000410000 */
[----:B------:R-:W-:Y:S02]  /*b650*/  HADD2.F32 R59, -RZ, R59.H1_H1 ;  /* 0x3000003bff3b7230 */ /* 0x000fe40000004100 */
[----:B------:R-:W-:Y:S01]  /*b660*/  FMUL.FTZ R177, R96, R177 ;  /* 0x000000b160b17220 */ /* 0x000fe20000410000 */
[----:B------:R-:W-:Y:S01]  /*b670*/  F2FP.SATFINITE.E4M3.F32.PACK_AB_MERGE_C R48, R44, R95, R48 ;  /* 0x0000005f2c30723e */ /* 0x000fe20004807030 */
[-C--:B------:R-:W-:Y:S01]  /*b680*/  FFMA.FTZ R176, R96, R174.reuse, -R176 ;  /* 0x000000ae60b07223 */ /* 0x080fe200000108b0 */
[----:B------:R-:W-:Y:S02]  /*b690*/  IMAD.MOV.U32 R44, RZ, RZ, R94 ;  /* 0x000000ffff2c7224 */ /* 0x000fe400078e005e */
        /* <DEDUP_REMOVED lines=18> */
[----:B------:R-:W-:Y:S01]  /*b7c0*/  FMUL.FTZ R60, R58, R175 ;  /* 0x000000af3a3c7220 */ /* 0x000fe20000410000 */
[----:B------:R-:W-:Y:S01]  /*b7d0*/  F2FP.SATFINITE.E4M3.F32.PACK_AB_MERGE_C R46, R46, R177, RZ ;  /* 0x000000b12e2e723e */ /* 0x000fe200048070ff */
[C---:B------:R-:W-:Y:S02]  /*b7e0*/  FMUL.FTZ R175, R56.reuse, R175 ;  /* 0x000000af38af7220 */ /* 0x040fe40000410000 */
[----:B------:R-:W-:Y:S01]  /*b7f0*/  FFMA.FTZ R60, R56, R173, -R60 ;  /* 0x000000ad383c7223 */ /* 0x000fe2000001083c */
[----:B------:R-:W-:-:S02]  /*b800*/  IMAD.MOV.U32 R56, RZ, RZ, R48 ;  /* 0x000000ffff387224 */ /* 0x000fc400078e0030 */
[----:B------:R-:W-:Y:S02]  /*b810*/  FFMA.FTZ R175, R58, R173, R175 ;  /* 0x000000ad3aaf7223 */ /* 0x000fe400000100af */
[----:B------:R-:W-:-:S03]  /*b820*/  F2FP.SATFINITE.E4M3.F32.PACK_AB_MERGE_C R59, R60, R96, R59 ;  /* 0x000000603c3b723e */ /* 0x000fc6000480703b */
[----:B------:R-:W-:Y:S02]  /*b830*/  F2FP.SATFINITE.E4M3.F32.PACK_AB_MERGE_C R174, R175, R174, R46 ;  /* 0x000000aeafae723e */ /* 0x000fe4000480702e */
[----:B------:R-:W-:Y:S01]  /*b840*/  F2FP.SATFINITE.E4M3.F32.PACK_AB_MERGE_C R175, R47, R98, R49 ;  /* 0x000000622faf723e */ /* 0x000fe20004807031 */
[----:B------:R-:W-:Y:S01]  /*b850*/  IMAD.MOV.U32 R46, RZ, RZ, R59 ;  /* 0x000000ffff2e7224 */ /* 0x000fe200078e003b */
[----:B------:R-:W-:Y:S01]  /*b860*/  MOV R47, R50 ;  /* 0x00000032002f7202 */ /* 0x000fe20000000f00 */
[----:B------:R-:W-:Y:S02]  /*b870*/  IMAD.MOV.U32 R58, RZ, RZ, R174 ;  /* 0x000000ffff3a7224 */ /* 0x000fe400078e00ae */
[----:B------:R-:W-:-:S07]  /*b880*/  IMAD.MOV.U32 R59, RZ, RZ, R175 ;  /* 0x000000ffff3b7224 */ /* 0x000fce00078e00af */
.L_x_412:
[----:B------:R-:W-:Y:S05]  /*b890*/  BSYNC B3 ;  /* 0x0000000000037941 */ /* 0x000fea0003800000 */
.L_x_411:
        /* <DEDUP_REMOVED lines=12> */
.L_x_410:
[----:B------:R-:W-:Y:S05]  /*b960*/  BSYNC B2 ;  /* 0x0000000000027941 */ /* 0x000fea0003800000 */
.L_x_409:
[----:B------:R-:W-:-:S13]  /*b970*/  ISETP.NE.AND P4, PT, R36, RZ, PT ;  /* 0x000000ff2400720c */ /* 0x000fda0003f85270 */
[----:B------:R-:W-:Y:S05]  /*b980*/  @!P4 BRA `(.L_x_404) ;  /* 0x0000000c00d4c947 */ /* 0x000fea0003800000 */
[----:B-1-3--:R-:W3:Y:S01]  /*b990*/  LDL R44, [R1+0x10] ;  /* 0x00001000012c7983 */ /* 0x00aee20000100800 */
[----:B------:R-:W-:Y:S01]  /*b9a0*/  ISETP.GE.AND P4, PT, R6, R133, PT ;  /* 0x000000850600720c */ /* 0x000fe20003f86270 */
[----:B------:R-:W-:Y:S01]  /*b9b0*/  BSSY B2, `(.L_x_413) ;  /* 0x00000e6000027945 */ /* 0x000fe20003800000 */
[----:B---3--:R-:W-:-:S04]  /*b9c0*/  LOP3.LUT P5, RZ, R44, 0x1, RZ, 0xc0, !PT ;  /* 0x000000012cff7812 */ /* 0x008fc800078ac0ff */
[----:B------:R-:W-:-:S04]  /*b9d0*/  SEL R44, R121, R162, !P5 ;  /* 0x000000a2792c7207 */ /* 0x000fc80006800000 */
[----:B------:R-:W-:-:S04]  /*b9e0*/  SHF.R.S32.HI R45, RZ, 0x1f, R44 ;  /* 0x0000001fff2d7819 */ /* 0x000fc8000001142c */
[----:B------:R-:W-:-:S04]  /*b9f0*/  LEA.HI R45, R45, R44, RZ, 0x5 ;  /* 0x0000002c2d2d7211 */ /* 0x000fc800078f28ff */
[----:B------:R-:W-:-:S04]  /*ba00*/  LEA.HI.SX32 R45, R45, R28, 0x1b ;  /* 0x0000001c2d2d7211 */ /* 0x000fc800078fdaff */
[----:B------:R-:W-:Y:S01]  /*ba10*/  SHF.R.S32.HI R44, RZ, 0x1f, R45 ;  /* 0x0000001fff2c7819 */ /* 0x000fe2000001142d */
[----:B------:R-:W-:-:S03]  /*ba20*/  IMAD.SHL.U32 R56, R45, 0x10, RZ ;  /* 0x000000102d387824 */ /* 0x000fc600078e00ff */
[----:B------:R-:W-:Y:S02]  /*ba30*/  LEA.HI R44, R44, R45, RZ, 0x2 ;  /* 0x0000002d2c2c7211 */ /* 0x000fe400078f10ff */
[----:B------:R-:W-:Y:S02]  /*ba40*/  LOP3.LUT R45, R227, 0x30, R56, 0xf8, !PT ;  /* 0x00000030e32d7812 */ /* 0x000fe400078ef838 */
[----:B------:R-:W-:Y:S02]  /*ba50*/  SHF.R.S32.HI R44, RZ, 0x2, R44 ;  /* 0x00000002ff2c7819 */ /* 0x000fe4000001142c */
[----:B------:R-:W-:-:S03]  /*ba60*/  LOP3.LUT R45, R45, R228, RZ, 0x3c, !PT ;  /* 0x000000e42d2d7212 */ /* 0x000fc600078e3cff */
[----:B------:R-:W-:-:S04]  /*ba70*/  IMAD R44, R44, 0x2800, R229 ;  /* 0x000028002c2c7824 */ /* 0x000fc800078e02e5 */
[----:B------:R-:W-:Y:S02]  /*ba80*/  IMAD.IADD R44, R44, 0x1, R45 ;  /* 0x000000012c2c7824 */ /* 0x000fe400078e022d */
[C---:B------:R-:W-:Y:S02]  /*ba90*/  IMAD R45, R17.reuse, 0x7800, R142 ;  /* 0x00007800112d7824 */ /* 0x040fe400078e028e */
[----:B------:R-:W-:Y:S02]  /*baa0*/  IMAD R47, R17, 0x7800, R44 ;  /* 0x00007800112f7824 */ /* 0x000fe400078e022c */
[----:B------:R-:W-:-:S03]  /*bab0*/  IMAD.IADD R45, R16, 0x1, R45 ;  /* 0x00000001102d7824 */ /* 0x000fc600078e022d */
[----:B------:R-:W-:-:S03]  /*bac0*/  IADD3 R48, R16, R47, RZ ;  /* 0x0000002f10307210 */ /* 0x000fc60007ffe0ff */
[----:B------:R-:W0:Y:S04]  /*bad0*/  LDS.128 R44, [R45+0x24200] ;  /* 0x024200002d2c7984 */ /* 0x000e280000000c00 */
[----:B------:R-:W1:Y:S01]  /*bae0*/  LDS.128 R48, [R48+0x24200] ;  /* 0x0242000030307984 */ /* 0x000e620000000c00 */
[----:B------:R-:W-:Y:S05]  /*baf0*/  @P4 BRA `(.L_x_414) ;  /* 0x0000000c00444947 */ /* 0x000fea0003800000 */
[----:B------:R-:W-:Y:S02]  /*bb00*/  SHF.R.U32.HI R58, RZ, 0x8, R65 ;  /* 0x00000008ff3a7819 */ /* 0x000fe40000011641 */
[----:B------:R-:W-:Y:S02]  /*bb10*/  SHF.R.U32.HI R62, RZ, 0x8, R53 ;  /* 0x00000008ff3e7819 */ /* 0x000fe40000011635 */
[----:B------:R-:W-:Y:S01]  /*bb20*/  SHF.R.U32.HI R59, RZ, 0x8, R67 ;  /* 0x00000008ff3b7819 */ /* 0x000fe20000011643 */
[----:B------:R-:W-:Y:S01]  /*bb30*/  IMAD.SHL.U32 R63, R58, 0x100, RZ ;  /* 0x000001003a3f7824 */ /* 0x000fe200078e00ff */
[----:B------:R-:W-:Y:S01]  /*bb40*/  SHF.R.U32.HI R54, RZ, 0x10, R65 ;  /* 0x00000010ff367819 */ /* 0x000fe20000011641 */
[----:B------:R-:W-:Y:S01]  /*bb50*/  IMAD.SHL.U32 R62, R62, 0x100, RZ ;  /* 0x000001003e3e7824 */ /* 0x000fe200078e00ff */
[----:B------:R-:W-:Y:S01]  /*bb60*/  SHF.R.U32.HI R61, RZ, 0x10, R53 ;  /* 0x00000010ff3d7819 */ /* 0x000fe20000011635 */
[----:B------:R-:W-:Y:S01]  /*bb70*/  IMAD.SHL.U32 R59, R59, 0x100, RZ ;  /* 0x000001003b3b7824 */ /* 0x000fe200078e00ff */
[----:B------:R-:W-:Y:S01]  /*bb80*/  LOP3.LUT R57, R65, 0xff0000ff, RZ, 0xc0, !PT ;  /* 0xff0000ff41397812 */ /* 0x000fe200078ec0ff */
[----:B------:R-:W-:Y:S01]  /*bb90*/  IMAD.U32 R54, R54, 0x10000, RZ ;  /* 0x0001000036367824 */ /* 0x000fe200078e00ff */
[----:B------:R-:W-:Y:S01]  /*bba0*/  LOP3.LUT R53, R53, 0xff0000ff, RZ, 0xc0, !PT ;  /* 0xff0000ff35357812 */ /* 0x000fe200078ec0ff */
[----:B------:R-:W-:Y:S01]  /*bbb0*/  IMAD.U32 R61, R61, 0x10000, RZ ;  /* 0x000100003d3d7824 */ /* 0x000fe200078e00ff */
[----:B------:R-:W-:-:S02]  /*bbc0*/  LOP3.LUT R64, R67, 0xff0000ff, RZ, 0xc0, !PT ;  /* 0xff0000ff43407812 */ /* 0x000fc400078ec0ff */
[----:B------:R-:W-:Y:S02]  /*bbd0*/  LOP3.LUT R57, R57, 0xff00, R63, 0xf8, !PT ;  /* 0x0000ff0039397812 */ /* 0x000fe400078ef83f */
[----:B------:R-:W-:Y:S02]  /*bbe0*/  LOP3.LUT R62, R53, 0xff00, R62, 0xf8, !PT ;  /* 0x0000ff00353e7812 */ /* 0x000fe400078ef83e */
[----:B------:R-:W-:Y:S02]  /*bbf0*/  LOP3.LUT R64, R64, 0xff00, R59, 0xf8, !PT ;  /* 0x0000ff0040407812 */ /* 0x000fe400078ef83b */
[----:B------:R-:W-:Y:S02]  /*bc00*/  LOP3.LUT R59, R57, 0xff0000, R54, 0xf8, !PT ;  /* 0x00ff0000393b7812 */ /* 0x000fe400078ef836 */
[----:B------:R-:W-:Y:S02]  /*bc10*/  LOP3.LUT R57, R62, 0xff0000, R61, 0xf8, !PT ;  /* 0x00ff00003e397812 */ /* 0x000fe400078ef83d */
[----:B-1----:R-:W-:-:S02]  /*bc20*/  F2FP.F16.E4M3.UNPACK_B R61, R49 ;  /* 0x00000031ff3d723e */ /* 0x002fc400020006ff */
[----:B------:R-:W-:Y:S02]  /*bc30*/  F2FP.F16.E4M3.UNPACK_B R63, R57 ;  /* 0x00000039ff3f723e */ /* 0x000fe400020006ff */
[----:B0-----:R-:W-:Y:S01]  /*bc40*/  F2FP.F16.E4M3.UNPACK_B R53, R45 ;  /* 0x0000002dff35723e */ /* 0x001fe200020006ff */
[----:B------:R-:W-:Y:S01]  /*bc50*/  HADD2.F32 R54, -RZ, R61.H0_H0 ;  /* 0x2000003dff367230 */ /* 0x000fe20000004100 */
[----:B------:R-:W-:Y:S01]  /*bc60*/  SHF.R.U32.HI R52, RZ, 0x10, R67 ;  /* 0x00000010ff347819 */ /* 0x000fe20000011643 */
[----:B------:R-:W-:Y:S01]  /*bc70*/  HADD2.F32 R67, -RZ, R63.H0_H0 ;  /* 0x2000003fff437230 */ /* 0x000fe20000004100 */
[----:B------:R-:W-:Y:S01]  /*bc80*/  F2FP.F16.E4M3.UNPACK_B R65, R59 ;  /* 0x0000003bff41723e */ /* 0x000fe200020006ff */
[----:B------:R-:W-:Y:S01]  /*bc90*/  HADD2.F32 R62, -RZ, R53.H0_H0 ;  /* 0x20000035ff3e7230 */ /* 0x000fe20000004100 */
[----:B------:R-:W-:Y:S01]  /*bca0*/  F2FP.F16.E4M3.UNPACK_B R49, R49.H1 ;  /* 0x00000031ff31723e */ /* 0x000fe200030006ff */
[----:B------:R-:W-:Y:S02]  /*bcb0*/  HADD2.F32 R63, -RZ, R63.H1_H1 ;  /* 0x3000003fff3f7230 */ /* 0x000fe40000004100 */
[----:B------:R-:W-:Y:S01]  /*bcc0*/  FMUL.FTZ R92, R54, R67 ;  /* 0x00000043365c7220 */ /* 0x000fe20000410000 */
[----:B------:R-:W-:-:S02]  /*bcd0*/  HADD2.F32 R66, -RZ, R65.H0_H0 ;  /* 0x20000041ff427230 */ /* 0x000fc40000004100 */
[C---:B------:R-:W-:Y:S01]  /*bce0*/  FMUL.FTZ R67, R62.reuse, R67 ;  /* 0x000000433e437220 */ /* 0x040fe20000410000 */
[----:B------:R-:W-:Y:S01]  /*bcf0*/  HADD2.F32 R53, -RZ, R53.H1_H1 ;  /* 0x30000035ff357230 */ /* 0x000fe20000004100 */
[----:B------:R-:W-:Y:S01]  /*bd00*/  F2FP.F16.E4M3.UNPACK_B R59, R59.H1 ;  /* 0x0000003bff3b723e */ /* 0x000fe200030006ff */
[----:B------:R-:W-:Y:S02]  /*bd10*/  HADD2.F32 R65, -RZ, R65.H1_H1 ;  /* 0x30000041ff417230 */ /* 0x000fe40000004100 */
[-C--:B------:R-:W-:Y:S01]  /*bd20*/  FFMA.FTZ R62, R62, R66.reuse, -R92 ;  /* 0x000000423e3e7223 */ /* 0x080fe2000001085c */
[----:B------:R-:W-:Y:S01]  /*bd30*/  FFMA.FTZ R54, R54, R66, R67 ;  /* 0x0000004236367223 */ /* 0x000fe20000010043 */
[----:B------:R-:W-:Y:S01]  /*bd40*/  HADD2.F32 R66, -RZ, R61.H1_H1 ;  /* 0x3000003dff427230 */ /* 0x000fe20000004100 */
[--C-:B------:R-:W-:Y:S02]  /*bd50*/  SHF.R.U32.HI R60, RZ, 0x8, R55.reuse ;  /* 0x00000008ff3c7819 */ /* 0x100fe40000011637 */
[----:B------:R-:W-:-:S02]  /*bd60*/  SHF.R.U32.HI R58, RZ, 0x10, R55 ;  /* 0x00000010ff3a7819 */ /* 0x000fc40000011637 */
        /* <DEDUP_REMOVED lines=9> */
[----:B------:R-:W-:Y:S02]  /*be00*/  HADD2.F32 R45, -RZ, R49.H0_H0 ;  /* 0x20000031ff2d7230 */ /* 0x000fe40000004100 */
[----:B------:R-:W-:-:S02]  /*be10*/  HADD2.F32 R67, -RZ, R63.H0_H0 ;  /* 0x2000003fff437230 */ /* 0x000fc40000004100 */
[----:B------:R-:W-:Y:S02]  /*be20*/  HADD2.F32 R57, -RZ, R65.H0_H0 ;  /* 0x20000041ff397230 */ /* 0x000fe40000004100 */
[----:B------:R-:W-:Y:S02]  /*be30*/  HADD2.F32 R49, -RZ, R49.H1_H1 ;  /* 0x30000031ff317230 */ /* 0x000fe40000004100 */
[-C--:B------:R-:W-:Y:S01]  /*be40*/  FMUL.FTZ R92, R45, R67.reuse ;  /* 0x000000432d5c7220 */ /* 0x080fe20000410000 */
[----:B------:R-:W-:Y:S02]  /*be50*/  HADD2.F32 R63, -RZ, R63.H1_H1 ;  /* 0x3000003fff3f7230 */ /* 0x000fe40000004100 */
[C---:B------:R-:W-:Y:S01]  /*be60*/  FMUL.FTZ R67, R57.reuse, R67 ;  /* 0x0000004339437220 */ /* 0x040fe20000410000 */
[----:B------:R-:W-:Y:S02]  /*be70*/  HADD2.F32 R65, -RZ, R65.H1_H1 ;  /* 0x30000041ff417230 */ /* 0x000fe40000004100 */
[----:B------:R-:W-:Y:S01]  /*be80*/  FFMA.FTZ R57, R57, R66, -R92 ;  /* 0x0000004239397223 */ /* 0x000fe2000001085c */
[----:B------:R-:W-:-:S02]  /*be90*/  HADD2.F32 R59, -RZ, R59.H1_H1 ;  /* 0x3000003bff3b7230 */ /* 0x000fc40000004100 */
[----:B------:R-:W-:Y:S01]  /*bea0*/  FFMA.FTZ R45, R45, R66, R67 ;  /* 0x000000422d2d7223 */ /* 0x000fe20000010043 */
[-C--:B------:R-:W-:Y:S01]  /*beb0*/  FMUL.FTZ R66, R49, R63.reuse ;  /* 0x0000003f31427220 */ /* 0x080fe20000410000 */
[----:B------:R-:W-:-:S03]  /*bec0*/  FMUL.FTZ R67, R65, R63 ;  /* 0x0000003f41437220 */ /* 0x000fc60000410000 */
[-C--:B------:R-:W-:Y:S01]  /*bed0*/  FFMA.FTZ R63, R65, R59.reuse, -R66 ;  /* 0x0000003b413f7223 */ /* 0x080fe20000010842 */
[----:B------:R-:W-:Y:S01]  /*bee0*/  FFMA.FTZ R59, R49, R59, R67 ;  /* 0x0000003b313b7223 */ /* 0x000fe20000010043 */
[----:B------:R-:W-:Y:S01]  /*bef0*/  LOP3.LUT R49, R55, 0xff00, R60, 0xf8, !PT ;  /* 0x0000ff0037317812 */ /* 0x000fe200078ef83c */
[----:B------:R-:W-:Y:S01]  /*bf00*/  IMAD.U32 R55, R52, 0x10000, RZ ;  /* 0x0001000034377824 */ /* 0x000fe200078e00ff */
[----:B------:R-:W-:Y:S01]  /*bf10*/  SHF.L.U32 R52, R58, 0x10, RZ ;  /* 0x000000103a347819 */ /* 0x000fe200000006ff */
[----:B------:R-:W-:Y:S01]  /*bf20*/  IMAD.MOV.U32 R60, RZ, RZ, R47 ;  /* 0x000000ffff3c7224 */ /* 0x000fe200078e002f */
[----:B------:R-:W-:Y:S02]  /*bf30*/  F2FP.SATFINITE.E4M3.F32.PACK_AB_MERGE_C R57, R63, R57, RZ ;  /* 0x000000393f39723e */ /* 0x000fe400048070ff */
[----:B------:R-:W-:Y:S02]  /*bf40*/  LOP3.LUT R49, R49, 0xff0000, R52, 0xf8, !PT ;  /* 0x00ff000031317812 */ /* 0x000fe400078ef834 */
[----:B------:R-:W-:-:S02]  /*bf50*/  LOP3.LUT R58, R64, 0xff0000, R55, 0xf8, !PT ;  /* 0x00ff0000403a7812 */ /* 0x000fc400078ef837 */
[----:B------:R-:W-:Y:S02]  /*bf60*/  F2FP.F16.E4M3.UNPACK_B R52, R51 ;  /* 0x00000033ff34723e */ /* 0x000fe400020006ff */
[----:B------:R-:W-:Y:S02]  /*bf70*/  F2FP.F16.E4M3.UNPACK_B R64, R49 ;  /* 0x00000031ff40723e */ /* 0x000fe400020006ff */
[----:B------:R-:W-:Y:S01]  /*bf80*/  F2FP.F16.E4M3.UNPACK_B R47, R60 ;  /* 0x0000003cff2f723e */ /* 0x000fe200020006ff */
[----:B------:R-:W-:Y:S01]  /*bf90*/  HADD2.F32 R66, -RZ, R52.H0_H0 ;  /* 0x20000034ff427230 */ /* 0x000fe20000004100 */
[----:B------:R-:W-:Y:S01]  /*bfa0*/  F2FP.F16.E4M3.UNPACK_B R65, R58 ;  /* 0x0000003aff41723e */ /* 0x000fe200020006ff */
[----:B------:R-:W-:Y:S01]  /*bfb0*/  HADD2.F32 R55, -RZ, R64.H0_H0 ;  /* 0x20000040ff377230 */ /* 0x000fe20000004100 */
[----:B------:R-:W-:Y:S01]  /*bfc0*/  F2FP.F16.E4M3.UNPACK_B R51, R51.H1 ;  /* 0x00000033ff33723e */ /* 0x000fe200030006ff */
[----:B------:R-:W-:Y:S01]  /*bfd0*/  HADD2.F32 R92, -RZ, R47.H0_H0 ;  /* 0x2000002fff5c7230 */ /* 0x000fe20000004100 */
[----:B------:R-:W-:Y:S01]  /*bfe0*/  F2FP.F16.E4M3.UNPACK_B R49, R49.H1 ;  /* 0x00000031ff31723e */ /* 0x000fe200030006ff */
        /* <DEDUP_REMOVED lines=8> */
[----:B------:R-:W-:Y:S01]  /*c070*/  HADD2.F32 R55, -RZ, R52.H1_H1 ;  /* 0x30000034ff377230 */ /* 0x000fe20000004100 */
[----:B------:R-:W-:Y:S01]  /*c080*/  F2FP.F16.E4M3.UNPACK_B R58, R58.H1 ;  /* 0x0000003aff3a723e */ /* 0x000fe200030006ff */
[--C-:B------:R-:W-:Y:S01]  /*c090*/  HADD2.F32 R67, -RZ, R49.reuse.H0_H0 ;  /* 0x20000031ff437230 */ /* 0x100fe20000004100 */
[----:B------:R-:W-:Y:S01]  /*c0a0*/  F2FP.SATFINITE.E4M3.F32.PACK_AB_MERGE_C R61, R61, R62, R57 ;  /* 0x0000003e3d3d723e */ /* 0x000fe20004807039 */
[----:B------:R-:W-:-:S02]  /*c0b0*/  HADD2.F32 R49, -RZ, R49.H1_H1 ;  /* 0x30000031ff317230 */ /* 0x000fc40000004100 */
[----:B------:R-:W-:Y:S01]  /*c0c0*/  FMUL.FTZ R52, R55, R64 ;  /* 0x0000004037347220 */ /* 0x000fe20000410000 */
[----:B------:R-:W-:Y:S02]  /*c0d0*/  F2FP.F16.E4M3.UNPACK_B R57, R48.H1 ;  /* 0x00000030ff39723e */ /* 0x000fe400030006ff */
[----:B------:R-:W-:Y:S01]  /*c0e0*/  F2FP.SATFINITE.E4M3.F32.PACK_AB_MERGE_C R45, R59, R45, RZ ;  /* 0x0000002d3b2d723e */ /* 0x000fe200048070ff */
[CC--:B------:R-:W-:Y:S01]  /*c0f0*/  FFMA.FTZ R52, R47.reuse, R65.reuse, -R52 ;  /* 0x000000412f347223 */ /* 0x0c0fe20000010834 */
[----:B------:R-:W-:Y:S01]  /*c100*/  FMUL.FTZ R47, R47, R64 ;  /* 0x000000402f2f7220 */ /* 0x000fe20000410000 */
[--C-:B------:R-:W-:Y:S01]  /*c110*/  HADD2.F32 R64, -RZ, R58.reuse.H0_H0 ;  /* 0x2000003aff407230 */ /* 0x100fe20000004100 */
[----:B------:R-:W-:Y:S01]  /*c120*/  F2FP.F16.E4M3.UNPACK_B R59, R170.H1 ;  /* 0x000000aaff3b723e */ /* 0x000fe200030006ff */
[----:B------:R-:W-:Y:S02]  /*c130*/  HADD2.F32 R58, -RZ, R58.H1_H1 ;  /* 0x3000003aff3a7230 */ /* 0x000fe40000004100 */
[----:B------:R-:W-:Y:S01]  /*c140*/  FFMA.FTZ R47, R55, R65, R47 ;  /* 0x00000041372f7223 */ /* 0x000fe2000001002f */
[----:B------:R-:W-:Y:S01]  /*c150*/  F2FP.F16.E4M3.UNPACK_B R55, R60.H1 ;  /* 0x0000003cff37723e */ /* 0x000fe200030006ff */
[--C-:B------:R-:W-:Y:S01]  /*c160*/  HADD2.F32 R60, -RZ, R51.reuse.H0_H0 ;  /* 0x20000033ff3c7230 */ /* 0x100fe20000004100 */
[----:B------:R-:W-:Y:S01]  /*c170*/  F2FP.F16.E4M3.UNPACK_B R48, R48 ;  /* 0x00000030ff30723e */ /* 0x000fe200020006ff */
[----:B------:R-:W-:Y:S01]  /*c180*/  HADD2.F32 R51, -RZ, R51.H1_H1 ;  /* 0x30000033ff337230 */ /* 0x000fe20000004100 */
[----:B------:R-:W-:Y:S01]  /*c190*/  F2FP.F16.E4M3.UNPACK_B R170, R170 ;  /* 0x000000aaffaa723e */ /* 0x000fe200020006ff */
[----:B------:R-:W-:-:S02]  /*c1a0*/  HADD2.F32 R65, -RZ, R55.H0_H0 ;  /* 0x20000037ff417230 */ /* 0x000fc40000004100 */
[-C--:B------:R-:W-:Y:S01]  /*c1b0*/  FMUL.FTZ R92, R60, R67.reuse ;  /* 0x000000433c5c7220 */ /* 0x080fe20000410000 */
[----:B------:R-:W-:Y:S02]  /*c1c0*/  HADD2.F32 R55, -RZ, R55.H1_H1 ;  /* 0x30000037ff377230 */ /* 0x000fe40000004100 */
[--C-:B------:R-:W-:Y:S02]  /*c1d0*/  HADD2.F32 R63, -RZ, R59.reuse.H0_H0 ;  /* 0x2000003bff3f7230 */ /* 0x100fe40000004100 */
[C---:B------:R-:W-:Y:S01]  /*c1e0*/  FFMA.FTZ R92, R65.reuse, R64, -R92 ;  /* 0x00000040415c7223 */ /* 0x040fe2000001085c */
[----:B------:R-:W-:Y:S01]  /*c1f0*/  FMUL.FTZ R65, R65, R67 ;  /* 0x0000004341417220 */ /* 0x000fe20000410000 */
[----:B------:R-:W-:-:S03]  /*c200*/  HADD2.F32 R59, -RZ, R59.H1_H1 ;  /* 0x3000003bff3b7230 */ /* 0x000fc60000004100 */
        /* <DEDUP_REMOVED lines=10> */
[----:B------:R-:W-:Y:S01]  /*c2b0*/  HADD2.F32 R67, -RZ, R49.H0_H0 ;  /* 0x20000031ff437230 */ /* 0x000fe20000004100 */
        /* <DEDUP_REMOVED lines=8> */
[----:B------:R-:W-:Y:S01]  /*c340*/  FFMA.FTZ R64, R62, R63, -R64 ;  /* 0x0000003f3e407223 */ /* 0x000fe20000010840 */
[----:B------:R-:W-:Y:S01]  /*c350*/  F2FP.SATFINITE.E4M3.F32.PACK_AB_MERGE_C R93, R52, R93, R60 ;  /* 0x0000005d345d723e */ /* 0x000fe2000480703c */
[----:B------:R-:W-:Y:S01]  /*c360*/  FFMA.FTZ R67, R58, R63, R67 ;  /* 0x0000003f3a437223 */ /* 0x000fe20000010043 */
[-C--:B------:R-:W-:Y:S01]  /*c370*/  FMUL.FTZ R58, R57, R49.reuse ;  /* 0x00000031393a7220 */ /* 0x080fe20000410000 */
[----:B------:R-:W-:Y:S01]  /*c380*/  FMUL.FTZ R49, R55, R49 ;  /* 0x0000003137317220 */ /* 0x000fe20000410000 */
[----:B------:R-:W-:Y:S01]  /*c390*/  HADD2.F32 R63, -RZ, R168.H0_H0 ;  /* 0x200000a8ff3f7230 */ /* 0x000fe20000004100 */
[----:B------:R-:W-:Y:S01]  /*c3a0*/  F2FP.SATFINITE.E4M3.F32.PACK_AB_MERGE_C R51, R47, R66, R51 ;  /* 0x000000422f33723e */ /* 0x000fe20004807033 */
[-C--:B------:R-:W-:Y:S01]  /*c3b0*/  FFMA.FTZ R55, R55, R59.reuse, -R58 ;  /* 0x0000003b37377223 */ /* 0x080fe2000001083a */
[----:B------:R-:W-:Y:S01]  /*c3c0*/  FFMA.FTZ R49, R57, R59, R49 ;  /* 0x0000003b39317223 */ /* 0x000fe20000010031 */
[----:B------:R-:W-:-:S02]  /*c3d0*/  HADD2.F32 R57, -RZ, R48.H0_H0 ;  /* 0x20000030ff397230 */ /* 0x000fc40000004100 */
[----:B------:R-:W-:Y:S01]  /*c3e0*/  HADD2.F32 R59, -RZ, R44.H0_H0 ;  /* 0x2000002cff3b7230 */ /* 0x000fe20000004100 */
[----:B------:R-:W-:Y:S01]  /*c3f0*/  F2FP.SATFINITE.E4M3.F32.PACK_AB_MERGE_C R55, R55, R64, RZ ;  /* 0x000000403737723e */ /* 0x000fe200048070ff */
[----:B------:R-:W-:Y:S02]  /*c400*/  HADD2.F32 R58, -RZ, R170.H0_H0 ;  /* 0x200000aaff3a7230 */ /* 0x000fe40000004100 */
[-C--:B------:R-:W-:Y:S01]  /*c410*/  FMUL.FTZ R62, R57, R63.reuse ;  /* 0x0000003f393e7220 */ /* 0x080fe20000410000 */
[----:B------:R-:W-:Y:S02]  /*c420*/  HADD2.F32 R168, -RZ, R168.H1_H1 ;  /* 0x300000a8ffa87230 */ /* 0x000fe40000004100 */
[C---:B------:R-:W-:Y:S01]  /*c430*/  FMUL.FTZ R63, R59.reuse, R63 ;  /* 0x0000003f3b3f7220 */ /* 0x040fe20000410000 */
[----:B------:R-:W-:Y:S02]  /*c440*/  HADD2.F32 R48, -RZ, R48.H1_H1 ;  /* 0x30000030ff307230 */ /* 0x000fe40000004100 */
[----:B------:R-:W-:Y:S01]  /*c450*/  FFMA.FTZ R62, R59, R58, -R62 ;  /* 0x0000003a3b3e7223 */ /* 0x000fe2000001083e */
[----:B------:R-:W-:-:S02]  /*c460*/  HADD2.F32 R44, -RZ, R44.H1_H1 ;  /* 0x3000002cff2c7230 */ /* 0x000fc40000004100 */
[----:B------:R-:W-:Y:S01]  /*c470*/  FFMA.FTZ R63, R57, R58, R63 ;  /* 0x0000003a393f7223 */ /* 0x000fe2000001003f */
[----:B------:R-:W-:Y:S02]  /*c480*/  HADD2.F32 R170, -RZ, R170.H1_H1 ;  /* 0x300000aaffaa7230 */ /* 0x000fe40000004100 */
[-C--:B------:R-:W-:Y:S01]  /*c490*/  FMUL.FTZ R57, R48, R168.reuse ;  /* 0x000000a830397220 */ /* 0x080fe20000410000 */
[-C--:B------:R-:W-:Y:S01]  /*c4a0*/  F2FP.F16.E4M3.UNPACK_B R59, R171.reuse.H1 ;  /* 0x000000abff3b723e */ /* 0x080fe200030006ff */
[C---:B------:R-:W-:Y:S01]  /*c4b0*/  FMUL.FTZ R168, R44.reuse, R168 ;  /* 0x000000a82ca87220 */ /* 0x040fe20000410000 */
[----:B------:R-:W-:Y:S01]  /*c4c0*/  F2FP.F16.E4M3.UNPACK_B R171, R171 ;  /* 0x000000abffab723e */ /* 0x000fe200020006ff */
[-C--:B------:R-:W-:Y:S01]  /*c4d0*/  FFMA.FTZ R57, R44, R170.reuse, -R57 ;  /* 0x000000aa2c397223 */ /* 0x080fe20000010839 */
[----:B------:R-:W-:Y:S02]  /*c4e0*/  IMAD.MOV.U32 R47, RZ, RZ, R93 ;  /* 0x000000ffff2f7224 */ /* 0x000fe400078e005d */
        /* <DEDUP_REMOVED lines=14> */
[----:B------:R-:W-:Y:S01]  /*c5d0*/  F2FP.F16.E4M3.UNPACK_B R48, R48 ;  /* 0x00000030ff30723e */ /* 0x000fe200020006ff */
[----:B------:R-:W-:-:S02]  /*c5e0*/  HADD2.F32 R57, -RZ, R57.H1_H1 ;  /* 0x30000039ff397230 */ /* 0x000fc40000004100 */
[-C--:B------:R-:W-:Y:S01]  /*c5f0*/  FMUL.FTZ R94, R58, R95.reuse ;  /* 0x0000005f3a5e7220 */ /* 0x080fe20000410000 */
[----:B------:R-:W-:Y:S02]  /*c600*/  HADD2.F32 R55, -RZ, R55.H1_H1 ;  /* 0x30000037ff377230 */ /* 0x000fe40000004100 */
[C---:B------:R-:W-:Y:S01]  /*c610*/  FMUL.FTZ R95, R64.reuse, R95 ;  /* 0x0000005f405f7220 */ /* 0x040fe20000410000 */
[----:B------:R-:W-:-:S03]  /*c620*/  FFMA.FTZ R94, R64, R92, -R94 ;  /* 0x0000005c405e7223 */ /* 0x000fc6000001085e */
[----:B------:R-:W-:Y:S01]  /*c630*/  FFMA.FTZ R95, R58, R92, R95 ;  /* 0x0000005c3a5f7223 */ /* 0x000fe2000001005f */
[-C--:B------:R-:W-:Y:S01]  /*c640*/  FMUL.FTZ R58, R57, R46.reuse ;  /* 0x0000002e393a7220 */ /* 0x080fe20000410000 */
[C---:B------:R-:W-:Y:S01]  /*c650*/  FMUL.FTZ R46, R55.reuse, R46 ;  /* 0x0000002e372e7220 */ /* 0x040fe20000410000 */
[----:B------:R-:W-:Y:S02]  /*c660*/  HADD2.F32 R92, -RZ, R169.H0_H0 ;  /* 0x200000a9ff5c7230 */ /* 0x000fe40000004100 */
[-C--:B------:R-:W-:Y:S01]  /*c670*/  FFMA.FTZ R55, R55, R59.reuse, -R58 ;  /* 0x0000003b37377223 */ /* 0x080fe2000001083a */
[----:B------:R-:W-:Y:S01]  /*c680*/  FFMA.FTZ R46, R57, R59, R46 ;  /* 0x0000003b392e7223 */ /* 0x000fe2000001002e */
[----:B------:R-:W-:Y:S02]  /*c690*/  HADD2.F32 R57, -RZ, R50.H0_H0 ;  /* 0x20000032ff397230 */ /* 0x000fe40000004100 */
        /* <DEDUP_REMOVED lines=11> */
[----:B------:R-:W-:Y:S01]  /*c750*/  FMUL.FTZ R57, R50, R169 ;  /* 0x000000a932397220 */ /* 0x000fe20000410000 */
[----:B------:R-:W-:Y:S01]  /*c760*/  F2FP.SATFINITE.E4M3.F32.PACK_AB_MERGE_C R95, R46, R95, RZ ;  /* 0x0000005f2e5f723e */ /* 0x000fe200048070ff */
[C---:B------:R-:W-:Y:S02]  /*c770*/  FMUL.FTZ R169, R48.reuse, R169 ;  /* 0x000000a930a97220 */ /* 0x040fe40000410000 */
[----:B------:R-:W-:Y:S01]  /*c780*/  FFMA.FTZ R57, R48, R171, -R57 ;  /* 0x000000ab30397223 */ /* 0x000fe20000010839 */
[----:B------:R-:W-:Y:S01]  /*c790*/  F2FP.SATFINITE.E4M3.F32.PACK_AB_MERGE_C R48, R49, R67, RZ ;  /* 0x000000433130723e */ /* 0x000fe200048070ff */
[----:B------:R-:W-:Y:S01]  /*c7a0*/  FFMA.FTZ R169, R50, R171, R169 ;  /* 0x000000ab32a97223 */ /* 0x000fe200000100a9 */
[----:B------:R-:W-:Y:S01]  /*c7b0*/  F2FP.SATFINITE.E4M3.F32.PACK_AB_MERGE_C R49, R53, R54, R45 ;  /* 0x000000363531723e */ /* 0x000fe2000480702d */
[----:B------:R-:W-:Y:S01]  /*c7c0*/  IMAD.MOV.U32 R45, RZ, RZ, R61 ;  /* 0x000000ffff2d7224 */ /* 0x000fe200078e003d */
[----:B------:R-:W-:Y:S01]  /*c7d0*/  F2FP.SATFINITE.E4M3.F32.PACK_AB_MERGE_C R48, R44, R63, R48 ;  /* 0x0000003f2c30723e */ /* 0x000fe20004807030 */
[----:B------:R-:W-:Y:S01]  /*c7e0*/  IMAD.MOV.U32 R44, RZ, RZ, R62 ;  /* 0x000000ffff2c7224 */ /* 0x000fe200078e003e */
[----:B------:R-:W-:-:S02]  /*c7f0*/  F2FP.SATFINITE.E4M3.F32.PACK_AB_MERGE_C R46, R57, R64, R55 ;  /* 0x00000040392e723e */ /* 0x000fc40004807037 */
[----:B------:R-:W-:-:S07]  /*c800*/  F2FP.SATFINITE.E4M3.F32.PACK_AB_MERGE_C R50, R169, R92, R95 ;  /* 0x0000005ca932723e */ /* 0x000fce000480705f */
.L_x_414:
[----:B------:R-:W-:Y:S05]  /*c810*/  BSYNC B2 ;  /* 0x0000000000027941 */ /* 0x000fea0003800000 */
.L_x_413:
[----:B------:R-:W-:-:S04]  /*c820*/  IADD3 R57, P4, P5, R118, R140, R29 ;  /* 0x0000008c76397210 */ /* 0x000fc80007d9e01d */
[----:B------:R-:W-:Y:S02]  /*c830*/  IADD3.X R54, R4, R172, R32, P4, P5 ;  /* 0x000000ac04367210 */ /* 0x000fe400027ea420 */
[----:B------:R-:W-:-:S13]  /*c840*/  ISETP.GE.AND P4, PT, R56, R156, PT ;  /* 0x0000009c3800720c */ /* 0x000fda0003f86270 */
[--C-:B------:R-:W-:Y:S02]  /*c850*/  @!P4 SHF.R.S32.HI R53, RZ, 0x1f, R56.reuse ;  /* 0x0000001fff35c819 */ /* 0x100fe40000011438 */
[----:B------:R-:W-:-:S04]  /*c860*/  @!P4 IADD3 R55, P5, P6, R118, R140, R56 ;  /* 0x0000008c7637c210 */ /* 0x000fc80007ebe038 */
[----:B------:R-:W-:Y:S02]  /*c870*/  @!P4 IADD3.X R172, R4, R172, R53, P5, P6 ;  /* 0x000000ac04acc210 */ /* 0x000fe40002fec435 */
[----:B------:R-:W-:-:S05]  /*c880*/  IADD3 R52, P5, R57, R124, RZ ;  /* 0x0000007c39347210 */ /* 0x000fca0007fbe0ff */
[----:B------:R-:W-:Y:S01]  /*c890*/  IMAD.X R53, R54, 0x1, R125, P5 ;  /* 0x0000000136357824 */ /* 0x000fe200028e067d */
[----:B------:R-:W-:-:S04]  /*c8a0*/  @!P4 IADD3 R54, P5, R55, R124, RZ ;  /* 0x0000007c3736c210 */ /* 0x000fc80007fbe0ff */
[----:B0-----:R4:W-:Y:S01]  /*c8b0*/  STG.E.128 desc[UR54][R52.64], R44 ;  /* 0x0000002c34007986 */ /* 0x0019e2000c101d36 */
[----:B------:R-:W-:-:S05]  /*c8c0*/  @!P4 IMAD.X R55, R172, 0x1, R125, P5 ;  /* 0x00000001ac37c824 */ /* 0x000fca00028e067d */
[----:B-1----:R4:W-:Y:S03]  /*c8d0*/  @!P4 STG.E.128 desc[UR54][R54.64], R48 ;  /* 0x000000303600c986 */ /* 0x0029e6000c101d36 */
.L_x_404:
[----:B------:R-:W-:Y:S05]  /*c8e0*/  BSYNC B1 ;  /* 0x0000000000017941 */ /* 0x000fea0003800000 */
.L_x_403:
[----:B-1-34-:R-:W-:Y:S01]  /*c8f0*/  IADD3 R45, R220, 0x80, RZ ;  /* 0x00000080dc2d7810 */ /* 0x01afe20007ffe0ff */
[----:B------:R-:W-:-:S04]  /*c900*/  IMAD R44, R147, R138, RZ ;  /* 0x0000008a932c7224 */ /* 0x000fc800078e02ff */
[----:B------:R-:W-:-:S04]  /*c910*/  IMAD.WIDE.U32 R136, R45, R138, R136 ;  /* 0x0000008a2d887225 */ /* 0x000fc800078e0088 */
[----:B------:R-:W-:Y:S01]  /*c920*/  IMAD R139, R45, R139, R44 ;  /* 0x0000008b2d8b7224 */ /* 0x000fe200078e022c */
[----:B------:R-:W-:Y:S06]  /*c930*/  @P3 BRA `(.L_x_373) ;  /* 0x00000030008c3947 */ /* 0x000fec0003800000 */
[----:B------:R-:W-:Y:S01]  /*c940*/  ISETP.NE.AND P3, PT, R34, RZ, PT ;  /* 0x000000ff2200720c */ /* 0x000fe20003f65270 */
[----:B------:R-:W-:Y:S01]  /*c950*/  BSSY B1, `(.L_x_415) ;  /* 0x00000f5000017945 */ /* 0x000fe20003800000 */
[----:B------:R-:W-:-:S11]  /*c960*/  IMAD.IADD R56, R137, 0x1, R139 ;  /* 0x0000000189387824 */ /* 0x000fd600078e028b */
[----:B------:R-:W-:Y:S05]  /*c970*/  @!P3 BRA `(.L_x_416) ;  /* 0x0000000c00c8b947 */ /* 0x000fea0003800000 */
[----:B------:R-:W-:Y:S01]  /*c980*/  SEL R44, R121, R162, !P0 ;  /* 0x000000a2792c7207 */ /* 0x000fe20004000000 */
[----:B------:R-:W-:Y:S01]  /*c990*/  BSSY B2, `(.L_x_417) ;  /* 0x00000e6000027945 */ /* 0x000fe20003800000 */
[----:B------:R-:W-:Y:S02]  /*c9a0*/  IADD3 R53, P3, P4, R118, R136, R26 ;  /* 0x0000008876357210 */ /* 0x000fe40007c7e01a */
[----:B------:R-:W-:Y:S02]  /*c9b0*/  SHF.R.S32.HI R45, RZ, 0x1f, R44 ;  /* 0x0000001fff2d7819 */ /* 0x000fe4000001142c */
[----:B------:R-:W-:Y:S02]  /*c9c0*/  IADD3.X R54, R4, R56, R30, P3, P4 ;  /* 0x0000003804367210 */ /* 0x000fe40001fe841e */
[----:B------:R-:W-:Y:S02]  /*c9d0*/  LEA.HI R45, R45, R44, RZ, 0x5 ;  /* 0x0000002c2d2d7211 */ /* 0x000fe400078f28ff */
[----:B------:R-:W-:-:S02]  /*c9e0*/  ISETP.GE.AND P3, PT, R18, R133, PT ;  /* 0x000000851200720c */ /* 0x000fc40003f66270 */
[----:B------:R-:W-:-:S04]  /*c9f0*/  LEA.HI.SX32 R45, R45, R120, 0x1b ;  /* 0x000000782d2d7211 */ /* 0x000fc800078fdaff */
[----:B------:R-:W-:Y:S01]  /*ca00*/  SHF.R.S32.HI R44, RZ, 0x1f, R45 ;  /* 0x0000001fff2c7819 */ /* 0x000fe2000001142d */
[----:B------:R-:W-:-:S03]  /*ca10*/  IMAD.SHL.U32 R55, R45, 0x10, RZ ;  /* 0x000000102d377824 */ /* 0x000fc600078e00ff */
[----:B------:R-:W-:-:S04]  /*ca20*/  LEA.HI R44, R44, R45, RZ, 0x2 ;  /* 0x0000002d2c2c7211 */ /* 0x000fc800078f10ff */
[----:B------:R-:W-:Y:S02]  /*ca30*/  SHF.R.S32.HI R45, RZ, 0x2, R44 ;  /* 0x00000002ff2d7819 */ /* 0x000fe4000001142c */
[----:B------:R-:W-:-:S03]  /*ca40*/  LOP3.LUT R44, R231, 0x30, R55, 0xf8, !PT ;  /* 0x00000030e72c7812 */ /* 0x000fc600078ef837 */
[----:B------:R-:W-:Y:S01]  /*ca50*/  IMAD R45, R45, 0x2800, R232 ;  /* 0x000028002d2d7824 */ /* 0x000fe200078e02e8 */
[----:B------:R-:W-:-:S05]  /*ca60*/  LOP3.LUT R44, R44, R9, RZ, 0x3c, !PT ;  /* 0x000000092c2c7212 */ /* 0x000fca00078e3cff */
[----:B------:R-:W-:Y:S02]  /*ca70*/  IMAD.IADD R44, R45, 0x1, R44 ;  /* 0x000000012d2c7824 */ /* 0x000fe400078e022c */
[C---:B------:R-:W-:Y:S02]  /*ca80*/  IMAD R45, R17.reuse, 0x7800, R143 ;  /* 0x00007800112d7824 */ /* 0x040fe400078e028f */
[----:B------:R-:W-:Y:S02]  /*ca90*/  IMAD R47, R17, 0x7800, R44 ;  /* 0x00007800112f7824 */ /* 0x000fe400078e022c */
[C---:B------:R-:W-:Y:S02]  /*caa0*/  IMAD.IADD R45, R16.reuse, 0x1, R45 ;  /* 0x00000001102d7824 */ /* 0x040fe400078e022d */
[----:B------:R-:W-:-:S04]  /*cab0*/  IMAD.IADD R48, R16, 0x1, R47 ;  /* 0x0000000110307824 */ /* 0x000fc800078e022f */
[----:B------:R-:W1:Y:S04]  /*cac0*/  LDS.128 R44, [R45+0x24200] ;  /* 0x024200002d2c7984 */ /* 0x000e680000000c00 */
[----:B------:R-:W3:Y:S01]  /*cad0*/  LDS.128 R48, [R48+0x24200] ;  /* 0x0242000030307984 */ /* 0x000ee20000000c00 */
[----:B------:R-:W-:Y:S05]  /*cae0*/  @P3 BRA `(.L_x_418) ;  /* 0x0000000c00403947 */ /* 0x000fea0003800000 */
[----:B---3--:R-:W-:Y:S01]  /*caf0*/  IMAD.MOV.U32 R58, RZ, RZ, R48 ;  /* 0x000000ffff3a7224 */ /* 0x008fe200078e0030 */
[----:B------:R-:W-:Y:S01]  /*cb00*/  F2FP.F16.E4M3.UNPACK_B R60, R164.H1 ;  /* 0x000000a4ff3c723e */ /* 0x000fe200030006ff */
[----:B-1----:R-:W-:Y:S01]  /*cb10*/  IMAD.MOV.U32 R52, RZ, RZ, R44 ;  /* 0x000000ffff347224 */ /* 0x002fe200078e002c */
[----:B------:R-:W-:Y:S02]  /*cb20*/  F2FP.F16.E4M3.UNPACK_B R61, R166.H1 ;  /* 0x000000a6ff3d723e */ /* 0x000fe400030006ff */
[----:B------:R-:W-:Y:S01]  /*cb30*/  F2FP.F16.E4M3.UNPACK_B R59, R58.H1 ;  /* 0x0000003aff3b723e */ /* 0x000fe200030006ff */
[--C-:B------:R-:W-:Y:S01]  /*cb40*/  HADD2.F32 R65, -RZ, R60.reuse.H0_H0 ;  /* 0x2000003cff417230 */ /* 0x100fe20000004100 */
[----:B------:R-:W-:Y:S01]  /*cb50*/  F2FP.F16.E4M3.UNPACK_B R57, R52.H1 ;  /* 0x00000034ff39723e */ /* 0x000fe200030006ff */
[----:B------:R-:W-:Y:S01]  /*cb60*/  HADD2.F32 R62, -RZ, R60.H1_H1 ;  /* 0x3000003cff3e7230 */ /* 0x000fe20000004100 */
[----:B0-----:R-:W-:Y:S01]  /*cb70*/  SHF.R.U32.HI R92, RZ, 0x8, R71 ;  /* 0x00000008ff5c7819 */ /* 0x001fe20000011647 */
[----:B------:R-:W-:Y:S01]  /*cb80*/  HADD2.F32 R44, -RZ, R59.H0_H0 ;  /* 0x2000003bff2c7230 */ /* 0x000fe20000004100 */
[----:B------:R-:W-:Y:S01]  /*cb90*/  SHF.R.U32.HI R82, RZ, 0x10, R83 ;  /* 0x00000010ff527819 */ /* 0x000fe20000011653 */
[----:B------:R-:W-:Y:S01]  /*cba0*/  HADD2.F32 R48, -RZ, R57.H0_H0 ;  /* 0x20000039ff307230 */ /* 0x000fe20000004100 */
[----:B------:R-:W-:Y:S01]  /*cbb0*/  LOP3.LUT R94, R71, 0xff0000ff, RZ, 0xc0, !PT ;  /* 0xff0000ff475e7812 */ /* 0x000fe200078ec0ff */
        /* <DEDUP_REMOVED lines=10> */
[----:B------:R-:W-:-:S02]  /*cc60*/  SHF.R.U32.HI R71, RZ, 0x10, R71 ;  /* 0x00000010ff477819 */ /* 0x000fc40000011647 */
[-C--:B------:R-:W-:Y:S01]  /*cc70*/  FFMA.FTZ R59, R57, R61.reuse, -R64 ;  /* 0x0000003d393b7223 */ /* 0x080fe20000010840 */
[----:B------:R-:W-:Y:S01]  /*cc80*/  FFMA.FTZ R57, R60, R61, R63 ;  /* 0x0000003d3c397223 */ /* 0x000fe2000001003f */
[----:B------:R-:W-:Y:S01]  /*cc90*/  F2FP.F16.E4M3.UNPACK_B R64, R164 ;  /* 0x000000a4ff40723e */ /* 0x000fe200020006ff */
[----:B------:R-:W-:Y:S01]  /*cca0*/  IMAD.U32 R71, R71, 0x10000, RZ ;  /* 0x0001000047477824 */ /* 0x000fe200078e00ff */
[----:B------:R-:W-:Y:S02]  /*ccb0*/  F2FP.F16.E4M3.UNPACK_B R60, R58 ;  /* 0x0000003aff3c723e */ /* 0x000fe400020006ff */
[----:B------:R-:W-:Y:S01]  /*ccc0*/  F2FP.F16.E4M3.UNPACK_B R58, R52 ;  /* 0x00000034ff3a723e */ /* 0x000fe200020006ff */
[----:B------:R-:W-:Y:S01]  /*ccd0*/  HADD2.F32 R65, -RZ, R64.H0_H0 ;  /* 0x20000040ff417230 */ /* 0x000fe20000004100 */
[----:B------:R-:W-:Y:S01]  /*cce0*/  F2FP.F16.E4M3.UNPACK_B R61, R166 ;  /* 0x000000a6ff3d723e */ /* 0x000fe200020006ff */
[----:B------:R-:W-:Y:S01]  /*ccf0*/  HADD2.F32 R52, -RZ, R60.H0_H0 ;  /* 0x2000003cff347230 */ /* 0x000fe20000004100 */
[----:B------:R-:W-:Y:S01]  /*cd00*/  F2FP.SATFINITE.E4M3.F32.PACK_AB_MERGE_C R48, R59, R48, RZ ;  /* 0x000000303b30723e */ /* 0x000fe200048070ff */
[----:B------:R-:W-:Y:S01]  /*cd10*/  HADD2.F32 R63, -RZ, R58.H0_H0 ;  /* 0x2000003aff3f7230 */ /* 0x000fe20000004100 */
[----:B------:R-:W-:Y:S01]  /*cd20*/  F2FP.SATFINITE.E4M3.F32.PACK_AB_MERGE_C R59, R57, R44, RZ ;  /* 0x0000002c393b723e */ /* 0x000fe200048070ff */
        /* <DEDUP_REMOVED lines=9> */
[----:B------:R-:W-:-:S02]  /*cdc0*/  MOV R62, R50 ;  /* 0x00000032003e7202 */ /* 0x000fc40000000f00 */
[----:B------:R-:W-:Y:S02]  /*cdd0*/  F2FP.F16.E4M3.UNPACK_B R64, R167.H1 ;  /* 0x000000a7ff40723e */ /* 0x000fe400030006ff */
[-C--:B------:R-:W-:Y:S01]  /*cde0*/  FMUL.FTZ R67, R60, R65.reuse ;  /* 0x000000413c437220 */ /* 0x080fe20000410000 */
[C---:B------:R-:W-:Y:S01]  /*cdf0*/  FMUL.FTZ R65, R58.reuse, R65 ;  /* 0x000000413a417220 */ /* 0x040fe20000410000 */
[----:B------:R-:W-:Y:S01]  /*ce00*/  F2FP.F16.E4M3.UNPACK_B R66, R62.H1 ;  /* 0x0000003eff42723e */ /* 0x000fe200030006ff */
[----:B------:R-:W-:Y:S02]  /*ce10*/  HADD2.F32 R93, -RZ, R64.H0_H0 ;  /* 0x20000040ff5d7230 */ /* 0x000fe40000004100 */
[-C--:B------:R-:W-:Y:S01]  /*ce20*/  FFMA.FTZ R58, R58, R61.reuse, -R67 ;  /* 0x0000003d3a3a7223 */ /* 0x080fe20000010843 */
[----:B------:R-:W-:Y:S01]  /*ce30*/  FFMA.FTZ R61, R60, R61, R65 ;  /* 0x0000003d3c3d7223 */ /* 0x000fe20000010041 */
[----:B------:R-:W-:Y:S01]  /*ce40*/  IMAD.MOV.U32 R60, RZ, RZ, R46 ;  /* 0x000000ffff3c7224 */ /* 0x000fe200078e002e */
[----:B------:R-:W-:Y:S01]  /*ce50*/  F2FP.F16.E4M3.UNPACK_B R67, R165.H1 ;  /* 0x000000a5ff43723e */ /* 0x000fe200030006ff */
[--C-:B------:R-:W-:Y:S01]  /*ce60*/  HADD2.F32 R46, -RZ, R66.reuse.H0_H0 ;  /* 0x20000042ff2e7230 */ /* 0x100fe20000004100 */
[----:B------:R-:W-:Y:S01]  /*ce70*/  F2FP.SATFINITE.E4M3.F32.PACK_AB_MERGE_C R44, R58, R63, R48 ;  /* 0x0000003f3a2c723e */ /* 0x000fe20004807030 */
[----:B------:R-:W-:Y:S01]  /*ce80*/  HADD2.F32 R66, -RZ, R66.H1_H1 ;  /* 0x30000042ff427230 */ /* 0x000fe20000004100 */
[-C--:B------:R-:W-:Y:S01]  /*ce90*/  F2FP.F16.E4M3.UNPACK_B R65, R60.reuse.H1 ;  /* 0x0000003cff41723e */ /* 0x080fe200030006ff */
[--C-:B------:R-:W-:Y:S01]  /*cea0*/  HADD2.F32 R95, -RZ, R67.reuse.H0_H0 ;  /* 0x20000043ff5f7230 */ /* 0x100fe20000004100 */
[----:B------:R-:W-:Y:S01]  /*ceb0*/  F2FP.F16.E4M3.UNPACK_B R60, R60 ;  /* 0x0000003cff3c723e */ /* 0x000fe200020006ff */
[----:B------:R-:W-:Y:S01]  /*cec0*/  HADD2.F32 R67, -RZ, R67.H1_H1 ;  /* 0x30000043ff437230 */ /* 0x000fe20000004100 */
[----:B------:R-:W-:Y:S01]  /*ced0*/  F2FP.F16.E4M3.UNPACK_B R57, R49 ;  /* 0x00000031ff39723e */ /* 0x000fe200020006ff */
[----:B------:R-:W-:-:S02]  /*cee0*/  HADD2.F32 R50, -RZ, R65.H0_H0 ;  /* 0x20000041ff327230 */ /* 0x000fc40000004100 */
[----:B------:R-:W-:Y:S01]  /*cef0*/  FMUL.FTZ R97, R46, R95 ;  /* 0x0000005f2e617220 */ /* 0x000fe20000410000 */
[----:B------:R-:W-:Y:S02]  /*cf00*/  HADD2.F32 R65, -RZ, R65.H1_H1 ;  /* 0x30000041ff417230 */ /* 0x000fe40000004100 */
[----:B------:R-:W-:Y:S01]  /*cf10*/  FMUL.FTZ R68, R66, R67 ;  /* 0x0000004342447220 */ /* 0x000fe20000410000 */
[----:B------:R-:W-:Y:S02]  /*cf20*/  HADD2.F32 R64, -RZ, R64.H1_H1 ;  /* 0x30000040ff407230 */ /* 0x000fe40000004100 */
[C---:B------:R-:W-:Y:S01]  /*cf30*/  FMUL.FTZ R95, R50.reuse, R95 ;  /* 0x0000005f325f7220 */ /* 0x040fe20000410000 */
[-C--:B------:R-:W-:Y:S01]  /*cf40*/  FFMA.FTZ R50, R50, R93.reuse, -R97 ;  /* 0x0000005d32327223 */ /* 0x080fe20000010861 */
[----:B------:R-:W-:Y:S01]  /*cf50*/  F2FP.SATFINITE.E4M3.F32.PACK_AB_MERGE_C R48, R61, R52, R59 ;  /* 0x000000343d30723e */ /* 0x000fe2000480703b */
[----:B------:R-:W-:Y:S02]  /*cf60*/  HADD2.F32 R59, -RZ, R57.H0_H0 ;  /* 0x20000039ff3b7230 */ /* 0x000fe40000004100 */
[----:B------:R-:W-:Y:S01]  /*cf70*/  FFMA.FTZ R46, R46, R93, R95 ;  /* 0x0000005d2e2e7223 */ /* 0x000fe2000001005f */
[C---:B------:R-:W-:Y:S01]  /*cf80*/  FMUL.FTZ R93, R65.reuse, R67 ;  /* 0x00000043415d7220 */ /* 0x040fe20000410000 */
[----:B------:R-:W-:Y:S01]  /*cf90*/  FFMA.FTZ R67, R65, R64, -R68 ;  /* 0x0000004041437223 */ /* 0x000fe20000010844 */
[----:B------:R-:W-:-:S02]  /*cfa0*/  F2FP.F16.E4M3.UNPACK_B R52, R45 ;  /* 0x0000002dff34723e */ /* 0x000fc400020006ff */
[----:B------:R-:W-:Y:S01]  /*cfb0*/  FFMA.FTZ R65, R66, R64, R93 ;  /* 0x0000004042417223 */ /* 0x000fe2000001005d */
[----:B------:R-:W-:Y:S01]  /*cfc0*/  F2FP.F16.E4M3.UNPACK_B R66, R62 ;  /* 0x0000003eff42723e */ /* 0x000fe200020006ff */
[--C-:B------:R-:W-:Y:S01]  /*cfd0*/  HADD2.F32 R93, -RZ, R60.reuse.H0_H0 ;  /* 0x2000003cff5d7230 */ /* 0x100fe20000004100 */
[----:B------:R-:W-:Y:S01]  /*cfe0*/  F2FP.F16.E4M3.UNPACK_B R64, R165 ;  /* 0x000000a5ff40723e */ /* 0x000fe200020006ff */
[----:B------:R-:W-:Y:S01]  /*cff0*/  HADD2.F32 R60, -RZ, R60.H1_H1 ;  /* 0x3000003cff3c7230 */ /* 0x000fe20000004100 */
[----:B------:R-:W-:Y:S01]  /*d000*/  F2FP.F16.E4M3.UNPACK_B R62, R167 ;  /* 0x000000a7ff3e723e */ /* 0x000fe200020006ff */
[----:B------:R-:W-:Y:S01]  /*d010*/  HADD2.F32 R95, -RZ, R66.H0_H0 ;  /* 0x20000042ff5f7230 */ /* 0x000fe20000004100 */
[----:B------:R-:W-:Y:S01]  /*d020*/  F2FP.SATFINITE.E4M3.F32.PACK_AB_MERGE_C R50, R67, R50, RZ ;  /* 0x000000324332723e */ /* 0x000fe200048070ff */
[--C-:B------:R-:W-:Y:S01]  /*d030*/  HADD2.F32 R70, -RZ, R64.reuse.H0_H0 ;  /* 0x20000040ff467230 */ /* 0x100fe20000004100 */
[----:B------:R-:W-:Y:S01]  /*d040*/  F2FP.SATFINITE.E4M3.F32.PACK_AB_MERGE_C R65, R65, R46, RZ ;  /* 0x0000002e4141723e */ /* 0x000fe200048070ff */
[----:B------:R-:W-:Y:S01]  /*d050*/  HADD2.F32 R99, -RZ, R64.H1_H1 ;  /* 0x30000040ff637230 */ /* 0x000fe20000004100 */
[----:B------:R-:W-:Y:S01]  /*d060*/  SHF.R.U32.HI R64, RZ, 0x8, R81 ;  /* 0x00000008ff407819 */ /* 0x000fe20000011651 */
[----:B------:R-:W-:-:S02]  /*d070*/  HADD2.F32 R66, -RZ, R66.H1_H1 ;  /* 0x30000042ff427230 */ /* 0x000fc40000004100 */
[-C--:B------:R-:W-:Y:S01]  /*d080*/  FMUL.FTZ R80, R95, R70.reuse ;  /* 0x000000465f507220 */ /* 0x080fe20000410000 */
[--C-:B------:R-:W-:Y:S02]  /*d090*/  HADD2.F32 R97, -RZ, R62.reuse.H1_H1 ;  /* 0x3000003eff617230 */ /* 0x100fe40000004100 */
[C---:B------:R-:W-:Y:S01]  /*d0a0*/  FMUL.FTZ R70, R93.reuse, R70 ;  /* 0x000000465d467220 */ /* 0x040fe20000410000 */
[----:B------:R-:W-:Y:S02]  /*d0b0*/  HADD2.F32 R68, -RZ, R62.H0_H0 ;  /* 0x2000003eff447230 */ /* 0x000fe40000004100 */
[-C--:B------:R-:W-:Y:S01]  /*d0c0*/  FMUL.FTZ R139, R66, R99.reuse ;  /* 0x00000063428b7220 */ /* 0x080fe20000410000 */
[C---:B------:R-:W-:Y:S01]  /*d0d0*/  FMUL.FTZ R99, R60.reuse, R99 ;  /* 0x000000633c637220 */ /* 0x040fe20000410000 */
[----:B------:R-:W-:Y:S02]  /*d0e0*/  F2FP.F16.E4M3.UNPACK_B R67, R47.H1 ;  /* 0x0000002fff43723e */ /* 0x000fe400030006ff */
[-C--:B------:R-:W-:Y:S01]  /*d0f0*/  FFMA.FTZ R62, R60, R97.reuse, -R139 ;  /* 0x000000613c3e7223 */ /* 0x080fe2000001088b */
[-C--:B------:R-:W-:Y:S01]  /*d100*/  FFMA.FTZ R93, R93, R68.reuse, -R80 ;  /* 0x000000445d5d7223 */ /* 0x080fe20000010850 */
[----:B------:R-:W-:Y:S01]  /*d110*/  FFMA.FTZ R95, R95, R68, R70 ;  /* 0x000000445f5f7223 */ /* 0x000fe20000010046 */
[----:B------:R-:W-:Y:S01]  /*d120*/  FFMA.FTZ R60, R66, R97, R99 ;  /* 0x00000061423c7223 */ /* 0x000fe20000010063 */
[----:B------:R-:W-:Y:S01]  /*d130*/  LOP3.LUT R66, R81, 0xff0000ff, RZ, 0xc0, !PT ;  /* 0xff0000ff51427812 */ /* 0x000fe200078ec0ff */
[----:B------:R-:W-:Y:S01]  /*d140*/  IMAD.SHL.U32 R97, R64, 0x100, RZ ;  /* 0x0000010040617824 */ /* 0x000fe200078e00ff */
[----:B------:R-:W-:-:S02]  /*d150*/  SHF.R.U32.HI R80, RZ, 0x10, R81 ;  /* 0x00000010ff507819 */ /* 0x000fc40000011651 */
[----:B------:R-:W-:Y:S02]  /*d160*/  SHF.R.U32.HI R68, RZ, 0x8, R83 ;  /* 0x00000008ff447819 */ /* 0x000fe40000011653 */
[--C-:B------:R-:W-:Y:S02]  /*d170*/  SHF.R.U32.HI R81, RZ, 0x8, R69.reuse ;  /* 0x00000008ff517819 */ /* 0x100fe40000011645 */
[----:B------:R-:W-:Y:S01]  /*d180*/  LOP3.LUT R70, R83, 0xff0000ff, RZ, 0xc0, !PT ;  /* 0xff0000ff53467812 */ /* 0x000fe200078ec0ff */
[----:B------:R-:W-:Y:S01]  /*d190*/  IMAD.SHL.U32 R99, R68, 0x100, RZ ;  /* 0x0000010044637824 */ /* 0x000fe200078e00ff */
[----:B------:R-:W-:Y:S01]  /*d1a0*/  LOP3.LUT R83, R69, 0xff0000ff, RZ, 0xc0, !PT ;  /* 0xff0000ff45537812 */ /* 0x000fe200078ec0ff */
[----:B------:R-:W-:Y:S01]  /*d1b0*/  IMAD.SHL.U32 R68, R81, 0x100, RZ ;  /* 0x0000010051447824 */ /* 0x000fe200078e00ff */
[----:B------:R-:W-:Y:S01]  /*d1c0*/  SHF.R.U32.HI R69, RZ, 0x10, R69 ;  /* 0x00000010ff457819 */ /* 0x000fe20000011645 */
[----:B------:R-:W-:Y:S01]  /*d1d0*/  IMAD.SHL.U32 R81, R92, 0x100, RZ ;  /* 0x000001005c517824 */ /* 0x000fe200078e00ff */
[----:B------:R-:W-:-:S02]  /*d1e0*/  LOP3.LUT R64, R70, 0xff00, R99, 0xf8, !PT ;  /* 0x0000ff0046407812 */ /* 0x000fc400078ef863 */
[----:B------:R-:W-:Y:S01]  /*d1f0*/  LOP3.LUT R70, R83, 0xff00, R68, 0xf8, !PT ;  /* 0x0000ff0053467812 */ /* 0x000fe200078ef844 */
[----:B------:R-:W-:Y:S01]  /*d200*/  IMAD.U32 R83, R82, 0x10000, RZ ;  /* 0x0001000052537824 */ /* 0x000fe200078e00ff */
[----:B------:R-:W-:Y:S02]  /*d210*/  SHF.L.U32 R69, R69, 0x10, RZ ;  /* 0x0000001045457819 */ /* 0x000fe400000006ff */
[----:B------:R-:W-:Y:S01]  /*d220*/  LOP3.LUT R94, R94, 0xff00, R81, 0xf8, !PT ;  /* 0x0000ff005e5e7812 */ /* 0x000fe200078ef851 */
[----:B------:R-:W-:Y:S01]  /*d230*/  IMAD.U32 R81, R80, 0x10000, RZ ;  /* 0x0001000050517824 */ /* 0x000fe200078e00ff */
[----:B------:R-:W-:Y:S02]  /*d240*/  LOP3.LUT R66, R66, 0xff00, R97, 0xf8, !PT ;  /* 0x0000ff0042427812 */ /* 0x000fe400078ef861 */
[----:B------:R-:W-:Y:S02]  /*d250*/  LOP3.LUT R69, R70, 0xff0000, R69, 0xf8, !PT ;  /* 0x00ff000046457812 */ /* 0x000fe400078ef845 */
[----:B------:R-:W-:-:S02]  /*d260*/  LOP3.LUT R68, R66, 0xff0000, R81, 0xf8, !PT ;  /* 0x00ff000042447812 */ /* 0x000fc400078ef851 */
[----:B------:R-:W-:Y:S02]  /*d270*/  F2FP.F16.E4M3.UNPACK_B R58, R69 ;  /* 0x00000045ff3a723e */ /* 0x000fe400020006ff */
[----:B------:R-:W-:Y:S02]  /*d280*/  F2FP.SATFINITE.E4M3.F32.PACK_AB_MERGE_C R46, R62, R93, R50 ;  /* 0x0000005d3e2e723e */ /* 0x000fe40004807032 */
[----:B------:R-:W-:Y:S01]  /*d290*/  F2FP.F16.E4M3.UNPACK_B R61, R68 ;  /* 0x00000044ff3d723e */ /* 0x000fe200020006ff */
[----:B------:R-:W-:Y:S01]  /*d2a0*/  HADD2.F32 R70, -RZ, R58.H0_H0 ;  /* 0x2000003aff467230 */ /* 0x000fe20000004100 */
[----:B------:R-:W-:Y:S01]  /*d2b0*/  F2FP.SATFINITE.E4M3.F32.PACK_AB_MERGE_C R50, R60, R95, R65 ;  /* 0x0000005f3c32723e */ /* 0x000fe20004807041 */
[----:B------:R-:W-:Y:S01]  /*d2c0*/  HADD2.F32 R60, -RZ, R57.H1_H1 ;  /* 0x30000039ff3c7230 */ /* 0x000fe20000004100 */
[----:B------:R-:W-:Y:S01]  /*d2d0*/  F2FP.F16.E4M3.UNPACK_B R69, R69.H1 ;  /* 0x00000045ff45723e */ /* 0x000fe200030006ff */
[----:B------:R-:W-:Y:S02]  /*d2e0*/  HADD2.F32 R57, -RZ, R52.H0_H0 ;  /* 0x20000034ff397230 */ /* 0x000fe40000004100 */
[----:B------:R-:W-:Y:S01]  /*d2f0*/  FMUL.FTZ R80, R59, R70 ;  /* 0x000000463b507220 */ /* 0x000fe20000410000 */
[----:B------:R-:W-:Y:S01]  /*d300*/  HADD2.F32 R63, -RZ, R58.H1_H1 ;  /* 0x3000003aff3f7230 */ /* 0x000fe20000004100 */
[----:B------:R-:W-:Y:S01]  /*d310*/  F2FP.F16.E4M3.UNPACK_B R68, R68.H1 ;  /* 0x00000044ff44723e */ /* 0x000fe200030006ff */
[----:B------:R-:W-:-:S02]  /*d320*/  HADD2.F32 R62, -RZ, R61.H0_H0 ;  /* 0x2000003dff3e7230 */ /* 0x000fc40000004100 */
[C---:B------:R-:W-:Y:S01]  /*d330*/  FMUL.FTZ R70, R57.reuse, R70 ;  /* 0x0000004639467220 */ /* 0x040fe20000410000 */
[----:B------:R-:W-:Y:S02]  /*d340*/  HADD2.F32 R58, -RZ, R52.H1_H1 ;  /* 0x30000034ff3a7230 */ /* 0x000fe40000004100 */
[-C--:B------:R-:W-:Y:S01]  /*d350*/  FMUL.FTZ R65, R60, R63.reuse ;  /* 0x0000003f3c417220 */ /* 0x080fe20000410000 */
[----:B------:R-:W-:Y:S02]  /*d360*/  HADD2.F32 R61, -RZ, R61.H1_H1 ;  /* 0x3000003dff3d7230 */ /* 0x000fe40000004100 */
[-C--:B------:R-:W-:Y:S01]  /*d370*/  FFMA.FTZ R52, R57, R62.reuse, -R80 ;  /* 0x0000003e39347223 */ /* 0x080fe20000010850 */
[----:B------:R-:W-:Y:S01]  /*d380*/  FFMA.FTZ R57, R59, R62, R70 ;  /* 0x0000003e3b397223 */ /* 0x000fe20000010046 */
[C---:B------:R-:W-:Y:S01]  /*d390*/  FMUL.FTZ R63, R58.reuse, R63 ;  /* 0x0000003f3a3f7220 */ /* 0x040fe20000410000 */
[----:B------:R-:W-:Y:S01]  /*d3a0*/  F2FP.F16.E4M3.UNPACK_B R59, R45.H1 ;  /* 0x0000002dff3b723e */ /* 0x000fe200030006ff */
[----:B------:R-:W-:Y:S01]  /*d3b0*/  FFMA.FTZ R45, R58, R61, -R65 ;  /* 0x0000003d3a2d7223 */ /* 0x000fe20000010841 */
[----:B------:R-:W-:-:S02]  /*d3c0*/  HADD2.F32 R70, -RZ, R69.H0_H0 ;  /* 0x20000045ff467230 */ /* 0x000fc40000004100 */
[----:B------:R-:W-:Y:S01]  /*d3d0*/  FFMA.FTZ R58, R60, R61, R63 ;  /* 0x0000003d3c3a7223 */ /* 0x000fe2000001003f */
[----:B------:R-:W-:Y:S01]  /*d3e0*/  F2FP.F16.E4M3.UNPACK_B R61, R49.H1 ;  /* 0x00000031ff3d723e */ /* 0x000fe200030006ff */
[--C-:B------:R-:W-:Y:S01]  /*d3f0*/  HADD2.F32 R49, -RZ, R59.reuse.H0_H0 ;  /* 0x2000003bff317230 */ /* 0x100fe20000004100 */
[----:B------:R-:W-:Y:S01]  /*d400*/  LOP3.LUT R66, R94, 0xff0000, R71, 0xf8, !PT ;  /* 0x00ff00005e427812 */ /* 0x000fe200078ef847 */
[----:B------:R-:W-:Y:S01]  /*d410*/  HADD2.F32 R60, -RZ, R59.H1_H1 ;  /* 0x3000003bff3c7230 */ /* 0x000fe20000004100 */
[----:B------:R-:W-:Y:S01]  /*d420*/  F2FP.F16.E4M3.UNPACK_B R65, R51 ;  /* 0x00000033ff41723e */ /* 0x000fe200020006ff */
[--C-:B------:R-:W-:Y:S01]  /*d430*/  HADD2.F32 R59, -RZ, R61.reuse.H0_H0 ;  /* 0x2000003dff3b7230 */ /* 0x100fe20000004100 */
[----:B------:R-:W-:Y:S01]  /*d440*/  LOP3.LUT R64, R64, 0xff0000, R83, 0xf8, !PT ;  /* 0x00ff000040407812 */ /* 0x000fe200078ef853 */
[----:B------:R-:W-:Y:S02]  /*d450*/  HADD2.F32 R61, -RZ, R61.H1_H1 ;  /* 0x3000003dff3d7230 */ /* 0x000fe40000004100 */
[----:B------:R-:W-:-:S02]  /*d460*/  HADD2.F32 R69, -RZ, R69.H1_H1 ;  /* 0x30000045ff457230 */ /* 0x000fc40000004100 */
[-C--:B------:R-:W-:Y:S01]  /*d470*/  FMUL.FTZ R80, R59, R70.reuse ;  /* 0x000000463b507220 */ /* 0x080fe20000410000 */
[--C-:B------:R-:W-:Y:S02]  /*d480*/  HADD2.F32 R62, -RZ, R68.reuse.H0_H0 ;  /* 0x20000044ff3e7230 */ /* 0x100fe40000004100 */
[----:B------:R-:W-:Y:S01]  /*d490*/  FMUL.FTZ R70, R49, R70 ;  /* 0x0000004631467220 */ /* 0x000fe20000410000 */
[----:B------:R-:W-:Y:S02]  /*d4a0*/  HADD2.F32 R68, -RZ, R68.H1_H1 ;  /* 0x30000044ff447230 */ /* 0x000fe40000004100 */
[-C--:B------:R-:W-:Y:S01]  /*d4b0*/  FMUL.FTZ R63, R61, R69.reuse ;  /* 0x000000453d3f7220 */ /* 0x080fe20000410000 */
[C---:B------:R-:W-:Y:S01]  /*d4c0*/  FMUL.FTZ R82, R60.reuse, R69 ;  /* 0x000000453c527220 */ /* 0x040fe20000410000 */
[-C--:B------:R-:W-:Y:S01]  /*d4d0*/  FFMA.FTZ R49, R49, R62.reuse, -R80 ;  /* 0x0000003e31317223 */ /* 0x080fe20000010850 */
[----:B------:R-:W-:Y:S01]  /*d4e0*/  FFMA.FTZ R59, R59, R62, R70 ;  /* 0x0000003e3b3b7223 */ /* 0x000fe20000010046 */
[-C--:B------:R-:W-:Y:S01]  /*d4f0*/  FFMA.FTZ R60, R60, R68.reuse, -R63 ;  /* 0x000000443c3c7223 */ /* 0x080fe2000001083f */
[----:B------:R-:W-:Y:S01]  /*d500*/  FFMA.FTZ R62, R61, R68, R82 ;  /* 0x000000443d3e7223 */ /* 0x000fe20000010052 */
[----:B------:R-:W-:Y:S01]  /*d510*/  F2FP.F16.E4M3.UNPACK_B R61, R47 ;  /* 0x0000002fff3d723e */ /* 0x000fe200020006ff */
[--C-:B------:R-:W-:Y:S01]  /*d520*/  HADD2.F32 R70, -RZ, R65.reuse.H0_H0 ;  /* 0x20000041ff467230 */ /* 0x100fe20000004100 */
[----:B------:R-:W-:Y:S01]  /*d530*/  F2FP.F16.E4M3.UNPACK_B R63, R66 ;  /* 0x00000042ff3f723e */ /* 0x000fe200020006ff */
[----:B------:R-:W-:Y:S01]  /*d540*/  HADD2.F32 R65, -RZ, R65.H1_H1 ;  /* 0x30000041ff417230 */ /* 0x000fe20000004100 */
[----:B------:R-:W-:Y:S01]  /*d550*/  F2FP.F16.E4M3.UNPACK_B R69, R51.H1 ;  /* 0x00000033ff45723e */ /* 0x000fe200030006ff */
        /* <DEDUP_REMOVED lines=8> */
[C---:B------:R-:W-:Y:S01]  /*d5e0*/  FMUL.FTZ R93, R51.reuse, R68 ;  /* 0x00000044335d7220 */ /* 0x040fe20000410000 */
[----:B------:R-:W-:Y:S01]  /*d5f0*/  HADD2.F32 R83, -RZ, R82.H0_H0 ;  /* 0x20000052ff537230 */ /* 0x000fe20000004100 */
[----:B------:R-:W-:Y:S01]  /*d600*/  F2FP.SATFINITE.E4M3.F32.PACK_AB_MERGE_C R49, R60, R49, RZ ;  /* 0x000000313c31723e */ /* 0x000fe200048070ff */
[----:B------:R-:W-:Y:S02]  /*d610*/  HADD2.F32 R68, -RZ, R67.H0_H0 ;  /* 0x20000043ff447230 */ /* 0x000fe40000004100 */
[-C--:B------:R-:W-:Y:S01]  /*d620*/  FFMA.FTZ R51, R51, R80.reuse, -R92 ;  /* 0x0000005033337223 */ /* 0x080fe2000001085c */
[----:B------:R-:W-:Y:S02]  /*d630*/  HADD2.F32 R81, -RZ, R66.H0_H0 ;  /* 0x20000042ff517230 */ /* 0x000fe40000004100 */
[----:B------:R-:W-:Y:S01]  /*d640*/  FFMA.FTZ R64, R70, R80, R93 ;  /* 0x0000005046407223 */ /* 0x000fe2000001005d */
[----:B------:R-:W-:-:S02]  /*d650*/  HADD2.F32 R70, -RZ, R69.H1_H1 ;  /* 0x30000045ff467230 */ /* 0x000fc40000004100 */
[-C--:B------:R-:W-:Y:S01]  /*d660*/  FMUL.FTZ R80, R68, R83.reuse ;  /* 0x0000005344507220 */ /* 0x080fe20000410000 */
[----:B------:R-:W-:Y:S02]  /*d670*/  HADD2.F32 R82, -RZ, R82.H1_H1 ;  /* 0x30000052ff527230 */ /* 0x000fe40000004100 */
[C---:B------:R-:W-:Y:S01]  /*d680*/  FMUL.FTZ R95, R71.reuse, R83 ;  /* 0x00000053475f7220 */ /* 0x040fe20000410000 */
[----:B------:R-:W-:Y:S02]  /*d690*/  HADD2.F32 R67, -RZ, R67.H1_H1 ;  /* 0x30000043ff437230 */ /* 0x000fe40000004100 */
[----:B------:R-:W-:Y:S01]  /*d6a0*/  FFMA.FTZ R69, R71, R81, R80 ;  /* 0x0000005147457223 */ /* 0x000fe20000010050 */
[----:B------:R-:W-:Y:S02]  /*d6b0*/  HADD2.F32 R71, -RZ, R66.H1_H1 ;  /* 0x30000042ff477230 */ /* 0x000fe40000004100 */
[----:B------:R-:W-:Y:S01]  /*d6c0*/  FMUL.FTZ R66, R70, R82 ;  /* 0x0000005246427220 */ /* 0x000fe20000410000 */
[----:B------:R-:W-:-:S02]  /*d6d0*/  HADD2.F32 R80, -RZ, R63.H1_H1 ;  /* 0x3000003fff507230 */ /* 0x000fc40000004100 */
[C---:B------:R-:W-:Y:S01]  /*d6e0*/  FMUL.FTZ R63, R67.reuse, R82 ;  /* 0x00000052433f7220 */ /* 0x040fe20000410000 */
[----:B------:R-:W-:Y:S02]  /*d6f0*/  HADD2.F32 R61, -RZ, R61.H1_H1 ;  /* 0x3000003dff3d7230 */ /* 0x000fe40000004100 */
[----:B------:R-:W-:Y:S01]  /*d700*/  FFMA.FTZ R67, R67, R71, -R66 ;  /* 0x0000004743437223 */ /* 0x000fe20000010842 */
[----:B------:R-:W-:Y:S02]  /*d710*/  HADD2.F32 R66, -RZ, R47.H1_H1 ;  /* 0x3000002fff427230 */ /* 0x000fe40000004100 */
[----:B------:R-:W-:Y:S01]  /*d720*/  FFMA.FTZ R68, R68, R81, -R95 ;  /* 0x0000005144447223 */ /* 0x000fe2000001085f */
[-C--:B------:R-:W-:Y:S01]  /*d730*/  FMUL.FTZ R82, R65, R80.reuse ;  /* 0x0000005041527220 */ /* 0x080fe20000410000 */
[C---:B------:R-:W-:Y:S01]  /*d740*/  FMUL.FTZ R80, R61.reuse, R80 ;  /* 0x000000503d507220 */ /* 0x040fe20000410000 */
[----:B------:R-:W-:Y:S01]  /*d750*/  FFMA.FTZ R70, R70, R71, R63 ;  /* 0x0000004746467223 */ /* 0x000fe2000001003f */
[----:B------:R-:W-:Y:S01]  /*d760*/  F2FP.SATFINITE.E4M3.F32.PACK_AB_MERGE_C R59, R62, R59, RZ ;  /* 0x0000003b3e3b723e */ /* 0x000fe200048070ff */
[-C--:B------:R-:W-:Y:S01]  /*d770*/  FFMA.FTZ R82, R61, R66.reuse, -R82 ;  /* 0x000000423d527223 */ /* 0x080fe20000010852 */
[----:B------:R-:W-:Y:S01]  /*d780*/  FFMA.FTZ R65, R65, R66, R80 ;  /* 0x0000004241417223 */ /* 0x000fe20000010050 */
[----:B------:R-:W-:-:S02]  /*d790*/  F2FP.SATFINITE.E4M3.F32.PACK_AB_MERGE_C R67, R67, R68, RZ ;  /* 0x000000444343723e */ /* 0x000fc400048070ff */
[----:B------:R-:W-:Y:S02]  /*d7a0*/  F2FP.SATFINITE.E4M3.F32.PACK_AB_MERGE_C R69, R70, R69, RZ ;  /* 0x000000454645723e */ /* 0x000fe400048070ff */
[----:B------:R-:W-:Y:S02]  /*d7b0*/  F2FP.SATFINITE.E4M3.F32.PACK_AB_MERGE_C R45, R45, R52, R49 ;  /* 0x000000342d2d723e */ /* 0x000fe40004807031 */
[----:B------:R-:W-:Y:S02]  /*d7c0*/  F2FP.SATFINITE.E4M3.F32.PACK_AB_MERGE_C R47, R82, R51, R67 ;  /* 0x00000033522f723e */ /* 0x000fe40004807043 */
[----:B------:R-:W-:Y:S02]  /*d7d0*/  F2FP.SATFINITE.E4M3.F32.PACK_AB_MERGE_C R49, R58, R57, R59 ;  /* 0x000000393a31723e */ /* 0x000fe4000480703b */
[----:B------:R-:W-:-:S07]  /*d7e0*/  F2FP.SATFINITE.E4M3.F32.PACK_AB_MERGE_C R51, R65, R64, R69 ;  /* 0x000000404133723e */ /* 0x000fce0004807045 */
.L_x_418:
[----:B------:R-:W-:Y:S05]  /*d7f0*/  BSYNC B2 ;  /* 0x0000000000027941 */ /* 0x000fea0003800000 */
.L_x_417:
[----:B------:R-:W-:-:S13]  /*d800*/  ISETP.GE.AND P3, PT, R55, R156, PT ;  /* 0x0000009c3700720c */ /* 0x000fda0003f66270 */
[--C-:B------:R-:W-:Y:S02]  /*d810*/  @!P3 SHF.R.S32.HI R57, RZ, 0x1f, R55.reuse ;  /* 0x0000001fff39b819 */ /* 0x100fe40000011437 */
[----:B------:R-:W-:-:S04]  /*d820*/  @!P3 IADD3 R55, P4, P5, R118, R136, R55 ;  /* 0x000000887637b210 */ /* 0x000fc80007d9e037 */
[----:B------:R-:W-:Y:S02]  /*d830*/  @!P3 IADD3.X R58, R4, R56, R57, P4, P5 ;  /* 0x00000038043ab210 */ /* 0x000fe400027ea439 */
[----:B------:R-:W-:-:S05]  /*d840*/  IADD3 R52, P4, R53, R124, RZ ;  /* 0x0000007c35347210 */ /* 0x000fca0007f9e0ff */
[----:B------:R-:W-:Y:S01]  /*d850*/  IMAD.X R53, R54, 0x1, R125, P4 ;  /* 0x0000000136357824 */ /* 0x000fe200020e067d */
[----:B------:R-:W-:-:S04]  /*d860*/  @!P3 IADD3 R54, P4, R55, R124, RZ ;  /* 0x0000007c3736b210 */ /* 0x000fc80007f9e0ff */
[----:B-1----:R1:W-:Y:S01]  /*d870*/  STG.E.128 desc[UR54][R52.64], R44 ;  /* 0x0000002c34007986 */ /* 0x0023e2000c101d36 */
[----:B------:R-:W-:-:S05]  /*d880*/  @!P3 IMAD.X R55, R58, 0x1, R125, P4 ;  /* 0x000000013a37b824 */ /* 0x000fca00020e067d */
[----:B---3--:R1:W-:Y:S03]  /*d890*/  @!P3 STG.E.128 desc[UR54][R54.64], R48 ;  /* 0x000000303600b986 */ /* 0x0083e6000c101d36 */
.L_x_416:
[----:B------:R-:W-:Y:S05]  /*d8a0*/  BSYNC B1 ;  /* 0x0000000000017941 */ /* 0x000fea0003800000 */
.L_x_415:
[----:B------:R-:W-:Y:S01]  /*d8b0*/  ISETP.NE.AND P3, PT, R35, RZ, PT ;  /* 0x000000ff2300720c */ /* 0x000fe20003f65270 */
[----:B------:R-:W-:-:S12]  /*d8c0*/  BSSY B1, `(.L_x_419) ;  /* 0x00000f8000017945 */ /* 0x000fd80003800000 */
[----:B------:R-:W-:Y:S05]  /*d8d0*/  @!P3 BRA `(.L_x_420) ;  /* 0x0000000c00d8b947 */ /* 0x000fea0003800000 */
[----:B-1----:R-:W-:Y:S01]  /*d8e0*/  SEL R44, R121, R162, !P1 ;  /* 0x000000a2792c7207 */ /* 0x002fe20004800000 */
        /* <DEDUP_REMOVED lines=22> */
[----:B------:R-:W-:Y:S01]  /*da50*/  SHF.R.U32.HI R58, RZ, 0x8, R85 ;  /* 0x00000008ff3a7819 */ /* 0x000fe20000011655 */
[----:B---3--:R-:W-:Y:S01]  /*da60*/  IMAD.MOV.U32 R61, RZ, RZ, R48 ;  /* 0x000000ffff3d7224 */ /* 0x008fe200078e0030 */
[----:B-1----:R-:W-:Y:S01]  /*da70*/  MOV R60, R44 ;  /* 0x0000002c003c7202 */ /* 0x002fe20000000f00 */
[----:B------:R-:W-:Y:S01]  /*da80*/  IMAD.MOV.U32 R59, RZ, RZ, R50 ;  /* 0x000000ffff3b7224 */ /* 0x000fe200078e0032 */
[----:B------:R-:W-:Y:S01]  /*da90*/  LOP3.LUT R63, R85, 0xff0000ff, RZ, 0xc0, !PT ;  /* 0xff0000ff553f7812 */ /* 0x000fe200078ec0ff */
[----:B------:R-:W-:Y:S01]  /*daa0*/  IMAD.SHL.U32 R44, R58, 0x100, RZ ;  /* 0x000001003a2c7824 */ /* 0x000fe200078e00ff */
[----:B------:R-:W-:Y:S01]  /*dab0*/  SHF.R.U32.HI R66, RZ, 0x8, R87 ;  /* 0x00000008ff427819 */ /* 0x000fe20000011657 */
[----:B------:R-:W-:Y:S01]  /*dac0*/  IMAD.MOV.U32 R58, RZ, RZ, R46 ;  /* 0x000000ffff3a7224 */ /* 0x000fe200078e002e */
[----:B------:R-:W-:Y:S02]  /*dad0*/  SHF.R.U32.HI R64, RZ, 0x8, R73 ;  /* 0x00000008ff407819 */ /* 0x000fe40000011649 */
[----:B------:R-:W-:Y:S01]  /*dae0*/  LOP3.LUT R63, R63, 0xff00, R44, 0xf8, !PT ;  /* 0x0000ff003f3f7812 */ /* 0x000fe200078ef82c */
[----:B------:R-:W-:Y:S01]  /*daf0*/  IMAD.SHL.U32 R44, R66, 0x100, RZ ;  /* 0x00000100422c7824 */ /* 0x000fe200078e00ff */
[----:B------:R-:W-:Y:S01]  /*db00*/  SHF.R.U32.HI R69, RZ, 0x10, R85 ;  /* 0x00000010ff457819 */ /* 0x000fe20000011655 */
[----:B------:R-:W-:Y:S01]  /*db10*/  IMAD.SHL.U32 R46, R64, 0x100, RZ ;  /* 0x00000100402e7824 */ /* 0x000fe200078e00ff */
[----:B------:R-:W-:-:S02]  /*db20*/  SHF.R.U32.HI R68, RZ, 0x10, R87 ;  /* 0x00000010ff447819 */ /* 0x000fc40000011657 */
[----:B------:R-:W-:Y:S02]  /*db30*/  LOP3.LUT R65, R87, 0xff0000ff, RZ, 0xc0, !PT ;  /* 0xff0000ff57417812 */ /* 0x000fe400078ec0ff */
[----:B------:R-:W-:Y:S02]  /*db40*/  LOP3.LUT R67, R73, 0xff0000ff, RZ, 0xc0, !PT ;  /* 0xff0000ff49437812 */ /* 0x000fe400078ec0ff */
[----:B------:R-:W-:Y:S02]  /*db50*/  SHF.R.U32.HI R62, RZ, 0x8, R75 ;  /* 0x00000008ff3e7819 */ /* 0x000fe4000001164b */
[----:B------:R-:W-:Y:S02]  /*db60*/  SHF.L.U32 R48, R69, 0x10, RZ ;  /* 0x0000001045307819 */ /* 0x000fe400000006ff */
[----:B------:R-:W-:Y:S01]  /*db70*/  LOP3.LUT R65, R65, 0xff00, R44, 0xf8, !PT ;  /* 0x0000ff0041417812 */ /* 0x000fe200078ef82c */
[----:B------:R-:W-:Y:S01]  /*db80*/  IMAD.U32 R44, R68, 0x10000, RZ ;  /* 0x00010000442c7824 */ /* 0x000fe200078e00ff */
[----:B------:R-:W-:Y:S01]  /*db90*/  LOP3.LUT R69, R67, 0xff00, R46, 0xf8, !PT ;  /* 0x0000ff0043457812 */ /* 0x000fe200078ef82e */
[----:B------:R-:W-:Y:S01]  /*dba0*/  IMAD.SHL.U32 R50, R62, 0x100, RZ ;  /* 0x000001003e327824 */ /* 0x000fe200078e00ff */
[----:B------:R-:W-:-:S02]  /*dbb0*/  F2FP.F16.E4M3.UNPACK_B R67, R161.H1 ;  /* 0x000000a1ff43723e */ /* 0x000fc400030006ff */
[----:B------:R-:W-:Y:S02]  /*dbc0*/  F2FP.F16.E4M3.UNPACK_B R64, R61.H1 ;  /* 0x0000003dff40723e */ /* 0x000fe400030006ff */
[----:B------:R-:W-:Y:S01]  /*dbd0*/  F2FP.F16.E4M3.UNPACK_B R62, R60.H1 ;  /* 0x0000003cff3e723e */ /* 0x000fe200030006ff */
[----:B------:R-:W-:Y:S01]  /*dbe0*/  HADD2.F32 R46, -RZ, R67.H0_H0 ;  /* 0x20000043ff2e7230 */ /* 0x000fe20000004100 */
[----:B------:R-:W-:Y:S02]  /*dbf0*/  SHF.R.U32.HI R52, RZ, 0x10, R73 ;  /* 0x00000010ff347819 */ /* 0x000fe40000011649 */
[----:B------:R-:W-:Y:S02]  /*dc00*/  LOP3.LUT R71, R75, 0xff0000ff, RZ, 0xc0, !PT ;  /* 0xff0000ff4b477812 */ /* 0x000fe400078ec0ff */
[----:B------:R-:W-:Y:S01]  /*dc10*/  LOP3.LUT R44, R65, 0xff0000, R44, 0xf8, !PT ;  /* 0x00ff0000412c7812 */ /* 0x000fe200078ef82c */
[----:B------:R-:W-:Y:S01]  /*dc20*/  HADD2.F32 R65, -RZ, R64.H0_H0 ;  /* 0x20000040ff417230 */ /* 0x000fe20000004100 */
[----:B------:R-:W-:-:S02]  /*dc30*/  F2FP.F16.E4M3.UNPACK_B R66, R159.H1 ;  /* 0x0000009fff42723e */ /* 0x000fc400030006ff */
[----:B------:R-:W-:Y:S02]  /*dc40*/  SHF.R.U32.HI R57, RZ, 0x10, R75 ;  /* 0x00000010ff397819 */ /* 0x000fe4000001164b */
[----:B------:R-:W-:Y:S01]  /*dc50*/  LOP3.LUT R48, R63, 0xff0000, R48, 0xf8, !PT ;  /* 0x00ff00003f307812 */ /* 0x000fe200078ef830 */
[----:B------:R-:W-:Y:S01]  /*dc60*/  HADD2.F32 R63, -RZ, R62.H0_H0 ;  /* 0x2000003eff3f7230 */ /* 0x000fe20000004100 */
[----:B------:R-:W-:Y:S01]  /*dc70*/  LOP3.LUT R70, R71, 0xff00, R50, 0xf8, !PT ;  /* 0x0000ff0047467812 */ /* 0x000fe200078ef832 */
[----:B------:R-:W-:Y:S02]  /*dc80*/  IMAD.U32 R50, R52, 0x10000, RZ ;  /* 0x0001000034327824 */ /* 0x000fe400078e00ff */
[-C--:B------:R-:W-:Y:S01]  /*dc90*/  FMUL.FTZ R52, R65, R46.reuse ;  /* 0x0000002e41347220 */ /* 0x080fe20000410000 */
[----:B------:R-:W-:Y:S02]  /*dca0*/  HADD2.F32 R68, -RZ, R66.H0_H0 ;  /* 0x20000042ff447230 */ /* 0x000fe40000004100 */
[----:B------:R-:W-:Y:S01]  /*dcb0*/  FMUL.FTZ R72, R63, R46 ;  /* 0x0000002e3f487220 */ /* 0x000fe20000410000 */
[----:B------:R-:W-:Y:S01]  /*dcc0*/  IMAD.U32 R57, R57, 0x10000, RZ ;  /* 0x0001000039397824 */ /* 0x000fe200078e00ff */
[----:B------:R-:W-:Y:S01]  /*dcd0*/  F2FP.F16.E4M3.UNPACK_B R161, R161 ;  /* 0x000000a1ffa1723e */ /* 0x000fe200020006ff */
[----:B------:R-:W-:-:S02]  /*dce0*/  HADD2.F32 R62, -RZ, R62.H1_H1 ;  /* 0x3000003eff3e7230 */ /* 0x000fc40000004100 */
[-C--:B------:R-:W-:Y:S01]  /*dcf0*/  FFMA.FTZ R52, R63, R68.reuse, -R52 ;  /* 0x000000443f347223 */ /* 0x080fe20000010834 */
[----:B------:R-:W-:Y:S01]  /*dd00*/  HADD2.F32 R63, -RZ, R67.H1_H1 ;  /* 0x30000043ff3f7230 */ /* 0x000fe20000004100 */
[----:B------:R-:W-:Y:S01]  /*dd10*/  LOP3.LUT R46, R70, 0xff0000, R57, 0xf8, !PT ;  /* 0x00ff0000462e7812 */ /* 0x000fe200078ef839 */
[----:B------:R-:W-:Y:S01]  /*dd20*/  FFMA.FTZ R57, R65, R68, R72 ;  /* 0x0000004441397223 */ /* 0x000fe20000010048 */
[----:B------:R-:W-:Y:S01]  /*dd30*/  HADD2.F32 R67, -RZ, R64.H1_H1 ;  /* 0x30000040ff437230 */ /* 0x000fe20000004100 */
[----:B------:R-:W-:Y:S01]  /*dd40*/  F2FP.F16.E4M3.UNPACK_B R65, R61 ;  /* 0x0000003dff41723e */ /* 0x000fe200020006ff */
[----:B------:R-:W-:Y:S01]  /*dd50*/  HADD2.F32 R68, -RZ, R66.H1_H1 ;  /* 0x30000042ff447230 */ /* 0x000fe20000004100 */
[----:B------:R-:W-:Y:S01]  /*dd60*/  F2FP.F16.E4M3.UNPACK_B R64, R60 ;  /* 0x0000003cff40723e */ /* 0x000fe200020006ff */
[-C--:B------:R-:W-:Y:S01]  /*dd70*/  FMUL.FTZ R60, R62, R63.reuse ;  /* 0x0000003f3e3c7220 */ /* 0x080fe20000410000 */
[----:B------:R-:W-:Y:S01]  /*dd80*/  LOP3.LUT R50, R69, 0xff0000, R50, 0xf8, !PT ;  /* 0x00ff000045327812 */ /* 0x000fe200078ef832 */
[----:B------:R-:W-:Y:S01]  /*dd90*/  FMUL.FTZ R61, R67, R63 ;  /* 0x0000003f433d7220 */ /* 0x000fe20000410000 */
[----:B------:R-:W-:Y:S01]  /*dda0*/  F2FP.F16.E4M3.UNPACK_B R159, R159 ;  /* 0x0000009fff9f723e */ /* 0x000fe200020006ff */
[----:B------:R-:W-:-:S02]  /*ddb0*/  HADD2.F32 R69, -RZ, R161.H0_H0 ;  /* 0x200000a1ff457230 */ /* 0x000fc40000004100 */
[-C--:B------:R-:W-:Y:S01]  /*ddc0*/  FFMA.FTZ R60, R67, R68.reuse, R60 ;  /* 0x00000044433c7223 */ /* 0x080fe2000001003c */
[----:B------:R-:W-:Y:S02]  /*ddd0*/  HADD2.F32 R66, -RZ, R65.H0_H0 ;  /* 0x20000041ff427230 */ /* 0x000fe40000004100 */
[----:B------:R-:W-:Y:S01]  /*dde0*/  FFMA.FTZ R61, R62, R68, -R61 ;  /* 0x000000443e3d7223 */ /* 0x000fe2000001083d */
[--C-:B------:R-:W-:Y:S01]  /*ddf0*/  HADD2.F32 R63, -RZ, R64.reuse.H0_H0 ;  /* 0x20000040ff3f7230 */ /* 0x100fe20000004100 */
[----:B------:R-:W-:Y:S01]  /*de00*/  F2FP.F16.E4M3.UNPACK_B R67, R160.H1 ;  /* 0x000000a0ff43723e */ /* 0x000fe200030006ff */
[----:B------:R-:W-:Y:S02]  /*de10*/  HADD2.F32 R62, -RZ, R159.H0_H0 ;  /* 0x2000009fff3e7230 */ /* 0x000fe40000004100 */
[-C--:B------:R-:W-:Y:S01]  /*de20*/  FMUL.FTZ R68, R66, R69.reuse ;  /* 0x0000004542447220 */ /* 0x080fe20000410000 */
[----:B------:R-:W-:Y:S02]  /*de30*/  HADD2.F32 R161, -RZ, R161.H1_H1 ;  /* 0x300000a1ffa17230 */ /* 0x000fe40000004100 */
[----:B------:R-:W-:Y:S01]  /*de40*/  FMUL.FTZ R69, R63, R69 ;  /* 0x000000453f457220 */ /* 0x000fe20000410000 */
[----:B------:R-:W-:-:S02]  /*de50*/  HADD2.F32 R64, -RZ, R64.H1_H1 ;  /* 0x30000040ff407230 */ /* 0x000fc40000004100 */
[-C--:B------:R-:W-:Y:S01]  /*de60*/  FFMA.FTZ R63, R63, R62.reuse, -R68 ;  /* 0x0000003e3f3f7223 */ /* 0x080fe20000010844 */
[----:B------:R-:W-:Y:S01]  /*de70*/  HADD2.F32 R65, -RZ, R65.H1_H1 ;  /* 0x30000041ff417230 */ /* 0x000fe20000004100 */
[----:B------:R-:W-:Y:S01]  /*de80*/  F2FP.F16.E4M3.UNPACK_B R68, R59.H1 ;  /* 0x0000003bff44723e */ /* 0x000fe200030006ff */
[----:B------:R-:W-:Y:S02]  /*de90*/  HADD2.F32 R159, -RZ, R159.H1_H1 ;  /* 0x3000009fff9f7230 */ /* 0x000fe40000004100 */
[-C--:B------:R-:W-:Y:S01]  /*dea0*/  FMUL.FTZ R70, R64, R161.reuse ;  /* 0x000000a140467220 */ /* 0x080fe20000410000 */
[----:B------:R-:W-:Y:S01]  /*deb0*/  FFMA.FTZ R62, R66, R62, R69 ;  /* 0x0000003e423e7223 */ /* 0x000fe20000010045 */
[C---:B------:R-:W-:Y:S01]  /*dec0*/  FMUL.FTZ R69, R65.reuse, R161 ;  /* 0x000000a141457220 */ /* 0x040fe20000410000 */
[----:B------:R-:W-:Y:S01]  /*ded0*/  F2FP.F16.E4M3.UNPACK_B R71, R158.H1 ;  /* 0x0000009eff47723e */ /* 0x000fe200030006ff */
[----:B------:R-:W-:Y:S01]  /*dee0*/  FFMA.FTZ R65, R65, R159, R70 ;  /* 0x0000009f41417223 */ /* 0x000fe20000010046 */
[----:B------:R-:W-:Y:S01]  /*def0*/  F2FP.F16.E4M3.UNPACK_B R66, R58.H1 ;  /* 0x0000003aff42723e */ /* 0x000fe200030006ff */
[----:B------:R-:W-:-:S02]  /*df00*/  HADD2.F32 R73, -RZ, R67.H1_H1 ;  /* 0x30000043ff497230 */ /* 0x000fc40000004100 */
[----:B------:R-:W-:Y:S01]  /*df10*/  FFMA.FTZ R64, R64, R159, -R69 ;  /* 0x0000009f40407223 */ /* 0x000fe20000010845 */
[--C-:B------:R-:W-:Y:S01]  /*df20*/  HADD2.F32 R70, -RZ, R68.reuse.H1_H1 ;  /* 0x30000044ff467230 */ /* 0x100fe20000004100 */
[----:B------:R-:W-:Y:S01]  /*df30*/  F2FP.F16.E4M3.UNPACK_B R160, R160 ;  /* 0x000000a0ffa0723e */ /* 0x000fe200020006ff */
[----:B------:R-:W-:Y:S01]  /*df40*/  HADD2.F32 R69, -RZ, R68.H0_H0 ;  /* 0x20000044ff457230 */ /* 0x000fe20000004100 */
[----:B------:R-:W-:Y:S01]  /*df50*/  F2FP.F16.E4M3.UNPACK_B R58, R58 ;  /* 0x0000003aff3a723e */ /* 0x000fe200020006ff */
[----:B------:R-:W-:Y:S02]  /*df60*/  HADD2.F32 R72, -RZ, R71.H0_H0 ;  /* 0x20000047ff487230 */ /* 0x000fe40000004100 */
[----:B------:R-:W-:Y:S01]  /*df70*/  FMUL.FTZ R75, R70, R73 ;  /* 0x00000049464b7220 */ /* 0x000fe20000410000 */
[----:B------:R-:W-:Y:S01]  /*df80*/  HADD2.F32 R74, -RZ, R67.H0_H0 ;  /* 0x20000043ff4a7230 */ /* 0x000fe20000004100 */
[----:B------:R-:W-:Y:S01]  /*df90*/  F2FP.F16.E4M3.UNPACK_B R158, R158 ;  /* 0x0000009eff9e723e */ /* 0x000fe200020006ff */
[----:B------:R-:W-:Y:S01]  /*dfa0*/  HADD2.F32 R68, -RZ, R66.H1_H1 ;  /* 0x30000042ff447230 */ /* 0x000fe20000004100 */
[----:B------:R-:W-:Y:S01]  /*dfb0*/  F2FP.SATFINITE.E4M3.F32.PACK_AB_MERGE_C R52, R61, R52, RZ ;  /* 0x000000343d34723e */ /* 0x000fe200048070ff */
[----:B------:R-:W-:-:S02]  /*dfc0*/  HADD2.F32 R71, -RZ, R71.H1_H1 ;  /* 0x30000047ff477230 */ /* 0x000fc40000004100 */
[-C--:B------:R-:W-:Y:S01]  /*dfd0*/  FMUL.FTZ R80, R69, R74.reuse ;  /* 0x0000004a45507220 */ /* 0x080fe20000410000 */
[----:B------:R-:W-:Y:S02]  /*dfe0*/  HADD2.F32 R67, -RZ, R66.H0_H0 ;  /* 0x20000042ff437230 */ /* 0x000fe40000004100 */
[C---:B------:R-:W-:Y:S01]  /*dff0*/  FMUL.FTZ R73, R68.reuse, R73 ;  /* 0x0000004944497220 */ /* 0x040fe20000410000 */
[----:B------:R-:W-:Y:S01]  /*e000*/  F2FP.F16.E4M3.UNPACK_B R61, R45 ;  /* 0x0000002dff3d723e */ /* 0x000fe200020006ff */
[----:B------:R-:W-:Y:S01]  /*e010*/  FFMA.FTZ R81, R68, R71, -R75 ;  /* 0x0000004744517223 */ /* 0x000fe2000001084b */
[----:B------:R-:W-:Y:S01]  /*e020*/  F2FP.F16.E4M3.UNPACK_B R68, R59 ;  /* 0x0000003bff44723e */ /* 0x000fe200020006ff */
[C---:B------:R-:W-:Y:S01]  /*e030*/  FMUL.FTZ R74, R67.reuse, R74 ;  /* 0x0000004a434a7220 */ /* 0x040fe20000410000 */
[----:B------:R-:W-:Y:S01]  /*e040*/  FFMA.FTZ R66, R67, R72, -R80 ;  /* 0x0000004843427223 */ /* 0x000fe20000010850 */
[----:B------:R-:W-:Y:S01]  /*e050*/  FFMA.FTZ R80, R70, R71, R73 ;  /* 0x0000004746507223 */ /* 0x000fe20000010049 */
[----:B------:R-:W-:-:S02]  /*e060*/  HADD2.F32 R73, -RZ, R160.H1_H1 ;  /* 0x300000a0ff497230 */ /* 0x000fc40000004100 */
[----:B------:R-:W-:Y:S01]  /*e070*/  FFMA.FTZ R67, R69, R72, R74 ;  /* 0x0000004845437223 */ /* 0x000fe2000001004a */
[--C-:B------:R-:W-:Y:S02]  /*e080*/  HADD2.F32 R69, -RZ, R68.reuse.H0_H0 ;  /* 0x20000044ff457230 */ /* 0x100fe40000004100 */
[----:B------:R-:W-:Y:S02]  /*e090*/  HADD2.F32 R68, -RZ, R68.H1_H1 ;  /* 0x30000044ff447230 */ /* 0x000fe40000004100 */
[----:B------:R-:W-:Y:S01]  /*e0a0*/  HADD2.F32 R72, -RZ, R160.H0_H0 ;  /* 0x200000a0ff487230 */ /* 0x000fe20000004100 */
[----:B------:R-:W-:Y:S01]  /*e0b0*/  F2FP.SATFINITE.E4M3.F32.PACK_AB_MERGE_C R80, R80, R67, RZ ;  /* 0x000000435050723e */ /* 0x000fe200048070ff */
[--C-:B------:R-:W-:Y:S02]  /*e0c0*/  HADD2.F32 R59, -RZ, R58.reuse.H0_H0 ;  /* 0x2000003aff3b7230 */ /* 0x100fe40000004100 */
[----:B------:R-:W-:Y:S01]  /*e0d0*/  FMUL.FTZ R75, R68, R73 ;  /* 0x00000049444b7220 */ /* 0x000fe20000410000 */
[----:B------:R-:W-:-:S02]  /*e0e0*/  HADD2.F32 R58, -RZ, R58.H1_H1 ;  /* 0x3000003aff3a7230 */ /* 0x000fc40000004100 */
[-C--:B------:R-:W-:Y:S01]  /*e0f0*/  FMUL.FTZ R74, R69, R72.reuse ;  /* 0x00000048454a7220 */ /* 0x080fe20000410000 */
[--C-:B------:R-:W-:Y:S02]  /*e100*/  HADD2.F32 R71, -RZ, R158.reuse.H1_H1 ;  /* 0x3000009eff477230 */ /* 0x100fe40000004100 */
[C---:B------:R-:W-:Y:S01]  /*e110*/  FMUL.FTZ R72, R59.reuse, R72 ;  /* 0x000000483b487220 */ /* 0x040fe20000410000 */
[----:B------:R-:W-:Y:S02]  /*e120*/  HADD2.F32 R70, -RZ, R158.H0_H0 ;  /* 0x2000009eff467230 */ /* 0x000fe40000004100 */
[C---:B------:R-:W-:Y:S01]  /*e130*/  FMUL.FTZ R73, R58.reuse, R73 ;  /* 0x000000493a497220 */ /* 0x040fe20000410000 */
[----:B------:R-:W-:Y:S01]  /*e140*/  FFMA.FTZ R75, R58, R71, -R75 ;  /* 0x000000473a4b7223 */ /* 0x000fe2000001084b */
[----:B------:R-:W-:Y:S01]  /*e150*/  F2FP.SATFINITE.E4M3.F32.PACK_AB_MERGE_C R58, R60, R57, RZ ;  /* 0x000000393c3a723e */ /* 0x000fe200048070ff */
[----:B------:R-:W-:Y:S01]  /*e160*/  FFMA.FTZ R74, R59, R70, -R74 ;  /* 0x000000463b4a7223 */ /* 0x000fe2000001084a */
[----:B------:R-:W-:Y:S01]  /*e170*/  F2FP.SATFINITE.E4M3.F32.PACK_AB_MERGE_C R57, R81, R66, RZ ;  /* 0x000000425139723e */ /* 0x000fe200048070ff */
[----:B------:R-:W-:Y:S01]  /*e180*/  HADD2.F32 R60, -RZ, R61.H0_H0 ;  /* 0x2000003dff3c7230 */ /* 0x000fe20000004100 */
[----:B------:R-:W-:Y:S01]  /*e190*/  F2FP.SATFINITE.E4M3.F32.PACK_AB_MERGE_C R59, R64, R63, R52 ;  /* 0x0000003f403b723e */ /* 0x000fe20004807034 */
[----:B------:R-:W-:Y:S01]  /*e1a0*/  FFMA.FTZ R72, R69, R70, R72 ;  /* 0x0000004645487223 */ /* 0x000fe20000010048 */
[----:B------:R-:W-:Y:S01]  /*e1b0*/  F2FP.F16.E4M3.UNPACK_B R66, R49 ;  /* 0x00000031ff42723e */ /* 0x000fe200020006ff */
[----:B------:R-:W-:Y:S01]  /*e1c0*/  FFMA.FTZ R73, R68, R71, R73 ;  /* 0x0000004744497223 */ /* 0x000fe20000010049 */
[----:B------:R-:W-:-:S02]  /*e1d0*/  F2FP.F16.E4M3.UNPACK_B R63, R50 ;  /* 0x00000032ff3f723e */ /* 0x000fc400020006ff */
[----:B------:R-:W-:Y:S01]  /*e1e0*/  F2FP.SATFINITE.E4M3.F32.PACK_AB_MERGE_C R58, R65, R62, R58 ;  /* 0x0000003e413a723e */ /* 0x000fe2000480703a */
[--C-:B------:R-:W-:Y:S01]  /*e1f0*/  HADD2.F32 R62, -RZ, R66.reuse.H0_H0 ;  /* 0x20000042ff3e7230 */ /* 0x100fe20000004100 */
[-C--:B------:R-:W-:Y:S01]  /*e200*/  F2FP.F16.E4M3.UNPACK_B R64, R48.reuse ;  /* 0x00000030ff40723e */ /* 0x080fe200020006ff */
[--C-:B------:R-:W-:Y:S01]  /*e210*/  HADD2.F32 R67, -RZ, R63.reuse.H0_H0 ;  /* 0x2000003fff437230 */ /* 0x100fe20000004100 */
[----:B------:R-:W-:Y:S01]  /*e220*/  F2FP.F16.E4M3.UNPACK_B R48, R48.H1 ;  /* 0x00000030ff30723e */ /* 0x000fe200030006ff */
[----:B------:R-:W-:Y:S01]  /*e230*/  HADD2.F32 R66, -RZ, R66.H1_H1 ;  /* 0x30000042ff427230 */ /* 0x000fe20000004100 */
[----:B------:R-:W-:Y:S01]  /*e240*/  F2FP.SATFINITE.E4M3.F32.PACK_AB_MERGE_C R52, R73, R72, R80 ;  /* 0x000000484934723e */ /* 0x000fe20004807050 */
[----:B------:R-:W-:Y:S02]  /*e250*/  HADD2.F32 R65, -RZ, R64.H0_H0 ;  /* 0x20000040ff417230 */ /* 0x000fe40000004100 */
[-C--:B------:R-:W-:Y:S01]  /*e260*/  FMUL.FTZ R69, R62, R67.reuse ;  /* 0x000000433e457220 */ /* 0x080fe20000410000 */
[----:B------:R-:W-:Y:S01]  /*e270*/  FMUL.FTZ R71, R60, R67 ;  /* 0x000000433c477220 */ /* 0x000fe20000410000 */
[----:B------:R-:W-:Y:S01]  /*e280*/  HADD2.F32 R67, -RZ, R63.H1_H1 ;  /* 0x3000003fff437230 */ /* 0x000fe20000004100 */
[----:B------:R-:W-:Y:S01]  /*e290*/  F2FP.F16.E4M3.UNPACK_B R73, R46 ;  /* 0x0000002eff49723e */ /* 0x000fe200020006ff */
[----:B------:R-:W-:-:S02]  /*e2a0*/  HADD2.F32 R63, -RZ, R61.H1_H1 ;  /* 0x3000003dff3f7230 */ /* 0x000fc40000004100 */
[-C--:B------:R-:W-:Y:S01]  /*e2b0*/  FFMA.FTZ R60, R60, R65.reuse, -R69 ;  /* 0x000000413c3c7223 */ /* 0x080fe20000010845 */
[----:B------:R-:W-:Y:S01]  /*e2c0*/  FFMA.FTZ R61, R62, R65, R71 ;  /* 0x000000413e3d7223 */ /* 0x000fe20000010047 */
[----:B------:R-:W-:Y:S02]  /*e2d0*/  HADD2.F32 R65, -RZ, R64.H1_H1 ;  /* 0x30000040ff417230 */ /* 0x000fe40000004100 */
[CC--:B------:R-:W-:Y:S01]  /*e2e0*/  FMUL.FTZ R68, R66.reuse, R67.reuse ;  /* 0x0000004342447220 */ /* 0x0c0fe20000410000 */
[C---:B------:R-:W-:Y:S01]  /*e2f0*/  FMUL.FTZ R69, R63.reuse, R67 ;  /* 0x000000433f457220 */ /* 0x040fe20000410000 */
[----:B------:R-:W-:Y:S02]  /*e300*/  F2FP.F16.E4M3.UNPACK_B R64, R49.H1 ;  /* 0x00000031ff40723e */ /* 0x000fe400030006ff */
[----:B------:R-:W-:Y:S01]  /*e310*/  F2FP.F16.E4M3.UNPACK_B R67, R50.H1 ;  /* 0x00000032ff43723e */ /* 0x000fe200030006ff */
[----:B------:R-:W-:Y:S01]  /*e320*/  FFMA.FTZ R50, R66, R65, R69 ;  /* 0x0000004142327223 */ /* 0x000fe20000010045 */
[----:B------:R-:W-:Y:S01]  /*e330*/  F2FP.F16.E4M3.UNPACK_B R62, R45.H1 ;  /* 0x0000002dff3e723e */ /* 0x000fe200030006ff */
[----:B------:R-:W-:Y:S01]  /*e340*/  FFMA.FTZ R45, R63, R65, -R68 ;  /* 0x000000413f2d7223 */ /* 0x000fe20000010844 */
[----:B------:R-:W-:Y:S01]  /*e350*/  HADD2.F32 R63, -RZ, R64.H0_H0 ;  /* 0x20000040ff3f7230 */ /* 0x000fe20000004100 */
[----:B------:R-:W-:Y:S01]  /*e360*/  F2FP.SATFINITE.E4M3.F32.PACK_AB_MERGE_C R57, R75, R74, R57 ;  /* 0x0000004a4b39723e */ /* 0x000fe20004807039 */
[----:B------:R-:W-:Y:S01]  /*e370*/  HADD2.F32 R66, -RZ, R67.H0_H0 ;  /* 0x20000043ff427230 */ /* 0x000fe20000004100 */
[----:B------:R-:W-:Y:S01]  /*e380*/  F2FP.F16.E4M3.UNPACK_B R71, R44.H1 ;  /* 0x0000002cff47723e */ /* 0x000fe200030006ff */
[----:B------:R-:W-:Y:S01]  /*e390*/  HADD2.F32 R49, -RZ, R62.H0_H0 ;  /* 0x2000003eff317230 */ /* 0x000fe20000004100 */
[----:B------:R-:W-:Y:S01]  /*e3a0*/  F2FP.F16.E4M3.UNPACK_B R74, R46.H1 ;  /* 0x0000002eff4a723e */ /* 0x000fe200030006ff */
[----:B------:R-:W-:-:S02]  /*e3b0*/  HADD2.F32 R65, -RZ, R64.H1_H1 ;  /* 0x30000040ff417230 */ /* 0x000fc40000004100 */
[-C--:B------:R-:W-:Y:S01]  /*e3c0*/  FMUL.FTZ R70, R63, R66.reuse ;  /* 0x000000423f467220 */ /* 0x080fe20000410000 */
[----:B------:R-:W-:Y:S02]  /*e3d0*/  HADD2.F32 R64, -RZ, R48.H0_H0 ;  /* 0x20000030ff407230 */ /* 0x000fe40000004100 */
[C---:B------:R-:W-:Y:S01]  /*e3e0*/  FMUL.FTZ R66, R49.reuse, R66 ;  /* 0x0000004231427220 */ /* 0x040fe20000410000 */
[----:B------:R-:W-:Y:S02]  /*e3f0*/  HADD2.F32 R68, -RZ, R67.H1_H1 ;  /* 0x30000043ff447230 */ /* 0x000fe40000004100 */
[----:B------:R-:W-:Y:S02]  /*e400*/  HADD2.F32 R62, -RZ, R62.H1_H1 ;  /* 0x3000003eff3e7230 */ /* 0x000fe40000004100 */
[----:B------:R-:W-:Y:S02]  /*e410*/  HADD2.F32 R67, -RZ, R48.H1_H1 ;  /* 0x30000030ff437230 */ /* 0x000fe40000004100 */
[----:B------:R-:W-:Y:S01]  /*e420*/  FFMA.FTZ R48, R49, R64, -R70 ;  /* 0x0000004031307223 */ /* 0x000fe20000010846 */
[----:B------:R-:W-:Y:S01]  /*e430*/  FMUL.FTZ R69, R65, R68 ;  /* 0x0000004441457220 */ /* 0x000fe20000410000 */
[----:B------:R-:W-:Y:S01]  /*e440*/  FFMA.FTZ R49, R63, R64, R66 ;  /* 0x000000403f317223 */ /* 0x000fe20000010042 */
[C---:B------:R-:W-:Y:S01]  /*e450*/  FMUL.FTZ R68, R62.reuse, R68 ;  /* 0x000000443e447220 */ /* 0x040fe20000410000 */
[----:B------:R-:W-:Y:S01]  /*e460*/  F2FP.F16.E4M3.UNPACK_B R66, R51 ;  /* 0x00000033ff42723e */ /* 0x000fe200020006ff */
[----:B------:R-:W-:Y:S01]  /*e470*/  FFMA.FTZ R63, R62, R67, -R69 ;  /* 0x000000433e3f7223 */ /* 0x000fe20000010845 */
[----:B------:R-:W-:Y:S01]  /*e480*/  F2FP.F16.E4M3.UNPACK_B R64, R47 ;  /* 0x0000002fff40723e */ /* 0x000fe200020006ff */
[----:B------:R-:W-:Y:S01]  /*e490*/  FFMA.FTZ R62, R65, R67, R68 ;  /* 0x00000043413e7223 */ /* 0x000fe20000010044 */
[----:B------:R-:W-:Y:S01]  /*e4a0*/  F2FP.F16.E4M3.UNPACK_B R70, R44 ;  /* 0x0000002cff46723e */ /* 0x000fe200020006ff */
[----:B------:R-:W-:Y:S01]  /*e4b0*/  HADD2.F32 R68, -RZ, R66.H0_H0 ;  /* 0x20000042ff447230 */ /* 0x000fe20000004100 */
[----:B------:R-:W-:Y:S01]  /*e4c0*/  F2FP.F16.E4M3.UNPACK_B R67, R51.H1 ;  /* 0x00000033ff43723e */ /* 0x000fe200030006ff */
[----:B------:R-:W-:Y:S01]  /*e4d0*/  HADD2.F32 R44, -RZ, R73.H0_H0 ;  /* 0x20000049ff2c7230 */ /* 0x000fe20000004100 */
[----:B------:R-:W-:Y:S01]  /*e4e0*/  F2FP.F16.E4M3.UNPACK_B R47, R47.H1 ;  /* 0x0000002fff2f723e */ /* 0x000fe200030006ff */
[----:B------:R-:W-:Y:S01]  /*e4f0*/  HADD2.F32 R51, -RZ, R64.H0_H0 ;  /* 0x20000040ff337230 */ /* 0x000fe20000004100 */
[----:B------:R-:W-:Y:S01]  /*e500*/  F2FP.SATFINITE.E4M3.F32.PACK_AB_MERGE_C R48, R63, R48, RZ ;  /* 0x000000303f30723e */ /* 0x000fe200048070ff */
[----:B------:R-:W-:-:S02]  /*e510*/  HADD2.F32 R46, -RZ, R70.H0_H0 ;  /* 0x20000046ff2e7230 */ /* 0x000fc40000004100 */
[CC--:B------:R-:W-:Y:S01]  /*e520*/  FMUL.FTZ R82, R68.reuse, R44.reuse ;  /* 0x0000002c44527220 */ /* 0x0c0fe20000410000 */
[----:B------:R-:W-:Y:S02]  /*e530*/  HADD2.F32 R69, -RZ, R67.H0_H0 ;  /* 0x20000043ff457230 */ /* 0x000fe40000004100 */
[C---:B------:R-:W-:Y:S01]  /*e540*/  FMUL.FTZ R75, R51.reuse, R44 ;  /* 0x0000002c334b7220 */ /* 0x040fe20000410000 */
[----:B------:R-:W-:Y:S02]  /*e550*/  HADD2.F32 R80, -RZ, R74.H0_H0 ;  /* 0x2000004aff507230 */ /* 0x000fe40000004100 */
[-C--:B------:R-:W-:Y:S01]  /*e560*/  FFMA.FTZ R44, R51, R46.reuse, -R82 ;  /* 0x0000002e332c7223 */ /* 0x080fe20000010852 */
[----:B------:R-:W-:Y:S02]  /*e570*/  HADD2.F32 R65, -RZ, R47.H0_H0 ;  /* 0x2000002fff417230 */ /* 0x000fe40000004100 */
[----:B------:R-:W-:Y:S01]  /*e580*/  FFMA.FTZ R46, R68, R46, R75 ;  /* 0x0000002e442e7223 */ /* 0x000fe2000001004b */
[----:B------:R-:W-:-:S02]  /*e590*/  HADD2.F32 R67, -RZ, R67.H1_H1 ;  /* 0x30000043ff437230 */ /* 0x000fc40000004100 */
[-C--:B------:R-:W-:Y:S01]  /*e5a0*/  FMUL.FTZ R84, R69, R80.reuse ;  /* 0x0000005045547220 */ /* 0x080fe20000410000 */
[----:B------:R-:W-:Y:S02]  /*e5b0*/  HADD2.F32 R74, -RZ, R74.H1_H1 ;  /* 0x3000004aff4a7230 */ /* 0x000fe40000004100 */
[----:B------:R-:W-:Y:S01]  /*e5c0*/  FMUL.FTZ R80, R65, R80 ;  /* 0x0000005041507220 */ /* 0x000fe20000410000 */
[----:B------:R-:W-:Y:S01]  /*e5d0*/  HADD2.F32 R47, -RZ, R47.H1_H1 ;  /* 0x3000002fff2f7230 */ /* 0x000fe20000004100 */
[----:B------:R-:W-:Y:S01]  /*e5e0*/  F2FP.SATFINITE.E4M3.F32.PACK_AB_MERGE_C R49, R62, R49, RZ ;  /* 0x000000313e31723e */ /* 0x000fe200048070ff */
[----:B------:R-:W-:Y:S01]  /*e5f0*/  HADD2.F32 R72, -RZ, R71.H0_H0 ;  /* 0x20000047ff487230 */ /* 0x000fe20000004100 */
[----:B------:R-:W-:Y:S01]  /*e600*/  F2FP.SATFINITE.E4M3.F32.PACK_AB_MERGE_C R45, R45, R60, R48 ;  /* 0x0000003c2d2d723e */ /* 0x000fe20004807030 */
[----:B------:R-:W-:Y:S01]  /*e610*/  HADD2.F32 R66, -RZ, R66.H1_H1 ;  /* 0x30000042ff427230 */ /* 0x000fe20000004100 */
[----:B------:R-:W-:Y:S01]  /*e620*/  F2FP.SATFINITE.E4M3.F32.PACK_AB_MERGE_C R49, R50, R61, R49 ;  /* 0x0000003d3231723e */ /* 0x000fe20004807031 */
[----:B------:R-:W-:-:S02]  /*e630*/  HADD2.F32 R73, -RZ, R73.H1_H1 ;  /* 0x30000049ff497230 */ /* 0x000fc40000004100 */
[----:B------:R-:W-:Y:S01]  /*e640*/  FFMA.FTZ R84, R65, R72, -R84 ;  /* 0x0000004841547223 */ /* 0x000fe20000010854 */
[----:B------:R-:W-:Y:S02]  /*e650*/  HADD2.F32 R51, -RZ, R70.H1_H1 ;  /* 0x30000046ff337230 */ /* 0x000fe40000004100 */
[-C--:B------:R-:W-:Y:S01]  /*e660*/  FMUL.FTZ R70, R67, R74.reuse ;  /* 0x0000004a43467220 */ /* 0x080fe20000410000 */
[----:B------:R-:W-:Y:S02]  /*e670*/  HADD2.F32 R64, -RZ, R64.H1_H1 ;  /* 0x30000040ff407230 */ /* 0x000fe40000004100 */
[----:B------:R-:W-:Y:S01]  /*e680*/  FMUL.FTZ R74, R47, R74 ;  /* 0x0000004a2f4a7220 */ /* 0x000fe20000410000 */
[----:B------:R-:W-:Y:S02]  /*e690*/  HADD2.F32 R68, -RZ, R71.H1_H1 ;  /* 0x30000047ff447230 */ /* 0x000fe40000004100 */
[-C--:B------:R-:W-:Y:S01]  /*e6a0*/  FMUL.FTZ R65, R66, R73.reuse ;  /* 0x0000004942417220 */ /* 0x080fe20000410000 */
[----:B------:R-:W-:Y:S01]  /*e6b0*/  FFMA.FTZ R80, R69, R72, R80 ;  /* 0x0000004845507223 */ /* 0x000fe20000010050 */
[----:B------:R-:W-:Y:S01]  /*e6c0*/  FMUL.FTZ R73, R64, R73 ;  /* 0x0000004940497220 */ /* 0x000fe20000410000 */
[----:B------:R-:W-:-:S02]  /*e6d0*/  IMAD.MOV.U32 R48, RZ, RZ, R58 ;  /* 0x000000ffff307224 */ /* 0x000fc400078e003a */
[-C--:B------:R-:W-:Y:S01]  /*e6e0*/  FFMA.FTZ R47, R47, R68.reuse, -R70 ;  /* 0x000000442f2f7223 */ /* 0x080fe20000010846 */
[----:B------:R-:W-:Y:S01]  /*e6f0*/  FFMA.FTZ R67, R67, R68, R74 ;  /* 0x0000004443437223 */ /* 0x000fe2000001004a */
[-C--:B------:R-:W-:Y:S01]  /*e700*/  FFMA.FTZ R65, R64, R51.reuse, -R65 ;  /* 0x0000003340417223 */ /* 0x080fe20000010841 */
[----:B------:R-:W-:Y:S01]  /*e710*/  FFMA.FTZ R73, R66, R51, R73 ;  /* 0x0000003342497223 */ /* 0x000fe20000010049 */
[----:B------:R-:W-:Y:S01]  /*e720*/  IMAD.MOV.U32 R50, RZ, RZ, R52 ;  /* 0x000000ffff327224 */ /* 0x000fe200078e0034 */
[----:B------:R-:W-:Y:S02]  /*e730*/  F2FP.SATFINITE.E4M3.F32.PACK_AB_MERGE_C R47, R47, R84, RZ ;  /* 0x000000542f2f723e */ /* 0x000fe400048070ff */
[----:B------:R-:W-:Y:S02]  /*e740*/  F2FP.SATFINITE.E4M3.F32.PACK_AB_MERGE_C R67, R67, R80, RZ ;  /* 0x000000504343723e */ /* 0x000fe400048070ff */
[----:B------:R-:W-:Y:S01]  /*e750*/  F2FP.SATFINITE.E4M3.F32.PACK_AB_MERGE_C R47, R65, R44, R47 ;  /* 0x0000002c412f723e */ /* 0x000fe2000480702f */
[----:B------:R-:W-:Y:S01]  /*e760*/  IMAD.MOV.U32 R44, RZ, RZ, R59 ;  /* 0x000000ffff2c7224 */ /* 0x000fe200078e003b */
[----:B------:R-:W-:Y:S01]  /*e770*/  F2FP.SATFINITE.E4M3.F32.PACK_AB_MERGE_C R51, R73, R46, R67 ;  /* 0x0000002e4933723e */ /* 0x000fe20004807043 */
[----:B------:R-:W-:-:S07]  /*e780*/  IMAD.MOV.U32 R46, RZ, RZ, R57 ;  /* 0x000000ffff2e7224 */ /* 0x000fce00078e0039 */
.L_x_422:
[----:B------:R-:W-:Y:S05]  /*e790*/  BSYNC B2 ;  /* 0x0000000000027941 */ /* 0x000fea0003800000 */
.L_x_421:
[----:B------:R-:W-:-:S13]  /*e7a0*/  ISETP.GE.AND P3, PT, R55, R156, PT ;  /* 0x0000009c3700720c */ /* 0x000fda0003f66270 */
[--C-:B------:R-:W-:Y:S02]  /*e7b0*/  @!P3 SHF.R.S32.HI R57, RZ, 0x1f, R55.reuse ;  /* 0x0000001fff39b819 */ /* 0x100fe40000011437 */
[----:B------:R-:W-:-:S04]  /*e7c0*/  @!P3 IADD3 R55, P4, P5, R118, R136, R55 ;  /* 0x000000887637b210 */ /* 0x000fc80007d9e037 */
[----:B------:R-:W-:Y:S02]  /*e7d0*/  @!P3 IADD3.X R58, R4, R56, R57, P4, P5 ;  /* 0x00000038043ab210 */ /* 0x000fe400027ea439 */
[----:B------:R-:W-:-:S04]  /*e7e0*/  IADD3 R52, P4, R53, R124, RZ ;  /* 0x0000007c35347210 */ /* 0x000fc80007f9e0ff */
[----:B------:R-:W-:Y:S02]  /*e7f0*/  IADD3.X R53, R54, R125, RZ, P4, !PT ;  /* 0x0000007d36357210 */ /* 0x000fe400027fe4ff */
[----:B------:R-:W-:-:S03]  /*e800*/  @!P3 IADD3 R54, P4, R55, R124, RZ ;  /* 0x0000007c3736b210 */ /* 0x000fc60007f9e0ff */
[----:B-1----:R4:W-:Y:S02]  /*e810*/  STG.E.128 desc[UR54][R52.64], R44 ;  /* 0x0000002c34007986 */ /* 0x0029e4000c101d36 */
[----:B------:R-:W-:-:S05]  /*e820*/  @!P3 IMAD.X R55, R58, 0x1, R125, P4 ;  /* 0x000000013a37b824 */ /* 0x000fca00020e067d */
[----:B---3--:R4:W-:Y:S03]  /*e830*/  @!P3 STG.E.128 desc[UR54][R54.64], R48 ;  /* 0x000000303600b986 */ /* 0x0089e6000c101d36 */
.L_x_420:
[----:B------:R-:W-:Y:S05]  /*e840*/  BSYNC B1 ;  /* 0x0000000000017941 */ /* 0x000fea0003800000 */
.L_x_419:
[----:B------:R-:W-:-:S13]  /*e850*/  ISETP.NE.AND P3, PT, R36, RZ, PT ;  /* 0x000000ff2400720c */ /* 0x000fda0003f65270 */
[----:B------:R-:W-:Y:S05]  /*e860*/  @!P3 BRA `(.L_x_373) ;  /* 0x0000001000c0b947 */ /* 0x000fea0003800000 */
[----:B-1--4-:R-:W3:Y:S01]  /*e870*/  LDL R44, [R1+0x10] ;  /* 0x00001000012c7983 */ /* 0x012ee20000100800 */
[----:B------:R-:W-:Y:S01]  /*e880*/  IADD3 R53, P3, P4, R118, R136, R29 ;  /* 0x0000008876357210 */ /* 0x000fe20007c7e01d */
[----:B------:R-:W-:Y:S01]  /*e890*/  BSSY B1, `(.L_x_423) ;  /* 0x00000ec000017945 */ /* 0x000fe20003800000 */
[----:B---3--:R-:W-:Y:S02]  /*e8a0*/  LOP3.LUT P5, RZ, R44, 0x1, RZ, 0xc0, !PT ;  /* 0x000000012cff7812 */ /* 0x008fe400078ac0ff */
[----:B------:R-:W-:Y:S02]  /*e8b0*/  IADD3.X R44, R4, R56, R32, P3, P4 ;  /* 0x00000038042c7210 */ /* 0x000fe40001fe8420 */
[----:B------:R-:W-:Y:S02]  /*e8c0*/  SEL R162, R121, R162, !P5 ;  /* 0x000000a279a27207 */ /* 0x000fe40006800000 */
[----:B------:R-:W-:Y:S02]  /*e8d0*/  IADD3 R52, P3, R53, R124, RZ ;  /* 0x0000007c35347210 */ /* 0x000fe40007f7e0ff */
[----:B------:R-:W-:-:S03]  /*e8e0*/  SHF.R.S32.HI R45, RZ, 0x1f, R162 ;  /* 0x0000001fff2d7819 */ /* 0x000fc600000114a2 */
[----:B------:R-:W-:Y:S01]  /*e8f0*/  IMAD.X R53, R44, 0x1, R125, P3 ;  /* 0x000000012c357824 */ /* 0x000fe200018e067d */
[----:B------:R-:W-:Y:S02]  /*e900*/  LEA.HI R45, R45, R162, RZ, 0x5 ;  /* 0x000000a22d2d7211 */ /* 0x000fe400078f28ff */
[----:B------:R-:W-:Y:S02]  /*e910*/  ISETP.GE.AND P3, PT, R6, R133, PT ;  /* 0x000000850600720c */ /* 0x000fe40003f66270 */
        /* <DEDUP_REMOVED lines=17> */
[----:B-1----:R-:W-:Y:S01]  /*ea30*/  IMAD.MOV.U32 R54, RZ, RZ, R45 ;  /* 0x000000ffff367224 */ /* 0x002fe200078e002d */
[----:B------:R-:W-:Y:S01]  /*ea40*/  SHF.R.U32.HI R70, RZ, 0x10, R89 ;  /* 0x00000010ff467819 */ /* 0x000fe20000011659 */
[----:B---3--:R-:W-:Y:S01]  /*ea50*/  IMAD.MOV.U32 R62, RZ, RZ, R48 ;  /* 0x000000ffff3e7224 */ /* 0x008fe200078e0030 */
[----:B------:R-:W-:Y:S01]  /*ea60*/  LOP3.LUT R58, R89, 0xff0000ff, RZ, 0xc0, !PT ;  /* 0xff0000ff593a7812 */ /* 0x000fe200078ec0ff */
[----:B------:R-:W-:Y:S01]  /*ea70*/  IMAD.SHL.U32 R45, R57, 0x100, RZ ;  /* 0x00000100392d7824 */ /* 0x000fe200078e00ff */
[----:B------:R-:W-:Y:S01]  /*ea80*/  SHF.R.U32.HI R65, RZ, 0x8, R77 ;  /* 0x00000008ff417819 */ /* 0x000fe2000001164d */
[----:B------:R-:W-:Y:S01]  /*ea90*/  IMAD.MOV.U32 R57, RZ, RZ, R46 ;  /* 0x000000ffff397224 */ /* 0x000fe200078e002e */
[----:B------:R-:W-:Y:S01]  /*eaa0*/  SHF.R.U32.HI R64, RZ, 0x8, R79 ;  /* 0x00000008ff407819 */ /* 0x000fe2000001164f */
[----:B------:R-:W-:Y:S01]  /*eab0*/  IMAD.U32 R46, R70, 0x10000, RZ ;  /* 0x00010000462e7824 */ /* 0x000fe200078e00ff */
[----:B------:R-:W-:Y:S01]  /*eac0*/  SHF.R.U32.HI R68, RZ, 0x8, R91 ;  /* 0x00000008ff447819 */ /* 0x000fe2000001165b */
[----:B------:R-:W-:Y:S01]  /*ead0*/  IMAD.SHL.U32 R48, R65, 0x100, RZ ;  /* 0x0000010041307824 */ /* 0x000fe200078e00ff */
[----:B------:R-:W-:Y:S01]  /*eae0*/  LOP3.LUT R45, R58, 0xff00, R45, 0xf8, !PT ;  /* 0x0000ff003a2d7812 */ /* 0x000fe200078ef82d */
[----:B------:R-:W-:Y:S01]  /*eaf0*/  IMAD.SHL.U32 R58, R64, 0x100, RZ ;  /* 0x00000100403a7824 */ /* 0x000fe200078e00ff */
[----:B------:R-:W-:Y:S01]  /*eb00*/  MOV R60, R44 ;  /* 0x0000002c003c7202 */ /* 0x000fe20000000f00 */
[----:B------:R-:W-:Y:S01]  /*eb10*/  IMAD.SHL.U32 R44, R68, 0x100, RZ ;  /* 0x00000100442c7824 */ /* 0x000fe200078e00ff */
[----:B------:R-:W-:-:S02]  /*eb20*/  SHF.R.U32.HI R66, RZ, 0x10, R91 ;  /* 0x00000010ff427819 */ /* 0x000fc4000001165b */
[----:B------:R-:W-:Y:S02]  /*eb30*/  LOP3.LUT R61, R77, 0xff0000ff, RZ, 0xc0, !PT ;  /* 0xff0000ff4d3d7812 */ /* 0x000fe400078ec0ff */
[----:B------:R-:W-:Y:S02]  /*eb40*/  LOP3.LUT R63, R79, 0xff0000ff, RZ, 0xc0, !PT ;  /* 0xff0000ff4f3f7812 */ /* 0x000fe400078ec0ff */
[----:B------:R-:W-:Y:S02]  /*eb50*/  LOP3.LUT R59, R91, 0xff0000ff, RZ, 0xc0, !PT ;  /* 0xff0000ff5b3b7812 */ /* 0x000fe400078ec0ff */
[----:B------:R-:W-:Y:S02]  /*eb60*/  LOP3.LUT R46, R45, 0xff0000, R46, 0xf8, !PT ;  /* 0x00ff00002d2e7812 */ /* 0x000fe400078ef82e */
[----:B------:R-:W-:Y:S02]  /*eb70*/  LOP3.LUT R48, R61, 0xff00, R48, 0xf8, !PT ;  /* 0x0000ff003d307812 */ /* 0x000fe400078ef830 */
[----:B------:R-:W-:-:S02]  /*eb80*/  LOP3.LUT R68, R63, 0xff00, R58, 0xf8, !PT ;  /* 0x0000ff003f447812 */ /* 0x000fc400078ef83a */
[----:B------:R-:W-:Y:S02]  /*eb90*/  SHF.L.U32 R45, R66, 0x10, RZ ;  /* 0x00000010422d7819 */ /* 0x000fe400000006ff */
[----:B------:R-:W-:Y:S02]  /*eba0*/  LOP3.LUT R44, R59, 0xff00, R44, 0xf8, !PT ;  /* 0x0000ff003b2c7812 */ /* 0x000fe400078ef82c */
[----:B------:R-:W-:Y:S02]  /*ebb0*/  F2FP.F16.E4M3.UNPACK_B R66, R150.H1 ;  /* 0x00000096ff42723e */ /* 0x000fe400030006ff */
[----:B------:R-:W-:Y:S02]  /*ebc0*/  F2FP.F16.E4M3.UNPACK_B R63, R62.H1 ;  /* 0x0000003eff3f723e */ /* 0x000fe400030006ff */
[----:B------:R-:W-:Y:S02]  /*ebd0*/  F2FP.F16.E4M3.UNPACK_B R61, R60.H1 ;  /* 0x0000003cff3d723e */ /* 0x000fe400030006ff */
[----:B------:R-:W-:Y:S01]  /*ebe0*/  LOP3.LUT R44, R44, 0xff0000, R45, 0xf8, !PT ;  /* 0x00ff00002c2c7812 */ /* 0x000fe200078ef82d */
[----:B------:R-:W-:Y:S01]  /*ebf0*/  HADD2.F32 R45, -RZ, R66.H0_H0 ;  /* 0x20000042ff2d7230 */ /* 0x000fe20000004100 */
[----:B------:R-:W-:Y:S01]  /*ec00*/  F2FP.F16.E4M3.UNPACK_B R64, R154.H1 ;  /* 0x0000009aff40723e */ /* 0x000fe200030006ff */
[----:B------:R-:W-:Y:S01]  /*ec10*/  HADD2.F32 R59, -RZ, R63.H0_H0 ;  /* 0x2000003fff3b7230 */ /* 0x000fe20000004100 */
[----:B------:R-:W-:Y:S01]  /*ec20*/  SHF.R.U32.HI R67, RZ, 0x10, R77 ;  /* 0x00000010ff437819 */ /* 0x000fe2000001164d */
[----:B------:R-:W-:Y:S01]  /*ec30*/  HADD2.F32 R58, -RZ, R61.H0_H0 ;  /* 0x2000003dff3a7230 */ /* 0x000fe20000004100 */
[----:B------:R-:W-:Y:S01]  /*ec40*/  SHF.R.U32.HI R69, RZ, 0x10, R79 ;  /* 0x00000010ff457819 */ /* 0x000fe2000001164f */
[----:B------:R-:W-:-:S02]  /*ec50*/  HADD2.F32 R65, -RZ, R64.H0_H0 ;  /* 0x20000040ff417230 */ /* 0x000fc40000004100 */
[-C--:B------:R-:W-:Y:S01]  /*ec60*/  FMUL.FTZ R71, R59, R45.reuse ;  /* 0x0000002d3b477220 */ /* 0x080fe20000410000 */
[----:B------:R-:W-:Y:S02]  /*ec70*/  IMAD.U32 R67, R67, 0x10000, RZ ;  /* 0x0001000043437824 */ /* 0x000fe400078e00ff */
[C---:B------:R-:W-:Y:S01]  /*ec80*/  FMUL.FTZ R70, R58.reuse, R45 ;  /* 0x0000002d3a467220 */ /* 0x040fe20000410000 */
[----:B------:R-:W-:Y:S02]  /*ec90*/  IMAD.U32 R69, R69, 0x10000, RZ ;  /* 0x0001000045457824 */ /* 0x000fe400078e00ff */
[-C--:B------:R-:W-:Y:S01]  /*eca0*/  FFMA.FTZ R58, R58, R65.reuse, -R71 ;  /* 0x000000413a3a7223 */ /* 0x080fe20000010847 */
[----:B------:R-:W-:Y:S02]  /*ecb0*/  HADD2.F32 R61, -RZ, R61.H1_H1 ;  /* 0x3000003dff3d7230 */ /* 0x000fe40000004100 */
[----:B------:R-:W-:Y:S01]  /*ecc0*/  FFMA.FTZ R59, R59, R65, R70 ;  /* 0x000000413b3b7223 */ /* 0x000fe20000010046 */
[----:B------:R-:W-:Y:S01]  /*ecd0*/  HADD2.F32 R65, -RZ, R66.H1_H1 ;  /* 0x30000042ff417230 */ /* 0x000fe20000004100 */
[----:B------:R-:W-:Y:S01]  /*ece0*/  LOP3.LUT R48, R48, 0xff0000, R67, 0xf8, !PT ;  /* 0x00ff000030307812 */ /* 0x000fe200078ef843 */
[----:B------:R-:W-:Y:S01]  /*ecf0*/  HADD2.F32 R66, -RZ, R63.H1_H1 ;  /* 0x3000003fff427230 */ /* 0x000fe20000004100 */
[----:B------:R-:W-:Y:S01]  /*ed00*/  F2FP.F16.E4M3.UNPACK_B R150, R150 ;  /* 0x00000096ff96723e */ /* 0x000fe200020006ff */
[----:B------:R-:W-:Y:S01]  /*ed10*/  HADD2.F32 R67, -RZ, R64.H1_H1 ;  /* 0x30000040ff437230 */ /* 0x000fe20000004100 */
[----:B------:R-:W-:-:S02]  /*ed20*/  F2FP.F16.E4M3.UNPACK_B R63, R62 ;  /* 0x0000003eff3f723e */ /* 0x000fc400020006ff */
[----:B------:R-:W-:Y:S01]  /*ed30*/  F2FP.F16.E4M3.UNPACK_B R64, R60 ;  /* 0x0000003cff40723e */ /* 0x000fe200020006ff */
[-C--:B------:R-:W-:Y:S01]  /*ed40*/  FMUL.FTZ R60, R66, R65.reuse ;  /* 0x00000041423c7220 */ /* 0x080fe20000410000 */
[----:B------:R-:W-:Y:S01]  /*ed50*/  LOP3.LUT R45, R68, 0xff0000, R69, 0xf8, !PT ;  /* 0x00ff0000442d7812 */ /* 0x000fe200078ef845 */
[C---:B------:R-:W-:Y:S01]  /*ed60*/  FMUL.FTZ R69, R61.reuse, R65 ;  /* 0x000000413d457220 */ /* 0x040fe20000410000 */
[----:B------:R-:W-:Y:S01]  /*ed70*/  F2FP.F16.E4M3.UNPACK_B R154, R154 ;  /* 0x0000009aff9a723e */ /* 0x000fe200020006ff */
[----:B------:R-:W-:Y:S02]  /*ed80*/  HADD2.F32 R68, -RZ, R150.H0_H0 ;  /* 0x20000096ff447230 */ /* 0x000fe40000004100 */
[-C--:B------:R-:W-:Y:S01]  /*ed90*/  FFMA.FTZ R61, R61, R67.reuse, -R60 ;  /* 0x000000433d3d7223 */ /* 0x080fe2000001083c */
[----:B------:R-:W-:Y:S02]  /*eda0*/  HADD2.F32 R65, -RZ, R63.H0_H0 ;  /* 0x2000003fff417230 */ /* 0x000fe40000004100 */
[----:B------:R-:W-:Y:S01]  /*edb0*/  FFMA.FTZ R60, R66, R67, R69 ;  /* 0x00000043423c7223 */ /* 0x000fe20000010045 */
        /* <DEDUP_REMOVED lines=10> */
[----:B------:R-:W-:Y:S01]  /*ee60*/  F2FP.F16.E4M3.UNPACK_B R68, R50.H1 ;  /* 0x00000032ff44723e */ /* 0x000fe200030006ff */
[----:B------:R-:W-:-:S02]  /*ee70*/  HADD2.F32 R154, -RZ, R154.H1_H1 ;  /* 0x3000009aff9a7230 */ /* 0x000fc40000004100 */
[CC--:B------:R-:W-:Y:S01]  /*ee80*/  FMUL.FTZ R65, R67.reuse, R150.reuse ;  /* 0x0000009643417220 */ /* 0x0c0fe20000410000 */
[C---:B------:R-:W-:Y:S01]  /*ee90*/  FMUL.FTZ R150, R64.reuse, R150 ;  /* 0x0000009640967220 */ /* 0x040fe20000410000 */
[----:B------:R-:W-:Y:S01]  /*eea0*/  F2FP.F16.E4M3.UNPACK_B R70, R155.H1 ;  /* 0x0000009bff46723e */ /* 0x000fe200030006ff */
[----:B------:R-:W-:Y:S01]  /*eeb0*/  HADD2.F32 R74, -RZ, R71.H0_H0 ;  /* 0x20000047ff4a7230 */ /* 0x000fe20000004100 */
[----:B------:R-:W-:Y:S01]  /*eec0*/  F2FP.F16.E4M3.UNPACK_B R66, R57.H1 ;  /* 0x00000039ff42723e */ /* 0x000fe200030006ff */
[----:B------:R-:W-:Y:S02]  /*eed0*/  HADD2.F32 R69, -RZ, R68.H0_H0 ;  /* 0x20000044ff457230 */ /* 0x000fe40000004100 */
[-C--:B------:R-:W-:Y:S01]  /*eee0*/  FFMA.FTZ R65, R64, R154.reuse, -R65 ;  /* 0x0000009a40417223 */ /* 0x080fe20000010841 */
[----:B------:R-:W-:Y:S01]  /*eef0*/  FFMA.FTZ R64, R67, R154, R150 ;  /* 0x0000009a43407223 */ /* 0x000fe20000010096 */
[----:B------:R-:W-:Y:S01]  /*ef00*/  HADD2.F32 R72, -RZ, R70.H0_H0 ;  /* 0x20000046ff487230 */ /* 0x000fe20000004100 */
[----:B------:R-:W-:Y:S01]  /*ef10*/  F2FP.F16.E4M3.UNPACK_B R153, R153 ;  /* 0x00000099ff99723e */ /* 0x000fe200020006ff */
[----:B------:R-:W-:-:S02]  /*ef20*/  HADD2.F32 R67, -RZ, R66.H0_H0 ;  /* 0x20000042ff437230 */ /* 0x000fc40000004100 */
[-C--:B------:R-:W-:Y:S01]  /*ef30*/  FMUL.FTZ R76, R69, R74.reuse ;  /* 0x0000004a454c7220 */ /* 0x080fe20000410000 */
[----:B------:R-:W-:Y:S01]  /*ef40*/  HADD2.F32 R71, -RZ, R71.H1_H1 ;  /* 0x30000047ff477230 */ /* 0x000fe20000004100 */
[----:B------:R-:W-:Y:S01]  /*ef50*/  F2FP.F16.E4M3.UNPACK_B R57, R57 ;  /* 0x00000039ff39723e */ /* 0x000fe200020006ff */
[----:B------:R-:W-:Y:S02]  /*ef60*/  HADD2.F32 R68, -RZ, R68.H1_H1 ;  /* 0x30000044ff447230 */ /* 0x000fe40000004100 */
[C---:B------:R-:W-:Y:S01]  /*ef70*/  FMUL.FTZ R74, R67.reuse, R74 ;  /* 0x0000004a434a7220 */ /* 0x040fe20000410000 */
[-C--:B------:R-:W-:Y:S01]  /*ef80*/  FFMA.FTZ R76, R67, R72.reuse, -R76 ;  /* 0x00000048434c7223 */ /* 0x080fe2000001084c */
[----:B------:R-:W-:Y:S01]  /*ef90*/  HADD2.F32 R66, -RZ, R66.H1_H1 ;  /* 0x30000042ff427230 */ /* 0x000fe20000004100 */
[----:B------:R-:W-:Y:S01]  /*efa0*/  F2FP.F16.E4M3.UNPACK_B R155, R155 ;  /* 0x0000009bff9b723e */ /* 0x000fe200020006ff */
[----:B------:R-:W-:Y:S02]  /*efb0*/  HADD2.F32 R67, -RZ, R70.H1_H1 ;  /* 0x30000046ff437230 */ /* 0x000fe40000004100 */
[-C--:B------:R-:W-:Y:S01]  /*efc0*/  FMUL.FTZ R73, R68, R71.reuse ;  /* 0x0000004744497220 */ /* 0x080fe20000410000 */
[----:B------:R-:W-:Y:S01]  /*efd0*/  FFMA.FTZ R74, R69, R72, R74 ;  /* 0x00000048454a7223 */ /* 0x000fe2000001004a */
[----:B------:R-:W-:Y:S01]  /*efe0*/  FMUL.FTZ R71, R66, R71 ;  /* 0x0000004742477220 */ /* 0x000fe20000410000 */
[----:B------:R-:W-:-:S02]  /*eff0*/  HADD2.F32 R69, -RZ, R153.H0_H0 ;  /* 0x20000099ff457230 */ /* 0x000fc40000004100 */
[-C--:B------:R-:W-:Y:S01]  /*f000*/  FFMA.FTZ R73, R66, R67.reuse, -R73 ;  /* 0x0000004342497223 */ /* 0x080fe20000010849 */
[----:B------:R-:W-:Y:S01]  /*f010*/  F2FP.F16.E4M3.UNPACK_B R66, R50 ;  /* 0x00000032ff42723e */ /* 0x000fe200020006ff */
[----:B------:R-:W-:Y:S01]  /*f020*/  FFMA.FTZ R75, R68, R67, R71 ;  /* 0x00000043444b7223 */ /* 0x000fe20000010047 */
[----:B------:R-:W-:Y:S01]  /*f030*/  HADD2.F32 R153, -RZ, R153.H1_H1 ;  /* 0x30000099ff997230 */ /* 0x000fe20000004100 */
[----:B------:R-:W-:Y:S01]  /*f040*/  F2FP.SATFINITE.E4M3.F32.PACK_AB_MERGE_C R58, R61, R58, RZ ;  /* 0x0000003a3d3a723e */ /* 0x000fe200048070ff */
[--C-:B------:R-:W-:Y:S01]  /*f050*/  HADD2.F32 R50, -RZ, R57.reuse.H0_H0 ;  /* 0x20000039ff327230 */ /* 0x100fe20000004100 */
[----:B------:R-:W-:Y:S01]  /*f060*/  F2FP.SATFINITE.E4M3.F32.PACK_AB_MERGE_C R60, R60, R59, RZ ;  /* 0x0000003b3c3c723e */ /* 0x000fe200048070ff */
[--C-:B------:R-:W-:Y:S01]  /*f070*/  HADD2.F32 R67, -RZ, R66.reuse.H0_H0 ;  /* 0x20000042ff437230 */ /* 0x100fe20000004100 */
[----:B------:R-:W-:Y:S01]  /*f080*/  F2FP.SATFINITE.E4M3.F32.PACK_AB_MERGE_C R59, R65, R62, R58 ;  /* 0x0000003e413b723e */ /* 0x000fe2000480703a */
[----:B------:R-:W-:Y:S02]  /*f090*/  HADD2.F32 R66, -RZ, R66.H1_H1 ;  /* 0x30000042ff427230 */ /* 0x000fe40000004100 */
[----:B------:R-:W-:Y:S01]  /*f0a0*/  FMUL.FTZ R70, R50, R69 ;  /* 0x0000004532467220 */ /* 0x000fe20000410000 */
[----:B------:R-:W-:-:S02]  /*f0b0*/  HADD2.F32 R57, -RZ, R57.H1_H1 ;  /* 0x30000039ff397230 */ /* 0x000fc40000004100 */
[----:B------:R-:W-:Y:S01]  /*f0c0*/  FMUL.FTZ R71, R67, R69 ;  /* 0x0000004543477220 */ /* 0x000fe20000410000 */
[--C-:B------:R-:W-:Y:S02]  /*f0d0*/  HADD2.F32 R68, -RZ, R155.reuse.H0_H0 ;  /* 0x2000009bff447230 */ /* 0x100fe40000004100 */
[-C--:B------:R-:W-:Y:S01]  /*f0e0*/  FMUL.FTZ R72, R66, R153.reuse ;  /* 0x0000009942487220 */ /* 0x080fe20000410000 */
[----:B------:R-:W-:Y:S02]  /*f0f0*/  HADD2.F32 R155, -RZ, R155.H1_H1 ;  /* 0x3000009bff9b7230 */ /* 0x000fe40000004100 */
[----:B------:R-:W-:Y:S01]  /*f100*/  FMUL.FTZ R153, R57, R153 ;  /* 0x0000009939997220 */ /* 0x000fe20000410000 */
[----:B------:R-:W-:Y:S01]  /*f110*/  F2FP.F16.E4M3.UNPACK_B R62, R48 ;  /* 0x00000030ff3e723e */ /* 0x000fe200020006ff */
[----:B------:R-:W-:Y:S01]  /*f120*/  FFMA.FTZ R71, R50, R68, -R71 ;  /* 0x0000004432477223 */ /* 0x000fe20000010847 */
[----:B------:R-:W-:Y:S01]  /*f130*/  F2FP.F16.E4M3.UNPACK_B R61, R54 ;  /* 0x00000036ff3d723e */ /* 0x000fe200020006ff */
[----:B------:R-:W-:Y:S01]  /*f140*/  FFMA.FTZ R153, R66, R155, R153 ;  /* 0x0000009b42997223 */ /* 0x000fe20000010099 */
[----:B------:R-:W-:Y:S01]  /*f150*/  F2FP.F16.E4M3.UNPACK_B R66, R49 ;  /* 0x00000031ff42723e */ /* 0x000fe200020006ff */
[----:B------:R-:W-:Y:S01]  /*f160*/  FFMA.FTZ R50, R67, R68, R70 ;  /* 0x0000004443327223 */ /* 0x000fe20000010046 */
[----:B------:R-:W-:Y:S01]  /*f170*/  F2FP.SATFINITE.E4M3.F32.PACK_AB_MERGE_C R58, R64, R63, R60 ;  /* 0x0000003f403a723e */ /* 0x000fe2000480703c */
[----:B------:R-:W-:Y:S01]  /*f180*/  HADD2.F32 R67, -RZ, R62.H0_H0 ;  /* 0x2000003eff437230 */ /* 0x000fe20000004100 */
[----:B------:R-:W-:Y:S01]  /*f190*/  F2FP.F16.E4M3.UNPACK_B R64, R46 ;  /* 0x0000002eff40723e */ /* 0x000fe200020006ff */
[----:B------:R-:W-:-:S02]  /*f1a0*/  HADD2.F32 R63, -RZ, R66.H0_H0 ;  /* 0x20000042ff3f7230 */ /* 0x000fc40000004100 */
[----:B------:R-:W-:Y:S01]  /*f1b0*/  FFMA.FTZ R72, R57, R155, -R72 ;  /* 0x0000009b39487223 */ /* 0x000fe20000010848 */
[--C-:B------:R-:W-:Y:S01]  /*f1c0*/  HADD2.F32 R60, -RZ, R61.reuse.H0_H0 ;  /* 0x2000003dff3c7230 */ /* 0x100fe20000004100 */
[----:B------:R-:W-:Y:S01]  /*f1d0*/  F2FP.SATFINITE.E4M3.F32.PACK_AB_MERGE_C R57, R73, R76, RZ ;  /* 0x0000004c4939723e */ /* 0x000fe200048070ff */
[----:B------:R-:W-:Y:S02]  /*f1e0*/  HADD2.F32 R65, -RZ, R64.H0_H0 ;  /* 0x20000040ff417230 */ /* 0x000fe40000004100 */
[-C--:B------:R-:W-:Y:S01]  /*f1f0*/  FMUL.FTZ R69, R63, R67.reuse ;  /* 0x000000433f457220 */ /* 0x080fe20000410000 */
[----:B------:R-:W-:Y:S02]  /*f200*/  HADD2.F32 R66, -RZ, R66.H1_H1 ;  /* 0x30000042ff427230 */ /* 0x000fe40000004100 */
[----:B------:R-:W-:Y:S01]  /*f210*/  FMUL.FTZ R68, R60, R67 ;  /* 0x000000433c447220 */ /* 0x000fe20000410000 */
[----:B------:R-:W-:Y:S01]  /*f220*/  HADD2.F32 R67, -RZ, R62.H1_H1 ;  /* 0x3000003eff437230 */ /* 0x000fe20000004100 */
[----:B------:R-:W-:Y:S01]  /*f230*/  F2FP.SATFINITE.E4M3.F32.PACK_AB_MERGE_C R57, R72, R71, R57 ;  /* 0x000000474839723e */ /* 0x000fe20004807039 */
[----:B------:R-:W-:-:S02]  /*f240*/  HADD2.F32 R62, -RZ, R61.H1_H1 ;  /* 0x3000003dff3e7230 */ /* 0x000fc40000004100 */
[-C--:B------:R-:W-:Y:S01]  /*f250*/  FFMA.FTZ R60, R60, R65.reuse, -R69 ;  /* 0x000000413c3c7223 */ /* 0x080fe20000010845 */
[----:B------:R-:W-:Y:S01]  /*f260*/  FFMA.FTZ R61, R63, R65, R68 ;  /* 0x000000413f3d7223 */ /* 0x000fe20000010044 */
[----:B------:R-:W-:Y:S02]  /*f270*/  HADD2.F32 R65, -RZ, R64.H1_H1 ;  /* 0x30000040ff417230 */ /* 0x000fe40000004100 */
[-C--:B------:R-:W-:Y:S01]  /*f280*/  FMUL.FTZ R69, R66, R67.reuse ;  /* 0x0000004342457220 */ /* 0x080fe20000410000 */
[C---:B------:R-:W-:Y:S01]  /*f290*/  FMUL.FTZ R71, R62.reuse, R67 ;  /* 0x000000433e477220 */ /* 0x040fe20000410000 */
[----:B------:R-:W-:Y:S02]  /*f2a0*/  F2FP.F16.E4M3.UNPACK_B R63, R49.H1 ;  /* 0x00000031ff3f723e */ /* 0x000fe400030006ff */
[----:B------:R-:W-:Y:S01]  /*f2b0*/  F2FP.F16.E4M3.UNPACK_B R67, R48.H1 ;  /* 0x00000030ff43723e */ /* 0x000fe200030006ff */
[----:B------:R-:W-:Y:S01]  /*f2c0*/  FFMA.FTZ R49, R62, R65, -R69 ;  /* 0x000000413e317223 */ /* 0x000fe20000010845 */
[----:B------:R-:W-:Y:S01]  /*f2d0*/  F2FP.F16.E4M3.UNPACK_B R54, R54.H1 ;  /* 0x00000036ff36723e */ /* 0x000fe200030006ff */
[----:B------:R-:W-:Y:S01]  /*f2e0*/  HADD2.F32 R64, -RZ, R63.H0_H0 ;  /* 0x2000003fff407230 */ /* 0x000fe20000004100 */
[----:B------:R-:W-:Y:S01]  /*f2f0*/  F2FP.F16.E4M3.UNPACK_B R46, R46.H1 ;  /* 0x0000002eff2e723e */ /* 0x000fe200030006ff */
[----:B------:R-:W-:-:S02]  /*f300*/  HADD2.F32 R69, -RZ, R67.H0_H0 ;  /* 0x20000043ff457230 */ /* 0x000fc40000004100 */
[----:B------:R-:W-:Y:S01]  /*f310*/  FFMA.FTZ R48, R66, R65, R71 ;  /* 0x0000004142307223 */ /* 0x000fe20000010047 */
[----:B------:R-:W-:Y:S01]  /*f320*/  HADD2.F32 R62, -RZ, R54.H0_H0 ;  /* 0x20000036ff3e7230 */ /* 0x000fe20000004100 */
        /* <DEDUP_REMOVED lines=8> */
[----:B------:R-:W-:Y:S01]  /*f3b0*/  FFMA.FTZ R73, R64, R65, R69 ;  /* 0x0000004140497223 */ /* 0x000fe20000010045 */
[----:B------:R-:W-:Y:S02]  /*f3c0*/  HADD2.F32 R66, -RZ, R46.H1_H1 ;  /* 0x3000002eff427230 */ /* 0x000fe40000004100 */
[----:B------:R-:W-:Y:S01]  /*f3d0*/  FMUL.FTZ R64, R54, R67 ;  /* 0x0000004336407220 */ /* 0x000fe20000410000 */
[----:B------:R-:W-:Y:S01]  /*f3e0*/  F2FP.F16.E4M3.UNPACK_B R69, R45.H1 ;  /* 0x0000002dff45723e */ /* 0x000fe200030006ff */
[C---:B------:R-:W-:Y:S01]  /*f3f0*/  FMUL.FTZ R75, R63.reuse, R67 ;  /* 0x000000433f4b7220 */ /* 0x040fe20000410000 */
[----:B------:R-:W-:Y:S01]  /*f400*/  FFMA.FTZ R72, R62, R65, -R71 ;  /* 0x000000413e487223 */ /* 0x000fe20000010847 */
[-C--:B------:R-:W-:Y:S01]  /*f410*/  FFMA.FTZ R74, R63, R66.reuse, R64 ;  /* 0x000000423f4a7223 */ /* 0x080fe20000010040 */
[----:B------:R-:W-:Y:S01]  /*f420*/  F2FP.F16.E4M3.UNPACK_B R63, R51.H1 ;  /* 0x00000033ff3f723e */ /* 0x000fe200030006ff */
[----:B------:R-:W-:Y:S01]  /*f430*/  HADD2.F32 R71, -RZ, R69.H0_H0 ;  /* 0x20000045ff477230 */ /* 0x000fe20000004100 */
[----:B------:R-:W-:Y:S01]  /*f440*/  F2FP.F16.E4M3.UNPACK_B R46, R47 ;  /* 0x0000002fff2e723e */ /* 0x000fe200020006ff */
[----:B------:R-:W-:Y:S01]  /*f450*/  FFMA.FTZ R75, R54, R66, -R75 ;  /* 0x00000042364b7223 */ /* 0x000fe2000001084b */
[----:B------:R-:W-:-:S02]  /*f460*/  F2FP.F16.E4M3.UNPACK_B R68, R45 ;  /* 0x0000002dff44723e */ /* 0x000fc400020006ff */
[----:B------:R-:W-:Y:S01]  /*f470*/  F2FP.F16.E4M3.UNPACK_B R62, R51 ;  /* 0x00000033ff3e723e */ /* 0x000fe200020006ff */
[----:B------:R-:W-:Y:S01]  /*f480*/  HADD2.F32 R51, -RZ, R46.H0_H0 ;  /* 0x2000002eff337230 */ /* 0x000fe20000004100 */
[----:B------:R-:W-:Y:S01]  /*f490*/  F2FP.F16.E4M3.UNPACK_B R47, R47.H1 ;  /* 0x0000002fff2f723e */ /* 0x000fe200030006ff */
[----:B------:R-:W-:Y:S01]  /*f4a0*/  HADD2.F32 R70, -RZ, R68.H0_H0 ;  /* 0x20000044ff467230 */ /* 0x000fe20000004100 */
[-C--:B------:R-:W-:Y:S01]  /*f4b0*/  F2FP.F16.E4M3.UNPACK_B R45, R44.reuse ;  /* 0x0000002cff2d723e */ /* 0x080fe200020006ff */
[----:B------:R-:W-:Y:S01]  /*f4c0*/  HADD2.F32 R64, -RZ, R62.H0_H0 ;  /* 0x2000003eff407230 */ /* 0x000fe20000004100 */
[----:B------:R-:W-:Y:S01]  /*f4d0*/  F2FP.F16.E4M3.UNPACK_B R65, R44.H1 ;  /* 0x0000002cff41723e */ /* 0x000fe200030006ff */
[----:B------:R-:W-:Y:S02]  /*f4e0*/  HADD2.F32 R44, -RZ, R63.H0_H0 ;  /* 0x2000003fff2c7230 */ /* 0x000fe40000004100 */
[----:B------:R-:W-:Y:S01]  /*f4f0*/  FMUL.FTZ R77, R51, R70 ;  /* 0x00000046334d7220 */ /* 0x000fe20000410000 */
[----:B------:R-:W-:-:S02]  /*f500*/  HADD2.F32 R54, -RZ, R47.H0_H0 ;  /* 0x2000002fff367230 */ /* 0x000fc40000004100 */
[----:B------:R-:W-:Y:S01]  /*f510*/  FMUL.FTZ R76, R64, R70 ;  /* 0x00000046404c7220 */ /* 0x000fe20000410000 */
[----:B------:R-:W-:Y:S02]  /*f520*/  HADD2.F32 R67, -RZ, R65.H0_H0 ;  /* 0x20000041ff437230 */ /* 0x000fe40000004100 */
[-C--:B------:R-:W-:Y:S01]  /*f530*/  FMUL.FTZ R79, R44, R71.reuse ;  /* 0x000000472c4f7220 */ /* 0x080fe20000410000 */
[----:B------:R-:W-:Y:S02]  /*f540*/  HADD2.F32 R66, -RZ, R45.H0_H0 ;  /* 0x2000002dff427230 */ /* 0x000fe40000004100 */
[C---:B------:R-:W-:Y:S01]  /*f550*/  FMUL.FTZ R71, R54.reuse, R71 ;  /* 0x0000004736477220 */ /* 0x040fe20000410000 */
[----:B------:R-:W-:Y:S02]  /*f560*/  HADD2.F32 R63, -RZ, R63.H1_H1 ;  /* 0x3000003fff3f7230 */ /* 0x000fe40000004100 */
[----:B------:R-:W-:Y:S01]  /*f570*/  FFMA.FTZ R79, R54, R67, -R79 ;  /* 0x00000043364f7223 */ /* 0x000fe2000001084f */
[----:B------:R-:W-:-:S02]  /*f580*/  HADD2.F32 R54, -RZ, R69.H1_H1 ;  /* 0x30000045ff367230 */ /* 0x000fc40000004100 */
[-C--:B------:R-:W-:Y:S01]  /*f590*/  FFMA.FTZ R76, R51, R66.reuse, -R76 ;  /* 0x00000042334c7223 */ /* 0x080fe2000001084c */
[----:B------:R-:W-:Y:S02]  /*f5a0*/  HADD2.F32 R47, -RZ, R47.H1_H1 ;  /* 0x3000002fff2f7230 */ /* 0x000fe40000004100 */
[----:B------:R-:W-:Y:S01]  /*f5b0*/  FFMA.FTZ R77, R64, R66, R77 ;  /* 0x00000042404d7223 */ /* 0x000fe2000001004d */
[----:B------:R-:W-:Y:S01]  /*f5c0*/  FFMA.FTZ R71, R44, R67, R71 ;  /* 0x000000432c477223 */ /* 0x000fe20000010047 */
[----:B------:R-:W-:Y:S02]  /*f5d0*/  HADD2.F32 R62, -RZ, R62.H1_H1 ;  /* 0x3000003eff3e7230 */ /* 0x000fe40000004100 */
[-C--:B------:R-:W-:Y:S01]  /*f5e0*/  FMUL.FTZ R64, R63, R54.reuse ;  /* 0x000000363f407220 */ /* 0x080fe20000410000 */
[----:B------:R-:W-:Y:S02]  /*f5f0*/  HADD2.F32 R51, -RZ, R68.H1_H1 ;  /* 0x30000044ff337230 */ /* 0x000fe40000004100 */
[----:B------:R-:W-:Y:S01]  /*f600*/  FMUL.FTZ R54, R47, R54 ;  /* 0x000000362f367220 */ /* 0x000fe20000410000 */
[----:B------:R-:W-:Y:S01]  /*f610*/  HADD2.F32 R46, -RZ, R46.H1_H1 ;  /* 0x3000002eff2e7230 */ /* 0x000fe20000004100 */
[----:B------:R-:W-:Y:S01]  /*f620*/  F2FP.SATFINITE.E4M3.F32.PACK_AB_MERGE_C R72, R75, R72, RZ ;  /* 0x000000484b48723e */ /* 0x000fe200048070ff */
[----:B------:R-:W-:-:S02]  /*f630*/  HADD2.F32 R44, -RZ, R65.H1_H1 ;  /* 0x30000041ff2c7230 */ /* 0x000fc40000004100 */
[-C--:B------:R-:W-:Y:S01]  /*f640*/  FMUL.FTZ R65, R62, R51.reuse ;  /* 0x000000333e417220 */ /* 0x080fe20000410000 */
[----:B------:R-:W-:Y:S02]  /*f650*/  HADD2.F32 R45, -RZ, R45.H1_H1 ;  /* 0x3000002dff2d7230 */ /* 0x000fe40000004100 */
[----:B------:R-:W-:Y:S01]  /*f660*/  FMUL.FTZ R51, R46, R51 ;  /* 0x000000332e337220 */ /* 0x000fe20000410000 */
[----:B------:R-:W-:Y:S01]  /*f670*/  F2FP.SATFINITE.E4M3.F32.PACK_AB_MERGE_C R73, R74, R73, RZ ;  /* 0x000000494a49723e */ /* 0x000fe200048070ff */
[-C--:B------:R-:W-:Y:S01]  /*f680*/  FFMA.FTZ R64, R47, R44.reuse, -R64 ;  /* 0x0000002c2f407223 */ /* 0x080fe20000010840 */
[----:B------:R-:W-:Y:S01]  /*f690*/  FFMA.FTZ R54, R63, R44, R54 ;  /* 0x0000002c3f367223 */ /* 0x000fe20000010036 */
[-C--:B------:R-:W-:Y:S01]  /*f6a0*/  FFMA.FTZ R65, R46, R45.reuse, -R65 ;  /* 0x0000002d2e417223 */ /* 0x080fe20000010841 */
[----:B------:R-:W-:Y:S01]  /*f6b0*/  FFMA.FTZ R62, R62, R45, R51 ;  /* 0x0000002d3e3e7223 */ /* 0x000fe20000010033 */
[----:B------:R-:W-:Y:S01]  /*f6c0*/  F2FP.SATFINITE.E4M3.F32.PACK_AB_MERGE_C R45, R49, R60, R72 ;  /* 0x0000003c312d723e */ /* 0x000fe20004807048 */
[----:B------:R-:W-:Y:S01]  /*f6d0*/  IMAD.MOV.U32 R44, RZ, RZ, R59 ;  /* 0x000000ffff2c7224 */ /* 0x000fe200078e003b */
[----:B------:R-:W-:Y:S01]  /*f6e0*/  F2FP.SATFINITE.E4M3.F32.PACK_AB_MERGE_C R64, R64, R79, RZ ;  /* 0x0000004f4040723e */ /* 0x000fe200048070ff */
[----:B------:R-:W-:Y:S01]  /*f6f0*/  IMAD.MOV.U32 R46, RZ, RZ, R57 ;  /* 0x000000ffff2e7224 */ /* 0x000fe200078e0039 */
[----:B------:R-:W-:-:S02]  /*f700*/  F2FP.SATFINITE.E4M3.F32.PACK_AB_MERGE_C R54, R54, R71, RZ ;  /* 0x000000473636723e */ /* 0x000fc400048070ff */
[----:B------:R-:W-:Y:S01]  /*f710*/  F2FP.SATFINITE.E4M3.F32.PACK_AB_MERGE_C R49, R48, R61, R73 ;  /* 0x0000003d3031723e */ /* 0x000fe20004807049 */
[----:B------:R-:W-:Y:S01]  /*f720*/  IMAD.MOV.U32 R48, RZ, RZ, R58 ;  /* 0x000000ffff307224 */ /* 0x000fe200078e003a */
[----:B------:R-:W-:Y:S02]  /*f730*/  F2FP.SATFINITE.E4M3.F32.PACK_AB_MERGE_C R47, R65, R76, R64 ;  /* 0x0000004c412f723e */ /* 0x000fe40004807040 */
[----:B------:R-:W-:-:S07]  /*f740*/  F2FP.SATFINITE.E4M3.F32.PACK_AB_MERGE_C R51, R62, R77, R54 ;  /* 0x0000004d3e33723e */ /* 0x000fce0004807036 */
.L_x_424:
[----:B------:R-:W-:Y:S05]  /*f750*/  BSYNC B1 ;  /* 0x0000000000017941 */ /* 0x000fea0003800000 */
.L_x_423:
[----:B-1----:R1:W-:Y:S01]  /*f760*/  STG.E.128 desc[UR54][R52.64], R44 ;  /* 0x0000002c34007986 */ /* 0x0023e2000c101d36 */
[----:B------:R-:W-:-:S13]  /*f770*/  ISETP.GE.AND P3, PT, R55, R156, PT ;  /* 0x0000009c3700720c */ /* 0x000fda0003f66270 */
[----:B------:R-:W-:Y:S05]  /*f780*/  @P3 BRA `(.L_x_373) ;  /* 0x0000000000f83947 */ /* 0x000fea0003800000 */
[--C-:B-1----:R-:W-:Y:S02]  /*f790*/  SHF.R.S32.HI R45, RZ, 0x1f, R55.reuse ;  /* 0x0000001fff2d7819 */ /* 0x102fe40000011437 */
[----:B------:R-:W-:-:S04]  /*f7a0*/  IADD3 R55, P3, P4, R118, R136, R55 ;  /* 0x0000008876377210 */ /* 0x000fc80007c7e037 */
[----:B------:R-:W-:Y:S02]  /*f7b0*/  IADD3.X R56, R4, R56, R45, P3, P4 ;  /* 0x0000003804387210 */ /* 0x000fe40001fe842d */
[----:B------:R-:W-:-:S05]  /*f7c0*/  IADD3 R124, P3, R55, R124, RZ ;  /* 0x0000007c377c7210 */ /* 0x000fca0007f7e0ff */
[----:B------:R-:W-:-:S05]  /*f7d0*/  IMAD.X R125, R56, 0x1, R125, P3 ;  /* 0x00000001387d7824 */ /* 0x000fca00018e067d */
[----:B---3--:R1:W-:Y:S01]  /*f7e0*/  STG.E.128 desc[UR54][R124.64], R48 ;  /* 0x000000307c007986 */ /* 0x0083e2000c101d36 */
[----:B------:R-:W-:Y:S05]  /*f7f0*/  BRA `(.L_x_373) ;  /* 0x0000000000dc7947 */ /* 0x000fea0003800000 */
.L_x_340:
[----:B------:R-:W-:-:S06]  /*f800*/  UISETP.NE.AND UP0, UPT, UR53, 0x3, UPT ;  /* 0x000000033500788c */ /* 0x000fcc000bf05270 */
[----:B------:R-:W-:-:S13]  /*f810*/  PLOP3.LUT P2, PT, PT, PT, UP0, 0x80, 0x0 ;  /* 0x000000000000781c */ /* 0x000fda0003f4f008 */
[----:B------:R-:W-:Y:S05]  /*f820*/  @!P2 BRA `(.L_x_425) ;  /* 0x000000000004a947 */ /* 0x000fea0003800000 */
[----:B------:R-:W-:Y:S01]  /*f830*/  BPT.TRAP 0x1 ;  /* 0x000000040000795c */ /* 0x000fe20000300000 */
.L_x_425:
[----:B------:R-:W-:Y:S01]  /*f840*/  IMAD R43, R17, 0x8, R16 ;  /* 0x00000008112b7824 */ /* 0x000fe200078e0210 */
[----:B------:R-:W-:Y:S01]  /*f850*/  SHF.L.U32 R100, R221, 0x1f, RZ ;  /* 0x0000001fdd647819 */ /* 0x000fe200000006ff */
[----:B------:R-:W-:Y:S01]  /*f860*/  IMAD R42, R24, -0xa0, R2 ;  /* 0xffffff60182a7824 */ /* 0x000fe200078e0202 */
[----:B------:R-:W-:Y:S02]  /*f870*/  BSSY B1, `(.L_x_426) ;  /* 0x0000004000017945 */ /* 0x000fe40003800000 */
[----:B------:R-:W0:Y:S02]  /*f880*/  SYNCS.PHASECHK.TRANS64.TRYWAIT P3, [R43+URZ+0x33490], R100 ;  /* 0x033490642b0075a7 */ /* 0x000e24000806017f */
[----:B------:R-:W-:Y:S01]  /*f890*/  VIMNMX R42, R42, 0xa0, PT ;  /* 0x000000a02a2a7848 */ /* 0x000fe20003fe0100 */
[----:B0-----:R-:W-:Y:S06]  /*f8a0*/  @!P3 BRA `(.L_x_427) ;  /* 0x000001d000ecb947 */ /* 0x001fec0003800000 */
.L_x_675:
[----:B------:R-:W-:Y:S05]  /*f8b0*/  BSYNC B1 ;  /* 0x0000000000017941 */ /* 0x000fea0003800000 */
.L_x_426:
[----:B------:R-:W-:Y:S01]  /*f8c0*/  ISETP.GE.AND P3, PT, R220, R42, PT ;  /* 0x0000002adc00720c */ /* 0x000fe20003f66270 */
[----:B------:R-:W-:-:S12]  /*f8d0*/  BSSY B1, `(.L_x_428) ;  /* 0x0000014000017945 */ /* 0x000fd80003800000 */
[----:B------:R-:W-:Y:S05]  /*f8e0*/  @P3 BRA `(.L_x_429) ;  /* 0x0000000000483947 */ /* 0x000fea0003800000 */
[----:B------:R-:W-:-:S13]  /*f8f0*/  ISETP.NE.AND P3, PT, R34, RZ, PT ;  /* 0x000000ff2200720c */ /* 0x000fda0003f65270 */
[----:B------:R-:W1:Y:S04]  /*f900*/  @P3 LDS.128 R44, [R40+0x24200] ;  /* 0x02420000282c3984 */ /* 0x000e680000000c00 */
[----:B-1----:R-:W-:Y:S01]  /*f910*/  @P3 STG.E.128 desc[UR54][R50.64], R44 ;  /* 0x0000002c32003986 */ /* 0x002fe2000c101d36 */
        /* <DEDUP_REMOVED lines=14> */
[----:B-1----:R1:W-:Y:S02]  /*fa00*/  @P3 STG.E.128 desc[UR54][R50.64+0xa0], R44 ;  /* 0x0000a02c32003986 */ /* 0x0023e4000c101d36 */
.L_x_429:
[----:B------:R-:W-:Y:S05]  /*fa10*/  BSYNC B1 ;  /* 0x0000000000017941 */ /* 0x000fea0003800000 */
.L_x_428:
[----:B-1----:R-:W-:-:S04]  /*fa20*/  IADD3 R44, R220, 0x80, RZ ;  /* 0x00000080dc2c7810 */ /* 0x002fc80007ffe0ff */
[----:B------:R-:W-:-:S13]  /*fa30*/  ISETP.GE.AND P3, PT, R44, R42, PT ;  /* 0x0000002a2c00720c */ /* 0x000fda0003f66270 */
        /* <DEDUP_REMOVED lines=19> */
.L_x_373:
[----:B------:R-:W-:Y:S05]  /*fb70*/  BSYNC B0 ;  /* 0x0000000000007941 */ /* 0x000fea0003800000 */
.L_x_339:
[----:B01234-:R-:W0:Y:S01]  /*fb80*/  S2R R44, SR_TID.X ;  /* 0x00000000002c7919 */ /* 0x01fe220000002100 */
[----:B------:R-:W-:Y:S01]  /*fb90*/  @!PT LDS RZ, [RZ] ;  /* 0x00000000fffff984 */ /* 0x000fe20000000800 */
[----:B------:R-:W-:Y:S01]  /*fba0*/  @!PT LDS RZ, [RZ] ;  /* 0x00000000fffff984 */ /* 0x000fe20000000800 */
[----:B------:R-:W-:Y:S01]  /*fbb0*/  @!PT LDS RZ, [RZ] ;  /* 0x00000000fffff984 */ /* 0x000fe20000000800 */
[----:B------:R-:W-:Y:S01]  /*fbc0*/  @!PT LDS RZ, [RZ] ;  /* 0x00000000fffff984 */ /* 0x000fe20000000800 */
[----:B------:R1:W-:Y:S06]  /*fbd0*/  MEMBAR.ALL.CTA ;  /* 0x0000000000007992 */ /* 0x0003ec0000008000 */
[----:B-1----:R-:W1:Y:S01]  /*fbe0*/  FENCE.VIEW.ASYNC.S ;  /* 0x00000000000073c6 */ /* 0x002e620000000000 */
[----:B------:R-:W-:Y:S05]  /*fbf0*/  WARPSYNC.ALL ;  /* 0x0000000000007948 */ /* 0x000fea0003800000 */
[----:B------:R-:W-:Y:S01]  /*fc00*/  BSSY B0, `(.L_x_430) ;  /* 0x0000009000007945 */ /* 0x000fe20003800000 */
[----:B0-----:R-:W-:Y:S01]  /*fc10*/  LOP3.LUT R44, R44, 0x7f, RZ, 0xc0, !PT ;  /* 0x0000007f2c2c7812 */ /* 0x001fe200078ec0ff */
[----:B-1----:R0:W-:Y:S03]  /*fc20*/  BAR.SYNC.DEFER_BLOCKING R163, 0x80 ;  /* 0x000200a30000751d */ /* 0x0021e60000010000 */
[----:B------:R-:W-:-:S13]  /*fc30*/  ISETP.NE.AND P3, PT, R44, RZ, PT ;  /* 0x000000ff2c00720c */ /* 0x000fda0003f65270 */
[----:B------:R-:W-:-:S05]  /*fc40*/  @!P3 VIADD R44, R43, 0x334a0 ;  /* 0x000334a02b2cb836 */ /* 0x000fca0000000000 */
[----:B------:R-:W-:-:S04]  /*fc50*/  @!P3 PRMT R44, RZ, 0x654, R44 ;  /* 0x00000654ff2cb816 */ /* 0x000fc8000000002c */
[----:B------:R0:W-:Y:S01]  /*fc60*/  @!P3 SYNCS.ARRIVE.TRANS64.RED.A1T0 RZ, [R44+URZ], RZ ;  /* 0x000000ff2cffb9a7 */ /* 0x0001e2000810043f */
[----:B------:R-:W-:Y:S05]  /*fc70*/  @!P2 BRA `(.L_x_431) ;  /* 0x000000000004a947 */ /* 0x000fea0003800000 */
[----:B------:R-:W-:Y:S01]  /*fc80*/  BPT.TRAP 0x1 ;  /* 0x000000040000795c */ /* 0x000fe20000300000 */
.L_x_431:
[----:B------:R-:W-:Y:S05]  /*fc90*/  BSYNC B0 ;  /* 0x0000000000007941 */ /* 0x000fea0003800000 */
.L_x_430:
[----:B------:R-:W1:Y:S01]  /*fca0*/  SYNCS.PHASECHK.TRANS64.TRYWAIT P2, [R43+URZ+0x334b0], R100 ;  /* 0x0334b0642b0075a7 */ /* 0x000e62000804017f */
[----:B------:R-:W-:Y:S01]  /*fcb0*/  ULDC UR37, c[0x0][0x2f4] ;  /* 0x0000bd0000257ab9 */ /* 0x000fe20000000800 */
[----:B------:R-:W-:Y:S01]  /*fcc0*/  ULDC.64 UR40, c[0x0][0x328] ;  /* 0x0000ca0000287ab9 */ /* 0x000fe20000000a00 */
[----:B------:R-:W-:Y:S01]  /*fcd0*/  ULDC.64 UR38, c[0x0][0x318] ;  /* 0x0000c60000267ab9 */ /* 0x000fe20000000a00 */
[----:B------:R-:W-:Y:S01]  /*fce0*/  BSSY B0, `(.L_x_432) ;  /* 0x0000003000007945 */ /* 0x000fe20003800000 */
[----:B------:R-:W-:-:S03]  /*fcf0*/  IMAD.WIDE R48, R24, 0xa0, R122 ;  /* 0x000000a018307825 */ /* 0x000fc600078e027a */
[----:B-1----:R-:W-:Y:S05]  /*fd00*/  @!P2 BRA `(.L_x_433) ;  /* 0x000001cc00e8a947 */ /* 0x002fea0003800000 */
.L_x_676:
[----:B------:R-:W-:Y:S05]  /*fd10*/  BSYNC B0 ;  /* 0x0000000000007941 */ /* 0x000fea0003800000 */
.L_x_432:
[----:B------:R-:W-:Y:S01]  /*fd20*/  ISETP.GE.AND P2, PT, R220, R42, PT ;  /* 0x0000002adc00720c */ /* 0x000fe20003f46270 */
[----:B------:R-:W-:-:S12]  /*fd30*/  BSSY B0, `(.L_x_434) ;  /* 0x000001b000007945 */ /* 0x000fd80003800000 */
[----:B------:R-:W-:Y:S05]  /*fd40*/  @P2 BRA `(.L_x_435) ;  /* 0x0000000000642947 */ /* 0x000fea0003800000 */
[----:B0-----:R-:W-:Y:S02]  /*fd50*/  IMAD.MOV.U32 R44, RZ, RZ, R116 ;  /* 0x000000ffff2c7224 */ /* 0x001fe400078e0074 */
[----:B------:R-:W-:Y:S02]  /*fd60*/  IMAD.MOV.U32 R45, RZ, RZ, R33 ;  /* 0x000000ffff2d7224 */ /* 0x000fe400078e0021 */
[----:B------:R-:W-:Y:S02]  /*fd70*/  IMAD R47, R49, UR40, RZ ;  /* 0x00000028312f7c24 */ /* 0x000fe4000f8e02ff */
[----:B------:R-:W-:-:S04]  /*fd80*/  IMAD.WIDE.U32 R44, R48, UR40, R44 ;  /* 0x00000028302c7c25 */ /* 0x000fc8000f8e002c */
[----:B------:R-:W-:Y:S01]  /*fd90*/  IMAD R47, R48, UR41, R47 ;  /* 0x00000029302f7c24 */ /* 0x000fe2000f8e022f */
[----:B------:R-:W-:-:S04]  /*fda0*/  IADD3 R50, P2, R44, UR38, RZ ;  /* 0x000000262c327c10 */ /* 0x000fc8000ff5e0ff */
[----:B------:R-:W-:Y:S02]  /*fdb0*/  IADD3.X R51, R45, UR39, R47, P2, !PT ;  /* 0x000000272d337c10 */ /* 0x000fe400097fe42f */
[----:B------:R-:W-:-:S13]  /*fdc0*/  ISETP.GE.AND P2, PT, R18, UR37, PT ;  /* 0x0000002512007c0c */ /* 0x000fda000bf46270 */
[----:B------:R-:W0:Y:S04]  /*fdd0*/  @!P2 LDS.128 R44, [R40+0xf200] ;  /* 0x00f20000282ca984 */ /* 0x000e280000000c00 */
[----:B0-----:R-:W-:Y:S01]  /*fde0*/  @!P2 STG.E.128 desc[UR54][R50.64], R44 ;  /* 0x0000002c3200a986 */ /* 0x001fe2000c101d36 */
        /* <DEDUP_REMOVED lines=14> */
[----:B0-----:R2:W-:Y:S02]  /*fed0*/  @!P2 STG.E.128 desc[UR54][R50.64+0xa0], R44 ;  /* 0x0000a02c3200a986 */ /* 0x0015e4000c101d36 */
.L_x_435:
[----:B------:R-:W-:Y:S05]  /*fee0*/  BSYNC B0 ;  /* 0x0000000000007941 */ /* 0x000fea0003800000 */
.L_x_434:
[----:B0-2---:R-:W-:Y:S01]  /*fef0*/  VIADD R44, R220, 0x80 ;  /* 0x00000080dc2c7836 */ /* 0x005fe20000000000 */
[----:B------:R-:W-:Y:S04]  /*ff00*/  BSSY B0, `(.L_x_436) ;  /* 0x000001e000007945 */ /* 0x000fe80003800000 */
[----:B------:R-:W-:-:S13]  /*ff10*/  ISETP.GE.AND P2, PT, R44, R42, PT ;  /* 0x0000002a2c00720c */ /* 0x000fda0003f46270 */
[----:B------:R-:W-:Y:S05]  /*ff20*/  @P2 BRA `(.L_x_437) ;  /* 0x00000000006c2947 */ /* 0x000fea0003800000 */
[----:B------:R-:W-:Y:S01]  /*ff30*/  IADD3 R47, P2, R48, 0x80, RZ ;  /* 0x00000080302f7810 */ /* 0x000fe20007f5e0ff */
[----:B------:R-:W-:Y:S02]  /*ff40*/  IMAD.MOV.U32 R44, RZ, RZ, R116 ;  /* 0x000000ffff2c7224 */ /* 0x000fe400078e0074 */
[----:B------:R-:W-:Y:S02]  /*ff50*/  IMAD.MOV.U32 R45, RZ, RZ, R33 ;  /* 0x000000ffff2d7224 */ /* 0x000fe400078e0021 */
[----:B------:R-:W-:Y:S02]  /*ff60*/  IMAD.X R48, RZ, RZ, R49, P2 ;  /* 0x000000ffff307224 */ /* 0x000fe400010e0631 */
[----:B------:R-:W-:-:S04]  /*ff70*/  IMAD.WIDE.U32 R44, R47, UR40, R44 ;  /* 0x000000282f2c7c25 */ /* 0x000fc8000f8e002c */
[----:B------:R-:W-:-:S04]  /*ff80*/  IMAD R48, R48, UR40, RZ ;  /* 0x0000002830307c24 */ /* 0x000fc8000f8e02ff */
        /* <DEDUP_REMOVED lines=21> */
.L_x_437:
[----:B------:R-:W-:Y:S05]  /*100e0*/  BSYNC B0 ;  /* 0x0000000000007941 */ /* 0x000fea0003800000 */
.L_x_436:
[----:B------:R-:W2:Y:S01]  /*100f0*/  LDL R40, [R1+0x10] ;  /* 0x0000100001287983 */ /* 0x000ea20000100800 */
[----:B------:R-:W-:Y:S01]  /*10100*/  VIADD R17, R17, 0x1 ;  /* 0x0000000111117836 */ /* 0x000fe20000000000 */
[----:B-1----:R-:W-:Y:S01]  /*10110*/  @!P3 IADD3 R43, R43, 0x334c0, RZ ;  /* 0x000334c02b2bb810 */ /* 0x002fe20007ffe0ff */
[----:B------:R-:W-:Y:S01]  /*10120*/  @!PT LDS RZ, [RZ] ;  /* 0x00000000fffff984 */ /* 0x000fe20000000800 */
[----:B------:R-:W-:Y:S01]  /*10130*/  @!PT LDS RZ, [RZ] ;  /* 0x00000000fffff984 */ /* 0x000fe20000000800 */
[----:B------:R-:W-:Y:S01]  /*10140*/  @!PT LDS RZ, [RZ] ;  /* 0x00000000fffff984 */ /* 0x000fe20000000800 */
[----:B------:R-:W-:Y:S01]  /*10150*/  @!PT LDS RZ, [RZ] ;  /* 0x00000000fffff984 */ /* 0x000fe20000000800 */
[----:B------:R1:W-:Y:S06]  /*10160*/  MEMBAR.ALL.CTA ;  /* 0x0000000000007992 */ /* 0x0003ec0000008000 */
[----:B-1----:R-:W1:Y:S02]  /*10170*/  FENCE.VIEW.ASYNC.S ;  /* 0x00000000000073c6 */ /* 0x002e640000000000 */
[----:B-1----:R1:W-:Y:S01]  /*10180*/  BAR.SYNC.DEFER_BLOCKING R163, 0x80 ;  /* 0x000200a30000751d */ /* 0x0023e20000010000 */
[----:B------:R-:W-:-:S02]  /*10190*/  ISETP.NE.AND P2, PT, R17, 0x2, PT ;  /* 0x000000021100780c */ /* 0x000fc40003f45270 */
[----:B------:R-:W-:Y:S02]  /*101a0*/  @!P3 PRMT R43, RZ, 0x654, R43 ;  /* 0x00000654ff2bb816 */ /* 0x000fe4000000002b */
[----:B------:R-:W-:Y:S02]  /*101b0*/  SEL R17, R17, RZ, P2 ;  /* 0x000000ff11117207 */ /* 0x000fe40001000000 */
[----:B------:R1:W-:Y:S01]  /*101c0*/  @!P3 SYNCS.ARRIVE.TRANS64.RED.A1T0 RZ, [R43+URZ], RZ ;  /* 0x000000ff2bffb9a7 */ /* 0x0003e2000810043f */
[----:B--2---:R-:W-:Y:S02]  /*101d0*/  LOP3.LUT P4, RZ, R40, 0x2, RZ, 0xc0, !PT ;  /* 0x0000000228ff7812 */ /* 0x004fe4000788c0ff */
[----:B------:R-:W-:-:S04]  /*101e0*/  SEL R40, RZ, 0x1, P2 ;  /* 0x00000001ff287807 */ /* 0x000fc80001000000 */
[----:B------:R-:W-:-:S07]  /*101f0*/  LOP3.LUT R221, R221, R40, RZ, 0x3c, !PT ;  /* 0x00000028dddd7212 */ /* 0x000fce00078e3cff */
[----:B-1----:R-:W-:Y:S05]  /*10200*/  @P4 BRA `(.L_x_438) ;  /* 0xffffff2c00844947 */ /* 0x002fea000383ffff */
[----:B------:R-:W1:Y:S01]  /*10210*/  S2R R41, SR_TID.X ;  /* 0x0000000000297919 */ /* 0x000e620000002100 */
[----:B------:R-:W-:Y:S02]  /*10220*/  PLOP3.LUT P0, PT, PT, PT, PT, 0x8, 0x0 ;  /* 0x000000000000781c */ /* 0x000fe40003f0e170 */
[----:B-1----:R-:W-:-:S04]  /*10230*/  SHF.R.U32.HI R41, RZ, 0x7, R41 ;  /* 0x00000007ff297819 */ /* 0x002fc80000011629 */
[----:B------:R-:W-:-:S13]  /*10240*/  ISETP.NE.AND P4, PT, R41, 0x1, PT ;  /* 0x000000012900780c */ /* 0x000fda0003f85270 */
[----:B------:R-:W-:Y:S06]  /*10250*/  @!P4 BAR.ARV 0x9, 0x100 ;  /* 0x024400000000cb1d */ /* 0x000fec0000002000 */
.L_x_334:
[----:B------:R-:W-:Y:S05]  /*10260*/  @P0 BRA `(.L_x_439) ;  /* 0x00000000000c0947 */ /* 0x000fea0003800000 */
[----:B------:R-:W1:Y:S01]  /*10270*/  FENCE.VIEW.ASYNC.G ;  /* 0x00000000000073c6 */ /* 0x000e620000000100 */
[----:B------:R-:W-:Y:S05]  /*10280*/  WARPSYNC.ALL ;  /* 0x0000000000007948 */ /* 0x000fea0003800000 */
[----:B-1----:R-:W-:Y:S06]  /*10290*/  BAR.ARV 0xc, 0x180 ;  /* 0x0306000000007b1d */ /* 0x002fec0000002000 */
.L_x_439:
[----:B------:R-:W2:Y:S01]  /*102a0*/  LDL R0, [R1+0x10] ;  /* 0x0000100001007983 */ /* 0x000ea20000100800 */
[----:B------:R-:W-:Y:S01]  /*102b0*/  ULDC.64 UR4, c[0x0][0x990] ;  /* 0x0002640000047ab9 */ /* 0x000fe20000000a00 */
[----:B------:R-:W-:Y:S02]  /*102c0*/  ULDC.64 UR6, c[0x0][0x998] ;  /* 0x0002660000067ab9 */ /* 0x000fe40000000a00 */
[----:B------:R-:W3:Y:S01]  /*102d0*/  LDL R2, [R1+0x14] ;  /* 0x0000140001027983 */ /* 0x000ee20000100800 */
[----:B------:R-:W-:Y:S02]  /*102e0*/  ISETP.NE.U32.AND P0, PT, RZ, UR4, PT ;  /* 0x00000004ff007c0c */ /* 0x000fe4000bf05070 */
[----:B------:R-:W-:Y:S02]  /*102f0*/  ISETP.NE.U32.AND P1, PT, RZ, UR6, PT ;  /* 0x00000006ff007c0c */ /* 0x000fe4000bf25070 */
[----:B------:R-:W-:Y:S02]  /*10300*/  ISETP.NE.AND.EX P0, PT, RZ, UR5, PT, P0 ;  /* 0x00000005ff007c0c */ /* 0x000fe4000bf05300 */
[----:B------:R-:W-:-:S11]  /*10310*/  ISETP.NE.AND.EX P1, PT, RZ, UR7, PT, P1 ;  /* 0x00000007ff007c0c */ /* 0x000fd6000bf25310 */
[----:B0-----:R-:W3:Y:S08]  /*10320*/  @P0 LDC.64 R6, c[0x0][0x9a8] ;  /* 0x00026a00ff060b82 */ /* 0x001ef00000000a00 */
[----:B------:R-:W0:Y:S08]  /*10330*/  @P1 LDC.64 R8, c[0x0][0x9b8] ;  /* 0x00026e00ff081b82 */ /* 0x000e300000000a00 */
[----:B------:R-:W1:Y:S08]  /*10340*/  @P0 LDC.64 R10, c[0x0][0x9b0] ;  /* 0x00026c00ff0a0b82 */ /* 0x000e700000000a00 */
[----:B------:R-:W4:Y:S01]  /*10350*/  @P1 LDC.64 R12, c[0x0][0x9c0] ;  /* 0x00027000ff0c1b82 */ /* 0x000f220000000a00 */
[----:B0-----:R-:W-:Y:S01]  /*10360*/  @P1 IMAD.WIDE.U32 R4, R237, R8, RZ ;  /* 0x00000008ed041225 */ /* 0x001fe200078e00ff */
[----:B--2---:R-:W-:-:S03]  /*10370*/  LOP3.LUT P4, RZ, R0, 0x8, RZ, 0xc0, !PT ;  /* 0x0000000800ff7812 */ /* 0x004fc6000788c0ff */
[C---:B---3--:R-:W-:Y:S02]  /*10380*/  @P0 IMAD R0, R2.reuse, R6, RZ ;  /* 0x0000000602000224 */ /* 0x048fe400078e02ff */
[----:B------:R-:W-:Y:S02]  /*10390*/  @P1 IMAD R2, R2, R8, RZ ;  /* 0x0000000802021224 */ /* 0x000fe400078e02ff */
[C---:B------:R-:W-:Y:S02]  /*103a0*/  @P0 IMAD R7, R237.reuse, R7, R0 ;  /* 0x00000007ed070224 */ /* 0x040fe400078e0200 */
[C---:B------:R-:W-:Y:S02]  /*103b0*/  @P1 IMAD R9, R237.reuse, R9, R2 ;  /* 0x00000009ed091224 */ /* 0x040fe400078e0202 */
[----:B------:R-:W-:-:S04]  /*103c0*/  @P0 IMAD.WIDE.U32 R2, R237, R6, RZ ;  /* 0x00000006ed020225 */ /* 0x000fc800078e00ff */
[----:B------:R-:W-:Y:S02]  /*103d0*/  @P0 IMAD.IADD R3, R3, 0x1, R7 ;  /* 0x0000000103030824 */ /* 0x000fe400078e0207 */
[----:B------:R-:W-:Y:S02]  /*103e0*/  @P1 IMAD.IADD R5, R5, 0x1, R9 ;  /* 0x0000000105051824 */ /* 0x000fe400078e0209 */
[----:B-1----:R-:W-:-:S04]  /*103f0*/  @P0 IMAD.WIDE.U32 R2, R235, R10, R2 ;  /* 0x0000000aeb020225 */ /* 0x002fc800078e0002 */
[C---:B----4-:R-:W-:Y:S01]  /*10400*/  @P1 IMAD.WIDE.U32 R6, R235.reuse, R12, R4 ;  /* 0x0000000ceb061225 */ /* 0x050fe200078e0004 */
[----:B------:R-:W-:Y:S01]  /*10410*/  @P0 LEA R4, P2, R2, UR4, 0x2 ;  /* 0x0000000402040c11 */ /* 0x000fe2000f8410ff */
[----:B------:R-:W-:Y:S02]  /*10420*/  ULDC UR4, c[0x0][0x988] ;  /* 0x0002620000047ab9 */ /* 0x000fe40000000800 */
[C---:B------:R-:W-:Y:S01]  /*10430*/  @P0 IMAD R5, R235.reuse, R11, R3 ;  /* 0x0000000beb050224 */ /* 0x040fe200078e0203 */
[----:B------:R-:W-:Y:S01]  /*10440*/  @P1 LEA R8, P3, R6, UR6, 0x2 ;  /* 0x0000000606081c11 */ /* 0x000fe2000f8610ff */
[----:B------:R-:W-:Y:S02]  /*10450*/  @P1 IMAD R3, R235, R13, R7 ;  /* 0x0000000deb031224 */ /* 0x000fe400078e0207 */
[----:B------:R-:W-:Y:S01]  /*10460*/  IMAD.MOV.U32 R0, RZ, RZ, 0x3f800000 ;  /* 0x3f800000ff007424 */ /* 0x000fe200078e00ff */
[----:B------:R-:W-:Y:S02]  /*10470*/  @P0 LEA.HI.X R5, R2, UR5, R5, 0x2, P2 ;  /* 0x0000000502050c11 */ /* 0x000fe400090f1405 */
[----:B------:R-:W-:Y:S01]  /*10480*/  @P1 LEA.HI.X R9, R6, UR7, R3, 0x2, P3 ;  /* 0x0000000706091c11 */ /* 0x000fe200098f1403 */
[----:B------:R-:W-:-:S04]  /*10490*/  IMAD.MOV.U32 R3, RZ, RZ, 0x3f800000 ;  /* 0x3f800000ff037424 */ /* 0x000fc800078e00ff */
[----:B------:R-:W2:Y:S04]  /*104a0*/  @P1 LDG.E R0, desc[UR54][R8.64] ;  /* 0x0000003608001981 */ /* 0x000ea8000c1e1900 */
[----:B------:R-:W2:Y:S01]  /*104b0*/  @P0 LDG.E R3, desc[UR54][R4.64] ;  /* 0x0000003604030981 */ /* 0x000ea2000c1e1900 */
[----:B------:R-:W-:Y:S01]  /*104c0*/  BSSY B0, `(.L_x_440) ;  /* 0x0000023000007945 */ /* 0x000fe20003800000 */
[----:B--2---:R-:W-:Y:S01]  /*104d0*/  FMUL.FTZ R0, R3, R0 ;  /* 0x0000000003007220 */ /* 0x004fe20000410000 */
[----:B------:R-:W-:-:S03]  /*104e0*/  IMAD.MOV.U32 R3, RZ, RZ, RZ ;  /* 0x000000ffff037224 */ /* 0x000fc600078e00ff */
[----:B------:R-:W-:Y:S01]  /*104f0*/  FMUL.FTZ R2, R0, UR4 ;  /* 0x0000000400027c20 */ /* 0x000fe20008410000 */
[----:B------:R-:W-:Y:S06]  /*10500*/  @!P4 BRA `(.L_x_441) ;  /* 0x000000000078c947 */ /* 0x000fec0003800000 */
[----:B------:R-:W2:Y:S01]  /*10510*/  LDL R14, [R1+0x4] ;  /* 0x00000400010e7983 */ /* 0x000ea20000100800 */
[----:B------:R-:W-:Y:S01]  /*10520*/  ULDC UR4, c[0x0][0x9f0] ;  /* 0x00027c0000047ab9 */ /* 0x000fe20000000800 */
[----:B--2---:R-:W-:-:S04]  /*10530*/  ISETP.NE.AND P0, PT, R14, RZ, PT ;  /* 0x000000ff0e00720c */ /* 0x004fc80003f05270 */
[----:B------:R-:W-:-:S04]  /*10540*/  SEL R9, R14, UR4, P0 ;  /* 0x000000040e097c07 */ /* 0x000fc80008000000 */
[-C--:B------:R-:W-:Y:S02]  /*10550*/  IABS R6, R9.reuse ;  /* 0x0000000900067213 */ /* 0x080fe40000000000 */
        /* <DEDUP_REMOVED lines=10> */
[----:B0-----:R-:W-:Y:S01]  /*10600*/  IMAD.MOV.U32 R4, RZ, RZ, RZ ;  /* 0x000000ffff047224 */ /* 0x001fe200078e00ff */
[----:B-1----:R-:W-:-:S05]  /*10610*/  IADD3 R7, RZ, -R5, RZ ;  /* 0x80000005ff077210 */ /* 0x002fca0007ffe0ff */
        /* <DEDUP_REMOVED lines=13> */
.L_x_441:
[----:B------:R-:W-:Y:S05]  /*106f0*/  BSYNC B0 ;  /* 0x0000000000007941 */ /* 0x000fea0003800000 */
.L_x_440:
[----:B------:R-:W2:Y:S01]  /*10700*/  LDL R0, [R1+0x24] ;  /* 0x0000240001007983 */ /* 0x000ea20000100800 */
[----:B------:R-:W-:Y:S02]  /*10710*/  PLOP3.LUT P0, PT, PT, PT, PT, 0x80, 0x0 ;  /* 0x000000000000781c */ /* 0x000fe40003f0f070 */
[----:B------:R-:W-:Y:S02]  /*10720*/  CS2R R120, SRZ ;  /* 0x0000000000787805 */ /* 0x000fe4000001ff00 */
[----:B------:R-:W-:Y:S02]  /*10730*/  MOV R64, RZ ;  /* 0x000000ff00407202 */ /* 0x000fe40000000f00 */
[----:B------:R-:W-:Y:S02]  /*10740*/  CS2R R142, SRZ ;  /* 0x00000000008e7805 */ /* 0x000fe4000001ff00 */
[----:B------:R-:W-:Y:S02]  /*10750*/  CS2R R44, SRZ ;  /* 0x00000000002c7805 */ /* 0x000fe4000001ff00 */
[----:B------:R-:W-:-:S02]  /*10760*/  CS2R R136, SRZ ;  /* 0x0000000000887805 */ /* 0x000fc4000001ff00 */
[----:B------:R-:W-:Y:S02]  /*10770*/  CS2R R12, SRZ ;  /* 0x00000000000c7805 */ /* 0x000fe4000001ff00 */
[----:B------:R-:W-:Y:S02]  /*10780*/  CS2R R100, SRZ ;  /* 0x0000000000647805 */ /* 0x000fe4000001ff00 */
        /* <DEDUP_REMOVED lines=44> */
[----:B------:R-:W-:Y:S01]  /*10a50*/  CS2R R76, SRZ ;  /* 0x00000000004c7805 */ /* 0x000fe2000001ff00 */
[----:B--2---:R-:W-:Y:S02]  /*10a60*/  IMAD R233, R0, R3, RZ ;  /* 0x0000000300e97224 */ /* 0x004fe400078e02ff */
[----:B------:R-:W-:-:S03]  /*10a70*/  IMAD.MOV.U32 R0, RZ, RZ, RZ ;  /* 0x000000ffff007224 */ /* 0x000fc600078e00ff */
[----:B------:R-:W-:-:S04]  /*10a80*/  VIADDMNMX R148, R233, R3, R148, PT ;  /* 0x00000003e9947246 */ /* 0x000fc80003800194 */
[----:B------:R-:W-:-:S13]  /*10a90*/  ISETP.GT.AND P1, PT, R148, R233, PT ;  /* 0x000000e99400720c */ /* 0x000fda0003f24270 */
[----:B------:R-:W-:Y:S05]  /*10aa0*/  @!P1 BRA `(.L_x_442) ;  /* 0x000000ec00549947 */ /* 0x000fea0003800000 */
[----:B------:R-:W0:Y:S01]  /*10ab0*/  S2R R26, SR_TID.X ;  /* 0x00000000001a7919 */ /* 0x000e220000002100 */
[----:B------:R-:W-:Y:S01]  /*10ac0*/  UMOV UR4, 0xffffffff ;  /* 0xffffffff00047882 */ /* 0x000fe20000000000 */
[----:B0-----:R-:W-:-:S04]  /*10ad0*/  IADD3 R42, R26, -0x80, RZ ;  /* 0xffffff801a2a7810 */ /* 0x001fc80007ffe0ff */
[----:B------:R-:W-:-:S04]  /*10ae0*/  SHF.R.S32.HI R43, RZ, 0x1f, R42 ;  /* 0x0000001fff2b7819 */ /* 0x000fc8000001142a */
[----:B------:R-:W-:-:S04]  /*10af0*/  LEA.HI R13, R43, R42, RZ, 0x7 ;  /* 0x0000002a2b0d7211 */ /* 0x000fc800078f38ff */
[----:B------:R-:W-:Y:S01]  /*10b00*/  SHF.R.S32.HI R13, RZ, 0x7, R13 ;  /* 0x00000007ff0d7819 */ /* 0x000fe2000001140d */
[----:B------:R-:W-:Y:S06]  /*10b10*/  BRA.DIV UR4, `(.L_x_443) ;  /* 0x000001c204787947 */ /* 0x000fec000b800000 */
[----:B------:R0:W1:Y:S02]  /*10b20*/  SHFL.IDX PT, R234, R13, RZ, 0x1f ;  /* 0x00001fff0dea7589 */ /* 0x00006400000e0000 */
.L_x_679:
[----:B-1----:R-:W-:Y:S01]  /*10b30*/  LEA.HI R0, R234, R234, RZ, 0x1 ;  /* 0x000000eaea007211 */ /* 0x002fe200078f08ff */
[----:B------:R-:W-:-:S03]  /*10b40*/  ULOP3.LUT UP0, URZ, UR52, 0x9f, URZ, 0xc0, !UPT ;  /* 0x0000009f343f7892 */ /* 0x000fc6000f80c03f */
[----:B------:R-:W-:-:S03]  /*10b50*/  LOP3.LUT R3, R0, 0x3e, RZ, 0xc0, !PT ;  /* 0x0000003e00037812 */ /* 0x000fc600078ec0ff */
[----:B------:R-:W-:Y:S02]  /*10b60*/  PLOP3.LUT P0, PT, PT, PT, UP0, 0x80, 0x0 ;  /* 0x000000000000781c */ /* 0x000fe40003f0f008 */
[----:B------:R-:W-:-:S05]  /*10b70*/  IMAD.IADD R3, R234, 0x1, -R3 ;  /* 0x00000001ea037824 */ /* 0x000fca00078e0a03 */
[----:B------:R-:W-:-:S04]  /*10b80*/  LEA R3, R3, UR52, 0xc ;  /* 0x0000003403037c11 */ /* 0x000fc8000f8e60ff */
[----:B------:R-:W-:-:S04]  /*10b90*/  SHF.R.U32.HI R3, RZ, 0x4, R3 ;  /* 0x00000004ff037819 */ /* 0x000fc80000011603 */
[----:B------:R-:W-:Y:S01]  /*10ba0*/  LOP3.LUT R44, R3, 0x3fff, RZ, 0xc0, !PT ;  /* 0x00003fff032c7812 */ /* 0x000fe200078ec0ff */
[----:B------:R-:W-:Y:S06]  /*10bb0*/  @!P0 BRA `(.L_x_444) ;  /* 0x0000000000408947 */ /* 0x000fec0003800000 */
        /* <DEDUP_REMOVED lines=8> */
[----:B------:R-:W-:Y:S01]  /*10c40*/  MOV R8, 0x70 ;  /* 0x0000007000087802 */ /* 0x000fe20000000f00 */
[----:B------:R-:W-:Y:S02]  /*10c50*/  IMAD.U32 R7, RZ, RZ, UR7 ;  /* 0x00000007ff077e24 */ /* 0x000fe4000f8e00ff */
[----:B------:R-:W-:-:S02]  /*10c60*/  IMAD.U32 R10, RZ, RZ, UR4 ;  /* 0x00000004ff0a7e24 */ /* 0x000fc4000f8e00ff */
[----:B------:R-:W-:Y:S02]  /*10c70*/  IMAD.U32 R11, RZ, RZ, UR5 ;  /* 0x00000005ff0b7e24 */ /* 0x000fe4000f8e00ff */
[----:B------:R-:W-:Y:S02]  /*10c80*/  IMAD.MOV.U32 R12, RZ, RZ, 0x1 ;  /* 0x00000001ff0c7424 */ /* 0x000fe400078e00ff */
[----:B01----:R-:W-:-:S07]  /*10c90*/  IMAD.MOV.U32 R13, RZ, RZ, RZ ;  /* 0x000000ffff0d7224 */ /* 0x003fce00078e00ff */
[----:B------:R-:W-:-:S07]  /*10ca0*/  LEPC R20, `(.L_x_444) ;  /* 0x000000001014794e */ /* 0x000fce0000000000 */
[----:B--2--5:R-:W-:Y:S05]  /*10cb0*/  CALL.ABS.NOINC R14 ;  /* 0x000000000e007343 */ /* 0x024fea0003c00000 */
.L_x_444:
[----:B------:R-:W-:Y:S02]  /*10cc0*/  ULDC UR4, c[0x0][0x3f4] ;  /* 0x0000fd0000047ab9 */ /* 0x000fe40000000800 */
[----:B------:R-:W-:-:S13]  /*10cd0*/  ISETP.LT.AND P0, PT, RZ, UR4, PT ;  /* 0x00000004ff007c0c */ /* 0x000fda000bf01270 */
[----:B------:R-:W-:Y:S05]  /*10ce0*/  @P0 BRA `(.L_x_445) ;  /* 0x0000000000400947 */ /* 0x000fea0003800000 */
[----:B------:R-:W-:-:S04]  /*10cf0*/  ULEA.HI UR4, UR43, UR43, URZ, 0x1 ;  /* 0x0000002b2b047291 */ /* 0x000fc8000f8f083f */
[----:B------:R-:W-:-:S04]  /*10d00*/  ULOP3.LUT UR4, UR4, 0xfffffffe, URZ, 0xc0, !UPT ;  /* 0xfffffffe04047892 */ /* 0x000fc8000f8ec03f */
[----:B------:R-:W-:-:S06]  /*10d10*/  UIADD3 UR4, UR43, -UR4, URZ ;  /* 0x800000042b047290 */ /* 0x000fcc000fffe03f */
[----:B------:R-:W-:-:S05]  /*10d20*/  IMAD.U32 R3, RZ, RZ, UR4 ;  /* 0x00000004ff037e24 */ /* 0x000fca000f8e00ff */
[----:B------:R-:W-:-:S04]  /*10d30*/  SHF.L.U32 R3, R3, 0x1f, RZ ;  /* 0x0000001f03037819 */ /* 0x000fc800000006ff */
[----:B------:R1:W2:Y:S03]  /*10d40*/  SYNCS.PHASECHK.TRANS64.TRYWAIT P0, [R16+URZ+0x33400], R3 ;  /* 0x03340003100075a7 */ /* 0x0002a6000800017f */
[----:B--2---:R-:W-:Y:S05]  /*10d50*/  @!P0 NANOSLEEP.SYNCS 0x989680 ;  /* 0x009896800000895d */ /* 0x004fea0003900000 */
[----:B------:R-:W2:Y:S01]  /*10d60*/  @!P0 SYNCS.PHASECHK.TRANS64 P0, [R16+URZ+0x33400], R3 ;  /* 0x03340003100085a7 */ /* 0x000ea2000800007f */
[----:B------:R-:W-:Y:S04]  /*10d70*/  BSSY B0, `(.L_x_446) ;  /* 0x0000006000007945 */ /* 0x000fe80003800000 */
[----:B--2---:R-:W-:Y:S05]  /*10d80*/  @P0 BRA `(.L_x_447) ;  /* 0x0000000000100947 */ /* 0x004fea0003800000 */
.L_x_448:
[----:B--2---:R2:W3:Y:S02]  /*10d90*/  SYNCS.PHASECHK.TRANS64.TRYWAIT P0, [R16+URZ+0x33400], R3 ;  /* 0x03340003100075a7 */ /* 0x0044e4000800017f */
[----:B---3--:R-:W-:Y:S05]  /*10da0*/  @!P0 NANOSLEEP.SYNCS 0x989680 ;  /* 0x009896800000895d */ /* 0x008fea0003900000 */
[----:B------:R-:W3:Y:S02]  /*10db0*/  @!P0 SYNCS.PHASECHK.TRANS64 P0, [R16+URZ+0x33400], R3 ;  /* 0x03340003100085a7 */ /* 0x000ee4000800007f */
[----:B---3--:R-:W-:Y:S05]  /*10dc0*/  @!P0 BRA `(.L_x_448) ;  /* 0xfffffffc00f08947 */ /* 0x008fea000383ffff */
.L_x_447:
[----:B------:R-:W-:Y:S05]  /*10dd0*/  BSYNC B0 ;  /* 0x0000000000007941 */ /* 0x000fea0003800000 */
.L_x_446:
[----:B------:R-:W-:Y:S05]  /*10de0*/  BRA `(.L_x_449) ;  /* 0x0000006c00747947 */ /* 0x000fea0003800000 */
.L_x_445:
[----:B------:R-:W1:Y:S01]  /*10df0*/  LDC.64 R24, c[0x0][0x3e8] ;  /* 0x0000fa00ff187b82 */ /* 0x000e620000000a00 */
[----:B------:R-:W-:Y:S01]  /*10e00*/  ULOP3.LUT UP0, URZ, UR52, 0x1bf, URZ, 0xc0, !UPT ;  /* 0x000001bf343f7892 */ /* 0x000fe2000f80c03f */
[----:B-----5:R-:W-:Y:S01]  /*10e10*/  SHF.R.S32.HI R0, RZ, 0x1f, R146 ;  /* 0x0000001fff007819 */ /* 0x020fe20000011492 */
[----:B------:R-:W-:Y:S01]  /*10e20*/  ULDC.64 UR4, c[0x0][0x3f8] ;  /* 0x0000fe0000047ab9 */ /* 0x000fe20000000a00 */
[----:B------:R-:W-:-:S03]  /*10e30*/  ULDC.64 UR6, c[0x0][0x408] ;  /* 0x0001020000067ab9 */ /* 0x000fc60000000a00 */
[----:B------:R-:W-:Y:S01]  /*10e40*/  PLOP3.LUT P0, PT, PT, PT, UP0, 0x80, 0x0 ;  /* 0x000000000000781c */ /* 0x000fe20003f0f008 */
[----:B------:R-:W2:Y:S01]  /*10e50*/  LDC.64 R4, c[0x0][0x400] ;  /* 0x00010000ff047b82 */ /* 0x000ea20000000a00 */
[C---:B------:R-:W-:Y:S02]  /*10e60*/  IMAD R3, R0.reuse, UR4, RZ ;  /* 0x0000000400037c24 */ /* 0x040fe4000f8e02ff */
[----:B------:R-:W-:Y:S02]  /*10e70*/  IMAD R7, R0, UR6, RZ ;  /* 0x0000000600077c24 */ /* 0x000fe4000f8e02ff */
[C---:B------:R-:W-:Y:S02]  /*10e80*/  IMAD R3, R146.reuse, UR5, R3 ;  /* 0x0000000592037c24 */ /* 0x040fe4000f8e0203 */
[C---:B------:R-:W-:Y:S02]  /*10e90*/  IMAD R7, R146.reuse, UR7, R7 ;  /* 0x0000000792077c24 */ /* 0x040fe4000f8e0207 */
[----:B-1----:R-:W-:-:S04]  /*10ea0*/  IMAD.WIDE.U32 R24, R146, UR4, R24 ;  /* 0x0000000492187c25 */ /* 0x002fc8000f8e0018 */
[----:B------:R-:W-:Y:S02]  /*10eb0*/  IMAD.IADD R26, R3, 0x1, R25 ;  /* 0x00000001031a7824 */ /* 0x000fe400078e0219 */
[----:B--2---:R-:W-:-:S04]  /*10ec0*/  IMAD.WIDE.U32 R146, R146, UR6, R4 ;  /* 0x0000000692927c25 */ /* 0x004fc8000f8e0004 */
[----:B------:R-:W-:Y:S01]  /*10ed0*/  IMAD.IADD R27, R7, 0x1, R147 ;  /* 0x00000001071b7824 */ /* 0x000fe200078e0293 */
        /* <DEDUP_REMOVED lines=8> */
[----:B------:R-:W-:Y:S01]  /*10f60*/  MOV R6, UR6 ;  /* 0x0000000600067c02 */ /* 0x000fe20008000f00 */
[----:B------:R-:W-:Y:S02]  /*10f70*/  IMAD.U32 R7, RZ, RZ, UR7 ;  /* 0x00000007ff077e24 */ /* 0x000fe4000f8e00ff */
[----:B------:R-:W-:-:S02]  /*10f80*/  IMAD.U32 R10, RZ, RZ, UR4 ;  /* 0x00000004ff0a7e24 */ /* 0x000fc4000f8e00ff */
[----:B------:R-:W-:Y:S02]  /*10f90*/  IMAD.U32 R11, RZ, RZ, UR5 ;  /* 0x00000005ff0b7e24 */ /* 0x000fe4000f8e00ff */
[----:B------:R-:W-:Y:S02]  /*10fa0*/  IMAD.MOV.U32 R8, RZ, RZ, 0x70 ;  /* 0x00000070ff087424 */ /* 0x000fe400078e00ff */
[----:B------:R-:W-:Y:S02]  /*10fb0*/  IMAD.MOV.U32 R12, RZ, RZ, 0x1 ;  /* 0x00000001ff0c7424 */ /* 0x000fe400078e00ff */
[----:B01----:R-:W-:-:S07]  /*10fc0*/  IMAD.MOV.U32 R13, RZ, RZ, RZ ;  /* 0x000000ffff0d7224 */ /* 0x003fce00078e00ff */
[----:B------:R-:W-:-:S07]  /*10fd0*/  LEPC R20, `(.L_x_450) ;  /* 0x000000001014794e */ /* 0x000fce0000000000 */
[----:B--2---:R-:W-:Y:S05]  /*10fe0*/  CALL.ABS.NOINC R14 ;  /* 0x000000000e007343 */ /* 0x004fea0003c00000 */
.L_x_450:
[----:B------:R-:W-:Y:S01]  /*10ff0*/  ULDC.U8 UR4, c[0x0][0x410] ;  /* 0x0001040000047ab9 */ /* 0x000fe20000000000 */
[----:B------:R-:W-:Y:S01]  /*11000*/  BSSY B0, `(.L_x_451) ;  /* 0x00006b3000007945 */ /* 0x000fe20003800000 */
[----:B------:R-:W-:Y:S01]  /*11010*/  ISETP.NE.AND P0, PT, RZ, UR4, PT ;  /* 0x00000004ff007c0c */ /* 0x000fe2000bf05270 */
[----:B------:R-:W-:-:S12]  /*11020*/  IMAD R4, R149, 0x80, R220 ;  /* 0x0000008095047824 */ /* 0x000fd800078e02dc */
[----:B------:R-:W-:Y:S05]  /*11030*/  @!P0 BRA `(.L_x_452) ;  /* 0x0000003400508947 */ /* 0x000fea0003800000 */
[----:B------:R-:W-:-:S03]  /*11040*/  UMOV UR4, 0xffffffff ;  /* 0xffffffff00047882 */ /* 0x000fc60000000000 */
[----:B------:R-:W-:Y:S05]  /*11050*/  BRA.DIV UR4, `(.L_x_453) ;  /* 0x000001be04507947 */ /* 0x000fea000b800000 */
[----:B------:R1:W2:Y:S04]  /*11060*/  SHFL.IDX PT, R25, R24, RZ, 0x1e1f ;  /* 0x001e1fff18197589 */ /* 0x0002a800000e0000 */
[----:B------:R1:W3:Y:S04]  /*11070*/  SHFL.IDX PT, R14, R146, RZ, 0x1e1f ;  /* 0x001e1fff920e7589 */ /* 0x0002e800000e0000 */
[----:B------:R1:W4:Y:S04]  /*11080*/  SHFL.IDX PT, R0, R26, RZ, 0x1e1f ;  /* 0x001e1fff1a007589 */ /* 0x00032800000e0000 */
[----:B------:R1:W0:Y:S02]  /*11090*/  SHFL.IDX PT, R3, R27, RZ, 0x1e1f ;  /* 0x001e1fff1b037589 */ /* 0x00022400000e0000 */
.L_x_685:
[----:B------:R-:W-:Y:S01]  /*110a0*/  ULDC UR4, c[0x0][0x448] ;  /* 0x0001120000047ab9 */ /* 0x000fe20000000800 */
[----:B------:R-:W-:Y:S01]  /*110b0*/  BSSY B1, `(.L_x_454) ;  /* 0x000004d000017945 */ /* 0x000fe20003800000 */
[----:B------:R-:W-:Y:S01]  /*110c0*/  IMAD R151, R151, UR4, RZ ;  /* 0x0000000497977c24 */ /* 0x000fe2000f8e02ff */
[----:B------:R-:W-:Y:S02]  /*110d0*/  CS2R R8, SRZ ;  /* 0x0000000000087805 */ /* 0x000fe4000001ff00 */
[----:B------:R-:W-:Y:S02]  /*110e0*/  CS2R R20, SRZ ;  /* 0x0000000000147805 */ /* 0x000fe4000001ff00 */
[----:B------:R-:W-:Y:S02]  /*110f0*/  CS2R R28, SRZ ;  /* 0x00000000001c7805 */ /* 0x000fe4000001ff00 */
[----:B------:R-:W-:Y:S02]  /*11100*/  CS2R R32, SRZ ;  /* 0x0000000000207805 */ /* 0x000fe4000001ff00 */
[----:B------:R-:W-:-:S02]  /*11110*/  ISETP.GE.AND P0, PT, R4, R151, PT ;  /* 0x000000970400720c */ /* 0x000fc40003f06270 */
[----:B------:R-:W-:Y:S02]  /*11120*/  CS2R R34, SRZ ;  /* 0x0000000000227805 */ /* 0x000fe4000001ff00 */
[----:B------:R-:W-:Y:S02]  /*11130*/  CS2R R38, SRZ ;  /* 0x0000000000267805 */ /* 0x000fe4000001ff00 */
[----:B------:R-:W-:Y:S02]  /*11140*/  CS2R R10, SRZ ;  /* 0x00000000000a7805 */ /* 0x000fe4000001ff00 */
[----:B0-----:R-:W-:Y:S02]  /*11150*/  CS2R R12, SRZ ;  /* 0x00000000000c7805 */ /* 0x001fe4000001ff00 */
[----:B-1----:R-:W-:Y:S02]  /*11160*/  CS2R R26, SRZ ;  /* 0x00000000001a7805 */ /* 0x002fe4000001ff00 */
[----:B------:R-:W-:-:S02]  /*11170*/  CS2R R30, SRZ ;  /* 0x00000000001e7805 */ /* 0x000fc4000001ff00 */
[----:B------:R-:W-:Y:S02]  /*11180*/  CS2R R36, SRZ ;  /* 0x0000000000247805 */ /* 0x000fe4000001ff00 */
[----:B------:R-:W-:Y:S01]  /*11190*/  CS2R R40, SRZ ;  /* 0x0000000000287805 */ /* 0x000fe2000001ff00 */
[----:B------:R-:W-:Y:S06]  /*111a0*/  @P0 BRA `(.L_x_455) ;  /* 0x0000000000f40947 */ /* 0x000fec0003800000 */
[----:B------:R-:W-:Y:S01]  /*111b0*/  ULDC UR4, c[0x0][0x3f4] ;  /* 0x0000fd0000047ab9 */ /* 0x000fe20000000800 */
[----:B------:R-:W-:Y:S02]  /*111c0*/  SHF.R.S32.HI R7, RZ, 0x1f, R224 ;  /* 0x0000001fff077819 */ /* 0x000fe400000114e0 */
[----:B------:R-:W-:Y:S02]  /*111d0*/  CS2R R34, SRZ ;  /* 0x0000000000227805 */ /* 0x000fe4000001ff00 */
[----:B------:R-:W-:Y:S02]  /*111e0*/  ISETP.GE.AND P4, PT, R224, UR4, PT ;  /* 0x00000004e0007c0c */ /* 0x000fe4000bf86270 */
[----:B------:R-:W-:Y:S02]  /*111f0*/  CS2R R36, SRZ ;  /* 0x0000000000247805 */ /* 0x000fe4000001ff00 */
[----:B------:R-:W-:Y:S02]  /*11200*/  ISETP.GE.AND P3, PT, R223, UR4, PT ;  /* 0x00000004df007c0c */ /* 0x000fe4000bf66270 */
[----:B------:R-:W-:-:S07]  /*11210*/  ISETP.GE.AND P2, PT, R225, UR4, PT ;  /* 0x00000004e1007c0c */ /* 0x000fce000bf46270 */
[C---:B--2---:R-:W-:Y:S02]  /*11220*/  @!P4 IADD3 R4, P0, R224.reuse, R25, RZ ;  /* 0x00000019e004c210 */ /* 0x044fe40007f1e0ff */
[----:B---3--:R-:W-:Y:S02]  /*11230*/  @!P4 IADD3 R6, P1, R224, R14, RZ ;  /* 0x0000000ee006c210 */ /* 0x008fe40007f3e0ff */
[----:B----4-:R-:W-:-:S03]  /*11240*/  @!P4 IADD3.X R5, R0, R7, RZ, P0, !PT ;  /* 0x000000070005c210 */ /* 0x010fc600007fe4ff */
[----:B------:R-:W-:Y:S01]  /*11250*/  @!P4 IMAD.X R7, R3, 0x1, R7, P1 ;  /* 0x000000010307c824 */ /* 0x000fe200008e0607 */
[----:B------:R-:W-:Y:S01]  /*11260*/  ISETP.GE.AND P1, PT, R222, UR4, PT ;  /* 0x00000004de007c0c */ /* 0x000fe2000bf26270 */
[----:B------:R-:W5:Y:S01]  /*11270*/  @!P4 LD.E.64 R34, desc[UR54][R4.64] ;  /* 0x000000360422c980 */ /* 0x000f62000c101b00 */
[----:B------:R-:W-:-:S03]  /*11280*/  SHF.R.S32.HI R11, RZ, 0x1f, R223 ;  /* 0x0000001fff0b7819 */ /* 0x000fc600000114df */
[----:B------:R0:W5:Y:S01]  /*11290*/  @!P4 LD.E.64 R36, desc[UR54][R6.64] ;  /* 0x000000360624c980 */ /* 0x000162000c101b00 */
[CC--:B------:R-:W-:Y:S02]  /*112a0*/  @!P3 IADD3 R8, P4, R223.reuse, R25.reuse, RZ ;  /* 0x00000019df08b210 */ /* 0x0c0fe40007f9e0ff */
[----:B------:R-:W-:Y:S02]  /*112b0*/  CS2R R32, SRZ ;  /* 0x0000000000207805 */ /* 0x000fe4000001ff00 */
[----:B------:R-:W-:Y:S02]  /*112c0*/  @!P3 IADD3 R10, P5, R223, R14, RZ ;  /* 0x0000000edf0ab210 */ /* 0x000fe40007fbe0ff */
[----:B------:R-:W-:Y:S02]  /*112d0*/  CS2R R30, SRZ ;  /* 0x00000000001e7805 */ /* 0x000fe4000001ff00 */
[----:B------:R-:W-:Y:S01]  /*112e0*/  SHF.R.S32.HI R12, RZ, 0x1f, R225 ;  /* 0x0000001fff0c7819 */ /* 0x000fe200000114e1 */
[--C-:B------:R-:W-:Y:S01]  /*112f0*/  @!P3 IMAD.X R9, R0, 0x1, R11.reuse, P4 ;  /* 0x000000010009b824 */ /* 0x100fe200020e060b */
[----:B------:R-:W-:Y:S01]  /*11300*/  @!P2 IADD3 R46, P4, R225, R25, RZ ;  /* 0x00000019e12ea210 */ /* 0x000fe20007f9e0ff */
[----:B------:R-:W-:Y:S01]  /*11310*/  @!P3 IMAD.X R11, R3, 0x1, R11, P5 ;  /* 0x00000001030bb824 */ /* 0x000fe200028e060b */
[----:B------:R-:W-:-:S02]  /*11320*/  ISETP.GE.AND P0, PT, R22, UR4, PT ;  /* 0x0000000416007c0c */ /* 0x000fc4000bf06270 */
[-C--:B------:R-:W-:Y:S01]  /*11330*/  @!P2 IADD3 R48, P5, R225, R14.reuse, RZ ;  /* 0x0000000ee130a210 */ /* 0x080fe20007fbe0ff */
[----:B------:R-:W-:Y:S01]  /*11340*/  @!P2 IMAD.X R47, R0, 0x1, R12, P4 ;  /* 0x00000001002fa824 */ /* 0x000fe200020e060c */
[----:B------:R-:W-:Y:S01]  /*11350*/  SHF.R.S32.HI R13, RZ, 0x1f, R222 ;  /* 0x0000001fff0d7819 */ /* 0x000fe200000114de */
[----:B------:R1:W5:Y:S01]  /*11360*/  @!P3 LD.E.64 R32, desc[UR54][R8.64] ;  /* 0x000000360820b980 */ /* 0x000362000c101b00 */
[C---:B------:R-:W-:Y:S01]  /*11370*/  @!P1 IADD3 R50, P4, R222.reuse, R25, RZ ;  /* 0x00000019de329210 */ /* 0x040fe20007f9e0ff */
[C---:B------:R-:W-:Y:S01]  /*11380*/  @!P2 IMAD.X R49, R3.reuse, 0x1, R12, P5 ;  /* 0x000000010331a824 */ /* 0x040fe200028e060c */
[----:B------:R-:W-:Y:S01]  /*11390*/  @!P1 IADD3 R52, P5, R222, R14, RZ ;  /* 0x0000000ede349210 */ /* 0x000fe20007fbe0ff */
[----:B------:R2:W5:Y:S01]  /*113a0*/  @!P3 LD.E.64 R30, desc[UR54][R10.64] ;  /* 0x000000360a1eb980 */ /* 0x000562000c101b00 */
[----:B------:R-:W-:Y:S01]  /*113b0*/  SHF.R.S32.HI R12, RZ, 0x1f, R226 ;  /* 0x0000001fff0c7819 */ /* 0x000fe200000114e2 */
[--C-:B------:R-:W-:Y:S01]  /*113c0*/  @!P1 IMAD.X R51, R0, 0x1, R13.reuse, P4 ;  /* 0x0000000100339824 */ /* 0x100fe200020e060d */
[----:B------:R-:W-:Y:S01]  /*113d0*/  ISETP.GE.AND P4, PT, R226, UR4, PT ;  /* 0x00000004e2007c0c */ /* 0x000fe2000bf86270 */
[----:B------:R-:W-:Y:S01]  /*113e0*/  @!P1 IMAD.X R53, R3, 0x1, R13, P5 ;  /* 0x0000000103359824 */ /* 0x000fe200028e060d */
[----:B0-----:R-:W-:-:S02]  /*113f0*/  @!P0 SHF.R.S32.HI R7, RZ, 0x1f, R22 ;  /* 0x0000001fff078819 */ /* 0x001fc40000011416 */
[----:B------:R-:W-:-:S04]  /*11400*/  @!P0 IADD3 R4, P5, R22, R25, RZ ;  /* 0x0000001916048210 */ /* 0x000fc80007fbe0ff */
[----:B------:R-:W-:Y:S02]  /*11410*/  @!P0 IADD3.X R5, R0, R7, RZ, P5, !PT ;  /* 0x0000000700058210 */ /* 0x000fe40002ffe4ff */
[----:B------:R-:W-:-:S05]  /*11420*/  @!P0 IADD3 R6, P5, R22, R14, RZ ;  /* 0x0000000e16068210 */ /* 0x000fca0007fbe0ff */
[----:B------:R-:W-:Y:S01]  /*11430*/  @!P0 IMAD.X R7, R3, 0x1, R7, P5 ;  /* 0x0000000103078824 */ /* 0x000fe200028e0607 */
[----:B------:R-:W-:-:S05]  /*11440*/  @!P4 IADD3 R24, P5, R226, R25, RZ ;  /* 0x00000019e218c210 */ /* 0x000fca0007fbe0ff */
[--C-:B------:R-:W-:Y:S01]  /*11450*/  @!P4 IMAD.X R25, R0, 0x1, R12.reuse, P5 ;  /* 0x000000010019c824 */ /* 0x100fe200028e060c */
[----:B------:R-:W-:Y:S02]  /*11460*/  @!P4 IADD3 R14, P5, R226, R14, RZ ;  /* 0x0000000ee20ec210 */ /* 0x000fe40007fbe0ff */
[----:B------:R-:W-:Y:S02]  /*11470*/  CS2R R28, SRZ ;  /* 0x00000000001c7805 */ /* 0x000fe4000001ff00 */
[----:B------:R-:W-:Y:S02]  /*11480*/  CS2R R26, SRZ ;  /* 0x00000000001a7805 */ /* 0x000fe4000001ff00 */
[----:B------:R-:W-:Y:S02]  /*11490*/  CS2R R20, SRZ ;  /* 0x0000000000147805 */ /* 0x000fe4000001ff00 */
[----:B------:R-:W-:Y:S01]  /*114a0*/  CS2R R38, SRZ ;  /* 0x0000000000267805 */ /* 0x000fe2000001ff00 */
[----:B------:R-:W-:Y:S01]  /*114b0*/  @!P4 IMAD.X R15, R3, 0x1, R12, P5 ;  /* 0x00000001030fc824 */ /* 0x000fe200028e060c */
[----:B------:R-:W-:-:S02]  /*114c0*/  CS2R R12, SRZ ;  /* 0x00000000000c7805 */ /* 0x000fc4000001ff00 */
[----:B------:R-:W-:Y:S02]  /*114d0*/  CS2R R40, SRZ ;  /* 0x0000000000287805 */ /* 0x000fe4000001ff00 */
[----:B-1----:R-:W-:Y:S02]  /*114e0*/  CS2R R8, SRZ ;  /* 0x0000000000087805 */ /* 0x002fe4000001ff00 */
[----:B--2---:R-:W-:Y:S01]  /*114f0*/  CS2R R10, SRZ ;  /* 0x00000000000a7805 */ /* 0x004fe2000001ff00 */
[----:B------:R0:W5:Y:S04]  /*11500*/  @!P2 LD.E.64 R28, desc[UR54][R46.64] ;  /* 0x000000362e1ca980 */ /* 0x000168000c101b00 */
[----:B------:R0:W5:Y:S04]  /*11510*/  @!P2 LD.E.64 R26, desc[UR54][R48.64] ;  /* 0x00000036301aa980 */ /* 0x000168000c101b00 */
[----:B------:R0:W5:Y:S04]  /*11520*/  @!P1 LD.E.64 R20, desc[UR54][R50.64] ;  /* 0x0000003632149980 */ /* 0x000168000c101b00 */
[----:B------:R0:W5:Y:S04]  /*11530*/  @!P1 LD.E.64 R12, desc[UR54][R52.64] ;  /* 0x00000036340c9980 */ /* 0x000168000c101b00 */
[----:B------:R0:W5:Y:S04]  /*11540*/  @!P0 LD.E.64 R38, desc[UR54][R4.64] ;  /* 0x0000003604268980 */ /* 0x000168000c101b00 */
[----:B------:R0:W5:Y:S04]  /*11550*/  @!P0 LD.E.64 R40, desc[UR54][R6.64] ;  /* 0x0000003606288980 */ /* 0x000168000c101b00 */
[----:B------:R0:W5:Y:S04]  /*11560*/  @!P4 LD.E.64 R8, desc[UR54][R24.64] ;  /* 0x000000361808c980 */ /* 0x000168000c101b00 */
[----:B------:R0:W5:Y:S02]  /*11570*/  @!P4 LD.E.64 R10, desc[UR54][R14.64] ;  /* 0x000000360e0ac980 */ /* 0x000164000c101b00 */
.L_x_455:
[----:B------:R-:W-:Y:S05]  /*11580*/  BSYNC B1 ;  /* 0x0000000000017941 */ /* 0x000fea0003800000 */
.L_x_454:
[----:B------:R-:W-:Y:S01]  /*11590*/  ULEA.HI UR4, UR43, UR43, URZ, 0x1 ;  /* 0x0000002b2b047291 */ /* 0x000fe2000f8f083f */
[----:B----4-:R-:W-:Y:S01]  /*115a0*/  IMAD R0, R149, -0x80, R151 ;  /* 0xffffff8095007824 */ /* 0x010fe200078e0297 */
[----:B------:R-:W-:Y:S02]  /*115b0*/  BSSY B1, `(.L_x_456) ;  /* 0x0000009000017945 */ /* 0x000fe40003800000 */
[----:B------:R-:W-:Y:S02]  /*115c0*/  ULOP3.LUT UR4, UR4, 0xfffffffe, URZ, 0xc0, !UPT ;  /* 0xfffffffe04047892 */ /* 0x000fe4000f8ec03f */
[----:B------:R-:W-:Y:S02]  /*115d0*/  VIMNMX R3, R0, 0x80, PT ;  /* 0x0000008000037848 */ /* 0x000fe40003fe0100 */
[----:B------:R-:W-:Y:S02]  /*115e0*/  UIADD3 UR4, UR43, -UR4, URZ ;  /* 0x800000042b047290 */ /* 0x000fe4000fffe03f */
[----:B------:R-:W-:-:S04]  /*115f0*/  ISETP.GE.AND P1, PT, R220, R3, PT ;  /* 0x00000003dc00720c */ /* 0x000fc80003f26270 */
[----:B0-----:R-:W-:-:S05]  /*11600*/  IMAD.U32 R5, RZ, RZ, UR4 ;  /* 0x00000004ff057e24 */ /* 0x001fca000f8e00ff */
[----:B------:R-:W-:-:S04]  /*11610*/  SHF.L.U32 R5, R5, 0x1f, RZ ;  /* 0x0000001f05057819 */ /* 0x000fc800000006ff */
[----:B------:R-:W0:Y:S02]  /*11620*/  SYNCS.PHASECHK.TRANS64.TRYWAIT P0, [R16+URZ+0x33400], R5 ;  /* 0x03340005100075a7 */ /* 0x000e24000800017f */
[----:B0-----:R-:W-:Y:S05]  /*11630*/  @!P0 BRA `(.L_x_457) ;  /* 0x000001b800488947 */ /* 0x001fea0003800000 */
.L_x_686:
[----:B------:R-:W-:Y:S05]  /*11640*/  BSYNC B1 ;  /* 0x0000000000017941 */ /* 0x000fea0003800000 */
.L_x_456:
[----:B------:R-:W-:Y:S05]  /*11650*/  @P1 BRA `(.L_x_458) ;  /* 0x0000006400341947 */ /* 0x000fea0003800000 */
[----:B0-----:R-:W0:Y:S01]  /*11660*/  LDC R5, c[0x0][0x3f4] ;  /* 0x0000fd00ff057b82 */ /* 0x001e220000000800 */
[----:B------:R-:W-:Y:S01]  /*11670*/  LEA.HI R42, R43, R42, RZ, 0x2 ;  /* 0x0000002a2b2a7211 */ /* 0x000fe200078f10ff */
[----:B------:R-:W-:Y:S03]  /*11680*/  BSSY B1, `(.L_x_459) ;  /* 0x0000086000017945 */ /* 0x000fe60003800000 */
[--C-:B------:R-:W-:Y:S02]  /*11690*/  SHF.R.S32.HI R0, RZ, 0x2, R42.reuse ;  /* 0x00000002ff007819 */ /* 0x100fe4000001142a */
[----:B------:R-:W-:-:S04]  /*116a0*/  SHF.R.S32.HI R3, RZ, 0x1f, R42 ;  /* 0x0000001fff037819 */ /* 0x000fc8000001142a */
[----:B------:R-:W-:-:S04]  /*116b0*/  LEA.HI R3, R3, R0, RZ, 0x2 ;  /* 0x0000000003037211 */ /* 0x000fc800078f10ff */
[----:B------:R-:W-:Y:S01]  /*116c0*/  LOP3.LUT R7, R3, 0xfffffffc, RZ, 0xc0, !PT ;  /* 0xfffffffc03077812 */ /* 0x000fe200078ec0ff */
[----:B------:R-:W-:-:S04]  /*116d0*/  IMAD.IADD R3, R16, 0x1, R236 ;  /* 0x0000000110037824 */ /* 0x000fc800078e02ec */
[----:B------:R-:W-:Y:S02]  /*116e0*/  IMAD.IADD R7, R0, 0x1, -R7 ;  /* 0x0000000100077824 */ /* 0x000fe400078e0a07 */
[----:B------:R-:W-:Y:S01]  /*116f0*/  VIADD R0, R3, 0x20 ;  /* 0x0000002003007836 */ /* 0x000fe20000000000 */
[-C--:B0-----:R-:W-:Y:S02]  /*11700*/  ISETP.GE.AND P6, PT, R22, R5.reuse, PT ;  /* 0x000000051600720c */ /* 0x081fe40003fc6270 */
[----:B------:R-:W-:Y:S02]  /*11710*/  LOP3.LUT P0, RZ, R7, 0x2, RZ, 0xc0, !PT ;  /* 0x0000000207ff7812 */ /* 0x000fe4000780c0ff */
[-C--:B------:R-:W-:Y:S02]  /*11720*/  ISETP.GE.AND P1, PT, R224, R5.reuse, PT ;  /* 0x00000005e000720c */ /* 0x080fe40003f26270 */
[-C--:B------:R-:W-:Y:S02]  /*11730*/  ISETP.GE.AND P2, PT, R223, R5.reuse, PT ;  /* 0x00000005df00720c */ /* 0x080fe40003f46270 */
[----:B------:R-:W-:-:S02]  /*11740*/  ISETP.GE.AND P3, PT, R225, R5, PT ;  /* 0x00000005e100720c */ /* 0x000fc40003f66270 */
[-C--:B------:R-:W-:Y:S02]  /*11750*/  ISETP.GE.AND P4, PT, R222, R5.reuse, PT ;  /* 0x00000005de00720c */ /* 0x080fe40003f86270 */
[----:B------:R-:W-:Y:S01]  /*11760*/  ISETP.GE.AND P5, PT, R226, R5, PT ;  /* 0x00000005e200720c */ /* 0x000fe20003fa6270 */
[----:B------:R-:W-:-:S12]  /*11770*/  @P6 BRA `(.L_x_460) ;  /* 0x0000000400d86947 */ /* 0x000fd80003800000 */
[----:B------:R-:W0:Y:S01]  /*11780*/  LDS.128 R4, [R3+0x1e200] ;  /* 0x01e2000003047984 */ /* 0x000e220000000c00 */
[----:B--2--5:R-:W-:Y:S02]  /*11790*/  SHF.R.U32.HI R25, RZ, 0x8, R39 ;  /* 0x00000008ff197819 */ /* 0x024fe40000011627 */
[----:B------:R-:W-:Y:S02]  /*117a0*/  SHF.R.U32.HI R15, RZ, 0x8, R38 ;  /* 0x00000008ff0f7819 */ /* 0x000fe40000011626 */
[----:B------:R-:W-:Y:S02]  /*117b0*/  LOP3.LUT R24, R39, 0xff, RZ, 0xc0, !PT ;  /* 0x000000ff27187812 */ /* 0x000fe400078ec0ff */
[----:B------:R-:W-:Y:S02]  /*117c0*/  LOP3.LUT R25, R25, 0xff, RZ, 0xc0, !PT ;  /* 0x000000ff19197812 */ /* 0x000fe400078ec0ff */
[----:B------:R-:W-:Y:S02]  /*117d0*/  SHF.R.U32.HI R45, RZ, 0x8, R41 ;  /* 0x00000008ff2d7819 */ /* 0x000fe40000011629 */
[----:B---3--:R-:W-:-:S02]  /*117e0*/  LOP3.LUT R14, R38, 0xff, RZ, 0xc0, !PT ;  /* 0x000000ff260e7812 */ /* 0x008fc400078ec0ff */
[----:B------:R-:W-:Y:S02]  /*117f0*/  LOP3.LUT R15, R15, 0xff, RZ, 0xc0, !PT ;  /* 0x000000ff0f0f7812 */ /* 0x000fe400078ec0ff */
[----:B------:R-:W-:Y:S02]  /*11800*/  PRMT R24, R25, 0x7604, R24 ;  /* 0x0000760419187816 */ /* 0x000fe40000000018 */
[----:B------:R-:W-:Y:S02]  /*11810*/  LOP3.LUT R42, R41, 0xff, RZ, 0xc0, !PT ;  /* 0x000000ff292a7812 */ /* 0x000fe400078ec0ff */
[----:B------:R-:W-:Y:S02]  /*11820*/  LOP3.LUT R45, R45, 0xff, RZ, 0xc0, !PT ;  /* 0x000000ff2d2d7812 */ /* 0x000fe400078ec0ff */
[----:B------:R-:W-:Y:S02]  /*11830*/  SHF.R.U32.HI R46, RZ, 0x10, R41 ;  /* 0x00000010ff2e7819 */ /* 0x000fe40000011629 */
[----:B------:R-:W-:-:S02]  /*11840*/  SHF.R.U32.HI R25, RZ, 0x8, R40 ;  /* 0x00000008ff197819 */ /* 0x000fc40000011628 */
[----:B------:R-:W-:Y:S02]  /*11850*/  SHF.R.U32.HI R47, RZ, 0x10, R39 ;  /* 0x00000010ff2f7819 */ /* 0x000fe40000011627 */
[----:B------:R-:W-:Y:S02]  /*11860*/  PRMT R15, R15, 0x7604, R14 ;  /* 0x000076040f0f7816 */ /* 0x000fe4000000000e */
[----:B------:R-:W-:Y:S01]  /*11870*/  PRMT R42, R45, 0x7604, R42 ;  /* 0x000076042d2a7816 */ /* 0x000fe2000000002a */
[----:B------:R-:W-:Y:S01]  /*11880*/  IMAD.U32 R45, R46, 0x10000, RZ ;  /* 0x000100002e2d7824 */ /* 0x000fe200078e00ff */
[----:B------:R-:W-:Y:S02]  /*11890*/  LOP3.LUT R14, R40, 0xff, RZ, 0xc0, !PT ;  /* 0x000000ff280e7812 */ /* 0x000fe400078ec0ff */
[----:B------:R-:W-:Y:S02]  /*118a0*/  LOP3.LUT R43, R25, 0xff, RZ, 0xc0, !PT ;  /* 0x000000ff192b7812 */ /* 0x000fe400078ec0ff */
[----:B------:R-:W-:-:S02]  /*118b0*/  SHF.L.U32 R25, R47, 0x10, RZ ;  /* 0x000000102f197819 */ /* 0x000fc400000006ff */
[----:B------:R-:W-:Y:S02]  /*118c0*/  PRMT R43, R43, 0x7604, R14 ;  /* 0x000076042b2b7816 */ /* 0x000fe4000000000e */
[----:B------:R-:W-:Y:S02]  /*118d0*/  LOP3.LUT R25, R24, 0xff0000, R25, 0xf8, !PT ;  /* 0x00ff000018197812 */ /* 0x000fe400078ef819 */
[----:B------:R-:W-:Y:S02]  /*118e0*/  LOP3.LUT R45, R42, 0xff0000, R45, 0xf8, !PT ;  /* 0x00ff00002a2d7812 */ /* 0x000fe400078ef82d */
[----:B------:R-:W-:Y:S02]  /*118f0*/  LOP3.LUT R43, R43, 0xff0000, R40, 0xf8, !PT ;  /* 0x00ff00002b2b7812 */ /* 0x000fe400078ef828 */
[----:B------:R-:W-:Y:S02]  /*11900*/  LOP3.LUT R45, R45, 0xff000000, R41, 0xf8, !PT ;  /* 0xff0000002d2d7812 */ /* 0x000fe400078ef829 */
[----:B------:R-:W-:-:S02]  /*11910*/  LOP3.LUT R39, R25, 0xff000000, R39, 0xf8, !PT ;  /* 0xff00000019277812 */ /* 0x000fc400078ef827 */
[-C--:B0-----:R-:W-:Y:S02]  /*11920*/  F2FP.F16.E4M3.UNPACK_B R14, R6.reuse.H1 ;  /* 0x00000006ff0e723e */ /* 0x081fe400030006ff */
[----:B------:R-:W-:Y:S02]  /*11930*/  LOP3.LUT R43, R43, 0xff000000, R40, 0xf8, !PT ;  /* 0xff0000002b2b7812 */ /* 0x000fe400078ef828 */
[----:B------:R-:W-:Y:S01]  /*11940*/  F2FP.F16.E4M3.UNPACK_B R46, R45 ;  /* 0x0000002dff2e723e */ /* 0x000fe200020006ff */
[--C-:B------:R-:W-:Y:S01]  /*11950*/  HADD2.F32 R25, -RZ, R14.reuse.H0_H0 ;  /* 0x2000000eff197230 */ /* 0x100fe20000004100 */
[----:B------:R-:W-:Y:S01]  /*11960*/  F2FP.F16.E4M3.UNPACK_B R40, R39 ;  /* 0x00000027ff28723e */ /* 0x000fe200020006ff */
[----:B------:R-:W-:Y:S01]  /*11970*/  HADD2.F32 R14, -RZ, R14.H1_H1 ;  /* 0x3000000eff0e7230 */ /* 0x000fe20000004100 */
[--C-:B------:R-:W-:Y:S01]  /*11980*/  LOP3.LUT R15, R15, 0xff0000, R38.reuse, 0xf8, !PT ;  /* 0x00ff00000f0f7812 */ /* 0x100fe200078ef826 */
[----:B------:R-:W-:Y:S01]  /*11990*/  HADD2.F32 R47, -RZ, R46.H1_H1 ;  /* 0x3000002eff2f7230 */ /* 0x000fe20000004100 */
[----:B------:R-:W-:Y:S01]  /*119a0*/  F2FP.F16.E4M3.UNPACK_B R24, R6 ;  /* 0x00000006ff18723e */ /* 0x000fe200020006ff */
[----:B------:R-:W-:Y:S01]  /*119b0*/  HADD2.F32 R41, -RZ, R40.H1_H1 ;  /* 0x30000028ff297230 */ /* 0x000fe20000004100 */
[----:B------:R-:W-:Y:S01]  /*119c0*/  LOP3.LUT R42, R15, 0xff000000, R38, 0xf8, !PT ;  /* 0xff0000000f2a7812 */ /* 0x000fe200078ef826 */
[----:B------:R-:W-:-:S02]  /*119d0*/  HADD2.F32 R46, -RZ, R46.H0_H0 ;  /* 0x2000002eff2e7230 */ /* 0x000fc40000004100 */
[C---:B------:R-:W-:Y:S01]  /*119e0*/  FMUL.FTZ R48, R14.reuse, R47 ;  /* 0x0000002f0e307220 */ /* 0x040fe20000410000 */
[----:B------:R-:W-:Y:S01]  /*119f0*/  F2FP.F16.E4M3.UNPACK_B R15, R5.H1 ;  /* 0x00000005ff0f723e */ /* 0x000fe200030006ff */
[----:B------:R-:W-:Y:S01]  /*11a00*/  FMUL.FTZ R52, R14, R41 ;  /* 0x000000290e347220 */ /* 0x000fe20000410000 */
[----:B------:R-:W-:Y:S01]  /*11a10*/  F2FP.F16.E4M3.UNPACK_B R14, R5 ;  /* 0x00000005ff0e723e */ /* 0x000fe200020006ff */
[----:B------:R-:W-:Y:S02]  /*11a20*/  HADD2.F32 R5, -RZ, R24.H1_H1 ;  /* 0x30000018ff057230 */ /* 0x000fe40000004100 */
[C---:B------:R-:W-:Y:S01]  /*11a30*/  FFMA.FTZ R50, R25.reuse, R41, -R48 ;  /* 0x0000002919327223 */ /* 0x040fe20000010830 */
[----:B------:R-:W-:Y:S01]  /*11a40*/  FFMA.FTZ R51, R25, R47, R52 ;  /* 0x0000002f19337223 */ /* 0x000fe20000010034 */
[----:B------:R-:W-:Y:S01]  /*11a50*/  HADD2.F32 R40, -RZ, R40.H0_H0 ;  /* 0x20000028ff287230 */ /* 0x000fe20000004100 */
[----:B------:R-:W-:Y:S01]  /*11a60*/  F2FP.F16.E4M3.UNPACK_B R38, R7 ;  /* 0x00000007ff26723e */ /* 0x000fe200020006ff */
[----:B------:R-:W-:Y:S01]  /*11a70*/  HADD2.F32 R24, -RZ, R24.H0_H0 ;  /* 0x20000018ff187230 */ /* 0x000fe20000004100 */
[----:B------:R-:W-:Y:S01]  /*11a80*/  F2FP.F16.E4M3.UNPACK_B R45, R45.H1 ;  /* 0x0000002dff2d723e */ /* 0x000fe200030006ff */
[C---:B------:R-:W-:Y:S01]  /*11a90*/  FMUL.FTZ R25, R5.reuse, R46 ;  /* 0x0000002e05197220 */ /* 0x040fe20000410000 */
[----:B------:R-:W-:Y:S01]  /*11aa0*/  F2FP.F16.E4M3.UNPACK_B R39, R39.H1 ;  /* 0x00000027ff27723e */ /* 0x000fe200030006ff */
[-C--:B------:R-:W-:Y:S01]  /*11ab0*/  FMUL.FTZ R49, R5, R40.reuse ;  /* 0x0000002805317220 */ /* 0x080fe20000410000 */
[----:B------:R-:W-:Y:S01]  /*11ac0*/  F2FP.F16.E4M3.UNPACK_B R7, R7.H1 ;  /* 0x00000007ff07723e */ /* 0x000fe200030006ff */
[----:B------:R-:W-:Y:S01]  /*11ad0*/  FFMA.FTZ R47, R24, R40, -R25 ;  /* 0x00000028182f7223 */ /* 0x000fe20000010819 */
[----:B------:R-:W-:-:S02]  /*11ae0*/  HADD2.F32 R5, -RZ, R38.H1_H1 ;  /* 0x30000026ff057230 */ /* 0x000fc40000004100 */
[----:B------:R-:W-:Y:S01]  /*11af0*/  FFMA.FTZ R48, R24, R46, R49 ;  /* 0x0000002e18307223 */ /* 0x000fe20000010031 */
[----:B------:R-:W-:Y:S01]  /*11b00*/  HADD2.F32 R41, -RZ, R45.H0_H0 ;  /* 0x2000002dff297230 */ /* 0x000fe20000004100 */
[-C--:B------:R-:W-:Y:S01]  /*11b10*/  F2FP.F16.E4M3.UNPACK_B R6, R4.reuse ;  /* 0x00000004ff06723e */ /* 0x080fe200020006ff */
[----:B------:R-:W-:Y:S01]  /*11b20*/  HADD2.F32 R25, -RZ, R39.H0_H0 ;  /* 0x20000027ff197230 */ /* 0x000fe20000004100 */
[----:B------:R-:W-:Y:S01]  /*11b30*/  F2FP.F16.E4M3.UNPACK_B R4, R4.H1 ;  /* 0x00000004ff04723e */ /* 0x000fe200030006ff */
[----:B------:R-:W-:Y:S02]  /*11b40*/  HADD2.F32 R38, -RZ, R38.H0_H0 ;  /* 0x20000026ff267230 */ /* 0x000fe40000004100 */
[C---:B------:R-:W-:Y:S01]  /*11b50*/  FMUL.FTZ R49, R5.reuse, R41 ;  /* 0x0000002905317220 */ /* 0x040fe20000410000 */
[----:B------:R-:W-:Y:S02]  /*11b60*/  HADD2.F32 R45, -RZ, R45.H1_H1 ;  /* 0x3000002dff2d7230 */ /* 0x000fe40000004100 */
[----:B------:R-:W-:Y:S01]  /*11b70*/  FMUL.FTZ R53, R5, R25 ;  /* 0x0000001905357220 */ /* 0x000fe20000410000 */
[----:B------:R-:W-:-:S02]  /*11b80*/  HADD2.F32 R24, -RZ, R7.H1_H1 ;  /* 0x30000007ff187230 */ /* 0x000fc40000004100 */
[C---:B------:R-:W-:Y:S01]  /*11b90*/  FFMA.FTZ R49, R38.reuse, R25, -R49 ;  /* 0x0000001926317223 */ /* 0x040fe20000010831 */
[----:B------:R-:W-:Y:S02]  /*11ba0*/  HADD2.F32 R39, -RZ, R39.H1_H1 ;  /* 0x30000027ff277230 */ /* 0x000fe40000004100 */
[----:B------:R-:W-:Y:S01]  /*11bb0*/  FFMA.FTZ R52, R38, R41, R53 ;  /* 0x0000002926347223 */ /* 0x000fe20000010035 */
[----:B------:R-:W-:Y:S02]  /*11bc0*/  HADD2.F32 R5, -RZ, R7.H0_H0 ;  /* 0x20000007ff057230 */ /* 0x000fe40000004100 */
[C---:B------:R-:W-:Y:S01]  /*11bd0*/  FMUL.FTZ R40, R24.reuse, R45 ;  /* 0x0000002d18287220 */ /* 0x040fe20000410000 */
[----:B------:R-:W-:Y:S01]  /*11be0*/  F2FP.F16.E4M3.UNPACK_B R25, R43 ;  /* 0x0000002bff19723e */ /* 0x000fe200020006ff */
[-C--:B------:R-:W-:Y:S01]  /*11bf0*/  FMUL.FTZ R38, R24, R39.reuse ;  /* 0x0000002718267220 */ /* 0x080fe20000410000 */
[----:B------:R-:W-:Y:S01]  /*11c00*/  F2FP.F16.E4M3.UNPACK_B R24, R42 ;  /* 0x0000002aff18723e */ /* 0x000fe200020006ff */
[----:B------:R-:W-:Y:S01]  /*11c10*/  FFMA.FTZ R53, R5, R39, -R40 ;  /* 0x0000002705357223 */ /* 0x000fe20000010828 */
[----:B------:R-:W-:-:S02]  /*11c20*/  HADD2.F32 R7, -RZ, R4.H1_H1 ;  /* 0x30000004ff077230 */ /* 0x000fc40000004100 */
[----:B------:R-:W-:Y:S01]  /*11c30*/  FFMA.FTZ R54, R5, R45, R38 ;  /* 0x0000002d05367223 */ /* 0x000fe20000010026 */
[--C-:B------:R-:W-:Y:S01]  /*11c40*/  HADD2.F32 R40, -RZ, R25.reuse.H1_H1 ;  /* 0x30000019ff287230 */ /* 0x100fe20000004100 */
[----:B------:R-:W-:Y:S01]  /*11c50*/  F2FP.F16.E4M3.UNPACK_B R42, R42.H1 ;  /* 0x0000002aff2a723e */ /* 0x000fe200030006ff */
[----:B------:R-:W-:Y:S01]  /*11c60*/  HADD2.F32 R38, -RZ, R24.H1_H1 ;  /* 0x30000018ff267230 */ /* 0x000fe20000004100 */
[----:B------:R-:W-:Y:S01]  /*11c70*/  F2FP.F16.E4M3.UNPACK_B R43, R43.H1 ;  /* 0x0000002bff2b723e */ /* 0x000fe200030006ff */
[----:B------:R-:W-:Y:S02]  /*11c80*/  HADD2.F32 R5, -RZ, R4.H0_H0 ;  /* 0x20000004ff057230 */ /* 0x000fe40000004100 */
[----:B------:R-:W-:Y:S01]  /*11c90*/  FMUL.FTZ R46, R7, R40 ;  /* 0x00000028072e7220 */ /* 0x000fe20000410000 */
[----:B------:R-:W-:Y:S02]  /*11ca0*/  HADD2.F32 R39, -RZ, R25.H0_H0 ;  /* 0x20000019ff277230 */ /* 0x000fe40000004100 */
[----:B------:R-:W-:-:S02]  /*11cb0*/  HADD2.F32 R4, -RZ, R6.H1_H1 ;  /* 0x30000006ff047230 */ /* 0x000fc40000004100 */
[-C--:B------:R-:W-:Y:S01]  /*11cc0*/  FFMA.FTZ R46, R5, R38.reuse, -R46 ;  /* 0x00000026052e7223 */ /* 0x080fe2000001082e */
[----:B------:R-:W-:Y:S02]  /*11cd0*/  HADD2.F32 R25, -RZ, R24.H0_H0 ;  /* 0x20000018ff197230 */ /* 0x000fe40000004100 */
[----:B------:R-:W-:Y:S01]  /*11ce0*/  FMUL.FTZ R24, R7, R38 ;  /* 0x0000002607187220 */ /* 0x000fe20000410000 */
[----:B------:R-:W-:Y:S02]  /*11cf0*/  HADD2.F32 R6, -RZ, R6.H0_H0 ;  /* 0x20000006ff067230 */ /* 0x000fe40000004100 */
[C---:B------:R-:W-:Y:S01]  /*11d00*/  FMUL.FTZ R7, R4.reuse, R39 ;  /* 0x0000002704077220 */ /* 0x040fe20000410000 */
[-C--:B------:R-:W-:Y:S01]  /*11d10*/  FMUL.FTZ R4, R4, R25.reuse ;  /* 0x0000001904047220 */ /* 0x080fe20000410000 */
[----:B------:R-:W-:Y:S02]  /*11d20*/  FFMA.FTZ R41, R5, R40, R24 ;  /* 0x0000002805297223 */ /* 0x000fe40000010018 */
[----:B------:R-:W-:Y:S01]  /*11d30*/  FFMA.FTZ R25, R6, R25, -R7 ;  /* 0x0000001906197223 */ /* 0x000fe20000010807 */
[----:B------:R-:W-:-:S02]  /*11d40*/  HADD2.F32 R5, -RZ, R15.H1_H1 ;  /* 0x3000000fff057230 */ /* 0x000fc40000004100 */
[----:B------:R-:W-:Y:S01]  /*11d50*/  FFMA.FTZ R38, R6, R39, R4 ;  /* 0x0000002706267223 */ /* 0x000fe20000010004 */
[----:B------:R-:W-:Y:S02]  /*11d60*/  HADD2.F32 R6, -RZ, R42.H1_H1 ;  /* 0x3000002aff067230 */ /* 0x000fe40000004100 */
[--C-:B------:R-:W-:Y:S02]  /*11d70*/  HADD2.F32 R24, -RZ, R43.reuse.H1_H1 ;  /* 0x3000002bff187230 */ /* 0x100fe40000004100 */
[----:B------:R-:W-:Y:S02]  /*11d80*/  HADD2.F32 R43, -RZ, R43.H0_H0 ;  /* 0x2000002bff2b7230 */ /* 0x000fe40000004100 */
[C---:B------:R-:W-:Y:S01]  /*11d90*/  FMUL.FTZ R39, R5.reuse, R6 ;  /* 0x0000000605277220 */ /* 0x040fe20000410000 */
[----:B------:R-:W-:Y:S02]  /*11da0*/  HADD2.F32 R4, -RZ, R14.H1_H1 ;  /* 0x3000000eff047230 */ /* 0x000fe40000004100 */
[----:B------:R-:W-:Y:S01]  /*11db0*/  FMUL.FTZ R40, R5, R24 ;  /* 0x0000001805287220 */ /* 0x000fe20000410000 */
[----:B------:R-:W-:-:S02]  /*11dc0*/  HADD2.F32 R7, -RZ, R42.H0_H0 ;  /* 0x2000002aff077230 */ /* 0x000fc40000004100 */
[----:B------:R-:W-:Y:S02]  /*11dd0*/  HADD2.F32 R15, -RZ, R15.H0_H0 ;  /* 0x2000000fff0f7230 */ /* 0x000fe40000004100 */
[C---:B------:R-:W-:Y:S01]  /*11de0*/  FMUL.FTZ R5, R4.reuse, R43 ;  /* 0x0000002b04057220 */ /* 0x040fe20000410000 */
[----:B------:R-:W-:Y:S02]  /*11df0*/  HADD2.F32 R14, -RZ, R14.H0_H0 ;  /* 0x2000000eff0e7230 */ /* 0x000fe40000004100 */
[-C--:B------:R-:W-:Y:S01]  /*11e00*/  FMUL.FTZ R4, R4, R7.reuse ;  /* 0x0000000704047220 */ /* 0x080fe20000410000 */
[C---:B------:R-:W-:Y:S01]  /*11e10*/  FFMA.FTZ R40, R15.reuse, R6, -R40 ;  /* 0x000000060f287223 */ /* 0x040fe20000010828 */
[----:B------:R-:W-:Y:S01]  /*11e20*/  FFMA.FTZ R39, R15, R24, R39 ;  /* 0x000000180f277223 */ /* 0x000fe20000010027 */
[C---:B------:R-:W-:Y:S01]  /*11e30*/  FFMA.FTZ R5, R14.reuse, R7, -R5 ;  /* 0x000000070e057223 */ /* 0x040fe20000010805 */
[----:B------:R-:W-:Y:S01]  /*11e40*/  FFMA.FTZ R14, R14, R43, R4 ;  /* 0x0000002b0e0e7223 */ /* 0x000fe20000010004 */
[----:B------:R-:W-:-:S02]  /*11e50*/  F2FP.SATFINITE.E4M3.F32.PACK_AB_MERGE_C R6, R51, R50, RZ ;  /* 0x000000323306723e */ /* 0x000fc400048070ff */
[----:B------:R-:W-:Y:S02]  /*11e60*/  F2FP.SATFINITE.E4M3.F32.PACK_AB_MERGE_C R7, R54, R53, RZ ;  /* 0x000000353607723e */ /* 0x000fe400048070ff */
[----:B------:R-:W-:Y:S02]  /*11e70*/  F2FP.SATFINITE.E4M3.F32.PACK_AB_MERGE_C R4, R41, R46, RZ ;  /* 0x0000002e2904723e */ /* 0x000fe400048070ff */
[----:B------:R-:W-:Y:S02]  /*11e80*/  F2FP.SATFINITE.E4M3.F32.PACK_AB_MERGE_C R39, R39, R40, RZ ;  /* 0x000000282727723e */ /* 0x000fe400048070ff */
[----:B------:R-:W-:Y:S02]  /*11e90*/  F2FP.SATFINITE.E4M3.F32.PACK_AB_MERGE_C R6, R48, R47, R6 ;  /* 0x0000002f3006723e */ /* 0x000fe40004807006 */
[----:B------:R-:W-:Y:S02]  /*11ea0*/  F2FP.SATFINITE.E4M3.F32.PACK_AB_MERGE_C R7, R52, R49, R7 ;  /* 0x000000313407723e */ /* 0x000fe40004807007 */
[----:B------:R-:W-:-:S02]  /*11eb0*/  F2FP.SATFINITE.E4M3.F32.PACK_AB_MERGE_C R4, R38, R25, R4 ;  /* 0x000000192604723e */ /* 0x000fc40004807004 */
[----:B------:R-:W-:-:S05]  /*11ec0*/  F2FP.SATFINITE.E4M3.F32.PACK_AB_MERGE_C R5, R14, R5, R39 ;  /* 0x000000050e05723e */ /* 0x000fca0004807027 */
[----:B------:R0:W-:Y:S02]  /*11ed0*/  STS.128 [R3+0x1e200], R4 ;  /* 0x01e2000403007388 */ /* 0x0001e40000000c00 */
.L_x_460:
[----:B------:R-:W-:Y:S05]  /*11ee0*/  BSYNC B1 ;  /* 0x0000000000017941 */ /* 0x000fea0003800000 */
.L_x_459:
[----:B------:R-:W-:Y:S01]  /*11ef0*/  BSSY B1, `(.L_x_461) ;  /* 0x000007d000017945 */ /* 0x000fe20003800000 */
[----:B------:R-:W-:-:S03]  /*11f00*/  @P0 VIADD R0, R3, 0xffffffe0 ;  /* 0xffffffe003000836 */ /* 0x000fc60000000000 */
[----:B------:R-:W-:Y:S05]  /*11f10*/  @P1 BRA `(.L_x_462) ;  /* 0x0000000400e81947 */ /* 0x000fea0003800000 */
[----:B0-----:R-:W0:Y:S01]  /*11f20*/  LDS.128 R4, [R0+0x1e200] ;  /* 0x01e2000000047984 */ /* 0x001e220000000c00 */
[----:B-----5:R-:W-:Y:S02]  /*11f30*/  SHF.R.U32.HI R24, RZ, 0x8, R35 ;  /* 0x00000008ff187819 */ /* 0x020fe40000011623 */
[----:B------:R-:W-:Y:S02]  /*11f40*/  SHF.R.U32.HI R40, RZ, 0x8, R37 ;  /* 0x00000008ff287819 */ /* 0x000fe40000011625 */
[----:B------:R-:W-:Y:S02]  /*11f50*/  SHF.R.U32.HI R38, RZ, 0x8, R36 ;  /* 0x00000008ff267819 */ /* 0x000fe40000011624 */
[----:B--2---:R-:W-:Y:S02]  /*11f60*/  LOP3.LUT R25, R35, 0xff, RZ, 0xc0, !PT ;  /* 0x000000ff23197812 */ /* 0x004fe400078ec0ff */
[----:B------:R-:W-:Y:S02]  /*11f70*/  LOP3.LUT R41, R37, 0xff, RZ, 0xc0, !PT ;  /* 0x000000ff25297812 */ /* 0x000fe400078ec0ff */
[----:B------:R-:W-:-:S02]  /*11f80*/  LOP3.LUT R24, R24, 0xff, RZ, 0xc0, !PT ;  /* 0x000000ff18187812 */ /* 0x000fc400078ec0ff */
[----:B------:R-:W-:Y:S02]  /*11f90*/  LOP3.LUT R40, R40, 0xff, RZ, 0xc0, !PT ;  /* 0x000000ff28287812 */ /* 0x000fe400078ec0ff */
[----:B---3--:R-:W-:Y:S02]  /*11fa0*/  SHF.R.U32.HI R14, RZ, 0x8, R34 ;  /* 0x00000008ff0e7819 */ /* 0x008fe40000011622 */
[----:B------:R-:W-:Y:S02]  /*11fb0*/  LOP3.LUT R39, R36, 0xff, RZ, 0xc0, !PT ;  /* 0x000000ff24277812 */ /* 0x000fe400078ec0ff */
[----:B------:R-:W-:Y:S02]  /*11fc0*/  LOP3.LUT R38, R38, 0xff, RZ, 0xc0, !PT ;  /* 0x000000ff26267812 */ /* 0x000fe400078ec0ff */
[----:B------:R-:W-:Y:S02]  /*11fd0*/  PRMT R25, R24, 0x7604, R25 ;  /* 0x0000760418197816 */ /* 0x000fe40000000019 */
[----:B------:R-:W-:-:S02]  /*11fe0*/  PRMT R41, R40, 0x7604, R41 ;  /* 0x0000760428297816 */ /* 0x000fc40000000029 */
[----:B------:R-:W-:Y:S02]  /*11ff0*/  SHF.R.U32.HI R24, RZ, 0x10, R35 ;  /* 0x00000010ff187819 */ /* 0x000fe40000011623 */
[----:B------:R-:W-:Y:S02]  /*12000*/  SHF.R.U32.HI R40, RZ, 0x10, R37 ;  /* 0x00000010ff287819 */ /* 0x000fe40000011625 */
[----:B------:R-:W-:Y:S02]  /*12010*/  LOP3.LUT R15, R34, 0xff, RZ, 0xc0, !PT ;  /* 0x000000ff220f7812 */ /* 0x000fe400078ec0ff */
[----:B------:R-:W-:Y:S02]  /*12020*/  LOP3.LUT R14, R14, 0xff, RZ, 0xc0, !PT ;  /* 0x000000ff0e0e7812 */ /* 0x000fe400078ec0ff */
[----:B------:R-:W-:Y:S02]  /*12030*/  PRMT R39, R38, 0x7604, R39 ;  /* 0x0000760426277816 */ /* 0x000fe40000000027 */
[----:B------:R-:W-:-:S02]  /*12040*/  SHF.R.U32.HI R38, RZ, 0x10, R36 ;  /* 0x00000010ff267819 */ /* 0x000fc40000011624 */
[----:B------:R-:W-:Y:S02]  /*12050*/  LOP3.LUT R24, R24, 0xff, RZ, 0xc0, !PT ;  /* 0x000000ff18187812 */ /* 0x000fe400078ec0ff */
[----:B------:R-:W-:Y:S02]  /*12060*/  LOP3.LUT R40, R40, 0xff, RZ, 0xc0, !PT ;  /* 0x000000ff28287812 */ /* 0x000fe400078ec0ff */
[----:B------:R-:W-:Y:S02]  /*12070*/  PRMT R15, R14, 0x7604, R15 ;  /* 0x000076040e0f7816 */ /* 0x000fe4000000000f */
[----:B------:R-:W-:Y:S02]  /*12080*/  SHF.R.U32.HI R14, RZ, 0x10, R34 ;  /* 0x00000010ff0e7819 */ /* 0x000fe40000011622 */
[----:B------:R-:W-:Y:S02]  /*12090*/  LOP3.LUT R38, R38, 0xff, RZ, 0xc0, !PT ;  /* 0x000000ff26267812 */ /* 0x000fe400078ec0ff */
[----:B------:R-:W-:-:S02]  /*120a0*/  PRMT R25, R24, 0x7054, R25 ;  /* 0x0000705418197816 */ /* 0x000fc40000000019 */
[----:B------:R-:W-:Y:S02]  /*120b0*/  PRMT R41, R40, 0x7054, R41 ;  /* 0x0000705428297816 */ /* 0x000fe40000000029 */
[----:B------:R-:W-:Y:S02]  /*120c0*/  LOP3.LUT R14, R14, 0xff, RZ, 0xc0, !PT ;  /* 0x000000ff0e0e7812 */ /* 0x000fe400078ec0ff */
[----:B------:R-:W-:Y:S02]  /*120d0*/  PRMT R39, R38, 0x7054, R39 ;  /* 0x0000705426277816 */ /* 0x000fe40000000027 */
[----:B------:R-:W-:Y:S02]  /*120e0*/  LOP3.LUT R41, R41, 0xff000000, R37, 0xf8, !PT ;  /* 0xff00000029297812 */ /* 0x000fe400078ef825 */
[----:B------:R-:W-:Y:S02]  /*120f0*/  LOP3.LUT R35, R25, 0xff000000, R35, 0xf8, !PT ;  /* 0xff00000019237812 */ /* 0x000fe400078ef823 */
[----:B------:R-:W-:-:S02]  /*12100*/  PRMT R15, R14, 0x7054, R15 ;  /* 0x000070540e0f7816 */ /* 0x000fc4000000000f */
[-C--:B0-----:R-:W-:Y:S02]  /*12110*/  F2FP.F16.E4M3.UNPACK_B R14, R6.reuse.H1 ;  /* 0x00000006ff0e723e */ /* 0x081fe400030006ff */
[----:B------:R-:W-:Y:S02]  /*12120*/  LOP3.LUT R39, R39, 0xff000000, R36, 0xf8, !PT ;  /* 0xff00000027277812 */ /* 0x000fe400078ef824 */
[----:B------:R-:W-:Y:S01]  /*12130*/  F2FP.F16.E4M3.UNPACK_B R40, R41 ;  /* 0x00000029ff28723e */ /* 0x000fe200020006ff */
[--C-:B------:R-:W-:Y:S01]  /*12140*/  HADD2.F32 R25, -RZ, R14.reuse.H0_H0 ;  /* 0x2000000eff197230 */ /* 0x100fe20000004100 */
[----:B------:R-:W-:Y:S01]  /*12150*/  F2FP.F16.E4M3.UNPACK_B R36, R35 ;  /* 0x00000023ff24723e */ /* 0x000fe200020006ff */
[----:B------:R-:W-:Y:S01]  /*12160*/  HADD2.F32 R14, -RZ, R14.H1_H1 ;  /* 0x3000000eff0e7230 */ /* 0x000fe20000004100 */
[----:B------:R-:W-:Y:S01]  /*12170*/  F2FP.F16.E4M3.UNPACK_B R24, R6 ;  /* 0x00000006ff18723e */ /* 0x000fe200020006ff */
[----:B------:R-:W-:Y:S01]  /*12180*/  HADD2.F32 R42, -RZ, R40.H1_H1 ;  /* 0x30000028ff2a7230 */ /* 0x000fe20000004100 */
[----:B------:R-:W-:Y:S01]  /*12190*/  LOP3.LUT R38, R15, 0xff000000, R34, 0xf8, !PT ;  /* 0xff0000000f267812 */ /* 0x000fe200078ef822 */
[----:B------:R-:W-:Y:S01]  /*121a0*/  HADD2.F32 R37, -RZ, R36.H1_H1 ;  /* 0x30000024ff257230 */ /* 0x000fe20000004100 */
[----:B------:R-:W-:Y:S01]  /*121b0*/  F2FP.F16.E4M3.UNPACK_B R15, R5.H1 ;  /* 0x00000005ff0f723e */ /* 0x000fe200030006ff */
[----:B------:R-:W-:-:S02]  /*121c0*/  HADD2.F32 R40, -RZ, R40.H0_H0 ;  /* 0x20000028ff287230 */ /* 0x000fc40000004100 */
[CC--:B------:R-:W-:Y:S01]  /*121d0*/  FMUL.FTZ R46, R14.reuse, R42.reuse ;  /* 0x0000002a0e2e7220 */ /* 0x0c0fe20000410000 */
[----:B------:R-:W-:Y:S02]  /*121e0*/  HADD2.F32 R36, -RZ, R36.H0_H0 ;  /* 0x20000024ff247230 */ /* 0x000fe40000004100 */
[----:B------:R-:W-:Y:S01]  /*121f0*/  FMUL.FTZ R43, R14, R37 ;  /* 0x000000250e2b7220 */ /* 0x000fe20000410000 */
[----:B------:R-:W-:Y:S01]  /*12200*/  F2FP.F16.E4M3.UNPACK_B R14, R5 ;  /* 0x00000005ff0e723e */ /* 0x000fe200020006ff */
[--C-:B------:R-:W-:Y:S02]  /*12210*/  HADD2.F32 R5, -RZ, R24.reuse.H1_H1 ;  /* 0x30000018ff057230 */ /* 0x100fe40000004100 */
[C---:B------:R-:W-:Y:S01]  /*12220*/  FFMA.FTZ R46, R25.reuse, R37, -R46 ;  /* 0x00000025192e7223 */ /* 0x040fe2000001082e */
[----:B------:R-:W-:Y:S01]  /*12230*/  FFMA.FTZ R45, R25, R42, R43 ;  /* 0x0000002a192d7223 */ /* 0x000fe2000001002b */
[----:B------:R-:W-:Y:S01]  /*12240*/  HADD2.F32 R24, -RZ, R24.H0_H0 ;  /* 0x20000018ff187230 */ /* 0x000fe20000004100 */
[----:B------:R-:W-:Y:S01]  /*12250*/  F2FP.F16.E4M3.UNPACK_B R34, R7 ;  /* 0x00000007ff22723e */ /* 0x000fe200020006ff */
[C---:B------:R-:W-:Y:S01]  /*12260*/  FMUL.FTZ R25, R5.reuse, R40 ;  /* 0x0000002805197220 */ /* 0x040fe20000410000 */
[----:B------:R-:W-:Y:S01]  /*12270*/  F2FP.F16.E4M3.UNPACK_B R41, R41.H1 ;  /* 0x00000029ff29723e */ /* 0x000fe200030006ff */
[-C--:B------:R-:W-:Y:S01]  /*12280*/  FMUL.FTZ R43, R5, R36.reuse ;  /* 0x00000024052b7220 */ /* 0x080fe20000410000 */
[----:B------:R-:W-:Y:S01]  /*12290*/  F2FP.F16.E4M3.UNPACK_B R35, R35.H1 ;  /* 0x00000023ff23723e */ /* 0x000fe200030006ff */
[----:B------:R-:W-:Y:S01]  /*122a0*/  FFMA.FTZ R42, R24, R36, -R25 ;  /* 0x00000024182a7223 */ /* 0x000fe20000010819 */
[----:B------:R-:W-:Y:S01]  /*122b0*/  F2FP.F16.E4M3.UNPACK_B R7, R7.H1 ;  /* 0x00000007ff07723e */ /* 0x000fe200030006ff */
        /* <DEDUP_REMOVED lines=64> */
.L_x_462:
[----:B------:R-:W-:Y:S05]  /*126c0*/  BSYNC B1 ;  /* 0x0000000000017941 */ /* 0x000fea0003800000 */
.L_x_461:
[----:B------:R-:W-:Y:S04]  /*126d0*/  BSSY B1, `(.L_x_463) ;  /* 0x0000078000017945 */ /* 0x000fe80003800000 */
[----:B------:R-:W-:Y:S05]  /*126e0*/  @P2 BRA `(.L_x_464) ;  /* 0x0000000400d82947 */ /* 0x000fea0003800000 */
[----:B01----:R-:W0:Y:S01]  /*126f0*/  LDS.128 R4, [R3+0x20200] ;  /* 0x0202000003047984 */ /* 0x003e220000000c00 */
[----:B--2--5:R-:W-:Y:S02]  /*12700*/  SHF.R.U32.HI R25, RZ, 0x8, R33 ;  /* 0x00000008ff197819 */ /* 0x024fe40000011621 */
[----:B------:R-:W-:Y:S02]  /*12710*/  LOP3.LUT R24, R33, 0xff, RZ, 0xc0, !PT ;  /* 0x000000ff21187812 */ /* 0x000fe400078ec0ff */
[----:B------:R-:W-:Y:S02]  /*12720*/  LOP3.LUT R25, R25, 0xff, RZ, 0xc0, !PT ;  /* 0x000000ff19197812 */ /* 0x000fe400078ec0ff */
[----:B------:R-:W-:Y:S02]  /*12730*/  SHF.R.U32.HI R37, RZ, 0x8, R31 ;  /* 0x00000008ff257819 */ /* 0x000fe4000001161f */
[----:B------:R-:W-:Y:S02]  /*12740*/  PRMT R24, R25, 0x7604, R24 ;  /* 0x0000760419187816 */ /* 0x000fe40000000018 */
[----:B------:R-:W-:-:S02]  /*12750*/  SHF.R.U32.HI R38, RZ, 0x10, R33 ;  /* 0x00000010ff267819 */ /* 0x000fc40000011621 */
[----:B------:R-:W-:Y:S02]  /*12760*/  SHF.R.U32.HI R25, RZ, 0x8, R30 ;  /* 0x00000008ff197819 */ /* 0x000fe4000001161e */
[----:B------:R-:W-:Y:S02]  /*12770*/  LOP3.LUT R34, R31, 0xff, RZ, 0xc0, !PT ;  /* 0x000000ff1f227812 */ /* 0x000fe400078ec0ff */
[----:B------:R-:W-:Y:S02]  /*12780*/  LOP3.LUT R37, R37, 0xff, RZ, 0xc0, !PT ;  /* 0x000000ff25257812 */ /* 0x000fe400078ec0ff */
[----:B------:R-:W-:Y:S02]  /*12790*/  SHF.R.U32.HI R36, RZ, 0x10, R31 ;  /* 0x00000010ff247819 */ /* 0x000fe4000001161f */
[----:B------:R-:W-:Y:S02]  /*127a0*/  SHF.R.U32.HI R15, RZ, 0x8, R32 ;  /* 0x00000008ff0f7819 */ /* 0x000fe40000011620 */
[----:B------:R-:W-:Y:S01]  /*127b0*/  LOP3.LUT R35, R25, 0xff, RZ, 0xc0, !PT ;  /* 0x000000ff19237812 */ /* 0x000fe200078ec0ff */
[----:B------:R-:W-:Y:S01]  /*127c0*/  IMAD.U32 R25, R38, 0x10000, RZ ;  /* 0x0001000026197824 */ /* 0x000fe200078e00ff */
[----:B------:R-:W-:Y:S01]  /*127d0*/  PRMT R34, R37, 0x7604, R34 ;  /* 0x0000760425227816 */ /* 0x000fe20000000022 */
[----:B------:R-:W-:Y:S01]  /*127e0*/  IMAD.U32 R37, R36, 0x10000, RZ ;  /* 0x0001000024257824 */ /* 0x000fe200078e00ff */
[----:B---3--:R-:W-:-:S02]  /*127f0*/  LOP3.LUT R14, R32, 0xff, RZ, 0xc0, !PT ;  /* 0x000000ff200e7812 */ /* 0x008fc400078ec0ff */
[----:B------:R-:W-:Y:S02]  /*12800*/  LOP3.LUT R15, R15, 0xff, RZ, 0xc0, !PT ;  /* 0x000000ff0f0f7812 */ /* 0x000fe400078ec0ff */
[----:B------:R-:W-:Y:S02]  /*12810*/  LOP3.LUT R25, R24, 0xff0000, R25, 0xf8, !PT ;  /* 0x00ff000018197812 */ /* 0x000fe400078ef819 */
[----:B------:R-:W-:Y:S02]  /*12820*/  LOP3.LUT R37, R34, 0xff0000, R37, 0xf8, !PT ;  /* 0x00ff000022257812 */ /* 0x000fe400078ef825 */
[----:B------:R-:W-:Y:S02]  /*12830*/  PRMT R15, R15, 0x7604, R14 ;  /* 0x000076040f0f7816 */ /* 0x000fe4000000000e */
[----:B------:R-:W-:Y:S02]  /*12840*/  LOP3.LUT R14, R30, 0xff, RZ, 0xc0, !PT ;  /* 0x000000ff1e0e7812 */ /* 0x000fe400078ec0ff */
[----:B------:R-:W-:-:S02]  /*12850*/  LOP3.LUT R37, R37, 0xff000000, R31, 0xf8, !PT ;  /* 0xff00000025257812 */ /* 0x000fc400078ef81f */
[----:B------:R-:W-:Y:S02]  /*12860*/  LOP3.LUT R33, R25, 0xff000000, R33, 0xf8, !PT ;  /* 0xff00000019217812 */ /* 0x000fe400078ef821 */
[----:B------:R-:W-:Y:S02]  /*12870*/  PRMT R35, R35, 0x7604, R14 ;  /* 0x0000760423237816 */ /* 0x000fe4000000000e */
[-C--:B0-----:R-:W-:Y:S02]  /*12880*/  F2FP.F16.E4M3.UNPACK_B R14, R6.reuse.H1 ;  /* 0x00000006ff0e723e */ /* 0x081fe400030006ff */
[----:B------:R-:W-:Y:S02]  /*12890*/  F2FP.F16.E4M3.UNPACK_B R36, R37 ;  /* 0x00000025ff24723e */ /* 0x000fe400020006ff */
[----:B------:R-:W-:Y:S01]  /*128a0*/  F2FP.F16.E4M3.UNPACK_B R31, R33 ;  /* 0x00000021ff1f723e */ /* 0x000fe200020006ff */
[--C-:B------:R-:W-:Y:S01]  /*128b0*/  HADD2.F32 R25, -RZ, R14.reuse.H0_H0 ;  /* 0x2000000eff197230 */ /* 0x100fe20000004100 */
[--C-:B------:R-:W-:Y:S01]  /*128c0*/  LOP3.LUT R15, R15, 0xff0000, R32.reuse, 0xf8, !PT ;  /* 0x00ff00000f0f7812 */ /* 0x100fe200078ef820 */
[----:B------:R-:W-:Y:S01]  /*128d0*/  HADD2.F32 R14, -RZ, R14.H1_H1 ;  /* 0x3000000eff0e7230 */ /* 0x000fe20000004100 */
[----:B------:R-:W-:Y:S01]  /*128e0*/  F2FP.F16.E4M3.UNPACK_B R24, R6 ;  /* 0x00000006ff18723e */ /* 0x000fe200020006ff */
[--C-:B------:R-:W-:Y:S01]  /*128f0*/  HADD2.F32 R38, -RZ, R36.reuse.H1_H1 ;  /* 0x30000024ff267230 */ /* 0x100fe20000004100 */
[----:B------:R-:W-:Y:S01]  /*12900*/  LOP3.LUT R32, R15, 0xff000000, R32, 0xf8, !PT ;  /* 0xff0000000f207812 */ /* 0x000fe200078ef820 */
[----:B------:R-:W-:Y:S01]  /*12910*/  HADD2.F32 R34, -RZ, R31.H1_H1 ;  /* 0x3000001fff227230 */ /* 0x000fe20000004100 */
[----:B------:R-:W-:Y:S01]  /*12920*/  F2FP.F16.E4M3.UNPACK_B R15, R5.H1 ;  /* 0x00000005ff0f723e */ /* 0x000fe200030006ff */
[----:B------:R-:W-:-:S02]  /*12930*/  HADD2.F32 R36, -RZ, R36.H0_H0 ;  /* 0x20000024ff247230 */ /* 0x000fc40000004100 */
[C---:B------:R-:W-:Y:S01]  /*12940*/  FMUL.FTZ R40, R14.reuse, R38 ;  /* 0x000000260e287220 */ /* 0x040fe20000410000 */
[--C-:B------:R-:W-:Y:S01]  /*12950*/  LOP3.LUT R35, R35, 0xff0000, R30.reuse, 0xf8, !PT ;  /* 0x00ff000023237812 */ /* 0x100fe200078ef81e */
[-C--:B------:R-:W-:Y:S01]  /*12960*/  FMUL.FTZ R39, R14, R34.reuse ;  /* 0x000000220e277220 */ /* 0x080fe20000410000 */
[----:B------:R-:W-:Y:S01]  /*12970*/  F2FP.F16.E4M3.UNPACK_B R14, R5 ;  /* 0x00000005ff0e723e */ /* 0x000fe200020006ff */
[--C-:B------:R-:W-:Y:S01]  /*12980*/  HADD2.F32 R5, -RZ, R24.reuse.H1_H1 ;  /* 0x30000018ff057230 */ /* 0x100fe20000004100 */
[----:B------:R-:W-:Y:S01]  /*12990*/  LOP3.LUT R35, R35, 0xff000000, R30, 0xf8, !PT ;  /* 0xff00000023237812 */ /* 0x000fe200078ef81e */
        /* <DEDUP_REMOVED lines=8> */
[----:B------:R-:W-:Y:S01]  /*12a20*/  FMUL.FTZ R39, R5, R31 ;  /* 0x0000001f05277220 */ /* 0x000fe20000410000 */
        /* <DEDUP_REMOVED lines=45> */
[----:B------:R-:W-:Y:S01]  /*12d00*/  FMUL.FTZ R31, R5, R6 ;  /* 0x00000006051f7220 */ /* 0x000fe20000410000 */
[----:B------:R-:W-:Y:S02]  /*12d10*/  HADD2.F32 R4, -RZ, R14.H1_H1 ;  /* 0x3000000eff047230 */ /* 0x000fe40000004100 */
[----:B------:R-:W-:-:S02]  /*12d20*/  HADD2.F32 R7, -RZ, R32.H0_H0 ;  /* 0x20000020ff077230 */ /* 0x000fc40000004100 */
[----:B------:R-:W-:Y:S01]  /*12d30*/  FMUL.FTZ R32, R5, R24 ;  /* 0x0000001805207220 */ /* 0x000fe20000410000 */
        /* <DEDUP_REMOVED lines=17> */
.L_x_464:
[----:B------:R-:W-:Y:S05]  /*12e50*/  BSYNC B1 ;  /* 0x0000000000017941 */ /* 0x000fea0003800000 */
.L_x_463:
[----:B------:R-:W-:Y:S04]  /*12e60*/  BSSY B1, `(.L_x_465) ;  /* 0x000007c000017945 */ /* 0x000fe80003800000 */
[----:B------:R-:W-:Y:S05]  /*12e70*/  @P3 BRA `(.L_x_466) ;  /* 0x0000000400e83947 */ /* 0x000fea0003800000 */
[----:B01--4-:R-:W0:Y:S01]  /*12e80*/  LDS.128 R4, [R0+0x20200] ;  /* 0x0202000000047984 */ /* 0x013e220000000c00 */
[----:B-----5:R-:W-:Y:S02]  /*12e90*/  SHF.R.U32.HI R24, RZ, 0x8, R29 ;  /* 0x00000008ff187819 */ /* 0x020fe4000001161d */
[----:B------:R-:W-:Y:S02]  /*12ea0*/  SHF.R.U32.HI R32, RZ, 0x8, R27 ;  /* 0x00000008ff207819 */ /* 0x000fe4000001161b */
[----:B--2---:R-:W-:Y:S02]  /*12eb0*/  LOP3.LUT R25, R29, 0xff, RZ, 0xc0, !PT ;  /* 0x000000ff1d197812 */ /* 0x004fe400078ec0ff */
[----:B------:R-:W-:Y:S02]  /*12ec0*/  LOP3.LUT R33, R27, 0xff, RZ, 0xc0, !PT ;  /* 0x000000ff1b217812 */ /* 0x000fe400078ec0ff */
[----:B------:R-:W-:Y:S02]  /*12ed0*/  LOP3.LUT R24, R24, 0xff, RZ, 0xc0, !PT ;  /* 0x000000ff18187812 */ /* 0x000fe400078ec0ff */
[----:B------:R-:W-:-:S02]  /*12ee0*/  LOP3.LUT R32, R32, 0xff, RZ, 0xc0, !PT ;  /* 0x000000ff20207812 */ /* 0x000fc400078ec0ff */
[----:B---3--:R-:W-:Y:S02]  /*12ef0*/  SHF.R.U32.HI R14, RZ, 0x8, R28 ;  /* 0x00000008ff0e7819 */ /* 0x008fe4000001161c */
[----:B------:R-:W-:Y:S02]  /*12f00*/  PRMT R25, R24, 0x7604, R25 ;  /* 0x0000760418197816 */ /* 0x000fe40000000019 */
[----:B------:R-:W-:Y:S02]  /*12f10*/  PRMT R33, R32, 0x7604, R33 ;  /* 0x0000760420217816 */ /* 0x000fe40000000021 */
[----:B------:R-:W-:Y:S02]  /*12f20*/  SHF.R.U32.HI R24, RZ, 0x10, R29 ;  /* 0x00000010ff187819 */ /* 0x000fe4000001161d */
[----:B------:R-:W-:Y:S02]  /*12f30*/  SHF.R.U32.HI R32, RZ, 0x10, R27 ;  /* 0x00000010ff207819 */ /* 0x000fe4000001161b */
[----:B------:R-:W-:-:S02]  /*12f40*/  LOP3.LUT R15, R28, 0xff, RZ, 0xc0, !PT ;  /* 0x000000ff1c0f7812 */ /* 0x000fc400078ec0ff */
[----:B------:R-:W-:Y:S02]  /*12f50*/  LOP3.LUT R14, R14, 0xff, RZ, 0xc0, !PT ;  /* 0x000000ff0e0e7812 */ /* 0x000fe400078ec0ff */
        /* <DEDUP_REMOVED lines=8> */
[----:B------:R-:W-:Y:S02]  /*12fe0*/  PRMT R33, R32, 0x7054, R33 ;  /* 0x0000705420217816 */ /* 0x000fe40000000021 */
[----:B------:R-:W-:Y:S02]  /*12ff0*/  LOP3.LUT R14, R14, 0xff, RZ, 0xc0, !PT ;  /* 0x000000ff0e0e7812 */ /* 0x000fe400078ec0ff */
[----:B------:R-:W-:-:S02]  /*13000*/  PRMT R31, R30, 0x7604, R31 ;  /* 0x000076041e1f7816 */ /* 0x000fc4000000001f */
[----:B------:R-:W-:Y:S02]  /*13010*/  SHF.R.U32.HI R30, RZ, 0x10, R26 ;  /* 0x00000010ff1e7819 */ /* 0x000fe4000001161a */
[----:B------:R-:W-:Y:S02]  /*13020*/  LOP3.LUT R33, R33, 0xff000000, R27, 0xf8, !PT ;  /* 0xff00000021217812 */ /* 0x000fe400078ef81b */
[----:B------:R-:W-:Y:S02]  /*13030*/  LOP3.LUT R29, R25, 0xff000000, R29, 0xf8, !PT ;  /* 0xff000000191d7812 */ /* 0x000fe400078ef81d */
[----:B------:R-:W-:Y:S02]  /*13040*/  PRMT R15, R14, 0x7054, R15 ;  /* 0x000070540e0f7816 */ /* 0x000fe4000000000f */
[----:B0-----:R-:W-:Y:S02]  /*13050*/  F2FP.F16.E4M3.UNPACK_B R14, R6.H1 ;  /* 0x00000006ff0e723e */ /* 0x001fe400030006ff */
[----:B------:R-:W-:-:S02]  /*13060*/  LOP3.LUT R30, R30, 0xff, RZ, 0xc0, !PT ;  /* 0x000000ff1e1e7812 */ /* 0x000fc400078ec0ff */
[----:B------:R-:W-:Y:S01]  /*13070*/  F2FP.F16.E4M3.UNPACK_B R32, R33 ;  /* 0x00000021ff20723e */ /* 0x000fe200020006ff */
[--C-:B------:R-:W-:Y:S01]  /*13080*/  HADD2.F32 R25, -RZ, R14.reuse.H0_H0 ;  /* 0x2000000eff197230 */ /* 0x100fe20000004100 */
[----:B------:R-:W-:Y:S01]  /*13090*/  F2FP.F16.E4M3.UNPACK_B R27, R29 ;  /* 0x0000001dff1b723e */ /* 0x000fe200020006ff */
[----:B------:R-:W-:Y:S01]  /*130a0*/  HADD2.F32 R14, -RZ, R14.H1_H1 ;  /* 0x3000000eff0e7230 */ /* 0x000fe20000004100 */
[----:B------:R-:W-:Y:S01]  /*130b0*/  PRMT R31, R30, 0x7054, R31 ;  /* 0x000070541e1f7816 */ /* 0x000fe2000000001f */
[--C-:B------:R-:W-:Y:S01]  /*130c0*/  HADD2.F32 R34, -RZ, R32.reuse.H1_H1 ;  /* 0x30000020ff227230 */ /* 0x100fe20000004100 */
[----:B------:R-:W-:Y:S01]  /*130d0*/  F2FP.F16.E4M3.UNPACK_B R24, R6 ;  /* 0x00000006ff18723e */ /* 0x000fe200020006ff */
[--C-:B------:R-:W-:Y:S01]  /*130e0*/  HADD2.F32 R30, -RZ, R27.reuse.H1_H1 ;  /* 0x3000001bff1e7230 */ /* 0x100fe20000004100 */
[----:B------:R-:W-:Y:S01]  /*130f0*/  LOP3.LUT R28, R15, 0xff000000, R28, 0xf8, !PT ;  /* 0xff0000000f1c7812 */ /* 0x000fe200078ef81c */
[----:B------:R-:W-:Y:S02]  /*13100*/  HADD2.F32 R32, -RZ, R32.H0_H0 ;  /* 0x20000020ff207230 */ /* 0x000fe40000004100 */
[C---:B------:R-:W-:Y:S01]  /*13110*/  FMUL.FTZ R36, R14.reuse, R34 ;  /* 0x000000220e247220 */ /* 0x040fe20000410000 */
[-C--:B------:R-:W-:Y:S01]  /*13120*/  F2FP.F16.E4M3.UNPACK_B R15, R5.reuse.H1 ;  /* 0x00000005ff0f723e */ /* 0x080fe200030006ff */
        /* <DEDUP_REMOVED lines=79> */
.L_x_466:
[----:B------:R-:W-:Y:S05]  /*13620*/  BSYNC B1 ;  /* 0x0000000000017941 */ /* 0x000fea0003800000 */
.L_x_465:
[----:B------:R-:W-:Y:S04]  /*13630*/  BSSY B1, `(.L_x_467) ;  /* 0x0000078000017945 */ /* 0x000fe80003800000 */
[----:B------:R-:W-:Y:S05]  /*13640*/  @P4 BRA `(.L_x_468) ;  /* 0x0000000400d84947 */ /* 0x000fea0003800000 */
[----:B01--4-:R-:W0:Y:S01]  /*13650*/  LDS.128 R4, [R3+0x22200] ;  /* 0x0222000003047984 */ /* 0x013e220000000c00 */
        /* <DEDUP_REMOVED lines=18> */
[----:B------:R-:W-:Y:S02]  /*13780*/  PRMT R15, R15, 0x7604, R14 ;  /* 0x000076040f0f7816 */ /* 0x000fe4000000000e */
[----:B------:R-:W-:Y:S02]  /*13790*/  LOP3.LUT R14, R12, 0xff, RZ, 0xc0, !PT ;  /* 0x000000ff0c0e7812 */ /* 0x000fe400078ec0ff */
[----:B------:R-:W-:Y:S02]  /*137a0*/  LOP3.LUT R29, R26, 0xff0000, R29, 0xf8, !PT ;  /* 0x00ff00001a1d7812 */ /* 0x000fe400078ef81d */
[----:B------:R-:W-:-:S02]  /*137b0*/  PRMT R27, R27, 0x7604, R14 ;  /* 0x000076041b1b7816 */ /* 0x000fc4000000000e */
[----:B------:R-:W-:Y:S02]  /*137c0*/  LOP3.LUT R29, R29, 0xff000000, R13, 0xf8, !PT ;  /* 0xff0000001d1d7812 */ /* 0x000fe400078ef80d */
[----:B------:R-:W-:Y:S02]  /*137d0*/  LOP3.LUT R25, R25, 0xff000000, R21, 0xf8, !PT ;  /* 0xff00000019197812 */ /* 0x000fe400078ef815 */
[----:B0-----:R-:W-:Y:S02]  /*137e0*/  F2FP.F16.E4M3.UNPACK_B R14, R6.H1 ;  /* 0x00000006ff0e723e */ /* 0x001fe400030006ff */
[----:B------:R-:W-:Y:S02]  /*137f0*/  LOP3.LUT R27, R27, 0xff0000, R12, 0xf8, !PT ;  /* 0x00ff00001b1b7812 */ /* 0x000fe400078ef80c */
[----:B------:R-:W-:Y:S02]  /*13800*/  F2FP.F16.E4M3.UNPACK_B R28, R29 ;  /* 0x0000001dff1c723e */ /* 0x000fe400020006ff */
[----:B------:R-:W-:-:S02]  /*13810*/  F2FP.F16.E4M3.UNPACK_B R21, R25 ;  /* 0x00000019ff15723e */ /* 0x000fc400020006ff */
[----:B------:R-:W-:Y:S01]  /*13820*/  LOP3.LUT R15, R15, 0xff0000, R20, 0xf8, !PT ;  /* 0x00ff00000f0f7812 */ /* 0x000fe200078ef814 */
[----:B------:R-:W-:Y:S01]  /*13830*/  HADD2.F32 R30, -RZ, R28.H1_H1 ;  /* 0x3000001cff1e7230 */ /* 0x000fe20000004100 */
[----:B------:R-:W-:Y:S01]  /*13840*/  LOP3.LUT R27, R27, 0xff000000, R12, 0xf8, !PT ;  /* 0xff0000001b1b7812 */ /* 0x000fe200078ef80c */
[--C-:B------:R-:W-:Y:S01]  /*13850*/  HADD2.F32 R12, -RZ, R14.reuse.H1_H1 ;  /* 0x3000000eff0c7230 */ /* 0x100fe20000004100 */
[----:B------:R-:W-:Y:S01]  /*13860*/  LOP3.LUT R24, R15, 0xff000000, R20, 0xf8, !PT ;  /* 0xff0000000f187812 */ /* 0x000fe200078ef814 */
[----:B------:R-:W-:Y:S01]  /*13870*/  HADD2.F32 R26, -RZ, R21.H1_H1 ;  /* 0x30000015ff1a7230 */ /* 0x000fe20000004100 */
[-C--:B------:R-:W-:Y:S01]  /*13880*/  F2FP.F16.E4M3.UNPACK_B R13, R5.reuse.H1 ;  /* 0x00000005ff0d723e */ /* 0x080fe200030006ff */
[----:B------:R-:W-:Y:S01]  /*13890*/  HADD2.F32 R15, -RZ, R14.H0_H0 ;  /* 0x2000000eff0f7230 */ /* 0x000fe20000004100 */
[----:B------:R-:W-:Y:S01]  /*138a0*/  F2FP.F16.E4M3.UNPACK_B R14, R6 ;  /* 0x00000006ff0e723e */ /* 0x000fe200020006ff */
[C---:B------:R-:W-:Y:S01]  /*138b0*/  FMUL.FTZ R32, R12.reuse, R30 ;  /* 0x0000001e0c207220 */ /* 0x040fe20000410000 */
[----:B------:R-:W-:Y:S01]  /*138c0*/  FMUL.FTZ R31, R12, R26 ;  /* 0x0000001a0c1f7220 */ /* 0x000fe20000410000 */
[----:B------:R-:W-:Y:S01]  /*138d0*/  F2FP.F16.E4M3.UNPACK_B R12, R5 ;  /* 0x00000005ff0c723e */ /* 0x000fe200020006ff */
[----:B------:R-:W-:-:S02]  /*138e0*/  HADD2.F32 R28, -RZ, R28.H0_H0 ;  /* 0x2000001cff1c7230 */ /* 0x000fc40000004100 */
[C---:B------:R-:W-:Y:S01]  /*138f0*/  FFMA.FTZ R32, R15.reuse, R26, -R32 ;  /* 0x0000001a0f207223 */ /* 0x040fe20000010820 */
[--C-:B------:R-:W-:Y:S02]  /*13900*/  HADD2.F32 R5, -RZ, R14.reuse.H1_H1 ;  /* 0x3000000eff057230 */ /* 0x100fe40000004100 */
        /* <DEDUP_REMOVED lines=74> */
.L_x_468:
[----:B------:R-:W-:Y:S05]  /*13db0*/  BSYNC B1 ;  /* 0x0000000000017941 */ /* 0x000fea0003800000 */
.L_x_467:
[----:B------:R-:W-:Y:S05]  /*13dc0*/  @P5 BRA `(.L_x_458) ;  /* 0x0000003c00585947 */ /* 0x000fea0003800000 */
[----:B01--4-:R-:W0:Y:S01]  /*13dd0*/  LDS.128 R4, [R0+0x22200] ;  /* 0x0222000000047984 */ /* 0x013e220000000c00 */
[----:B-----5:R-:W-:Y:S02]  /*13de0*/  SHF.R.U32.HI R13, RZ, 0x8, R9 ;  /* 0x00000008ff0d7819 */ /* 0x020fe40000011609 */
[----:B------:R-:W-:Y:S02]  /*13df0*/  SHF.R.U32.HI R24, RZ, 0x8, R11 ;  /* 0x00000008ff187819 */ /* 0x000fe4000001160b */
[----:B------:R-:W-:Y:S02]  /*13e00*/  SHF.R.U32.HI R15, RZ, 0x8, R10 ;  /* 0x00000008ff0f7819 */ /* 0x000fe4000001160a */
[----:B---3--:R-:W-:Y:S02]  /*13e10*/  LOP3.LUT R14, R9, 0xff, RZ, 0xc0, !PT ;  /* 0x000000ff090e7812 */ /* 0x008fe400078ec0ff */
[----:B--2---:R-:W-:Y:S02]  /*13e20*/  LOP3.LUT R25, R11, 0xff, RZ, 0xc0, !PT ;  /* 0x000000ff0b197812 */ /* 0x004fe400078ec0ff */
[----:B------:R-:W-:-:S02]  /*13e30*/  LOP3.LUT R13, R13, 0xff, RZ, 0xc0, !PT ;  /* 0x000000ff0d0d7812 */ /* 0x000fc400078ec0ff */
[----:B------:R-:W-:Y:S02]  /*13e40*/  LOP3.LUT R24, R24, 0xff, RZ, 0xc0, !PT ;  /* 0x000000ff18187812 */ /* 0x000fe400078ec0ff */
[----:B------:R-:W-:Y:S02]  /*13e50*/  SHF.R.U32.HI R3, RZ, 0x8, R8 ;  /* 0x00000008ff037819 */ /* 0x000fe40000011608 */
[----:B------:R-:W-:Y:S02]  /*13e60*/  LOP3.LUT R20, R15, 0xff, RZ, 0xc0, !PT ;  /* 0x000000ff0f147812 */ /* 0x000fe400078ec0ff */
[----:B------:R-:W-:Y:S02]  /*13e70*/  PRMT R15, R13, 0x7604, R14 ;  /* 0x000076040d0f7816 */ /* 0x000fe4000000000e */
[----:B------:R-:W-:Y:S02]  /*13e80*/  PRMT R25, R24, 0x7604, R25 ;  /* 0x0000760418197816 */ /* 0x000fe40000000019 */
[----:B------:R-:W-:-:S02]  /*13e90*/  SHF.R.U32.HI R14, RZ, 0x10, R9 ;  /* 0x00000010ff0e7819 */ /* 0x000fc40000011609 */
[----:B------:R-:W-:Y:S02]  /*13ea0*/  SHF.R.U32.HI R24, RZ, 0x10, R11 ;  /* 0x00000010ff187819 */ /* 0x000fe4000001160b */
[----:B------:R-:W-:Y:S02]  /*13eb0*/  LOP3.LUT R12, R8, 0xff, RZ, 0xc0, !PT ;  /* 0x000000ff080c7812 */ /* 0x000fe400078ec0ff */
[----:B------:R-:W-:Y:S02]  /*13ec0*/  LOP3.LUT R3, R3, 0xff, RZ, 0xc0, !PT ;  /* 0x000000ff03037812 */ /* 0x000fe400078ec0ff */
[----:B------:R-:W-:Y:S02]  /*13ed0*/  LOP3.LUT R14, R14, 0xff, RZ, 0xc0, !PT ;  /* 0x000000ff0e0e7812 */ /* 0x000fe400078ec0ff */
[----:B------:R-:W-:Y:S02]  /*13ee0*/  LOP3.LUT R24, R24, 0xff, RZ, 0xc0, !PT ;  /* 0x000000ff18187812 */ /* 0x000fe400078ec0ff */
[----:B------:R-:W-:-:S02]  /*13ef0*/  LOP3.LUT R21, R10, 0xff, RZ, 0xc0, !PT ;  /* 0x000000ff0a157812 */ /* 0x000fc400078ec0ff */
[----:B------:R-:W-:Y:S02]  /*13f00*/  PRMT R12, R3, 0x7604, R12 ;  /* 0x00007604030c7816 */ /* 0x000fe4000000000c */
[----:B------:R-:W-:Y:S02]  /*13f10*/  SHF.R.U32.HI R3, RZ, 0x10, R8 ;  /* 0x00000010ff037819 */ /* 0x000fe40000011608 */
[----:B------:R-:W-:Y:S02]  /*13f20*/  SHF.R.U32.HI R13, RZ, 0x10, R10 ;  /* 0x00000010ff0d7819 */ /* 0x000fe4000001160a */
[----:B------:R-:W-:Y:S02]  /*13f30*/  PRMT R15, R14, 0x7054, R15 ;  /* 0x000070540e0f7816 */ /* 0x000fe4000000000f */
[----:B------:R-:W-:Y:S02]  /*13f40*/  PRMT R25, R24, 0x7054, R25 ;  /* 0x0000705418197816 */ /* 0x000fe40000000019 */
[----:B------:R-:W-:-:S02]  /*13f50*/  PRMT R21, R20, 0x7604, R21 ;  /* 0x0000760414157816 */ /* 0x000fc40000000015 */
[----:B------:R-:W-:Y:S02]  /*13f60*/  LOP3.LUT R3, R3, 0xff, RZ, 0xc0, !PT ;  /* 0x000000ff03037812 */ /* 0x000fe400078ec0ff */
[----:B------:R-:W-:Y:S02]  /*13f70*/  LOP3.LUT R20, R13, 0xff, RZ, 0xc0, !PT ;  /* 0x000000ff0d147812 */ /* 0x000fe400078ec0ff */
[----:B------:R-:W-:Y:S02]  /*13f80*/  LOP3.LUT R25, R25, 0xff000000, R11, 0xf8, !PT ;  /* 0xff00000019197812 */ /* 0x000fe400078ef80b */
[----:B------:R-:W-:Y:S02]  /*13f90*/  LOP3.LUT R15, R15, 0xff000000, R9, 0xf8, !PT ;  /* 0xff0000000f0f7812 */ /* 0x000fe400078ef809 */
[----:B------:R-:W-:Y:S02]  /*13fa0*/  PRMT R13, R3, 0x7054, R12 ;  /* 0x00007054030d7816 */ /* 0x000fe4000000000c */
[----:B------:R-:W-:-:S02]  /*13fb0*/  PRMT R21, R20, 0x7054, R21 ;  /* 0x0000705414157816 */ /* 0x000fc40000000015 */
[-C--:B0-----:R-:W-:Y:S02]  /*13fc0*/  F2FP.F16.E4M3.UNPACK_B R3, R6.reuse.H1 ;  /* 0x00000006ff03723e */ /* 0x081fe400030006ff */
[----:B------:R-:W-:Y:S02]  /*13fd0*/  F2FP.F16.E4M3.UNPACK_B R20, R25 ;  /* 0x00000019ff14723e */ /* 0x000fe400020006ff */
[----:B------:R-:W-:Y:S01]  /*13fe0*/  F2FP.F16.E4M3.UNPACK_B R12, R15 ;  /* 0x0000000fff0c723e */ /* 0x000fe200020006ff */
[--C-:B------:R-:W-:Y:S01]  /*13ff0*/  HADD2.F32 R9, -RZ, R3.reuse.H0_H0 ;  /* 0x20000003ff097230 */ /* 0x100fe20000004100 */
[----:B------:R-:W-:Y:S01]  /*14000*/  LOP3.LUT R13, R13, 0xff000000, R8, 0xf8, !PT ;  /* 0xff0000000d0d7812 */ /* 0x000fe200078ef808 */
[----:B------:R-:W-:Y:S01]  /*14010*/  HADD2.F32 R8, -RZ, R3.H1_H1 ;  /* 0x30000003ff087230 */ /* 0x000fe20000004100 */
[----:B------:R-:W-:Y:S01]  /*14020*/  F2FP.F16.E4M3.UNPACK_B R6, R6 ;  /* 0x00000006ff06723e */ /* 0x000fe200020006ff */
[----:B------:R-:W-:Y:S01]  /*14030*/  HADD2.F32 R24, -RZ, R20.H1_H1 ;  /* 0x30000014ff187230 */ /* 0x000fe20000004100 */
[----:B------:R-:W-:Y:S01]  /*14040*/  LOP3.LUT R21, R21, 0xff000000, R10, 0xf8, !PT ;  /* 0xff00000015157812 */ /* 0x000fe200078ef80a */
[----:B------:R-:W-:Y:S01]  /*14050*/  HADD2.F32 R14, -RZ, R12.H1_H1 ;  /* 0x3000000cff0e7230 */ /* 0x000fe20000004100 */
[-C--:B------:R-:W-:Y:S01]  /*14060*/  F2FP.F16.E4M3.UNPACK_B R10, R7.reuse ;  /* 0x00000007ff0a723e */ /* 0x080fe200020006ff */
[----:B------:R-:W-:Y:S01]  /*14070*/  HADD2.F32 R20, -RZ, R20.H0_H0 ;  /* 0x20000014ff147230 */ /* 0x000fe20000004100 */
[----:B------:R-:W-:Y:S01]  /*14080*/  F2FP.F16.E4M3.UNPACK_B R11, R7.H1 ;  /* 0x00000007ff0b723e */ /* 0x000fe200030006ff */
[C---:B------:R-:W-:Y:S01]  /*14090*/  FMUL.FTZ R26, R8.reuse, R24 ;  /* 0x00000018081a7220 */ /* 0x040fe20000410000 */
[----:B------:R-:W-:Y:S01]  /*140a0*/  FMUL.FTZ R27, R8, R14 ;  /* 0x0000000e081b7220 */ /* 0x000fe20000410000 */
[-C--:B------:R-:W-:Y:S01]  /*140b0*/  F2FP.F16.E4M3.UNPACK_B R7, R5.reuse ;  /* 0x00000005ff07723e */ /* 0x080fe200020006ff */
[----:B------:R-:W-:Y:S01]  /*140c0*/  HADD2.F32 R12, -RZ, R12.H0_H0 ;  /* 0x2000000cff0c7230 */ /* 0x000fe20000004100 */
[----:B------:R-:W-:Y:S01]  /*140d0*/  F2FP.F16.E4M3.UNPACK_B R8, R5.H1 ;  /* 0x00000005ff08723e */ /* 0x000fe200030006ff */
[----:B------:R-:W-:-:S02]  /*140e0*/  HADD2.F32 R5, -RZ, R6.H1_H1 ;  /* 0x30000006ff057230 */ /* 0x000fc40000004100 */
[C---:B------:R-:W-:Y:S01]  /*140f0*/  FFMA.FTZ R26, R9.reuse, R14, -R26 ;  /* 0x0000000e091a7223 */ /* 0x040fe2000001081a */
[----:B------:R-:W-:Y:S01]  /*14100*/  FFMA.FTZ R29, R9, R24, R27 ;  /* 0x00000018091d7223 */ /* 0x000fe2000001001b */
[----:B------:R-:W-:Y:S01]  /*14110*/  HADD2.F32 R6, -RZ, R6.H0_H0 ;  /* 0x20000006ff067230 */ /* 0x000fe20000004100 */
[----:B------:R-:W-:Y:S01]  /*14120*/  F2FP.F16.E4M3.UNPACK_B R25, R25.H1 ;  /* 0x00000019ff19723e */ /* 0x000fe200030006ff */
[C---:B------:R-:W-:Y:S01]  /*14130*/  FMUL.FTZ R9, R5.reuse, R20 ;  /* 0x0000001405097220 */ /* 0x040fe20000410000 */
[----:B------:R-:W-:Y:S01]  /*14140*/  F2FP.F16.E4M3.UNPACK_B R15, R15.H1 ;  /* 0x0000000fff0f723e */ /* 0x000fe200030006ff */
[-C--:B------:R-:W-:Y:S01]  /*14150*/  FMUL.FTZ R27, R5, R12.reuse ;  /* 0x0000000c051b7220 */ /* 0x080fe20000410000 */
[----:B------:R-:W-:Y:S02]  /*14160*/  HADD2.F32 R5, -RZ, R10.H1_H1 ;  /* 0x3000000aff057230 */ /* 0x000fe40000004100 */
[----:B------:R-:W-:Y:S01]  /*14170*/  FFMA.FTZ R24, R6, R12, -R9 ;  /* 0x0000000c06187223 */ /* 0x000fe20000010809 */
[----:B------:R-:W-:-:S02]  /*14180*/  HADD2.F32 R14, -RZ, R25.H0_H0 ;  /* 0x20000019ff0e7230 */ /* 0x000fc40000004100 */
[----:B------:R-:W-:Y:S01]  /*14190*/  FFMA.FTZ R27, R6, R20, R27 ;  /* 0x00000014061b7223 */ /* 0x000fe2000001001b */
[----:B------:R-:W-:Y:S01]  /*141a0*/  HADD2.F32 R9, -RZ, R15.H0_H0 ;  /* 0x2000000fff097230 */ /* 0x000fe20000004100 */
[----:B------:R-:W-:Y:S01]  /*141b0*/  F2FP.F16.E4M3.UNPACK_B R3, R4 ;  /* 0x00000004ff03723e */ /* 0x000fe200020006ff */
[----:B------:R-:W-:Y:S02]  /*141c0*/  HADD2.F32 R10, -RZ, R10.H0_H0 ;  /* 0x2000000aff0a7230 */ /* 0x000fe40000004100 */
[C---:B------:R-:W-:Y:S01]  /*141d0*/  FMUL.FTZ R31, R5.reuse, R14 ;  /* 0x0000000e051f7220 */ /* 0x040fe20000410000 */
[----:B------:R-:W-:Y:S02]  /*141e0*/  HADD2.F32 R25, -RZ, R25.H1_H1 ;  /* 0x30000019ff197230 */ /* 0x000fe40000004100 */
[-C--:B------:R-:W-:Y:S01]  /*141f0*/  FMUL.FTZ R5, R5, R9.reuse ;  /* 0x0000000905057220 */ /* 0x080fe20000410000 */
[----:B------:R-:W-:Y:S02]  /*14200*/  HADD2.F32 R6, -RZ, R11.H1_H1 ;  /* 0x3000000bff067230 */ /* 0x000fe40000004100 */
[----:B------:R-:W-:Y:S01]  /*14210*/  FFMA.FTZ R31, R10, R9, -R31 ;  /* 0x000000090a1f7223 */ /* 0x000fe2000001081f */
[----:B------:R-:W-:-:S02]  /*14220*/  HADD2.F32 R15, -RZ, R15.H1_H1 ;  /* 0x3000000fff0f7230 */ /* 0x000fc40000004100 */
[----:B------:R-:W-:Y:S01]  /*14230*/  FFMA.FTZ R28, R10, R14, R5 ;  /* 0x0000000e0a1c7223 */ /* 0x000fe20000010005 */
[----:B------:R-:W-:Y:S02]  /*14240*/  HADD2.F32 R11, -RZ, R11.H0_H0 ;  /* 0x2000000bff0b7230 */ /* 0x000fe40000004100 */
[C---:B------:R-:W-:Y:S01]  /*14250*/  FMUL.FTZ R12, R6.reuse, R25 ;  /* 0x00000019060c7220 */ /* 0x040fe20000410000 */
[----:B------:R-:W-:Y:S01]  /*14260*/  F2FP.F16.E4M3.UNPACK_B R5, R21 ;  /* 0x00000015ff05723e */ /* 0x000fe200020006ff */
[-C--:B------:R-:W-:Y:S01]  /*14270*/  FMUL.FTZ R10, R6, R15.reuse ;  /* 0x0000000f060a7220 */ /* 0x080fe20000410000 */
[----:B------:R-:W-:Y:S01]  /*14280*/  F2FP.F16.E4M3.UNPACK_B R4, R4.H1 ;  /* 0x00000004ff04723e */ /* 0x000fe200030006ff */
[C---:B------:R-:W-:Y:S01]  /*14290*/  FFMA.FTZ R30, R11.reuse, R15, -R12 ;  /* 0x0000000f0b1e7223 */ /* 0x040fe2000001080c */
[----:B------:R-:W-:Y:S01]  /*142a0*/  F2FP.F16.E4M3.UNPACK_B R9, R13 ;  /* 0x0000000dff09723e */ /* 0x000fe200020006ff */
[----:B------:R-:W-:Y:S01]  /*142b0*/  FFMA.FTZ R25, R11, R25, R10 ;  /* 0x000000190b197223 */ /* 0x000fe2000001000a */
[--C-:B------:R-:W-:Y:S01]  /*142c0*/  HADD2.F32 R12, -RZ, R5.reuse.H1_H1 ;  /* 0x30000005ff0c7230 */ /* 0x100fe20000004100 */
[----:B------:R-:W-:Y:S01]  /*142d0*/  F2FP.F16.E4M3.UNPACK_B R13, R13.H1 ;  /* 0x0000000dff0d723e */ /* 0x000fe200030006ff */
[----:B------:R-:W-:Y:S01]  /*142e0*/  HADD2.F32 R11, -RZ, R5.H0_H0 ;  /* 0x20000005ff0b7230 */ /* 0x000fe20000004100 */
[----:B------:R-:W-:Y:S01]  /*142f0*/  F2FP.F16.E4M3.UNPACK_B R21, R21.H1 ;  /* 0x00000015ff15723e */ /* 0x000fe200030006ff */
[----:B------:R-:W-:-:S02]  /*14300*/  HADD2.F32 R6, -RZ, R4.H1_H1 ;  /* 0x30000004ff067230 */ /* 0x000fc40000004100 */
[----:B------:R-:W-:Y:S02]  /*14310*/  HADD2.F32 R10, -RZ, R9.H1_H1 ;  /* 0x30000009ff0a7230 */ /* 0x000fe40000004100 */
[----:B------:R-:W-:Y:S02]  /*14320*/  HADD2.F32 R5, -RZ, R4.H0_H0 ;  /* 0x20000004ff057230 */ /* 0x000fe40000004100 */
[C---:B------:R-:W-:Y:S01]  /*14330*/  FMUL.FTZ R14, R6.reuse, R12 ;  /* 0x0000000c060e7220 */ /* 0x040fe20000410000 */
[----:B------:R-:W-:Y:S02]  /*14340*/  HADD2.F32 R4, -RZ, R3.H1_H1 ;  /* 0x30000003ff047230 */ /* 0x000fe40000004100 */
[-C--:B------:R-:W-:Y:S01]  /*14350*/  FMUL.FTZ R20, R6, R10.reuse ;  /* 0x0000000a06147220 */ /* 0x080fe20000410000 */
[----:B------:R-:W-:Y:S02]  /*14360*/  HADD2.F32 R9, -RZ, R9.H0_H0 ;  /* 0x20000009ff097230 */ /* 0x000fe40000004100 */
[----:B------:R-:W-:Y:S01]  /*14370*/  FFMA.FTZ R14, R5, R10, -R14 ;  /* 0x0000000a050e7223 */ /* 0x000fe2000001080e */
[----:B------:R-:W-:-:S02]  /*14380*/  HADD2.F32 R3, -RZ, R3.H0_H0 ;  /* 0x20000003ff037230 */ /* 0x000fc40000004100 */
[C---:B------:R-:W-:Y:S01]  /*14390*/  FMUL.FTZ R6, R4.reuse, R11 ;  /* 0x0000000b04067220 */ /* 0x040fe20000410000 */
[----:B------:R-:W-:Y:S01]  /*143a0*/  FFMA.FTZ R15, R5, R12, R20 ;  /* 0x0000000c050f7223 */ /* 0x000fe20000010014 */
[-C--:B------:R-:W-:Y:S01]  /*143b0*/  FMUL.FTZ R4, R4, R9.reuse ;  /* 0x0000000904047220 */ /* 0x080fe20000410000 */
[----:B------:R-:W-:Y:S02]  /*143c0*/  HADD2.F32 R5, -RZ, R13.H1_H1 ;  /* 0x3000000dff057230 */ /* 0x000fe40000004100 */
[C---:B------:R-:W-:Y:S01]  /*143d0*/  FFMA.FTZ R12, R3.reuse, R9, -R6 ;  /* 0x00000009030c7223 */ /* 0x040fe20000010806 */
[--C-:B------:R-:W-:Y:S02]  /*143e0*/  HADD2.F32 R9, -RZ, R21.reuse.H1_H1 ;  /* 0x30000015ff097230 */ /* 0x100fe40000004100 */
[----:B------:R-:W-:Y:S01]  /*143f0*/  FFMA.FTZ R11, R3, R11, R4 ;  /* 0x0000000b030b7223 */ /* 0x000fe20000010004 */
[----:B------:R-:W-:Y:S02]  /*14400*/  HADD2.F32 R4, -RZ, R8.H1_H1 ;  /* 0x30000008ff047230 */ /* 0x000fe40000004100 */
[----:B------:R-:W-:-:S02]  /*14410*/  HADD2.F32 R10, -RZ, R21.H0_H0 ;  /* 0x20000015ff0a7230 */ /* 0x000fc40000004100 */
[----:B------:R-:W-:Y:S02]  /*14420*/  HADD2.F32 R3, -RZ, R7.H1_H1 ;  /* 0x30000007ff037230 */ /* 0x000fe40000004100 */
[C---:B------:R-:W-:Y:S01]  /*14430*/  FMUL.FTZ R20, R4.reuse, R5 ;  /* 0x0000000504147220 */ /* 0x040fe20000410000 */
[----:B------:R-:W-:Y:S02]  /*14440*/  HADD2.F32 R6, -RZ, R13.H0_H0 ;  /* 0x2000000dff067230 */ /* 0x000fe40000004100 */
        /* <DEDUP_REMOVED lines=17> */
[----:B------:R0:W-:Y:S01]  /*14560*/  STS.128 [R0+0x22200], R4 ;  /* 0x0222000400007388 */ /* 0x0001e20000000c00 */
[----:B------:R-:W-:Y:S05]  /*14570*/  BRA `(.L_x_458) ;  /* 0x00000034006c7947 */ /* 0x000fea0003800000 */
.L_x_452:
[----:B------:R-:W-:-:S03]  /*14580*/  UMOV UR4, 0xffffffff ;  /* 0xffffffff00047882 */ /* 0x000fc60000000000 */
[----:B------:R-:W-:Y:S05]  /*14590*/  BRA.DIV UR4, `(.L_x_469) ;  /* 0x0000018a04847947 */ /* 0x000fea000b800000 */
[----:B------:R1:W2:Y:S04]  /*145a0*/  SHFL.IDX PT, R3, R24, RZ, 0x1e1f ;  /* 0x001e1fff18037589 */ /* 0x0002a800000e0000 */
[----:B------:R1:W3:Y:S04]  /*145b0*/  SHFL.IDX PT, R147, R146, RZ, 0x1e1f ;  /* 0x001e1fff92937589 */ /* 0x0002e800000e0000 */
[----:B------:R1:W4:Y:S04]  /*145c0*/  SHFL.IDX PT, R0, R26, RZ, 0x1e1f ;  /* 0x001e1fff1a007589 */ /* 0x00032800000e0000 */
[----:B------:R1:W0:Y:S02]  /*145d0*/  SHFL.IDX PT, R20, R27, RZ, 0x1e1f ;  /* 0x001e1fff1b147589 */ /* 0x00022400000e0000 */
.L_x_692:
        /* <DEDUP_REMOVED lines=11> */
[----:B------:R-:W-:Y:S02]  /*14690*/  CS2R R34, SRZ ;  /* 0x0000000000227805 */ /* 0x000fe4000001ff00 */
[----:B0-----:R-:W-:Y:S02]  /*146a0*/  CS2R R12, SRZ ;  /* 0x00000000000c7805 */ /* 0x001fe4000001ff00 */
[----:B------:R-:W-:-:S02]  /*146b0*/  CS2R R14, SRZ ;  /* 0x00000000000e7805 */ /* 0x000fc4000001ff00 */
[----:B-1----:R-:W-:Y:S02]  /*146c0*/  CS2R R24, SRZ ;  /* 0x0000000000187805 */ /* 0x002fe4000001ff00 */
[----:B------:R-:W-:Y:S01]  /*146d0*/  CS2R R26, SRZ ;  /* 0x00000000001a7805 */ /* 0x000fe2000001ff00 */
[----:B------:R-:W-:Y:S06]  /*146e0*/  @P0 BRA `(.L_x_471) ;  /* 0x0000000000c40947 */ /* 0x000fec0003800000 */
[----:B------:R-:W-:Y:S01]  /*146f0*/  VIADD R5, R18, 0x20 ;  /* 0x0000002012057836 */ /* 0x000fe20000000000 */
[----:B------:R-:W-:Y:S01]  /*14700*/  IADD3 R6, R22, R223, RZ ;  /* 0x000000df16067210 */ /* 0x000fe20007ffe0ff */
[----:B------:R-:W-:Y:S01]  /*14710*/  ULDC UR4, c[0x0][0x3f4] ;  /* 0x0000fd0000047ab9 */ /* 0x000fe20000000800 */
[C---:B------:R-:W-:Y:S01]  /*14720*/  VIADD R8, R18.reuse, 0x40 ;  /* 0x0000004012087836 */ /* 0x040fe20000000000 */
[----:B------:R-:W-:Y:S01]  /*14730*/  ISETP.GE.AND P2, PT, R18, UR4, PT ;  /* 0x0000000412007c0c */ /* 0x000fe2000bf46270 */
[----:B------:R-:W-:Y:S01]  /*14740*/  IMAD.IADD R4, R22, 0x1, R222 ;  /* 0x0000000116047824 */ /* 0x000fe200078e02de */
[----:B------:R-:W-:Y:S02]  /*14750*/  ISETP.GE.AND P1, PT, R5, UR4, PT ;  /* 0x0000000405007c0c */ /* 0x000fe4000bf26270 */
[----:B------:R-:W-:Y:S02]  /*14760*/  CS2R R32, SRZ ;  /* 0x0000000000207805 */ /* 0x000fe4000001ff00 */
[----:B------:R-:W-:-:S02]  /*14770*/  SHF.R.S32.HI R7, RZ, 0x1f, R6 ;  /* 0x0000001fff077819 */ /* 0x000fc40000011406 */
[----:B------:R-:W-:Y:S02]  /*14780*/  CS2R R34, SRZ ;  /* 0x0000000000227805 */ /* 0x000fe4000001ff00 */
[----:B------:R-:W-:Y:S02]  /*14790*/  ISETP.GE.AND P0, PT, R8, UR4, PT ;  /* 0x0000000408007c0c */ /* 0x000fe4000bf06270 */
[----:B------:R-:W-:Y:S02]  /*147a0*/  CS2R R28, SRZ ;  /* 0x00000000001c7805 */ /* 0x000fe4000001ff00 */
[----:B------:R-:W-:Y:S02]  /*147b0*/  SHF.R.S32.HI R5, RZ, 0x1f, R4 ;  /* 0x0000001fff057819 */ /* 0x000fe40000011404 */
[----:B------:R-:W-:Y:S02]  /*147c0*/  CS2R R30, SRZ ;  /* 0x00000000001e7805 */ /* 0x000fe4000001ff00 */
[----:B------:R-:W-:-:S02]  /*147d0*/  LEA.HI R7, R7, R6, RZ, 0x4 ;  /* 0x0000000607077211 */ /* 0x000fc400078f20ff */
[----:B------:R-:W-:Y:S02]  /*147e0*/  CS2R R12, SRZ ;  /* 0x00000000000c7805 */ /* 0x000fe4000001ff00 */
[----:B------:R-:W-:Y:S02]  /*147f0*/  LEA.HI R4, R5, R4, RZ, 0x4 ;  /* 0x0000000405047211 */ /* 0x000fe400078f20ff */
[----:B------:R-:W-:Y:S02]  /*14800*/  CS2R R14, SRZ ;  /* 0x00000000000e7805 */ /* 0x000fe4000001ff00 */
[----:B------:R-:W-:Y:S02]  /*14810*/  SHF.R.S32.HI R7, RZ, 0x4, R7 ;  /* 0x00000004ff077819 */ /* 0x000fe40000011407 */
[----:B------:R-:W-:Y:S02]  /*14820*/  @!P2 SHF.R.S32.HI R5, RZ, 0x1f, R18 ;  /* 0x0000001fff05a819 */ /* 0x000fe40000011412 */
[C---:B--2---:R-:W-:Y:S01]  /*14830*/  @!P2 IADD3 R36, P3, R18.reuse, R3, RZ ;  /* 0x000000031224a210 */ /* 0x044fe20007f7e0ff */
[----:B------:R-:W-:Y:S01]  /*14840*/  @!P1 IMAD.SHL.U32 R46, R7, 0x10, RZ ;  /* 0x00000010072e9824 */ /* 0x000fe200078e00ff */
[----:B---3--:R-:W-:-:S02]  /*14850*/  @!P2 IADD3 R38, P4, R18, R147, RZ ;  /* 0x000000931226a210 */ /* 0x008fc40007f9e0ff */
[----:B------:R-:W-:Y:S01]  /*14860*/  SHF.R.S32.HI R4, RZ, 0x4, R4 ;  /* 0x00000004ff047819 */ /* 0x000fe20000011404 */
[--C-:B----4-:R-:W-:Y:S01]  /*14870*/  @!P2 IMAD.X R37, R0, 0x1, R5.reuse, P3 ;  /* 0x000000010025a824 */ /* 0x110fe200018e0605 */
[-C--:B------:R-:W-:Y:S01]  /*14880*/  @!P1 IADD3 R40, P5, R3, R46.reuse, RZ ;  /* 0x0000002e03289210 */ /* 0x080fe20007fbe0ff */
[----:B------:R-:W-:Y:S01]  /*14890*/  @!P2 IMAD.X R39, R20, 0x1, R5, P4 ;  /* 0x000000011427a824 */ /* 0x000fe200020e0605 */
[----:B------:R-:W-:Y:S01]  /*148a0*/  @!P1 SHF.R.S32.HI R5, RZ, 0x1f, R46 ;  /* 0x0000001fff059819 */ /* 0x000fe2000001142e */
[----:B------:R-:W-:Y:S01]  /*148b0*/  @!P0 IMAD.SHL.U32 R50, R4, 0x10, RZ ;  /* 0x0000001004328824 */ /* 0x000fe200078e00ff */
[----:B------:R-:W-:Y:S02]  /*148c0*/  @!P1 IADD3 R46, P4, R147, R46, RZ ;  /* 0x0000002e932e9210 */ /* 0x000fe40007f9e0ff */
[----:B------:R-:W-:Y:S02]  /*148d0*/  CS2R R6, SRZ ;  /* 0x0000000000067805 */ /* 0x000fe4000001ff00 */
[----:B------:R-:W-:Y:S01]  /*148e0*/  CS2R R24, SRZ ;  /* 0x0000000000187805 */ /* 0x000fe2000001ff00 */
[----:B------:R-:W-:Y:S01]  /*148f0*/  @!P1 IMAD.X R41, R0, 0x1, R5, P5 ;  /* 0x0000000100299824 */ /* 0x000fe200028e0605 */
[----:B------:R-:W-:-:S02]  /*14900*/  @!P0 IADD3 R48, P3, R3, R50, RZ ;  /* 0x0000003203308210 */ /* 0x000fc40007f7e0ff */
[----:B------:R-:W-:Y:S02]  /*14910*/  CS2R R26, SRZ ;  /* 0x00000000001a7805 */ /* 0x000fe4000001ff00 */
[----:B------:R-:W-:Y:S02]  /*14920*/  @!P0 SHF.R.S32.HI R3, RZ, 0x1f, R50 ;  /* 0x0000001fff038819 */ /* 0x000fe40000011432 */
[----:B------:R-:W-:Y:S02]  /*14930*/  CS2R R8, SRZ ;  /* 0x0000000000087805 */ /* 0x000fe4000001ff00 */
[----:B------:R-:W-:Y:S02]  /*14940*/  @!P0 IADD3 R50, P5, R147, R50, RZ ;  /* 0x0000003293328210 */ /* 0x000fe40007fbe0ff */
[----:B------:R-:W-:Y:S02]  /*14950*/  CS2R R10, SRZ ;  /* 0x00000000000a7805 */ /* 0x000fe4000001ff00 */
[----:B------:R-:W-:-:S02]  /*14960*/  @!P1 IADD3.X R47, R20, R5, RZ, P4, !PT ;  /* 0x00000005142f9210 */ /* 0x000fc400027fe4ff */
[----:B------:R-:W-:Y:S01]  /*14970*/  CS2R R4, SRZ ;  /* 0x0000000000047805 */ /* 0x000fe2000001ff00 */
[--C-:B------:R-:W-:Y:S01]  /*14980*/  @!P0 IMAD.X R49, R0, 0x1, R3.reuse, P3 ;  /* 0x0000000100318824 */ /* 0x100fe200018e0603 */
[----:B------:R0:W5:Y:S01]  /*14990*/  @!P2 LD.E.128 R32, desc[UR54][R36.64] ;  /* 0x000000362420a980 */ /* 0x000162000c101d00 */
[----:B------:R-:W-:-:S03]  /*149a0*/  @!P0 IMAD.X R51, R20, 0x1, R3, P5 ;  /* 0x0000000114338824 */ /* 0x000fc600028e0603 */
[----:B------:R0:W5:Y:S04]  /*149b0*/  @!P2 LD.E.128 R28, desc[UR54][R38.64] ;  /* 0x00000036261ca980 */ /* 0x000168000c101d00 */
[----:B------:R0:W5:Y:S04]  /*149c0*/  @!P1 LD.E.128 R12, desc[UR54][R40.64] ;  /* 0x00000036280c9980 */ /* 0x000168000c101d00 */
[----:B------:R0:W5:Y:S04]  /*149d0*/  @!P1 LD.E.128 R4, desc[UR54][R46.64] ;  /* 0x000000362e049980 */ /* 0x000168000c101d00 */
[----:B------:R0:W5:Y:S04]  /*149e0*/  @!P0 LD.E.128 R24, desc[UR54][R48.64] ;  /* 0x0000003630188980 */ /* 0x000168000c101d00 */
[----:B------:R0:W5:Y:S02]  /*149f0*/  @!P0 LD.E.128 R8, desc[UR54][R50.64] ;  /* 0x0000003632088980 */ /* 0x000164000c101d00 */
.L_x_471:
[----:B------:R-:W-:Y:S05]  /*14a00*/  BSYNC B1 ;  /* 0x0000000000017941 */ /* 0x000fea0003800000 */
.L_x_470:
[----:B------:R-:W-:Y:S01]  /*14a10*/  ULEA.HI UR4, UR43, UR43, URZ, 0x1 ;  /* 0x0000002b2b047291 */ /* 0x000fe2000f8f083f */
[----:B----4-:R-:W-:Y:S01]  /*14a20*/  IMAD R0, R149, -0x80, R151 ;  /* 0xffffff8095007824 */ /* 0x010fe200078e0297 */
[----:B------:R-:W-:Y:S02]  /*14a30*/  BSSY B1, `(.L_x_472) ;  /* 0x0000009000017945 */ /* 0x000fe40003800000 */
[----:B------:R-:W-:Y:S02]  /*14a40*/  ULOP3.LUT UR4, UR4, 0xfffffffe, URZ, 0xc0, !UPT ;  /* 0xfffffffe04047892 */ /* 0x000fe4000f8ec03f */
[----:B--2---:R-:W-:Y:S02]  /*14a50*/  VIMNMX R3, R0, 0x80, PT ;  /* 0x0000008000037848 */ /* 0x004fe40003fe0100 */
[----:B------:R-:W-:Y:S02]  /*14a60*/  UIADD3 UR4, UR43, -UR4, URZ ;  /* 0x800000042b047290 */ /* 0x000fe4000fffe03f */
[----:B------:R-:W-:-:S04]  /*14a70*/  ISETP.GE.AND P1, PT, R220, R3, PT ;  /* 0x00000003dc00720c */ /* 0x000fc80003f26270 */
[----:B------:R-:W-:-:S05]  /*14a80*/  IMAD.U32 R21, RZ, RZ, UR4 ;  /* 0x00000004ff157e24 */ /* 0x000fca000f8e00ff */
[----:B------:R-:W-:-:S04]  /*14a90*/  SHF.L.U32 R21, R21, 0x1f, RZ ;  /* 0x0000001f15157819 */ /* 0x000fc800000006ff */
[----:B------:R-:W1:Y:S02]  /*14aa0*/  SYNCS.PHASECHK.TRANS64.TRYWAIT P0, [R16+URZ+0x33400], R21 ;  /* 0x03340015100075a7 */ /* 0x000e64000800017f */
[----:B-1----:R-:W-:Y:S05]  /*14ab0*/  @!P0 BRA `(.L_x_473) ;  /* 0x0000018400b08947 */ /* 0x002fea0003800000 */
.L_x_693:
[----:B------:R-:W-:Y:S05]  /*14ac0*/  BSYNC B1 ;  /* 0x0000000000017941 */ /* 0x000fea0003800000 */
.L_x_472:
[----:B------:R-:W-:Y:S05]  /*14ad0*/  @P1 BRA `(.L_x_458) ;  /* 0x0000003000141947 */ /* 0x000fea0003800000 */
[----:B------:R-:W2:Y:S01]  /*14ae0*/  LDC R3, c[0x0][0x3f4] ;  /* 0x0000fd00ff037b82 */ /* 0x000ea20000000800 */
[C---:B------:R-:W-:Y:S01]  /*14af0*/  VIADD R0, R18.reuse, 0x20 ;  /* 0x0000002012007836 */ /* 0x040fe20000000000 */
[----:B------:R-:W-:Y:S01]  /*14b00*/  BSSY B1, `(.L_x_474) ;  /* 0x0000100000017945 */ /* 0x000fe20003800000 */
[C---:B------:R-:W-:Y:S01]  /*14b10*/  VIADD R20, R18.reuse, 0x40 ;  /* 0x0000004012147836 */ /* 0x040fe20000000000 */
[-C--:B--2---:R-:W-:Y:S02]  /*14b20*/  ISETP.GE.AND P0, PT, R18, R3.reuse, PT ;  /* 0x000000031200720c */ /* 0x084fe40003f06270 */
[-C--:B------:R-:W-:Y:S02]  /*14b30*/  ISETP.GE.AND P1, PT, R0, R3.reuse, PT ;  /* 0x000000030000720c */ /* 0x080fe40003f26270 */
[----:B------:R-:W-:-:S09]  /*14b40*/  ISETP.GE.AND P2, PT, R20, R3, PT ;  /* 0x000000031400720c */ /* 0x000fd20003f46270 */
[----:B------:R-:W-:Y:S05]  /*14b50*/  @P0 BRA `(.L_x_475) ;  /* 0x0000000c00e80947 */ /* 0x000fea0003800000 */
[----:B------:R-:W2:Y:S01]  /*14b60*/  LDL R65, [R1+0xd0] ;  /* 0x0000d00001417983 */ /* 0x000ea20000100800 */
[----:B------:R-:W-:Y:S02]  /*14b70*/  LEA.HI R0, R42, R42, RZ, 0x1 ;  /* 0x0000002a2a007211 */ /* 0x000fe400078f08ff */
[----:B-----5:R-:W-:Y:S02]  /*14b80*/  LOP3.LUT R20, R32, 0xff, RZ, 0xc0, !PT ;  /* 0x000000ff20147812 */ /* 0x020fe400078ec0ff */
[----:B-1----:R-:W-:Y:S02]  /*14b90*/  LOP3.LUT R21, R0, 0xfffffffe, RZ, 0xc0, !PT ;  /* 0xfffffffe00157812 */ /* 0x002fe400078ec0ff */
[----:B------:R-:W-:Y:S02]  /*14ba0*/  SHF.R.U32.HI R0, RZ, 0x8, R32 ;  /* 0x00000008ff007819 */ /* 0x000fe40000011620 */
[----:B0-----:R-:W-:Y:S01]  /*14bb0*/  SHF.R.U32.HI R37, RZ, 0x8, R33 ;  /* 0x00000008ff257819 */ /* 0x001fe20000011621 */
[----:B------:R-:W-:Y:S01]  /*14bc0*/  IMAD.IADD R42, R42, 0x1, -R21 ;  /* 0x000000012a2a7824 */ /* 0x000fe200078e0a15 */
[----:B------:R-:W-:-:S02]  /*14bd0*/  LOP3.LUT R21, R0, 0xff, RZ, 0xc0, !PT ;  /* 0x000000ff00157812 */ /* 0x000fc400078ec0ff */
[----:B------:R-:W-:Y:S02]  /*14be0*/  SHF.R.U32.HI R39, RZ, 0x8, R34 ;  /* 0x00000008ff277819 */ /* 0x000fe40000011622 */
[----:B------:R-:W-:Y:S02]  /*14bf0*/  LEA.HI R0, R3, R42, RZ, 0x1c ;  /* 0x0000002a03007211 */ /* 0x000fe400078fe0ff */
[----:B------:R-:W-:Y:S02]  /*14c00*/  PRMT R45, R21, 0x7604, R20 ;  /* 0x00007604152d7816 */ /* 0x000fe40000000014 */
[----:B------:R-:W-:Y:S02]  /*14c10*/  SHF.R.S32.HI R21, RZ, 0x1f, R0 ;  /* 0x0000001fff157819 */ /* 0x000fe40000011400 */
[----:B------:R-:W-:Y:S02]  /*14c20*/  LOP3.LUT R36, R33, 0xff, RZ, 0xc0, !PT ;  /* 0x000000ff21247812 */ /* 0x000fe400078ec0ff */
[----:B------:R-:W-:Y:S01]  /*14c30*/  LEA.HI R20, R21, R0, RZ, 0x2 ;  /* 0x0000000015147211 */ /* 0x000fe200078f10ff */
[----:B------:R-:W-:Y:S01]  /*14c40*/  IMAD.SHL.U32 R0, R0, 0x10, RZ ;  /* 0x0000001000007824 */ /* 0x000fe200078e00ff */
[----:B------:R-:W-:-:S02]  /*14c50*/  LOP3.LUT R38, R34, 0xff, RZ, 0xc0, !PT ;  /* 0x000000ff22267812 */ /* 0x000fc400078ec0ff */
[----:B------:R-:W-:Y:S02]  /*14c60*/  SHF.L.U32 R20, R20, 0xb, RZ ;  /* 0x0000000b14147819 */ /* 0x000fe400000006ff */
[----:B------:R-:W-:Y:S02]  /*14c70*/  LOP3.LUT R21, R227, 0x30, R0, 0xf8, !PT ;  /* 0x00000030e3157812 */ /* 0x000fe400078ef800 */
[----:B------:R-:W-:Y:S02]  /*14c80*/  LOP3.LUT R20, R20, 0xffffe000, RZ, 0xc0, !PT ;  /* 0xffffe00014147812 */ /* 0x000fe400078ec0ff */
[----:B------:R-:W-:Y:S02]  /*14c90*/  LOP3.LUT R21, R21, R228, RZ, 0x3c, !PT ;  /* 0x000000e415157212 */ /* 0x000fe400078e3cff */
[----:B------:R-:W-:Y:S02]  /*14ca0*/  LOP3.LUT R37, R37, 0xff, RZ, 0xc0, !PT ;  /* 0x000000ff25257812 */ /* 0x000fe400078ec0ff */
[----:B------:R-:W-:-:S02]  /*14cb0*/  LOP3.LUT R39, R39, 0xff, RZ, 0xc0, !PT ;  /* 0x000000ff27277812 */ /* 0x000fc400078ec0ff */
[----:B------:R-:W-:Y:S02]  /*14cc0*/  IADD3 R21, R21, R229, R20 ;  /* 0x000000e515157210 */ /* 0x000fe40007ffe014 */
[----:B------:R-:W-:Y:S02]  /*14cd0*/  PRMT R46, R37, 0x7604, R36 ;  /* 0x00007604252e7816 */ /* 0x000fe40000000024 */
[----:B------:R-:W-:Y:S01]  /*14ce0*/  PRMT R47, R39, 0x7604, R38 ;  /* 0x00007604272f7816 */ /* 0x000fe20000000026 */
[----:B------:R-:W-:Y:S01]  /*14cf0*/  IMAD.IADD R0, R16, 0x1, R21 ;  /* 0x0000000110007824 */ /* 0x000fe200078e0215 */
[----:B------:R-:W-:Y:S02]  /*14d00*/  SHF.R.U32.HI R37, RZ, 0x8, R35 ;  /* 0x00000008ff257819 */ /* 0x000fe40000011623 */
[----:B------:R-:W-:Y:S02]  /*14d10*/  SHF.R.U32.HI R39, RZ, 0x8, R28 ;  /* 0x00000008ff277819 */ /* 0x000fe4000001161c */
[----:B------:R-:W-:-:S02]  /*14d20*/  SHF.R.U32.HI R40, RZ, 0x8, R29 ;  /* 0x00000008ff287819 */ /* 0x000fc4000001161d */
[----:B------:R-:W-:Y:S02]  /*14d30*/  LOP3.LUT R36, R35, 0xff, RZ, 0xc0, !PT ;  /* 0x000000ff23247812 */ /* 0x000fe400078ec0ff */
[----:B------:R-:W-:Y:S02]  /*14d40*/  LOP3.LUT R38, R28, 0xff, RZ, 0xc0, !PT ;  /* 0x000000ff1c267812 */ /* 0x000fe400078ec0ff */
[----:B------:R-:W-:Y:S02]  /*14d50*/  LOP3.LUT R37, R37, 0xff, RZ, 0xc0, !PT ;  /* 0x000000ff25257812 */ /* 0x000fe400078ec0ff */
[----:B------:R-:W-:Y:S02]  /*14d60*/  LOP3.LUT R39, R39, 0xff, RZ, 0xc0, !PT ;  /* 0x000000ff27277812 */ /* 0x000fe400078ec0ff */
[----:B------:R-:W-:Y:S02]  /*14d70*/  LOP3.LUT R21, R40, 0xff, RZ, 0xc0, !PT ;  /* 0x000000ff28157812 */ /* 0x000fe400078ec0ff */
[----:B------:R-:W0:Y:S01]  /*14d80*/  LDS.128 R40, [R0+0x1e200] ;  /* 0x01e2000000287984 */ /* 0x000e220000000c00 */
[----:B------:R-:W-:-:S02]  /*14d90*/  PRMT R48, R37, 0x7604, R36 ;  /* 0x0000760425307816 */ /* 0x000fc40000000024 */
[----:B------:R-:W-:Y:S02]  /*14da0*/  PRMT R51, R39, 0x7604, R38 ;  /* 0x0000760427337816 */ /* 0x000fe40000000026 */
[----:B------:R-:W-:Y:S02]  /*14db0*/  SHF.R.U32.HI R53, RZ, 0x8, R31 ;  /* 0x00000008ff357819 */ /* 0x000fe4000001161f */
[----:B------:R-:W-:Y:S02]  /*14dc0*/  SHF.R.U32.HI R50, RZ, 0x8, R30 ;  /* 0x00000008ff327819 */ /* 0x000fe4000001161e */
[----:B------:R-:W-:Y:S02]  /*14dd0*/  LOP3.LUT R52, R31, 0xff, RZ, 0xc0, !PT ;  /* 0x000000ff1f347812 */ /* 0x000fe400078ec0ff */
[----:B------:R-:W-:Y:S02]  /*14de0*/  LOP3.LUT R53, R53, 0xff, RZ, 0xc0, !PT ;  /* 0x000000ff35357812 */ /* 0x000fe400078ec0ff */
[----:B------:R-:W-:-:S02]  /*14df0*/  LOP3.LUT R20, R29, 0xff, RZ, 0xc0, !PT ;  /* 0x000000ff1d147812 */ /* 0x000fc400078ec0ff */
[----:B------:R-:W-:Y:S02]  /*14e00*/  LOP3.LUT R49, R30, 0xff, RZ, 0xc0, !PT ;  /* 0x000000ff1e317812 */ /* 0x000fe400078ec0ff */
[----:B------:R-:W-:Y:S02]  /*14e10*/  LOP3.LUT R50, R50, 0xff, RZ, 0xc0, !PT ;  /* 0x000000ff32327812 */ /* 0x000fe400078ec0ff */
[----:B------:R-:W-:Y:S02]  /*14e20*/  PRMT R52, R53, 0x7604, R52 ;  /* 0x0000760435347816 */ /* 0x000fe40000000034 */
[----:B------:R-:W-:Y:S02]  /*14e30*/  PRMT R20, R21, 0x7604, R20 ;  /* 0x0000760415147816 */ /* 0x000fe40000000014 */
[----:B------:R-:W-:Y:S02]  /*14e40*/  SHF.R.U32.HI R53, RZ, 0x10, R29 ;  /* 0x00000010ff357819 */ /* 0x000fe4000001161d */
[----:B------:R-:W-:-:S02]  /*14e50*/  SHF.R.U32.HI R21, RZ, 0x10, R33 ;  /* 0x00000010ff157819 */ /* 0x000fc40000011621 */
[----:B------:R-:W-:Y:S01]  /*14e60*/  PRMT R57, R50, 0x7604, R49 ;  /* 0x0000760432397816 */ /* 0x000fe20000000031 */
[----:B------:R-:W-:Y:S01]  /*14e70*/  IMAD.U32 R53, R53, 0x10000, RZ ;  /* 0x0001000035357824 */ /* 0x000fe200078e00ff */
[----:B------:R-:W-:Y:S01]  /*14e80*/  SHF.R.U32.HI R49, RZ, 0x10, R35 ;  /* 0x00000010ff317819 */ /* 0x000fe20000011623 */
[----:B------:R-:W-:Y:S01]  /*14e90*/  IMAD.U32 R21, R21, 0x10000, RZ ;  /* 0x0001000015157824 */ /* 0x000fe200078e00ff */
[----:B------:R-:W-:Y:S02]  /*14ea0*/  SHF.R.U32.HI R59, RZ, 0x10, R31 ;  /* 0x00000010ff3b7819 */ /* 0x000fe4000001161f */
[----:B------:R-:W-:Y:S01]  /*14eb0*/  LOP3.LUT R55, R20, 0xff0000, R53, 0xf8, !PT ;  /* 0x00ff000014377812 */ /* 0x000fe200078ef835 */
[----:B------:R-:W-:Y:S01]  /*14ec0*/  IMAD.U32 R49, R49, 0x10000, RZ ;  /* 0x0001000031317824 */ /* 0x000fe200078e00ff */
[----:B------:R-:W-:Y:S01]  /*14ed0*/  LOP3.LUT R21, R46, 0xff0000, R21, 0xf8, !PT ;  /* 0x00ff00002e157812 */ /* 0x000fe200078ef815 */
[----:B------:R-:W-:Y:S01]  /*14ee0*/  IMAD.U32 R59, R59, 0x10000, RZ ;  /* 0x000100003b3b7824 */ /* 0x000fe200078e00ff */
[----:B------:R-:W-:-:S02]  /*14ef0*/  LOP3.LUT R45, R45, 0xff0000, R32, 0xf8, !PT ;  /* 0x00ff00002d2d7812 */ /* 0x000fc400078ef820 */
[----:B------:R-:W-:Y:S02]  /*14f00*/  LOP3.LUT R49, R48, 0xff0000, R49, 0xf8, !PT ;  /* 0x00ff000030317812 */ /* 0x000fe400078ef831 */
[----:B------:R-:W-:Y:S02]  /*14f10*/  LOP3.LUT R47, R47, 0xff0000, R34, 0xf8, !PT ;  /* 0x00ff00002f2f7812 */ /* 0x000fe400078ef822 */
[----:B------:R-:W-:Y:S02]  /*14f20*/  LOP3.LUT R55, R55, 0xff000000, R29, 0xf8, !PT ;  /* 0xff00000037377812 */ /* 0x000fe400078ef81d */
[----:B------:R-:W-:Y:S02]  /*14f30*/  LOP3.LUT R53, R21, 0xff000000, R33, 0xf8, !PT ;  /* 0xff00000015357812 */ /* 0x000fe400078ef821 */
[----:B------:R-:W-:Y:S02]  /*14f40*/  LOP3.LUT R59, R52, 0xff0000, R59, 0xf8, !PT ;  /* 0x00ff0000343b7812 */ /* 0x000fe400078ef83b */
[----:B------:R-:W-:-:S02]  /*14f50*/  LOP3.LUT R45, R45, 0xff000000, R32, 0xf8, !PT ;  /* 0xff0000002d2d7812 */ /* 0x000fc400078ef820 */
[----:B------:R-:W-:Y:S02]  /*14f60*/  LOP3.LUT R54, R49, 0xff000000, R35, 0xf8, !PT ;  /* 0xff00000031367812 */ /* 0x000fe400078ef823 */
[----:B------:R-:W-:Y:S02]  /*14f70*/  LOP3.LUT R20, R47, 0xff000000, R34, 0xf8, !PT ;  /* 0xff0000002f147812 */ /* 0x000fe400078ef822 */
[----:B------:R-:W-:Y:S02]  /*14f80*/  F2FP.F16.E4M3.UNPACK_B R35, R55 ;  /* 0x00000037ff23723e */ /* 0x000fe400020006ff */
[----:B0-----:R-:W-:Y:S02]  /*14f90*/  F2FP.F16.E4M3.UNPACK_B R32, R41 ;  /* 0x00000029ff20723e */ /* 0x001fe400020006ff */
[----:B------:R-:W-:Y:S01]  /*14fa0*/  F2FP.F16.E4M3.UNPACK_B R34, R53 ;  /* 0x00000035ff22723e */ /* 0x000fe200020006ff */
[----:B------:R-:W-:Y:S01]  /*14fb0*/  HADD2.F32 R56, -RZ, R35.H0_H0 ;  /* 0x20000023ff387230 */ /* 0x000fe20000004100 */
[----:B------:R-:W-:Y:S01]  /*14fc0*/  LOP3.LUT R59, R59, 0xff000000, R31, 0xf8, !PT ;  /* 0xff0000003b3b7812 */ /* 0x000fe200078ef81f */
[--C-:B------:R-:W-:Y:S01]  /*14fd0*/  HADD2.F32 R29, -RZ, R32.reuse.H0_H0 ;  /* 0x20000020ff1d7230 */ /* 0x100fe20000004100 */
[----:B------:R-:W-:Y:S01]  /*14fe0*/  LOP3.LUT R51, R51, 0xff0000, R28, 0xf8, !PT ;  /* 0x00ff000033337812 */ /* 0x000fe200078ef81c */
[----:B------:R-:W-:Y:S01]  /*14ff0*/  HADD2.F32 R32, -RZ, R32.H1_H1 ;  /* 0x30000020ff207230 */ /* 0x000fe20000004100 */
[----:B------:R-:W-:-:S02]  /*15000*/  LOP3.LUT R21, R57, 0xff0000, R30, 0xf8, !PT ;  /* 0x00ff000039157812 */ /* 0x000fc400078ef81e */
[----:B------:R-:W-:Y:S02]  /*15010*/  LOP3.LUT R57, R51, 0xff000000, R28, 0xf8, !PT ;  /* 0xff00000033397812 */ /* 0x000fe400078ef81c */
[-C--:B------:R-:W-:Y:S02]  /*15020*/  F2FP.F16.E4M3.UNPACK_B R49, R40.reuse ;  /* 0x00000028ff31723e */ /* 0x080fe400020006ff */
[----:B------:R-:W-:Y:S01]  /*15030*/  F2FP.F16.E4M3.UNPACK_B R50, R40.H1 ;  /* 0x00000028ff32723e */ /* 0x000fe200030006ff */
[----:B------:R-:W-:Y:S01]  /*15040*/  FMUL.FTZ R40, R29, R56 ;  /* 0x000000381d287220 */ /* 0x000fe20000410000 */
[-C--:B------:R-:W-:Y:S02]  /*15050*/  F2FP.F16.E4M3.UNPACK_B R51, R43.reuse ;  /* 0x0000002bff33723e */ /* 0x080fe400020006ff */
[----:B------:R-:W-:Y:S02]  /*15060*/  F2FP.F16.E4M3.UNPACK_B R52, R43.H1 ;  /* 0x0000002bff34723e */ /* 0x000fe400030006ff */
[----:B------:R-:W-:-:S02]  /*15070*/  F2FP.F16.E4M3.UNPACK_B R41, R41.H1 ;  /* 0x00000029ff29723e */ /* 0x000fc400030006ff */
[----:B------:R-:W-:Y:S02]  /*15080*/  F2FP.F16.E4M3.UNPACK_B R55, R55.H1 ;  /* 0x00000037ff37723e */ /* 0x000fe400030006ff */
[----:B------:R-:W-:Y:S02]  /*15090*/  F2FP.F16.E4M3.UNPACK_B R53, R53.H1 ;  /* 0x00000035ff35723e */ /* 0x000fe400030006ff */
[----:B------:R-:W-:Y:S02]  /*150a0*/  LOP3.LUT R28, R21, 0xff000000, R30, 0xf8, !PT ;  /* 0xff000000151c7812 */ /* 0x000fe400078ef81e */
[-C--:B------:R-:W-:Y:S02]  /*150b0*/  F2FP.F16.E4M3.UNPACK_B R30, R42.reuse ;  /* 0x0000002aff1e723e */ /* 0x080fe400020006ff */
[----:B------:R-:W-:Y:S01]  /*150c0*/  F2FP.F16.E4M3.UNPACK_B R42, R42.H1 ;  /* 0x0000002aff2a723e */ /* 0x000fe200030006ff */
[----:B--2---:R-:W0:Y:S02]  /*150d0*/  LDS.128 R36, [R65+0x1e200] ;  /* 0x01e2000041247984 */ /* 0x004e240000000c00 */
[----:B0-----:R-:W-:-:S02]  /*150e0*/  F2FP.F16.E4M3.UNPACK_B R31, R37 ;  /* 0x00000025ff1f723e */ /* 0x001fc400020006ff */
[-C--:B------:R-:W-:Y:S02]  /*150f0*/  F2FP.F16.E4M3.UNPACK_B R47, R39.reuse ;  /* 0x00000027ff2f723e */ /* 0x080fe400020006ff */
[----:B------:R-:W-:Y:S01]  /*15100*/  F2FP.F16.E4M3.UNPACK_B R48, R39.H1 ;  /* 0x00000027ff30723e */ /* 0x000fe200030006ff */
[--C-:B------:R-:W-:Y:S01]  /*15110*/  HADD2.F32 R33, -RZ, R31.reuse.H0_H0 ;  /* 0x2000001fff217230 */ /* 0x100fe20000004100 */
[-C--:B------:R-:W-:Y:S01]  /*15120*/  F2FP.F16.E4M3.UNPACK_B R39, R36.reuse ;  /* 0x00000024ff27723e */ /* 0x080fe200020006ff */
[----:B------:R-:W-:Y:S01]  /*15130*/  HADD2.F32 R31, -RZ, R31.H1_H1 ;  /* 0x3000001fff1f7230 */ /* 0x000fe20000004100 */
[----:B------:R-:W-:Y:S01]  /*15140*/  F2FP.F16.E4M3.UNPACK_B R46, R36.H1 ;  /* 0x00000024ff2e723e */ /* 0x000fe200030006ff */
[----:B------:R-:W-:Y:S01]  /*15150*/  HADD2.F32 R36, -RZ, R34.H0_H0 ;  /* 0x20000022ff247230 */ /* 0x000fe20000004100 */
[----:B------:R-:W-:Y:S02]  /*15160*/  F2FP.F16.E4M3.UNPACK_B R37, R37.H1 ;  /* 0x00000025ff25723e */ /* 0x000fe400030006ff */
[----:B------:R-:W-:-:S02]  /*15170*/  F2FP.F16.E4M3.UNPACK_B R21, R38 ;  /* 0x00000026ff15723e */ /* 0x000fc400020006ff */
[-C--:B------:R-:W-:Y:S01]  /*15180*/  FMUL.FTZ R43, R29, R36.reuse ;  /* 0x000000241d2b7220 */ /* 0x080fe20000410000 */
[C---:B------:R-:W-:Y:S01]  /*15190*/  FFMA.FTZ R29, R33.reuse, R36, -R40 ;  /* 0x00000024211d7223 */ /* 0x040fe20000010828 */
[----:B------:R-:W-:Y:S01]  /*151a0*/  HADD2.F32 R36, -RZ, R34.H1_H1 ;  /* 0x30000022ff247230 */ /* 0x000fe20000004100 */
[----:B------:R-:W-:Y:S01]  /*151b0*/  F2FP.F16.E4M3.UNPACK_B R38, R38.H1 ;  /* 0x00000026ff26723e */ /* 0x000fe200030006ff */
[----:B------:R-:W-:Y:S01]  /*151c0*/  FFMA.FTZ R33, R33, R56, R43 ;  /* 0x0000003821217223 */ /* 0x000fe2000001002b */
[----:B------:R-:W-:Y:S02]  /*151d0*/  HADD2.F32 R43, -RZ, R35.H1_H1 ;  /* 0x30000023ff2b7230 */ /* 0x000fe40000004100 */
[----:B------:R-:W-:Y:S02]  /*151e0*/  HADD2.F32 R56, -RZ, R55.H0_H0 ;  /* 0x20000037ff387230 */ /* 0x000fe40000004100 */
[----:B------:R-:W-:Y:S01]  /*151f0*/  FMUL.FTZ R60, R32, R36 ;  /* 0x00000024203c7220 */ /* 0x000fe20000410000 */
[----:B------:R-:W-:-:S02]  /*15200*/  HADD2.F32 R34, -RZ, R41.H0_H0 ;  /* 0x20000029ff227230 */ /* 0x000fc40000004100 */
[-C--:B------:R-:W-:Y:S01]  /*15210*/  FMUL.FTZ R58, R32, R43.reuse ;  /* 0x0000002b203a7220 */ /* 0x080fe20000410000 */
[----:B------:R-:W-:Y:S02]  /*15220*/  HADD2.F32 R40, -RZ, R53.H0_H0 ;  /* 0x20000035ff287230 */ /* 0x000fe40000004100 */
[----:B------:R-:W-:Y:S02]  /*15230*/  HADD2.F32 R35, -RZ, R37.H0_H0 ;  /* 0x20000025ff237230 */ /* 0x000fe40000004100 */
[C---:B------:R-:W-:Y:S01]  /*15240*/  FMUL.FTZ R62, R34.reuse, R56 ;  /* 0x00000038223e7220 */ /* 0x040fe20000410000 */
[C---:B------:R-:W-:Y:S01]  /*15250*/  FFMA.FTZ R32, R31.reuse, R36, -R58 ;  /* 0x000000241f207223 */ /* 0x040fe2000001083a */
[-C--:B------:R-:W-:Y:S01]  /*15260*/  FMUL.FTZ R61, R34, R40.reuse ;  /* 0x00000028223d7220 */ /* 0x080fe20000410000 */
[----:B------:R-:W-:Y:S01]  /*15270*/  FFMA.FTZ R34, R31, R43, R60 ;  /* 0x0000002b1f227223 */ /* 0x000fe2000001003c */
[-C--:B------:R-:W-:Y:S01]  /*15280*/  F2FP.F16.E4M3.UNPACK_B R58, R59.reuse ;  /* 0x0000003bff3a723e */ /* 0x080fe200020006ff */
[C---:B------:R-:W-:Y:S01]  /*15290*/  FFMA.FTZ R31, R35.reuse, R40, -R62 ;  /* 0x00000028231f7223 */ /* 0x040fe2000001083e */
[----:B------:R-:W-:Y:S01]  /*152a0*/  F2FP.F16.E4M3.UNPACK_B R43, R54 ;  /* 0x00000036ff2b723e */ /* 0x000fe200020006ff */
[----:B------:R-:W-:Y:S01]  /*152b0*/  FFMA.FTZ R35, R35, R56, R61 ;  /* 0x0000003823237223 */ /* 0x000fe2000001003d */
[----:B------:R-:W-:Y:S01]  /*152c0*/  HADD2.F32 R53, -RZ, R53.H1_H1 ;  /* 0x30000035ff357230 */ /* 0x000fe20000004100 */
[----:B------:R-:W-:Y:S01]  /*152d0*/  F2FP.F16.E4M3.UNPACK_B R59, R59.H1 ;  /* 0x0000003bff3b723e */ /* 0x000fe200030006ff */
[----:B------:R-:W-:Y:S01]  /*152e0*/  HADD2.F32 R56, -RZ, R55.H1_H1 ;  /* 0x30000037ff387230 */ /* 0x000fe20000004100 */
[----:B------:R-:W-:Y:S01]  /*152f0*/  F2FP.F16.E4M3.UNPACK_B R54, R54.H1 ;  /* 0x00000036ff36723e */ /* 0x000fe200030006ff */
[----:B------:R-:W-:-:S02]  /*15300*/  HADD2.F32 R36, -RZ, R41.H1_H1 ;  /* 0x30000029ff247230 */ /* 0x000fc40000004100 */
[----:B------:R-:W-:Y:S02]  /*15310*/  HADD2.F32 R60, -RZ, R58.H0_H0 ;  /* 0x2000003aff3c7230 */ /* 0x000fe40000004100 */
[----:B------:R-:W-:Y:S02]  /*15320*/  HADD2.F32 R40, -RZ, R51.H0_H0 ;  /* 0x20000033ff287230 */ /* 0x000fe40000004100 */
[C---:B------:R-:W-:Y:S01]  /*15330*/  FMUL.FTZ R62, R36.reuse, R56 ;  /* 0x00000038243e7220 */ /* 0x040fe20000410000 */
[----:B------:R-:W-:Y:S02]  /*15340*/  HADD2.F32 R55, -RZ, R43.H0_H0 ;  /* 0x2000002bff377230 */ /* 0x000fe40000004100 */
[----:B------:R-:W-:Y:S01]  /*15350*/  FMUL.FTZ R61, R36, R53 ;  /* 0x00000035243d7220 */ /* 0x000fe20000410000 */
[----:B------:R-:W-:Y:S02]  /*15360*/  HADD2.F32 R37, -RZ, R37.H1_H1 ;  /* 0x30000025ff257230 */ /* 0x000fe40000004100 */
[----:B------:R-:W-:Y:S01]  /*15370*/  FMUL.FTZ R64, R40, R60 ;  /* 0x0000003c28407220 */ /* 0x000fe20000410000 */
[----:B------:R-:W-:-:S02]  /*15380*/  HADD2.F32 R41, -RZ, R47.H0_H0 ;  /* 0x2000002fff297230 */ /* 0x000fc40000004100 */
[----:B------:R-:W-:Y:S01]  /*15390*/  FMUL.FTZ R63, R40, R55 ;  /* 0x00000037283f7220 */ /* 0x000fe20000410000 */
[----:B------:R-:W-:Y:S02]  /*153a0*/  HADD2.F32 R51, -RZ, R51.H1_H1 ;  /* 0x30000033ff337230 */ /* 0x000fe40000004100 */
[C---:B------:R-:W-:Y:S01]  /*153b0*/  FFMA.FTZ R36, R37.reuse, R53, -R62 ;  /* 0x0000003525247223 */ /* 0x040fe2000001083e */
[----:B------:R-:W-:Y:S01]  /*153c0*/  FFMA.FTZ R40, R37, R56, R61 ;  /* 0x0000003825287223 */ /* 0x000fe2000001003d */
[C---:B------:R-:W-:Y:S01]  /*153d0*/  FFMA.FTZ R37, R41.reuse, R55, -R64 ;  /* 0x0000003729257223 */ /* 0x040fe20000010840 */
[----:B------:R-:W-:Y:S01]  /*153e0*/  FFMA.FTZ R41, R41, R60, R63 ;  /* 0x0000003c29297223 */ /* 0x000fe2000001003f */
[----:B------:R-:W-:Y:S01]  /*153f0*/  HADD2.F32 R60, -RZ, R58.H1_H1 ;  /* 0x3000003aff3c7230 */ /* 0x000fe20000004100 */
[-C--:B------:R-:W-:Y:S01]  /*15400*/  F2FP.F16.E4M3.UNPACK_B R55, R57.reuse.H1 ;  /* 0x00000039ff37723e */ /* 0x080fe200030006ff */
[----:B------:R-:W-:Y:S01]  /*15410*/  HADD2.F32 R56, -RZ, R43.H1_H1 ;  /* 0x3000002bff387230 */ /* 0x000fe20000004100 */
[----:B------:R-:W-:Y:S01]  /*15420*/  F2FP.F16.E4M3.UNPACK_B R57, R57 ;  /* 0x00000039ff39723e */ /* 0x000fe200020006ff */
[----:B------:R-:W-:-:S02]  /*15430*/  HADD2.F32 R62, -RZ, R59.H0_H0 ;  /* 0x2000003bff3e7230 */ /* 0x000fc40000004100 */
[C---:B------:R-:W-:Y:S01]  /*15440*/  FMUL.FTZ R64, R51.reuse, R60 ;  /* 0x0000003c33407220 */ /* 0x040fe20000410000 */
[----:B------:R-:W-:Y:S02]  /*15450*/  HADD2.F32 R53, -RZ, R52.H0_H0 ;  /* 0x20000034ff357230 */ /* 0x000fe40000004100 */
[----:B------:R-:W-:Y:S01]  /*15460*/  FMUL.FTZ R51, R51, R56 ;  /* 0x0000003833337220 */ /* 0x000fe20000410000 */
[----:B------:R-:W-:Y:S01]  /*15470*/  HADD2.F32 R58, -RZ, R54.H0_H0 ;  /* 0x20000036ff3a7230 */ /* 0x000fe20000004100 */
[----:B------:R-:W-:Y:S01]  /*15480*/  F2FP.SATFINITE.E4M3.F32.PACK_AB_MERGE_C R31, R36, R31, RZ ;  /* 0x0000001f241f723e */ /* 0x000fe200048070ff */
[----:B------:R-:W-:Y:S02]  /*15490*/  HADD2.F32 R47, -RZ, R47.H1_H1 ;  /* 0x3000002fff2f7230 */ /* 0x000fe40000004100 */
[C---:B------:R-:W-:Y:S01]  /*154a0*/  FMUL.FTZ R68, R53.reuse, R62 ;  /* 0x0000003e35447220 */ /* 0x040fe20000410000 */
[----:B------:R-:W-:Y:S02]  /*154b0*/  HADD2.F32 R43, -RZ, R48.H0_H0 ;  /* 0x20000030ff2b7230 */ /* 0x000fe40000004100 */
[----:B------:R-:W-:Y:S01]  /*154c0*/  FMUL.FTZ R53, R53, R58 ;  /* 0x0000003a35357220 */ /* 0x000fe20000410000 */
[----:B------:R-:W-:-:S02]  /*154d0*/  HADD2.F32 R59, -RZ, R59.H1_H1 ;  /* 0x3000003bff3b7230 */ /* 0x000fc40000004100 */
[----:B------:R-:W-:Y:S01]  /*154e0*/  FFMA.FTZ R66, R47, R60, R51 ;  /* 0x0000003c2f427223 */ /* 0x000fe20000010033 */
[----:B------:R-:W-:Y:S01]  /*154f0*/  F2FP.F16.E4M3.UNPACK_B R51, R45.H1 ;  /* 0x0000002dff33723e */ /* 0x000fe200030006ff */
[----:B------:R-:W-:Y:S01]  /*15500*/  FFMA.FTZ R62, R43, R62, R53 ;  /* 0x0000003e2b3e7223 */ /* 0x000fe20000010035 */
[----:B------:R-:W-:Y:S01]  /*15510*/  FFMA.FTZ R64, R47, R56, -R64 ;  /* 0x000000382f407223 */ /* 0x000fe20000010840 */
[----:B------:R-:W-:Y:S02]  /*15520*/  HADD2.F32 R53, -RZ, R54.H1_H1 ;  /* 0x30000036ff357230 */ /* 0x000fe40000004100 */
[----:B------:R-:W-:Y:S01]  /*15530*/  FFMA.FTZ R68, R43, R58, -R68 ;  /* 0x0000003a2b447223 */ /* 0x000fe20000010844 */
[----:B------:R-:W-:Y:S01]  /*15540*/  HADD2.F32 R52, -RZ, R52.H1_H1 ;  /* 0x30000034ff347230 */ /* 0x000fe20000004100 */
[----:B------:R-:W-:Y:S01]  /*15550*/  F2FP.SATFINITE.E4M3.F32.PACK_AB_MERGE_C R35, R40, R35, RZ ;  /* 0x000000232823723e */ /* 0x000fe200048070ff */
[----:B------:R-:W-:Y:S01]  /*15560*/  HADD2.F32 R56, -RZ, R55.H0_H0 ;  /* 0x20000037ff387230 */ /* 0x000fe20000004100 */
[----:B------:R-:W-:Y:S01]  /*15570*/  F2FP.SATFINITE.E4M3.F32.PACK_AB_MERGE_C R29, R32, R29, R31 ;  /* 0x0000001d201d723e */ /* 0x000fe2000480701f */
[----:B------:R-:W-:-:S02]  /*15580*/  HADD2.F32 R47, -RZ, R50.H0_H0 ;  /* 0x20000032ff2f7230 */ /* 0x000fc40000004100 */
[C---:B------:R-:W-:Y:S01]  /*15590*/  FMUL.FTZ R61, R52.reuse, R59 ;  /* 0x0000003b343d7220 */ /* 0x040fe20000410000 */
[----:B------:R-:W-:Y:S02]  /*155a0*/  HADD2.F32 R54, -RZ, R51.H0_H0 ;  /* 0x20000033ff367230 */ /* 0x000fe40000004100 */
[----:B------:R-:W-:Y:S01]  /*155b0*/  FMUL.FTZ R58, R52, R53 ;  /* 0x00000035343a7220 */ /* 0x000fe20000410000 */
[----:B------:R-:W-:Y:S02]  /*155c0*/  HADD2.F32 R48, -RZ, R48.H1_H1 ;  /* 0x30000030ff307230 */ /* 0x000fe40000004100 */
[C---:B------:R-:W-:Y:S01]  /*155d0*/  FMUL.FTZ R52, R47.reuse, R56 ;  /* 0x000000382f347220 */ /* 0x040fe20000410000 */
[----:B------:R-:W-:Y:S02]  /*155e0*/  HADD2.F32 R43, -RZ, R46.H0_H0 ;  /* 0x2000002eff2b7230 */ /* 0x000fe40000004100 */
[----:B------:R-:W-:Y:S01]  /*155f0*/  FMUL.FTZ R47, R47, R54 ;  /* 0x000000362f2f7220 */ /* 0x000fe20000410000 */
[----:B------:R-:W-:-:S02]  /*15600*/  HADD2.F32 R55, -RZ, R55.H1_H1 ;  /* 0x30000037ff377230 */ /* 0x000fc40000004100 */
[C---:B------:R-:W-:Y:S01]  /*15610*/  FFMA.FTZ R61, R48.reuse, R53, -R61 ;  /* 0x00000035303d7223 */ /* 0x040fe2000001083d */
[----:B------:R-:W-:Y:S02]  /*15620*/  HADD2.F32 R50, -RZ, R50.H1_H1 ;  /* 0x30000032ff327230 */ /* 0x000fe40000004100 */
[----:B------:R-:W-:Y:S01]  /*15630*/  FFMA.FTZ R63, R48, R59, R58 ;  /* 0x0000003b303f7223 */ /* 0x000fe2000001003a */
[----:B------:R-:W-:Y:S02]  /*15640*/  HADD2.F32 R51, -RZ, R51.H1_H1 ;  /* 0x30000033ff337230 */ /* 0x000fe40000004100 */
[C---:B------:R-:W-:Y:S01]  /*15650*/  FFMA.FTZ R53, R43.reuse, R54, -R52 ;  /* 0x000000362b357223 */ /* 0x040fe20000010834 */
[----:B------:R-:W-:Y:S01]  /*15660*/  FFMA.FTZ R58, R43, R56, R47 ;  /* 0x000000382b3a7223 */ /* 0x000fe2000001002f */
[----:B------:R-:W-:Y:S02]  /*15670*/  HADD2.F32 R46, -RZ, R46.H1_H1 ;  /* 0x3000002eff2e7230 */ /* 0x000fe40000004100 */
[C---:B------:R-:W-:Y:S01]  /*15680*/  FMUL.FTZ R43, R50.reuse, R55 ;  /* 0x00000037322b7220 */ /* 0x040fe20000410000 */
[----:B------:R-:W-:Y:S01]  /*15690*/  F2FP.F16.E4M3.UNPACK_B R47, R45 ;  /* 0x0000002dff2f723e */ /* 0x000fe200020006ff */
[----:B------:R-:W-:Y:S01]  /*156a0*/  FMUL.FTZ R50, R50, R51 ;  /* 0x0000003332327220 */ /* 0x000fe20000410000 */
[----:B------:R-:W-:-:S02]  /*156b0*/  HADD2.F32 R48, -RZ, R57.H0_H0 ;  /* 0x20000039ff307230 */ /* 0x000fc40000004100 */
[C---:B------:R-:W-:Y:S01]  /*156c0*/  FFMA.FTZ R60, R46.reuse, R51, -R43 ;  /* 0x000000332e3c7223 */ /* 0x040fe2000001082b */
[----:B------:R-:W-:Y:S02]  /*156d0*/  HADD2.F32 R45, -RZ, R49.H0_H0 ;  /* 0x20000031ff2d7230 */ /* 0x000fe40000004100 */
[----:B------:R-:W-:Y:S01]  /*156e0*/  FFMA.FTZ R55, R46, R55, R50 ;  /* 0x000000372e377223 */ /* 0x000fe20000010032 */
[----:B------:R-:W-:Y:S01]  /*156f0*/  HADD2.F32 R46, -RZ, R47.H0_H0 ;  /* 0x2000002fff2e7230 */ /* 0x000fe20000004100 */
[----:B------:R-:W-:Y:S01]  /*15700*/  F2FP.SATFINITE.E4M3.F32.PACK_AB_MERGE_C R61, R61, R68, RZ ;  /* 0x000000443d3d723e */ /* 0x000fe200048070ff */
[----:B------:R-:W-:Y:S02]  /*15710*/  HADD2.F32 R43, -RZ, R39.H0_H0 ;  /* 0x20000027ff2b7230 */ /* 0x000fe40000004100 */
[C---:B------:R-:W-:Y:S01]  /*15720*/  FMUL.FTZ R52, R45.reuse, R48 ;  /* 0x000000302d347220 */ /* 0x040fe20000410000 */
[----:B------:R-:W-:Y:S02]  /*15730*/  HADD2.F32 R50, -RZ, R57.H1_H1 ;  /* 0x30000039ff327230 */ /* 0x000fe40000004100 */
[----:B------:R-:W-:Y:S01]  /*15740*/  FMUL.FTZ R54, R45, R46 ;  /* 0x0000002e2d367220 */ /* 0x000fe20000410000 */
[----:B------:R-:W-:-:S02]  /*15750*/  HADD2.F32 R49, -RZ, R49.H1_H1 ;  /* 0x30000031ff317230 */ /* 0x000fc40000004100 */
[----:B------:R-:W-:Y:S01]  /*15760*/  FFMA.FTZ R52, R43, R46, -R52 ;  /* 0x0000002e2b347223 */ /* 0x000fe20000010834 */
[----:B------:R-:W-:Y:S01]  /*15770*/  HADD2.F32 R46, -RZ, R47.H1_H1 ;  /* 0x3000002fff2e7230 */ /* 0x000fe20000004100 */
[----:B------:R-:W-:Y:S01]  /*15780*/  F2FP.F16.E4M3.UNPACK_B R47, R28.H1 ;  /* 0x0000001cff2f723e */ /* 0x000fe200030006ff */
[----:B------:R-:W-:Y:S02]  /*15790*/  HADD2.F32 R39, -RZ, R39.H1_H1 ;  /* 0x30000027ff277230 */ /* 0x000fe40000004100 */
[----:B------:R-:W-:Y:S01]  /*157a0*/  FMUL.FTZ R56, R49, R50 ;  /* 0x0000003231387220 */ /* 0x000fe20000410000 */
[----:B------:R-:W-:Y:S01]  /*157b0*/  FFMA.FTZ R54, R43, R48, R54 ;  /* 0x000000302b367223 */ /* 0x000fe20000010036 */
[----:B------:R-:W-:Y:S01]  /*157c0*/  F2FP.F16.E4M3.UNPACK_B R45, R20.H1 ;  /* 0x00000014ff2d723e */ /* 0x000fe200030006ff */
[-C--:B------:R-:W-:Y:S01]  /*157d0*/  FMUL.FTZ R51, R49, R46.reuse ;  /* 0x0000002e31337220 */ /* 0x080fe20000410000 */
[----:B------:R-:W-:Y:S02]  /*157e0*/  HADD2.F32 R48, -RZ, R47.H0_H0 ;  /* 0x2000002fff307230 */ /* 0x000fe40000004100 */
[----:B------:R-:W-:Y:S01]  /*157f0*/  FFMA.FTZ R49, R39, R46, -R56 ;  /* 0x0000002e27317223 */ /* 0x000fe20000010838 */
[----:B------:R-:W-:-:S02]  /*15800*/  HADD2.F32 R43, -RZ, R42.H0_H0 ;  /* 0x2000002aff2b7230 */ /* 0x000fc40000004100 */
[----:B------:R-:W-:Y:S01]  /*15810*/  FFMA.FTZ R51, R39, R50, R51 ;  /* 0x0000003227337223 */ /* 0x000fe20000010033 */
[--C-:B------:R-:W-:Y:S01]  /*15820*/  HADD2.F32 R46, -RZ, R45.reuse.H0_H0 ;  /* 0x2000002dff2e7230 */ /* 0x100fe20000004100 */
        /* <DEDUP_REMOVED lines=9> */
[----:B------:R-:W-:Y:S01]  /*158c0*/  HADD2.F32 R38, -RZ, R38.H1_H1 ;  /* 0x30000026ff267230 */ /* 0x000fe20000004100 */
[----:B------:R-:W-:Y:S01]  /*158d0*/  F2FP.SATFINITE.E4M3.F32.PACK_AB_MERGE_C R62, R63, R62, RZ ;  /* 0x0000003e3f3e723e */ /* 0x000fe200048070ff */
[----:B------:R-:W-:Y:S02]  /*158e0*/  HADD2.F32 R39, -RZ, R20.H0_H0 ;  /* 0x20000014ff277230 */ /* 0x000fe40000004100 */
[C---:B------:R-:W-:Y:S01]  /*158f0*/  FMUL.FTZ R43, R42.reuse, R47 ;  /* 0x0000002f2a2b7220 */ /* 0x040fe20000410000 */
[-C--:B------:R-:W-:Y:S01]  /*15900*/  FMUL.FTZ R46, R42, R45.reuse ;  /* 0x0000002d2a2e7220 */ /* 0x080fe20000410000 */
[----:B------:R-:W-:Y:S01]  /*15910*/  F2FP.F16.E4M3.UNPACK_B R42, R28 ;  /* 0x0000001cff2a723e */ /* 0x000fe200020006ff */
[--C-:B------:R-:W-:Y:S02]  /*15920*/  HADD2.F32 R28, -RZ, R30.reuse.H0_H0 ;  /* 0x2000001eff1c7230 */ /* 0x100fe40000004100 */
[C---:B------:R-:W-:Y:S01]  /*15930*/  FFMA.FTZ R57, R38.reuse, R45, -R43 ;  /* 0x0000002d26397223 */ /* 0x040fe2000001082b */
[----:B------:R-:W-:Y:S01]  /*15940*/  FFMA.FTZ R59, R38, R47, R46 ;  /* 0x0000002f263b7223 */ /* 0x000fe2000001002e */
[----:B------:R-:W-:Y:S01]  /*15950*/  HADD2.F32 R30, -RZ, R30.H1_H1 ;  /* 0x3000001eff1e7230 */ /* 0x000fe20000004100 */
[----:B------:R-:W-:Y:S01]  /*15960*/  F2FP.SATFINITE.E4M3.F32.PACK_AB_MERGE_C R55, R55, R58, RZ ;  /* 0x0000003a3737723e */ /* 0x000fe200048070ff */
[--C-:B------:R-:W-:Y:S01]  /*15970*/  HADD2.F32 R43, -RZ, R42.reuse.H0_H0 ;  /* 0x2000002aff2b7230 */ /* 0x100fe20000004100 */
[----:B------:R-:W-:Y:S01]  /*15980*/  F2FP.SATFINITE.E4M3.F32.PACK_AB_MERGE_C R50, R57, R50, RZ ;  /* 0x000000323932723e */ /* 0x000fe200048070ff */
[----:B------:R-:W-:Y:S01]  /*15990*/  HADD2.F32 R42, -RZ, R42.H1_H1 ;  /* 0x3000002aff2a7230 */ /* 0x000fe20000004100 */
[----:B------:R-:W-:Y:S01]  /*159a0*/  F2FP.SATFINITE.E4M3.F32.PACK_AB_MERGE_C R56, R59, R56, RZ ;  /* 0x000000383b38723e */ /* 0x000fe200048070ff */
[----:B------:R-:W-:-:S02]  /*159b0*/  HADD2.F32 R38, -RZ, R20.H1_H1 ;  /* 0x30000014ff267230 */ /* 0x000fc40000004100 */
[C---:B------:R-:W-:Y:S01]  /*159c0*/  FMUL.FTZ R45, R28.reuse, R43 ;  /* 0x0000002b1c2d7220 */ /* 0x040fe20000410000 */
[--C-:B------:R-:W-:Y:S02]  /*159d0*/  HADD2.F32 R20, -RZ, R21.reuse.H0_H0 ;  /* 0x20000015ff147230 */ /* 0x100fe40000004100 */
[-C--:B------:R-:W-:Y:S01]  /*159e0*/  FMUL.FTZ R28, R28, R39.reuse ;  /* 0x000000271c1c7220 */ /* 0x080fe20000410000 */
[----:B------:R-:W-:Y:S02]  /*159f0*/  HADD2.F32 R21, -RZ, R21.H1_H1 ;  /* 0x30000015ff157230 */ /* 0x000fe40000004100 */
[C---:B------:R-:W-:Y:S01]  /*15a00*/  FMUL.FTZ R46, R30.reuse, R42 ;  /* 0x0000002a1e2e7220 */ /* 0x040fe20000410000 */
[-C--:B------:R-:W-:Y:S01]  /*15a10*/  FMUL.FTZ R47, R30, R38.reuse ;  /* 0x000000261e2f7220 */ /* 0x080fe20000410000 */
[C---:B------:R-:W-:Y:S01]  /*15a20*/  FFMA.FTZ R30, R20.reuse, R39, -R45 ;  /* 0x00000027141e7223 */ /* 0x040fe2000001082d */
[----:B------:R-:W-:Y:S01]  /*15a30*/  FFMA.FTZ R20, R20, R43, R28 ;  /* 0x0000002b14147223 */ /* 0x000fe2000001001c */
[C---:B------:R-:W-:Y:S01]  /*15a40*/  FFMA.FTZ R39, R21.reuse, R38, -R46 ;  /* 0x0000002615277223 */ /* 0x040fe2000001082e */
[----:B------:R-:W-:Y:S01]  /*15a50*/  FFMA.FTZ R47, R21, R42, R47 ;  /* 0x0000002a152f7223 */ /* 0x000fe2000001002f */
[----:B------:R-:W-:-:S02]  /*15a60*/  F2FP.SATFINITE.E4M3.F32.PACK_AB_MERGE_C R28, R60, R53, RZ ;  /* 0x000000353c1c723e */ /* 0x000fc400048070ff */
[----:B------:R-:W-:Y:S02]  /*15a70*/  F2FP.SATFINITE.E4M3.F32.PACK_AB_MERGE_C R31, R64, R37, R61 ;  /* 0x00000025401f723e */ /* 0x000fe4000480703d */
[----:B------:R-:W-:Y:S02]  /*15a80*/  F2FP.SATFINITE.E4M3.F32.PACK_AB_MERGE_C R33, R34, R33, R35 ;  /* 0x000000212221723e */ /* 0x000fe40004807023 */
[----:B------:R-:W-:Y:S02]  /*15a90*/  F2FP.SATFINITE.E4M3.F32.PACK_AB_MERGE_C R28, R49, R52, R28 ;  /* 0x00000034311c723e */ /* 0x000fe4000480701c */
[----:B------:R-:W-:Y:S02]  /*15aa0*/  F2FP.SATFINITE.E4M3.F32.PACK_AB_MERGE_C R30, R39, R30, R50 ;  /* 0x0000001e271e723e */ /* 0x000fe40004807032 */
[----:B------:R-:W-:Y:S02]  /*15ab0*/  F2FP.SATFINITE.E4M3.F32.PACK_AB_MERGE_C R35, R66, R41, R62 ;  /* 0x000000294223723e */ /* 0x000fe4000480703e */
[----:B------:R-:W-:Y:S01]  /*15ac0*/  F2FP.SATFINITE.E4M3.F32.PACK_AB_MERGE_C R32, R51, R54, R55 ;  /* 0x000000363320723e */ /* 0x000fe20004807037 */
[----:B------:R2:W-:Y:S01]  /*15ad0*/  STS.128 [R65+0x1e200], R28 ;  /* 0x01e2001c41007388 */ /* 0x0005e20000000c00 */
[----:B------:R-:W-:-:S05]  /*15ae0*/  F2FP.SATFINITE.E4M3.F32.PACK_AB_MERGE_C R34, R47, R20, R56 ;  /* 0x000000142f22723e */ /* 0x000fca0004807038 */
[----:B------:R2:W-:Y:S02]  /*15af0*/  STS.128 [R0+0x1e200], R32 ;  /* 0x01e2002000007388 */ /* 0x0005e40000000c00 */
.L_x_475:
[----:B------:R-:W-:Y:S05]  /*15b00*/  BSYNC B1 ;  /* 0x0000000000017941 */ /* 0x000fea0003800000 */
.L_x_474:
[----:B------:R-:W-:Y:S04]  /*15b10*/  BSSY B1, `(.L_x_476) ;  /* 0x0000105000017945 */ /* 0x000fe80003800000 */
[----:B------:R-:W-:Y:S05]  /*15b20*/  @P1 BRA `(.L_x_477) ;  /* 0x00000010000c1947 */ /* 0x000fea0003800000 */
[----:B------:R-:W4:Y:S01]  /*15b30*/  LDL R61, [R1+0xcc] ;  /* 0x0000cc00013d7983 */ /* 0x000f220000100800 */
[----:B------:R-:W-:Y:S01]  /*15b40*/  IMAD.IADD R20, R22, 0x1, R223 ;  /* 0x0000000116147824 */ /* 0x000fe200078e02df */
[----:B--2--5:R-:W-:Y:S02]  /*15b50*/  SHF.R.U32.HI R0, RZ, 0x8, R12 ;  /* 0x00000008ff007819 */ /* 0x024fe4000001160c */
[----:B------:R-:W-:Y:S02]  /*15b60*/  SHF.R.U32.HI R32, RZ, 0x8, R15 ;  /* 0x00000008ff207819 */ /* 0x000fe4000001160f */
[----:B-1----:R-:W-:Y:S02]  /*15b70*/  SHF.R.S32.HI R21, RZ, 0x1f, R20 ;  /* 0x0000001fff157819 */ /* 0x002fe40000011414 */
[----:B------:R-:W-:Y:S02]  /*15b80*/  LOP3.LUT R31, R15, 0xff, RZ, 0xc0, !PT ;  /* 0x000000ff0f1f7812 */ /* 0x000fe400078ec0ff */
[----:B------:R-:W-:-:S02]  /*15b90*/  LEA.HI R20, R21, R20, RZ, 0x4 ;  /* 0x0000001415147211 */ /* 0x000fc400078f20ff */
[----:B------:R-:W-:Y:S02]  /*15ba0*/  LOP3.LUT R21, R12, 0xff, RZ, 0xc0, !PT ;  /* 0x000000ff0c157812 */ /* 0x000fe400078ec0ff */
[----:B------:R-:W-:Y:S02]  /*15bb0*/  SHF.R.S32.HI R30, RZ, 0x4, R20 ;  /* 0x00000004ff1e7819 */ /* 0x000fe40000011414 */
[----:B------:R-:W-:Y:S02]  /*15bc0*/  LOP3.LUT R20, R0, 0xff, RZ, 0xc0, !PT ;  /* 0x000000ff00147812 */ /* 0x000fe400078ec0ff */
[----:B------:R-:W-:Y:S02]  /*15bd0*/  LEA.HI R0, R3, R30, RZ, 0x1c ;  /* 0x0000001e03007211 */ /* 0x000fe400078fe0ff */
[----:B0-----:R-:W-:Y:S02]  /*15be0*/  PRMT R37, R20, 0x7604, R21 ;  /* 0x0000760414257816 */ /* 0x001fe40000000015 */
[----:B------:R-:W-:-:S02]  /*15bf0*/  SHF.R.S32.HI R21, RZ, 0x1f, R0 ;  /* 0x0000001fff157819 */ /* 0x000fc40000011400 */
[----:B------:R-:W-:Y:S02]  /*15c00*/  SHF.R.U32.HI R30, RZ, 0x8, R4 ;  /* 0x00000008ff1e7819 */ /* 0x000fe40000011604 */
[----:B------:R-:W-:Y:S01]  /*15c10*/  LEA.HI R20, R21, R0, RZ, 0x2 ;  /* 0x0000000015147211 */ /* 0x000fe200078f10ff */
[----:B------:R-:W-:Y:S01]  /*15c20*/  IMAD.SHL.U32 R0, R0, 0x10, RZ ;  /* 0x0000001000007824 */ /* 0x000fe200078e00ff */
[----:B------:R-:W-:Y:S02]  /*15c30*/  SHF.R.U32.HI R28, RZ, 0x8, R13 ;  /* 0x00000008ff1c7819 */ /* 0x000fe4000001160d */
[----:B------:R-:W-:Y:S02]  /*15c40*/  SHF.L.U32 R20, R20, 0xb, RZ ;  /* 0x0000000b14147819 */ /* 0x000fe400000006ff */
[----:B------:R-:W-:Y:S02]  /*15c50*/  LOP3.LUT R21, R227, 0x30, R0, 0xf8, !PT ;  /* 0x00000030e3157812 */ /* 0x000fe400078ef800 */
[----:B------:R-:W-:-:S02]  /*15c60*/  LOP3.LUT R0, R32, 0xff, RZ, 0xc0, !PT ;  /* 0x000000ff20007812 */ /* 0x000fc400078ec0ff */
[----:B------:R-:W-:Y:S02]  /*15c70*/  LOP3.LUT R33, R4, 0xff, RZ, 0xc0, !PT ;  /* 0x000000ff04217812 */ /* 0x000fe400078ec0ff */
[----:B------:R-:W-:Y:S02]  /*15c80*/  LOP3.LUT R30, R30, 0xff, RZ, 0xc0, !PT ;  /* 0x000000ff1e1e7812 */ /* 0x000fe400078ec0ff */
[----:B------:R-:W-:Y:S02]  /*15c90*/  PRMT R41, R0, 0x7604, R31 ;  /* 0x0000760400297816 */ /* 0x000fe4000000001f */
[----:B------:R-:W-:Y:S02]  /*15ca0*/  LOP3.LUT R21, R21, R228, RZ, 0x3c, !PT ;  /* 0x000000e415157212 */ /* 0x000fe400078e3cff */
[----:B------:R-:W-:Y:S02]  /*15cb0*/  LOP3.LUT R20, R20, 0xffffe000, RZ, 0xc0, !PT ;  /* 0xffffe00014147812 */ /* 0x000fe400078ec0ff */
[----:B------:R-:W-:-:S02]  /*15cc0*/  SHF.R.U32.HI R0, RZ, 0x8, R5 ;  /* 0x00000008ff007819 */ /* 0x000fc40000011605 */
[----:B------:R-:W-:Y:S02]  /*15cd0*/  LOP3.LUT R29, R13, 0xff, RZ, 0xc0, !PT ;  /* 0x000000ff0d1d7812 */ /* 0x000fe400078ec0ff */
[----:B------:R-:W-:Y:S02]  /*15ce0*/  LOP3.LUT R28, R28, 0xff, RZ, 0xc0, !PT ;  /* 0x000000ff1c1c7812 */ /* 0x000fe400078ec0ff */
[----:B------:R-:W-:Y:S02]  /*15cf0*/  PRMT R43, R30, 0x7604, R33 ;  /* 0x000076041e2b7816 */ /* 0x000fe40000000021 */
[----:B------:R-:W-:Y:S02]  /*15d00*/  IADD3 R21, R21, R229, R20 ;  /* 0x000000e515157210 */ /* 0x000fe40007ffe014 */
[----:B------:R-:W-:Y:S02]  /*15d10*/  LOP3.LUT R33, R5, 0xff, RZ, 0xc0, !PT ;  /* 0x000000ff05217812 */ /* 0x000fe400078ec0ff */
[----:B------:R-:W-:-:S02]  /*15d20*/  SHF.R.U32.HI R32, RZ, 0x8, R7 ;  /* 0x00000008ff207819 */ /* 0x000fc40000011607 */
[----:B------:R-:W-:Y:S02]  /*15d30*/  LOP3.LUT R0, R0, 0xff, RZ, 0xc0, !PT ;  /* 0x000000ff00007812 */ /* 0x000fe400078ec0ff */
[----:B------:R-:W-:Y:S02]  /*15d40*/  SHF.R.U32.HI R20, RZ, 0x8, R6 ;  /* 0x00000008ff147819 */ /* 0x000fe40000011606 */
[----:B------:R-:W-:Y:S02]  /*15d50*/  PRMT R36, R28, 0x7604, R29 ;  /* 0x000076041c247816 */ /* 0x000fe4000000001d */
[----:B------:R-:W-:Y:S02]  /*15d60*/  SHF.R.U32.HI R28, RZ, 0x8, R14 ;  /* 0x00000008ff1c7819 */ /* 0x000fe4000001160e */
[----:B------:R-:W-:Y:S02]  /*15d70*/  LOP3.LUT R35, R6, 0xff, RZ, 0xc0, !PT ;  /* 0x000000ff06237812 */ /* 0x000fe400078ec0ff */
[----:B------:R-:W-:-:S02]  /*15d80*/  LOP3.LUT R32, R32, 0xff, RZ, 0xc0, !PT ;  /* 0x000000ff20207812 */ /* 0x000fc400078ec0ff */
[----:B------:R-:W-:Y:S01]  /*15d90*/  PRMT R45, R0, 0x7604, R33 ;  /* 0x00007604002d7816 */ /* 0x000fe20000000021 */
[----:B------:R-:W-:Y:S01]  /*15da0*/  IMAD.IADD R0, R16, 0x1, R21 ;  /* 0x0000000110007824 */ /* 0x000fe200078e0215 */
[----:B------:R-:W-:Y:S02]  /*15db0*/  LOP3.LUT R20, R20, 0xff, RZ, 0xc0, !PT ;  /* 0x000000ff14147812 */ /* 0x000fe400078ec0ff */
[----:B------:R-:W-:Y:S02]  /*15dc0*/  LOP3.LUT R47, R7, 0xff, RZ, 0xc0, !PT ;  /* 0x000000ff072f7812 */ /* 0x000fe400078ec0ff */
[----:B------:R-:W-:Y:S02]  /*15dd0*/  LOP3.LUT R29, R14, 0xff, RZ, 0xc0, !PT ;  /* 0x000000ff0e1d7812 */ /* 0x000fe400078ec0ff */
[----:B------:R-:W-:Y:S02]  /*15de0*/  LOP3.LUT R28, R28, 0xff, RZ, 0xc0, !PT ;  /* 0x000000ff1c1c7812 */ /* 0x000fe400078ec0ff */
[----:B------:R-:W-:-:S02]  /*15df0*/  PRMT R49, R20, 0x7604, R35 ;  /* 0x0000760414317816 */ /* 0x000fc40000000023 */
[----:B------:R-:W-:Y:S02]  /*15e00*/  PRMT R51, R32, 0x7604, R47 ;  /* 0x0000760420337816 */ /* 0x000fe4000000002f */
[----:B------:R-:W0:Y:S01]  /*15e10*/  LDS.128 R32, [R0+0x1e200] ;  /* 0x01e2000000207984 */ /* 0x000e220000000c00 */
[----:B------:R-:W-:Y:S02]  /*15e20*/  PRMT R39, R28, 0x7604, R29 ;  /* 0x000076041c277816 */ /* 0x000fe4000000001d */
[----:B------:R-:W-:Y:S02]  /*15e30*/  SHF.R.U32.HI R21, RZ, 0x10, R13 ;  /* 0x00000010ff157819 */ /* 0x000fe4000001160d */
[----:B------:R-:W-:Y:S02]  /*15e40*/  SHF.R.U32.HI R20, RZ, 0x10, R12 ;  /* 0x00000010ff147819 */ /* 0x000fe4000001160c */
[----:B------:R-:W-:Y:S02]  /*15e50*/  LOP3.LUT R21, R21, 0xff, RZ, 0xc0, !PT ;  /* 0x000000ff15157812 */ /* 0x000fe400078ec0ff */
[----:B------:R-:W-:-:S02]  /*15e60*/  LOP3.LUT R20, R20, 0xff, RZ, 0xc0, !PT ;  /* 0x000000ff14147812 */ /* 0x000fc400078ec0ff */
[----:B------:R-:W-:Y:S02]  /*15e70*/  PRMT R21, R21, 0x7054, R36 ;  /* 0x0000705415157816 */ /* 0x000fe40000000024 */
[----:B------:R-:W-:Y:S02]  /*15e80*/  SHF.R.U32.HI R36, RZ, 0x10, R5 ;  /* 0x00000010ff247819 */ /* 0x000fe40000011605 */
[----:B------:R-:W-:Y:S02]  /*15e90*/  PRMT R37, R20, 0x7054, R37 ;  /* 0x0000705414257816 */ /* 0x000fe40000000025 */
[----:B------:R-:W-:Y:S02]  /*15ea0*/  SHF.R.U32.HI R40, RZ, 0x10, R15 ;  /* 0x00000010ff287819 */ /* 0x000fe4000001160f */
[----:B------:R-:W-:Y:S02]  /*15eb0*/  SHF.R.U32.HI R20, RZ, 0x10, R4 ;  /* 0x00000010ff147819 */ /* 0x000fe40000011604 */
[----:B------:R-:W-:-:S02]  /*15ec0*/  SHF.R.U32.HI R38, RZ, 0x10, R14 ;  /* 0x00000010ff267819 */ /* 0x000fc4000001160e */
[----:B------:R-:W-:Y:S02]  /*15ed0*/  LOP3.LUT R36, R36, 0xff, RZ, 0xc0, !PT ;  /* 0x000000ff24247812 */ /* 0x000fe400078ec0ff */
[----:B------:R-:W-:Y:S02]  /*15ee0*/  LOP3.LUT R40, R40, 0xff, RZ, 0xc0, !PT ;  /* 0x000000ff28287812 */ /* 0x000fe400078ec0ff */
[----:B------:R-:W-:Y:S02]  /*15ef0*/  LOP3.LUT R20, R20, 0xff, RZ, 0xc0, !PT ;  /* 0x000000ff14147812 */ /* 0x000fe400078ec0ff */
[----:B------:R-:W-:Y:S02]  /*15f00*/  LOP3.LUT R38, R38, 0xff, RZ, 0xc0, !PT ;  /* 0x000000ff26267812 */ /* 0x000fe400078ec0ff */
[----:B------:R-:W-:Y:S02]  /*15f10*/  PRMT R47, R36, 0x7054, R45 ;  /* 0x00007054242f7816 */ /* 0x000fe4000000002d */
[----:B------:R-:W-:-:S02]  /*15f20*/  PRMT R41, R40, 0x7054, R41 ;  /* 0x0000705428297816 */ /* 0x000fc40000000029 */
[----:B------:R-:W-:Y:S02]  /*15f30*/  PRMT R43, R20, 0x7054, R43 ;  /* 0x00007054142b7816 */ /* 0x000fe4000000002b */
[----:B------:R-:W-:Y:S02]  /*15f40*/  PRMT R39, R38, 0x7054, R39 ;  /* 0x0000705426277816 */ /* 0x000fe40000000027 */
[----:B------:R-:W-:Y:S02]  /*15f50*/  LOP3.LUT R47, R47, 0xff000000, R5, 0xf8, !PT ;  /* 0xff0000002f2f7812 */ /* 0x000fe400078ef805 */
[----:B------:R-:W-:Y:S02]  /*15f60*/  SHF.R.U32.HI R38, RZ, 0x10, R6 ;  /* 0x00000010ff267819 */ /* 0x000fe40000011606 */
[----:B------:R-:W-:Y:S02]  /*15f70*/  LOP3.LUT R21, R21, 0xff000000, R13, 0xf8, !PT ;  /* 0xff00000015157812 */ /* 0x000fe400078ef80d */
[----:B------:R-:W-:-:S02]  /*15f80*/  SHF.R.U32.HI R40, RZ, 0x10, R7 ;  /* 0x00000010ff287819 */ /* 0x000fc40000011607 */
[----:B------:R-:W-:Y:S02]  /*15f90*/  LOP3.LUT R45, R41, 0xff000000, R15, 0xf8, !PT ;  /* 0xff000000292d7812 */ /* 0x000fe400078ef80f */
[----:B------:R-:W-:Y:S02]  /*15fa0*/  LOP3.LUT R48, R43, 0xff000000, R4, 0xf8, !PT ;  /* 0xff0000002b307812 */ /* 0x000fe400078ef804 */
[----:B------:R-:W-:Y:S02]  /*15fb0*/  F2FP.F16.E4M3.UNPACK_B R43, R47 ;  /* 0x0000002fff2b723e */ /* 0x000fe400020006ff */
[----:B0-----:R-:W-:Y:S02]  /*15fc0*/  F2FP.F16.E4M3.UNPACK_B R15, R33 ;  /* 0x00000021ff0f723e */ /* 0x001fe400020006ff */
[----:B------:R-:W-:Y:S01]  /*15fd0*/  LOP3.LUT R38, R38, 0xff, RZ, 0xc0, !PT ;  /* 0x000000ff26267812 */ /* 0x000fe200078ec0ff */
[----:B------:R-:W-:Y:S01]  /*15fe0*/  HADD2.F32 R50, -RZ, R43.H0_H0 ;  /* 0x2000002bff327230 */ /* 0x000fe20000004100 */
[----:B------:R-:W-:Y:S01]  /*15ff0*/  LOP3.LUT R42, R37, 0xff000000, R12, 0xf8, !PT ;  /* 0xff000000252a7812 */ /* 0x000fe200078ef80c */
[--C-:B------:R-:W-:Y:S01]  /*16000*/  HADD2.F32 R5, -RZ, R15.reuse.H0_H0 ;  /* 0x2000000fff057230 */ /* 0x100fe20000004100 */
[----:B------:R-:W-:Y:S01]  /*16010*/  F2FP.F16.E4M3.UNPACK_B R20, R21 ;  /* 0x00000015ff14723e */ /* 0x000fe200020006ff */
[----:B------:R-:W-:Y:S01]  /*16020*/  HADD2.F32 R15, -RZ, R15.H1_H1 ;  /* 0x3000000fff0f7230 */ /* 0x000fe20000004100 */
[----:B------:R-:W-:-:S02]  /*16030*/  LOP3.LUT R40, R40, 0xff, RZ, 0xc0, !PT ;  /* 0x000000ff28287812 */ /* 0x000fc400078ec0ff */
[----:B------:R-:W-:Y:S01]  /*16040*/  LOP3.LUT R12, R39, 0xff000000, R14, 0xf8, !PT ;  /* 0xff000000270c7812 */ /* 0x000fe200078ef80e */
[----:B------:R-:W-:Y:S01]  /*16050*/  HADD2.F32 R46, -RZ, R20.H0_H0 ;  /* 0x20000014ff2e7230 */ /* 0x000fe20000004100 */
[----:B------:R-:W-:Y:S02]  /*16060*/  PRMT R49, R38, 0x7054, R49 ;  /* 0x0000705426317816 */ /* 0x000fe40000000031 */
[----:B------:R-:W-:Y:S02]  /*16070*/  PRMT R51, R40, 0x7054, R51 ;  /* 0x0000705428337816 */ /* 0x000fe40000000033 */
[-C--:B------:R-:W-:Y:S01]  /*16080*/  F2FP.F16.E4M3.UNPACK_B R39, R35.reuse ;  /* 0x00000023ff27723e */ /* 0x080fe200020006ff */
[----:B------:R-:W-:Y:S01]  /*16090*/  FMUL.FTZ R41, R5, R46 ;  /* 0x0000002e05297220 */ /* 0x000fe20000410000 */
[----:B------:R-:W-:Y:S02]  /*160a0*/  F2FP.F16.E4M3.UNPACK_B R40, R35.H1 ;  /* 0x00000023ff28723e */ /* 0x000fe400030006ff */
[----:B------:R-:W-:-:S02]  /*160b0*/  F2FP.F16.E4M3.UNPACK_B R35, R32.H1 ;  /* 0x00000020ff23723e */ /* 0x000fc400030006ff */
[----:B------:R-:W-:Y:S02]  /*160c0*/  F2FP.F16.E4M3.UNPACK_B R47, R47.H1 ;  /* 0x0000002fff2f723e */ /* 0x000fe400030006ff */
[----:B------:R-:W-:Y:S02]  /*160d0*/  LOP3.LUT R6, R49, 0xff000000, R6, 0xf8, !PT ;  /* 0xff00000031067812 */ /* 0x000fe400078ef806 */
[----:B------:R-:W-:Y:S01]  /*160e0*/  LOP3.LUT R51, R51, 0xff000000, R7, 0xf8, !PT ;  /* 0xff00000033337812 */ /* 0x000fe200078ef807 */
[----:B------:R-:W-:Y:S01]  /*160f0*/  HADD2.F32 R49, -RZ, R47.H0_H0 ;  /* 0x2000002fff317230 */ /* 0x000fe20000004100 */
[-C--:B------:R-:W-:Y:S02]  /*16100*/  F2FP.F16.E4M3.UNPACK_B R7, R34.reuse ;  /* 0x00000022ff07723e */ /* 0x080fe400020006ff */
[----:B------:R-:W-:Y:S01]  /*16110*/  F2FP.F16.E4M3.UNPACK_B R34, R34.H1 ;  /* 0x00000022ff22723e */ /* 0x000fe200030006ff */
[----:B----4-:R-:W0:Y:S02]  /*16120*/  LDS.128 R28, [R61+0x1e200] ;  /* 0x01e200003d1c7984 */ /* 0x010e240000000c00 */
[----:B0-----:R-:W-:-:S02]  /*16130*/  F2FP.F16.E4M3.UNPACK_B R14, R29 ;  /* 0x0000001dff0e723e */ /* 0x001fc400020006ff */
[----:B------:R-:W-:Y:S02]  /*16140*/  F2FP.F16.E4M3.UNPACK_B R36, R29.H1 ;  /* 0x0000001dff24723e */ /* 0x000fe400030006ff */
[-C--:B------:R-:W-:Y:S01]  /*16150*/  F2FP.F16.E4M3.UNPACK_B R37, R31.reuse ;  /* 0x0000001fff25723e */ /* 0x080fe200020006ff */
[----:B------:R-:W-:Y:S01]  /*16160*/  HADD2.F32 R13, -RZ, R14.H0_H0 ;  /* 0x2000000eff0d7230 */ /* 0x000fe20000004100 */
[----:B------:R-:W-:Y:S02]  /*16170*/  F2FP.F16.E4M3.UNPACK_B R38, R31.H1 ;  /* 0x0000001fff26723e */ /* 0x000fe400030006ff */
[-C--:B------:R-:W-:Y:S02]  /*16180*/  F2FP.F16.E4M3.UNPACK_B R29, R28.reuse ;  /* 0x0000001cff1d723e */ /* 0x080fe400020006ff */
[----:B------:R-:W-:Y:S02]  /*16190*/  F2FP.F16.E4M3.UNPACK_B R31, R28.H1 ;  /* 0x0000001cff1f723e */ /* 0x000fe400030006ff */
[----:B------:R-:W-:-:S02]  /*161a0*/  F2FP.F16.E4M3.UNPACK_B R28, R33.H1 ;  /* 0x00000021ff1c723e */ /* 0x000fc400030006ff */
[----:B------:R-:W-:Y:S01]  /*161b0*/  F2FP.F16.E4M3.UNPACK_B R33, R32 ;  /* 0x00000020ff21723e */ /* 0x000fe200020006ff */
[----:B------:R-:W-:Y:S01]  /*161c0*/  FMUL.FTZ R32, R5, R50 ;  /* 0x0000003205207220 */ /* 0x000fe20000410000 */
[-C--:B------:R-:W-:Y:S02]  /*161d0*/  F2FP.F16.E4M3.UNPACK_B R4, R30.reuse ;  /* 0x0000001eff04723e */ /* 0x080fe400020006ff */
[----:B------:R-:W-:Y:S01]  /*161e0*/  F2FP.F16.E4M3.UNPACK_B R30, R30.H1 ;  /* 0x0000001eff1e723e */ /* 0x000fe200030006ff */
[C---:B------:R-:W-:Y:S01]  /*161f0*/  FFMA.FTZ R5, R13.reuse, R46, -R32 ;  /* 0x0000002e0d057223 */ /* 0x040fe20000010820 */
[----:B------:R-:W-:Y:S01]  /*16200*/  F2FP.F16.E4M3.UNPACK_B R32, R21.H1 ;  /* 0x00000015ff20723e */ /* 0x000fe200030006ff */
[----:B------:R-:W-:Y:S01]  /*16210*/  FFMA.FTZ R13, R13, R50, R41 ;  /* 0x000000320d0d7223 */ /* 0x000fe20000010029 */
[----:B------:R-:W-:Y:S02]  /*16220*/  HADD2.F32 R41, -RZ, R20.H1_H1 ;  /* 0x30000014ff297230 */ /* 0x000fe40000004100 */
[----:B------:R-:W-:-:S02]  /*16230*/  HADD2.F32 R46, -RZ, R43.H1_H1 ;  /* 0x3000002bff2e7230 */ /* 0x000fc40000004100 */
[----:B------:R-:W-:Y:S02]  /*16240*/  HADD2.F32 R20, -RZ, R14.H1_H1 ;  /* 0x3000000eff147230 */ /* 0x000fe40000004100 */
[----:B------:R-:W-:Y:S02]  /*16250*/  HADD2.F32 R14, -RZ, R28.H0_H0 ;  /* 0x2000001cff0e7230 */ /* 0x000fe40000004100 */
[C---:B------:R-:W-:Y:S01]  /*16260*/  FMUL.FTZ R53, R15.reuse, R46 ;  /* 0x0000002e0f357220 */ /* 0x040fe20000410000 */
[----:B------:R-:W-:Y:S02]  /*16270*/  HADD2.F32 R43, -RZ, R32.H0_H0 ;  /* 0x20000020ff2b7230 */ /* 0x000fe40000004100 */
[----:B------:R-:W-:Y:S01]  /*16280*/  FMUL.FTZ R15, R15, R41 ;  /* 0x000000290f0f7220 */ /* 0x000fe20000410000 */
[----:B------:R-:W-:Y:S02]  /*16290*/  HADD2.F32 R21, -RZ, R36.H0_H0 ;  /* 0x20000024ff157230 */ /* 0x000fe40000004100 */
[----:B------:R-:W-:Y:S01]  /*162a0*/  FMUL.FTZ R50, R14, R49 ;  /* 0x000000310e327220 */ /* 0x000fe20000410000 */
[----:B------:R-:W-:-:S02]  /*162b0*/  HADD2.F32 R28, -RZ, R28.H1_H1 ;  /* 0x3000001cff1c7230 */ /* 0x000fc40000004100 */
[----:B------:R-:W-:Y:S01]  /*162c0*/  FMUL.FTZ R52, R14, R43 ;  /* 0x0000002b0e347220 */ /* 0x000fe20000410000 */
[C---:B------:R-:W-:Y:S01]  /*162d0*/  FFMA.FTZ R14, R20.reuse, R41, -R53 ;  /* 0x00000029140e7223 */ /* 0x040fe20000010835 */
[----:B------:R-:W-:Y:S01]  /*162e0*/  FFMA.FTZ R20, R20, R46, R15 ;  /* 0x0000002e14147223 */ /* 0x000fe2000001000f */
[C---:B------:R-:W-:Y:S01]  /*162f0*/  FFMA.FTZ R15, R21.reuse, R43, -R50 ;  /* 0x0000002b150f7223 */ /* 0x040fe20000010832 */
[----:B------:R-:W-:Y:S01]  /*16300*/  FFMA.FTZ R21, R21, R49, R52 ;  /* 0x0000003115157223 */ /* 0x000fe20000010034 */
[----:B------:R-:W-:Y:S01]  /*16310*/  F2FP.F16.E4M3.UNPACK_B R50, R51 ;  /* 0x00000033ff32723e */ /* 0x000fe200020006ff */
[----:B------:R-:W-:Y:S01]  /*16320*/  HADD2.F32 R49, -RZ, R47.H1_H1 ;  /* 0x3000002fff317230 */ /* 0x000fe20000004100 */
[----:B------:R-:W-:Y:S01]  /*16330*/  F2FP.F16.E4M3.UNPACK_B R46, R45 ;  /* 0x0000002dff2e723e */ /* 0x000fe200020006ff */
[----:B------:R-:W-:Y:S01]  /*16340*/  HADD2.F32 R43, -RZ, R32.H1_H1 ;  /* 0x30000020ff2b7230 */ /* 0x000fe20000004100 */
[----:B------:R-:W-:Y:S01]  /*16350*/  F2FP.F16.E4M3.UNPACK_B R51, R51.H1 ;  /* 0x00000033ff33723e */ /* 0x000fe200030006ff */
[----:B------:R-:W-:-:S02]  /*16360*/  HADD2.F32 R52, -RZ, R50.H0_H0 ;  /* 0x20000032ff347230 */ /* 0x000fc40000004100 */
[C---:B------:R-:W-:Y:S01]  /*16370*/  FMUL.FTZ R53, R28.reuse, R49 ;  /* 0x000000311c357220 */ /* 0x040fe20000410000 */
[----:B------:R-:W-:Y:S02]  /*16380*/  HADD2.F32 R41, -RZ, R39.H0_H0 ;  /* 0x20000027ff297230 */ /* 0x000fe40000004100 */
[----:B------:R-:W-:Y:S01]  /*16390*/  FMUL.FTZ R28, R28, R43 ;  /* 0x0000002b1c1c7220 */ /* 0x000fe20000410000 */
[----:B------:R-:W-:Y:S01]  /*163a0*/  HADD2.F32 R36, -RZ, R36.H1_H1 ;  /* 0x30000024ff247230 */ /* 0x000fe20000004100 */
[----:B------:R-:W-:Y:S01]  /*163b0*/  F2FP.F16.E4M3.UNPACK_B R45, R45.H1 ;  /* 0x0000002dff2d723e */ /* 0x000fe200030006ff */
[----:B------:R-:W-:Y:S02]  /*163c0*/  HADD2.F32 R47, -RZ, R46.H0_H0 ;  /* 0x2000002eff2f7230 */ /* 0x000fe40000004100 */
[C---:B------:R-:W-:Y:S01]  /*163d0*/  FMUL.FTZ R55, R41.reuse, R52 ;  /* 0x0000003429377220 */ /* 0x040fe20000410000 */
[----:B------:R-:W-:Y:S02]  /*163e0*/  HADD2.F32 R32, -RZ, R37.H0_H0 ;  /* 0x20000025ff207230 */ /* 0x000fe40000004100 */
[C---:B------:R-:W-:Y:S01]  /*163f0*/  FFMA.FTZ R54, R36.reuse, R43, -R53 ;  /* 0x0000002b24367223 */ /* 0x040fe20000010835 */
[----:B------:R-:W-:Y:S01]  /*16400*/  FFMA.FTZ R56, R36, R49, R28 ;  /* 0x0000003124387223 */ /* 0x000fe2000001001c */
[----:B------:R-:W-:Y:S01]  /*16410*/  FMUL.FTZ R41, R41, R47 ;  /* 0x0000002f29297220 */ /* 0x000fe20000410000 */
[----:B------:R-:W-:-:S02]  /*16420*/  HADD2.F32 R50, -RZ, R50.H1_H1 ;  /* 0x30000032ff327230 */ /* 0x000fc40000004100 */
[C---:B------:R-:W-:Y:S01]  /*16430*/  FFMA.FTZ R28, R32.reuse, R47, -R55 ;  /* 0x0000002f201c7223 */ /* 0x040fe20000010837 */
[----:B------:R-:W-:Y:S02]  /*16440*/  HADD2.F32 R39, -RZ, R39.H1_H1 ;  /* 0x30000027ff277230 */ /* 0x000fe40000004100 */
[----:B------:R-:W-:Y:S01]  /*16450*/  FFMA.FTZ R52, R32, R52, R41 ;  /* 0x0000003420347223 */ /* 0x000fe20000010029 */
[----:B------:R-:W-:Y:S01]  /*16460*/  HADD2.F32 R43, -RZ, R51.H0_H0 ;  /* 0x20000033ff2b7230 */ /* 0x000fe20000004100 */
[----:B------:R-:W-:Y:S01]  /*16470*/  F2FP.SATFINITE.E4M3.F32.PACK_AB_MERGE_C R15, R54, R15, RZ ;  /* 0x0000000f360f723e */ /* 0x000fe200048070ff */
[----:B------:R-:W-:Y:S02]  /*16480*/  HADD2.F32 R36, -RZ, R40.H0_H0 ;  /* 0x20000028ff247230 */ /* 0x000fe40000004100 */
[----:B------:R-:W-:Y:S01]  /*16490*/  FMUL.FTZ R58, R39, R50 ;  /* 0x00000032273a7220 */ /* 0x000fe20000410000 */
[----:B------:R-:W-:Y:S01]  /*164a0*/  HADD2.F32 R46, -RZ, R46.H1_H1 ;  /* 0x3000002eff2e7230 */ /* 0x000fe20000004100 */
[----:B------:R-:W-:Y:S01]  /*164b0*/  F2FP.SATFINITE.E4M3.F32.PACK_AB_MERGE_C R21, R56, R21, RZ ;  /* 0x000000153815723e */ /* 0x000fe200048070ff */
[----:B------:R-:W-:-:S02]  /*164c0*/  HADD2.F32 R41, -RZ, R45.H0_H0 ;  /* 0x2000002dff297230 */ /* 0x000fc40000004100 */
[C---:B------:R-:W-:Y:S01]  /*164d0*/  FMUL.FTZ R47, R36.reuse, R43 ;  /* 0x0000002b242f7220 */ /* 0x040fe20000410000 */
[----:B------:R-:W-:Y:S02]  /*164e0*/  HADD2.F32 R32, -RZ, R38.H0_H0 ;  /* 0x20000026ff207230 */ /* 0x000fe40000004100 */
[----:B------:R-:W-:Y:S01]  /*164f0*/  FMUL.FTZ R39, R39, R46 ;  /* 0x0000002e27277220 */ /* 0x000fe20000410000 */
[----:B------:R-:W-:Y:S02]  /*16500*/  HADD2.F32 R37, -RZ, R37.H1_H1 ;  /* 0x30000025ff257230 */ /* 0x000fe40000004100 */
[-C--:B------:R-:W-:Y:S01]  /*16510*/  FMUL.FTZ R36, R36, R41.reuse ;  /* 0x0000002924247220 */ /* 0x080fe20000410000 */
[----:B------:R-:W-:Y:S02]  /*16520*/  HADD2.F32 R51, -RZ, R51.H1_H1 ;  /* 0x30000033ff337230 */ /* 0x000fe40000004100 */
[C---:B------:R-:W-:Y:S01]  /*16530*/  FFMA.FTZ R55, R32.reuse, R41, -R47 ;  /* 0x0000002920377223 */ /* 0x040fe2000001082f */
[----:B------:R-:W-:Y:S01]  /*16540*/  F2FP.F16.E4M3.UNPACK_B R41, R48.H1 ;  /* 0x00000030ff29723e */ /* 0x000fe200030006ff */
[C---:B------:R-:W-:Y:S01]  /*16550*/  FFMA.FTZ R49, R37.reuse, R46, -R58 ;  /* 0x0000002e25317223 */ /* 0x040fe2000001083a */
[----:B------:R-:W-:Y:S01]  /*16560*/  FFMA.FTZ R53, R37, R50, R39 ;  /* 0x0000003225357223 */ /* 0x000fe20000010027 */
[----:B------:R-:W-:Y:S01]  /*16570*/  F2FP.F16.E4M3.UNPACK_B R37, R42.H1 ;  /* 0x0000002aff25723e */ /* 0x000fe200030006ff */
[----:B------:R-:W-:Y:S01]  /*16580*/  FFMA.FTZ R57, R32, R43, R36 ;  /* 0x0000002b20397223 */ /* 0x000fe20000010024 */
[----:B------:R-:W-:Y:S01]  /*16590*/  HADD2.F32 R40, -RZ, R40.H1_H1 ;  /* 0x30000028ff287230 */ /* 0x000fe20000004100 */
[----:B------:R-:W-:Y:S01]  /*165a0*/  F2FP.F16.E4M3.UNPACK_B R48, R48 ;  /* 0x00000030ff30723e */ /* 0x000fe200020006ff */
[----:B------:R-:W-:Y:S01]  /*165b0*/  HADD2.F32 R45, -RZ, R45.H1_H1 ;  /* 0x3000002dff2d7230 */ /* 0x000fe20000004100 */
[----:B------:R-:W-:Y:S01]  /*165c0*/  F2FP.F16.E4M3.UNPACK_B R42, R42 ;  /* 0x0000002aff2a723e */ /* 0x000fe200020006ff */
[----:B------:R-:W-:-:S02]  /*165d0*/  HADD2.F32 R43, -RZ, R41.H0_H0 ;  /* 0x20000029ff2b7230 */ /* 0x000fc40000004100 */
[C---:B------:R-:W-:Y:S01]  /*165e0*/  FMUL.FTZ R59, R40.reuse, R51 ;  /* 0x00000033283b7220 */ /* 0x040fe20000410000 */
[----:B------:R-:W-:Y:S02]  /*165f0*/  HADD2.F32 R36, -RZ, R35.H0_H0 ;  /* 0x20000023ff247230 */ /* 0x000fe40000004100 */
[----:B------:R-:W-:Y:S01]  /*16600*/  FMUL.FTZ R40, R40, R45 ;  /* 0x0000002d28287220 */ /* 0x000fe20000410000 */
[----:B------:R-:W-:Y:S01]  /*16610*/  HADD2.F32 R39, -RZ, R37.H0_H0 ;  /* 0x20000025ff277230 */ /* 0x000fe20000004100 */
[----:B------:R-:W-:Y:S01]  /*16620*/  F2FP.SATFINITE.E4M3.F32.PACK_AB_MERGE_C R5, R14, R5, R15 ;  /* 0x000000050e05723e */ /* 0x000fe2000480700f */
[----:B------:R-:W-:Y:S02]  /*16630*/  HADD2.F32 R38, -RZ, R38.H1_H1 ;  /* 0x30000026ff267230 */ /* 0x000fe40000004100 */
[C---:B------:R-:W-:Y:S01]  /*16640*/  FMUL.FTZ R47, R36.reuse, R43 ;  /* 0x0000002b242f7220 */ /* 0x040fe20000410000 */
[----:B------:R-:W-:Y:S02]  /*16650*/  HADD2.F32 R32, -RZ, R31.H0_H0 ;  /* 0x2000001fff207230 */ /* 0x000fe40000004100 */
[----:B------:R-:W-:Y:S01]  /*16660*/  FMUL.FTZ R36, R36, R39 ;  /* 0x0000002724247220 */ /* 0x000fe20000410000 */
[----:B------:R-:W-:-:S02]  /*16670*/  HADD2.F32 R35, -RZ, R35.H1_H1 ;  /* 0x30000023ff237230 */ /* 0x000fc40000004100 */
[C---:B------:R-:W-:Y:S01]  /*16680*/  FFMA.FTZ R58, R38.reuse, R45, -R59 ;  /* 0x0000002d263a7223 */ /* 0x040fe2000001083b */
[----:B------:R-:W-:Y:S01]  /*16690*/  FFMA.FTZ R60, R38, R51, R40 ;  /* 0x00000033263c7223 */ /* 0x000fe20000010028 */
[C---:B------:R-:W-:Y:S01]  /*166a0*/  FFMA.FTZ R43, R32.reuse, R43, R36 ;  /* 0x0000002b202b7223 */ /* 0x040fe20000010024 */
[----:B------:R-:W-:Y:S02]  /*166b0*/  HADD2.F32 R38, -RZ, R41.H1_H1 ;  /* 0x30000029ff267230 */ /* 0x000fe40000004100 */
[----:B------:R-:W-:Y:S01]  /*166c0*/  FFMA.FTZ R47, R32, R39, -R47 ;  /* 0x00000027202f7223 */ /* 0x000fe2000001082f */
[----:B------:R-:W-:Y:S01]  /*166d0*/  HADD2.F32 R36, -RZ, R37.H1_H1 ;  /* 0x30000025ff247230 */ /* 0x000fe20000004100 */
[----:B------:R-:W-:Y:S01]  /*166e0*/  F2FP.SATFINITE.E4M3.F32.PACK_AB_MERGE_C R57, R60, R57, RZ ;  /* 0x000000393c39723e */ /* 0x000fe200048070ff */
[----:B------:R-:W-:Y:S02]  /*166f0*/  HADD2.F32 R31, -RZ, R31.H1_H1 ;  /* 0x3000001fff1f7230 */ /* 0x000fe40000004100 */
[----:B------:R-:W-:Y:S01]  /*16700*/  FMUL.FTZ R40, R35, R38 ;  /* 0x0000002623287220 */ /* 0x000fe20000410000 */
[----:B------:R-:W-:-:S02]  /*16710*/  HADD2.F32 R37, -RZ, R48.H0_H0 ;  /* 0x20000030ff257230 */ /* 0x000fc40000004100 */
[-C--:B------:R-:W-:Y:S01]  /*16720*/  FMUL.FTZ R35, R35, R36.reuse ;  /* 0x0000002423237220 */ /* 0x080fe20000410000 */
[----:B------:R-:W-:Y:S02]  /*16730*/  HADD2.F32 R32, -RZ, R33.H0_H0 ;  /* 0x20000021ff207230 */ /* 0x000fe40000004100 */
[C---:B------:R-:W-:Y:S01]  /*16740*/  FFMA.FTZ R40, R31.reuse, R36, -R40 ;  /* 0x000000241f287223 */ /* 0x040fe20000010828 */
[----:B------:R-:W-:Y:S02]  /*16750*/  HADD2.F32 R48, -RZ, R48.H1_H1 ;  /* 0x30000030ff307230 */ /* 0x000fe40000004100 */
[----:B------:R-:W-:Y:S01]  /*16760*/  FFMA.FTZ R46, R31, R38, R35 ;  /* 0x000000261f2e7223 */ /* 0x000fe20000010023 */
[----:B------:R-:W-:Y:S02]  /*16770*/  HADD2.F32 R35, -RZ, R42.H0_H0 ;  /* 0x2000002aff237230 */ /* 0x000fe40000004100 */
[----:B------:R-:W-:Y:S01]  /*16780*/  FMUL.FTZ R36, R32, R37 ;  /* 0x0000002520247220 */ /* 0x000fe20000410000 */
[----:B------:R-:W-:Y:S01]  /*16790*/  HADD2.F32 R31, -RZ, R29.H0_H0 ;  /* 0x2000001dff1f7230 */ /* 0x000fe20000004100 */
[----:B------:R-:W-:Y:S01]  /*167a0*/  F2FP.SATFINITE.E4M3.F32.PACK_AB_MERGE_C R13, R20, R13, R21 ;  /* 0x0000000d140d723e */ /* 0x000fe20004807015 */
[----:B------:R-:W-:-:S02]  /*167b0*/  HADD2.F32 R33, -RZ, R33.H1_H1 ;  /* 0x30000021ff217230 */ /* 0x000fc40000004100 */
[-C--:B------:R-:W-:Y:S01]  /*167c0*/  FMUL.FTZ R32, R32, R35.reuse ;  /* 0x0000002320207220 */ /* 0x080fe20000410000 */
[----:B------:R-:W-:Y:S02]  /*167d0*/  HADD2.F32 R42, -RZ, R42.H1_H1 ;  /* 0x3000002aff2a7230 */ /* 0x000fe40000004100 */
[C---:B------:R-:W-:Y:S01]  /*167e0*/  FFMA.FTZ R39, R31.reuse, R35, -R36 ;  /* 0x000000231f277223 */ /* 0x040fe20000010824 */
[----:B------:R-:W-:Y:S02]  /*167f0*/  HADD2.F32 R29, -RZ, R29.H1_H1 ;  /* 0x3000001dff1d7230 */ /* 0x000fe40000004100 */
[----:B------:R-:W-:Y:S01]  /*16800*/  FFMA.FTZ R37, R31, R37, R32 ;  /* 0x000000251f257223 */ /* 0x000fe20000010020 */
[----:B------:R-:W-:Y:S01]  /*16810*/  F2FP.F16.E4M3.UNPACK_B R35, R6.H1 ;  /* 0x00000006ff23723e */ /* 0x000fe200030006ff */
[C---:B------:R-:W-:Y:S01]  /*16820*/  FMUL.FTZ R36, R33.reuse, R48 ;  /* 0x0000003021247220 */ /* 0x040fe20000410000 */
[----:B------:R-:W-:Y:S01]  /*16830*/  F2FP.F16.E4M3.UNPACK_B R32, R12.H1 ;  /* 0x0000000cff20723e */ /* 0x000fe200030006ff */
[----:B------:R-:W-:Y:S01]  /*16840*/  FMUL.FTZ R33, R33, R42 ;  /* 0x0000002a21217220 */ /* 0x000fe20000410000 */
[----:B------:R-:W-:-:S02]  /*16850*/  HADD2.F32 R31, -RZ, R34.H0_H0 ;  /* 0x20000022ff1f7230 */ /* 0x000fc40000004100 */
[C---:B------:R-:W-:Y:S01]  /*16860*/  FFMA.FTZ R42, R29.reuse, R42, -R36 ;  /* 0x0000002a1d2a7223 */ /* 0x040fe20000010824 */
[--C-:B------:R-:W-:Y:S02]  /*16870*/  HADD2.F32 R38, -RZ, R35.reuse.H0_H0 ;  /* 0x20000023ff267230 */ /* 0x100fe40000004100 */
[----:B------:R-:W-:Y:S01]  /*16880*/  FFMA.FTZ R48, R29, R48, R33 ;  /* 0x000000301d307223 */ /* 0x000fe20000010021 */
[----:B------:R-:W-:Y:S01]  /*16890*/  HADD2.F32 R36, -RZ, R32.H0_H0 ;  /* 0x20000020ff247230 */ /* 0x000fe20000004100 */
[----:B------:R-:W-:Y:S01]  /*168a0*/  F2FP.F16.E4M3.UNPACK_B R12, R12 ;  /* 0x0000000cff0c723e */ /* 0x000fe200020006ff */
[----:B------:R-:W-:Y:S01]  /*168b0*/  HADD2.F32 R35, -RZ, R35.H1_H1 ;  /* 0x30000023ff237230 */ /* 0x000fe20000004100 */
[----:B------:R-:W-:Y:S01]  /*168c0*/  F2FP.F16.E4M3.UNPACK_B R6, R6 ;  /* 0x00000006ff06723e */ /* 0x000fe200020006ff */
[----:B------:R-:W-:Y:S02]  /*168d0*/  HADD2.F32 R34, -RZ, R34.H1_H1 ;  /* 0x30000022ff227230 */ /* 0x000fe40000004100 */
[----:B------:R-:W-:Y:S01]  /*168e0*/  FMUL.FTZ R50, R31, R36 ;  /* 0x000000241f327220 */ /* 0x000fe20000410000 */
[----:B------:R-:W-:-:S02]  /*168f0*/  HADD2.F32 R33, -RZ, R32.H1_H1 ;  /* 0x30000020ff217230 */ /* 0x000fc40000004100 */
[----:B------:R-:W-:Y:S01]  /*16900*/  FMUL.FTZ R32, R31, R38 ;  /* 0x000000261f207220 */ /* 0x000fe20000410000 */
[--C-:B------:R-:W-:Y:S02]  /*16910*/  HADD2.F32 R29, -RZ, R30.reuse.H0_H0 ;  /* 0x2000001eff1d7230 */ /* 0x100fe40000004100 */
[C---:B------:R-:W-:Y:S01]  /*16920*/  FMUL.FTZ R31, R34.reuse, R35 ;  /* 0x00000023221f7220 */ /* 0x040fe20000410000 */
[----:B------:R-:W-:Y:S02]  /*16930*/  HADD2.F32 R30, -RZ, R30.H1_H1 ;  /* 0x3000001eff1e7230 */ /* 0x000fe40000004100 */
[-C--:B------:R-:W-:Y:S01]  /*16940*/  FMUL.FTZ R34, R34, R33.reuse ;  /* 0x0000002122227220 */ /* 0x080fe20000410000 */
[----:B------:R-:W-:Y:S01]  /*16950*/  F2FP.SATFINITE.E4M3.F32.PACK_AB_MERGE_C R15, R53, R52, R57 ;  /* 0x00000034350f723e */ /* 0x000fe20004807039 */
[C---:B------:R-:W-:Y:S01]  /*16960*/  FFMA.FTZ R36, R29.reuse, R36, -R32 ;  /* 0x000000241d247223 */ /* 0x040fe20000010820 */
[----:B------:R-:W-:Y:S01]  /*16970*/  FFMA.FTZ R50, R29, R38, R50 ;  /* 0x000000261d327223 */ /* 0x000fe20000010032 */
[C---:B------:R-:W-:Y:S01]  /*16980*/  FFMA.FTZ R41, R30.reuse, R33, -R31 ;  /* 0x000000211e297223 */ /* 0x040fe2000001081f */
[----:B------:R-:W-:Y:S01]  /*16990*/  FFMA.FTZ R45, R30, R35, R34 ;  /* 0x000000231e2d7223 */ /* 0x000fe20000010022 */
[----:B------:R-:W-:-:S02]  /*169a0*/  HADD2.F32 R29, -RZ, R12.H0_H0 ;  /* 0x2000000cff1d7230 */ /* 0x000fc40000004100 */
[----:B------:R-:W-:Y:S01]  /*169b0*/  HADD2.F32 R30, -RZ, R12.H1_H1 ;  /* 0x3000000cff1e7230 */ /* 0x000fe20000004100 */
[----:B------:R-:W-:Y:S01]  /*169c0*/  F2FP.SATFINITE.E4M3.F32.PACK_AB_MERGE_C R36, R41, R36, RZ ;  /* 0x000000242924723e */ /* 0x000fe200048070ff */
[--C-:B------:R-:W-:Y:S01]  /*169d0*/  HADD2.F32 R31, -RZ, R6.reuse.H0_H0 ;  /* 0x20000006ff1f7230 */ /* 0x100fe20000004100 */
[----:B------:R-:W-:Y:S01]  /*169e0*/  F2FP.SATFINITE.E4M3.F32.PACK_AB_MERGE_C R45, R45, R50, RZ ;  /* 0x000000322d2d723e */ /* 0x000fe200048070ff */
[--C-:B------:R-:W-:Y:S02]  /*169f0*/  HADD2.F32 R12, -RZ, R7.reuse.H0_H0 ;  /* 0x20000007ff0c7230 */ /* 0x100fe40000004100 */
[----:B------:R-:W-:Y:S02]  /*16a00*/  HADD2.F32 R32, -RZ, R6.H1_H1 ;  /* 0x30000006ff207230 */ /* 0x000fe40000004100 */
[----:B------:R-:W-:Y:S02]  /*16a10*/  HADD2.F32 R7, -RZ, R7.H1_H1 ;  /* 0x30000007ff077230 */ /* 0x000fe40000004100 */
[----:B------:R-:W-:Y:S01]  /*16a20*/  FMUL.FTZ R33, R12, R31 ;  /* 0x0000001f0c217220 */ /* 0x000fe20000410000 */
[----:B------:R-:W-:-:S02]  /*16a30*/  HADD2.F32 R6, -RZ, R4.H0_H0 ;  /* 0x20000004ff067230 */ /* 0x000fc40000004100 */
        /* <DEDUP_REMOVED lines=8> */
[----:B------:R-:W-:Y:S02]  /*16ac0*/  F2FP.SATFINITE.E4M3.F32.PACK_AB_MERGE_C R7, R58, R55, RZ ;  /* 0x000000373a07723e */ /* 0x000fe400048070ff */
[----:B------:R-:W-:-:S02]  /*16ad0*/  F2FP.SATFINITE.E4M3.F32.PACK_AB_MERGE_C R4, R40, R47, RZ ;  /* 0x0000002f2804723e */ /* 0x000fc400048070ff */
[----:B------:R-:W-:Y:S02]  /*16ae0*/  F2FP.SATFINITE.E4M3.F32.PACK_AB_MERGE_C R12, R46, R43, RZ ;  /* 0x0000002b2e0c723e */ /* 0x000fe400048070ff */
[----:B------:R-:W-:Y:S02]  /*16af0*/  F2FP.SATFINITE.E4M3.F32.PACK_AB_MERGE_C R7, R49, R28, R7 ;  /* 0x0000001c3107723e */ /* 0x000fe40004807007 */
[----:B------:R-:W-:Y:S02]  /*16b00*/  F2FP.SATFINITE.E4M3.F32.PACK_AB_MERGE_C R4, R42, R39, R4 ;  /* 0x000000272a04723e */ /* 0x000fe40004807004 */
[----:B------:R-:W-:Y:S02]  /*16b10*/  F2FP.SATFINITE.E4M3.F32.PACK_AB_MERGE_C R6, R6, R33, R36 ;  /* 0x000000210606723e */ /* 0x000fe40004807024 */
[----:B------:R-:W-:Y:S02]  /*16b20*/  F2FP.SATFINITE.E4M3.F32.PACK_AB_MERGE_C R12, R48, R37, R12 ;  /* 0x00000025300c723e */ /* 0x000fe4000480700c */
[----:B------:R-:W-:Y:S01]  /*16b30*/  F2FP.SATFINITE.E4M3.F32.PACK_AB_MERGE_C R14, R32, R31, R45 ;  /* 0x0000001f200e723e */ /* 0x000fe2000480702d */
[----:B------:R4:W-:Y:S04]  /*16b40*/  STS.128 [R61+0x1e200], R4 ;  /* 0x01e200043d007388 */ /* 0x0009e80000000c00 */
[----:B------:R4:W-:Y:S02]  /*16b50*/  STS.128 [R0+0x1e200], R12 ;  /* 0x01e2000c00007388 */ /* 0x0009e40000000c00 */
.L_x_477:
[----:B------:R-:W-:Y:S05]  /*16b60*/  BSYNC B1 ;  /* 0x0000000000017941 */ /* 0x000fea0003800000 */
.L_x_476:
[----:B------:R-:W-:Y:S05]  /*16b70*/  @P2 BRA `(.L_x_458) ;  /* 0x0000000c00ec2947 */ /* 0x000fea0003800000 */
[----:B------:R-:W3:Y:S01]  /*16b80*/  LDL R53, [R1+0xc8] ;  /* 0x0000c80001357983 */ /* 0x000ee20000100800 */
[----:B--2-4-:R-:W-:Y:S01]  /*16b90*/  IMAD.IADD R0, R22, 0x1, R222 ;  /* 0x0000000116007824 */ /* 0x014fe200078e02de */
[----:B-----5:R-:W-:Y:S02]  /*16ba0*/  SHF.R.U32.HI R4, RZ, 0x8, R24 ;  /* 0x00000008ff047819 */ /* 0x020fe40000011618 */
[----:B------:R-:W-:Y:S02]  /*16bb0*/  SHF.R.U32.HI R12, RZ, 0x8, R26 ;  /* 0x00000008ff0c7819 */ /* 0x000fe4000001161a */
[----:B------:R-:W-:Y:S02]  /*16bc0*/  SHF.R.S32.HI R5, RZ, 0x1f, R0 ;  /* 0x0000001fff057819 */ /* 0x000fe40000011400 */
[----:B------:R-:W-:Y:S02]  /*16bd0*/  LOP3.LUT R13, R12, 0xff, RZ, 0xc0, !PT ;  /* 0x000000ff0c0d7812 */ /* 0x000fe400078ec0ff */
[----:B------:R-:W-:-:S02]  /*16be0*/  LEA.HI R5, R5, R0, RZ, 0x4 ;  /* 0x0000000005057211 */ /* 0x000fc400078f20ff */
[----:B------:R-:W-:Y:S02]  /*16bf0*/  LOP3.LUT R0, R24, 0xff, RZ, 0xc0, !PT ;  /* 0x000000ff18007812 */ /* 0x000fe400078ec0ff */
[----:B------:R-:W-:Y:S02]  /*16c00*/  SHF.R.S32.HI R6, RZ, 0x4, R5 ;  /* 0x00000004ff067819 */ /* 0x000fe40000011405 */
[----:B------:R-:W-:Y:S02]  /*16c10*/  LOP3.LUT R5, R4, 0xff, RZ, 0xc0, !PT ;  /* 0x000000ff04057812 */ /* 0x000fe400078ec0ff */
[----:B------:R-:W-:Y:S02]  /*16c20*/  LEA.HI R3, R3, R6, RZ, 0x1c ;  /* 0x0000000603037211 */ /* 0x000fe400078fe0ff */
[----:B------:R-:W-:Y:S02]  /*16c30*/  LOP3.LUT R4, R26, 0xff, RZ, 0xc0, !PT ;  /* 0x000000ff1a047812 */ /* 0x000fe400078ec0ff */
[----:B-1----:R-:W-:-:S02]  /*16c40*/  PRMT R21, R5, 0x7604, R0 ;  /* 0x0000760405157816 */ /* 0x002fc40000000000 */
[----:B------:R-:W-:Y:S02]  /*16c50*/  SHF.R.S32.HI R0, RZ, 0x1f, R3 ;  /* 0x0000001fff007819 */ /* 0x000fe40000011403 */
[----:B------:R-:W-:Y:S02]  /*16c60*/  PRMT R29, R13, 0x7604, R4 ;  /* 0x000076040d1d7816 */ /* 0x000fe40000000004 */
[----:B------:R-:W-:Y:S01]  /*16c70*/  LEA.HI R4, R0, R3, RZ, 0x2 ;  /* 0x0000000300047211 */ /* 0x000fe200078f10ff */
[----:B------:R-:W-:Y:S01]  /*16c80*/  IMAD.SHL.U32 R0, R3, 0x10, RZ ;  /* 0x0000001003007824 */ /* 0x000fe200078e00ff */
[----:B------:R-:W-:Y:S02]  /*16c90*/  SHF.R.U32.HI R7, RZ, 0x8, R25 ;  /* 0x00000008ff077819 */ /* 0x000fe40000011619 */
[----:B------:R-:W-:Y:S01]  /*16ca0*/  LOP3.LUT R6, R25, 0xff, RZ, 0xc0, !PT ;  /* 0x000000ff19067812 */ /* 0x000fe200078ec0ff */
[----:B------:R-:W-:Y:S01]  /*16cb0*/  IMAD.SHL.U32 R4, R4, 0x800, RZ ;  /* 0x0000080004047824 */ /* 0x000fe200078e00ff */
[----:B------:R-:W-:-:S02]  /*16cc0*/  LOP3.LUT R3, R227, 0x30, R0, 0xf8, !PT ;  /* 0x00000030e3037812 */ /* 0x000fc400078ef800 */
[----:B------:R-:W-:Y:S02]  /*16cd0*/  LOP3.LUT R7, R7, 0xff, RZ, 0xc0, !PT ;  /* 0x000000ff07077812 */ /* 0x000fe400078ec0ff */
[----:B------:R-:W-:Y:S02]  /*16ce0*/  SHF.R.U32.HI R12, RZ, 0x8, R8 ;  /* 0x00000008ff0c7819 */ /* 0x000fe40000011608 */
[----:B------:R-:W-:Y:S02]  /*16cf0*/  LOP3.LUT R3, R3, R228, RZ, 0x3c, !PT ;  /* 0x000000e403037212 */ /* 0x000fe400078e3cff */
[----:B------:R-:W-:Y:S02]  /*16d00*/  LOP3.LUT R0, R4, 0xffffe000, RZ, 0xc0, !PT ;  /* 0xffffe00004007812 */ /* 0x000fe400078ec0ff */
[----:B------:R-:W-:Y:S02]  /*16d10*/  PRMT R20, R7, 0x7604, R6 ;  /* 0x0000760407147816 */ /* 0x000fe40000000006 */
[----:B------:R-:W-:-:S02]  /*16d20*/  SHF.R.U32.HI R6, RZ, 0x8, R27 ;  /* 0x00000008ff067819 */ /* 0x000fc4000001161b */
[----:B------:R-:W-:Y:S02]  /*16d30*/  LOP3.LUT R7, R8, 0xff, RZ, 0xc0, !PT ;  /* 0x000000ff08077812 */ /* 0x000fe400078ec0ff */
[----:B------:R-:W-:Y:S02]  /*16d40*/  LOP3.LUT R12, R12, 0xff, RZ, 0xc0, !PT ;  /* 0x000000ff0c0c7812 */ /* 0x000fe400078ec0ff */
[----:B------:R-:W-:Y:S02]  /*16d50*/  IADD3 R3, R3, R229, R0 ;  /* 0x000000e503037210 */ /* 0x000fe40007ffe000 */
[----:B------:R-:W-:Y:S02]  /*16d60*/  LOP3.LUT R5, R27, 0xff, RZ, 0xc0, !PT ;  /* 0x000000ff1b057812 */ /* 0x000fe400078ec0ff */
[----:B------:R-:W-:Y:S01]  /*16d70*/  LOP3.LUT R6, R6, 0xff, RZ, 0xc0, !PT ;  /* 0x000000ff06067812 */ /* 0x000fe200078ec0ff */
[----:B------:R-:W-:Y:S01]  /*16d80*/  IMAD.IADD R0, R16, 0x1, R3 ;  /* 0x0000000110007824 */ /* 0x000fe200078e0203 */
[----:B------:R-:W-:-:S02]  /*16d90*/  PRMT R35, R12, 0x7604, R7 ;  /* 0x000076040c237816 */ /* 0x000fc40000000007 */
[----:B------:R-:W-:Y:S02]  /*16da0*/  SHF.R.U32.HI R12, RZ, 0x8, R9 ;  /* 0x00000008ff0c7819 */ /* 0x000fe40000011609 */
[----:B------:R-:W-:Y:S02]  /*16db0*/  PRMT R28, R6, 0x7604, R5 ;  /* 0x00007604061c7816 */ /* 0x000fe40000000005 */
[----:B------:R-:W-:Y:S02]  /*16dc0*/  LOP3.LUT R3, R12, 0xff, RZ, 0xc0, !PT ;  /* 0x000000ff0c037812 */ /* 0x000fe400078ec0ff */
[----:B------:R-:W1:Y:S01]  /*16dd0*/  LDS.128 R12, [R0+0x1e200] ;  /* 0x01e20000000c7984 */ /* 0x000e620000000c00 */
[----:B------:R-:W-:Y:S02]  /*16de0*/  SHF.R.U32.HI R32, RZ, 0x8, R10 ;  /* 0x00000008ff207819 */ /* 0x000fe4000001160a */
[----:B------:R-:W-:Y:S02]  /*16df0*/  LOP3.LUT R30, R9, 0xff, RZ, 0xc0, !PT ;  /* 0x000000ff091e7812 */ /* 0x000fe400078ec0ff */
[----:B------:R-:W-:-:S02]  /*16e00*/  LOP3.LUT R31, R10, 0xff, RZ, 0xc0, !PT ;  /* 0x000000ff0a1f7812 */ /* 0x000fc400078ec0ff */
[----:B------:R-:W-:Y:S02]  /*16e10*/  LOP3.LUT R32, R32, 0xff, RZ, 0xc0, !PT ;  /* 0x000000ff20207812 */ /* 0x000fe400078ec0ff */
[----:B------:R-:W-:Y:S02]  /*16e20*/  PRMT R30, R3, 0x7604, R30 ;  /* 0x00007604031e7816 */ /* 0x000fe4000000001e */
[----:B------:R-:W-:Y:S02]  /*16e30*/  SHF.R.U32.HI R3, RZ, 0x10, R25 ;  /* 0x00000010ff037819 */ /* 0x000fe40000011619 */
[----:B0-----:R-:W-:Y:S02]  /*16e40*/  SHF.R.U32.HI R37, RZ, 0x10, R9 ;  /* 0x00000010ff257819 */ /* 0x001fe40000011609 */
[----:B------:R-:W-:Y:S01]  /*16e50*/  PRMT R39, R32, 0x7604, R31 ;  /* 0x0000760420277816 */ /* 0x000fe2000000001f */
[----:B------:R-:W-:Y:S01]  /*16e60*/  IMAD.U32 R3, R3, 0x10000, RZ ;  /* 0x0001000003037824 */ /* 0x000fe200078e00ff */
[----:B------:R-:W-:-:S02]  /*16e70*/  SHF.R.U32.HI R31, RZ, 0x10, R27 ;  /* 0x00000010ff1f7819 */ /* 0x000fc4000001161b */
[--C-:B------:R-:W-:Y:S02]  /*16e80*/  SHF.R.U32.HI R34, RZ, 0x8, R11.reuse ;  /* 0x00000008ff227819 */ /* 0x100fe4000001160b */
[----:B------:R-:W-:Y:S01]  /*16e90*/  SHF.L.U32 R37, R37, 0x10, RZ ;  /* 0x0000001025257819 */ /* 0x000fe200000006ff */
[----:B------:R-:W-:Y:S01]  /*16ea0*/  IMAD.U32 R31, R31, 0x10000, RZ ;  /* 0x000100001f1f7824 */ /* 0x000fe200078e00ff */
[----:B------:R-:W-:Y:S02]  /*16eb0*/  SHF.R.U32.HI R41, RZ, 0x10, R11 ;  /* 0x00000010ff297819 */ /* 0x000fe4000001160b */
[----:B------:R-:W-:Y:S02]  /*16ec0*/  LOP3.LUT R33, R11, 0xff, RZ, 0xc0, !PT ;  /* 0x000000ff0b217812 */ /* 0x000fe400078ec0ff */
[----:B------:R-:W-:Y:S01]  /*16ed0*/  LOP3.LUT R34, R34, 0xff, RZ, 0xc0, !PT ;  /* 0x000000ff22227812 */ /* 0x000fe200078ec0ff */
[----:B------:R-:W-:Y:S01]  /*16ee0*/  IMAD.U32 R41, R41, 0x10000, RZ ;  /* 0x0001000029297824 */ /* 0x000fe200078e00ff */
[----:B------:R-:W-:-:S02]  /*16ef0*/  LOP3.LUT R37, R30, 0xff0000, R37, 0xf8, !PT ;  /* 0x00ff00001e257812 */ /* 0x000fc400078ef825 */
[----:B------:R-:W-:Y:S02]  /*16f00*/  LOP3.LUT R3, R20, 0xff0000, R3, 0xf8, !PT ;  /* 0x00ff000014037812 */ /* 0x000fe400078ef803 */
[----:B------:R-:W-:Y:S02]  /*16f10*/  LOP3.LUT R21, R21, 0xff0000, R24, 0xf8, !PT ;  /* 0x00ff000015157812 */ /* 0x000fe400078ef818 */
[----:B------:R-:W-:Y:S02]  /*16f20*/  PRMT R34, R34, 0x7604, R33 ;  /* 0x0000760422227816 */ /* 0x000fe40000000021 */
[----:B------:R-:W-:Y:S02]  /*16f30*/  LOP3.LUT R35, R35, 0xff0000, R8, 0xf8, !PT ;  /* 0x00ff000023237812 */ /* 0x000fe400078ef808 */
[----:B------:R-:W-:Y:S02]  /*16f40*/  LOP3.LUT R33, R28, 0xff0000, R31, 0xf8, !PT ;  /* 0x00ff00001c217812 */ /* 0x000fe400078ef81f */
        /* <DEDUP_REMOVED lines=8> */
[----:B------:R-:W-:Y:S02]  /*16fd0*/  F2FP.F16.E4M3.UNPACK_B R35, R37 ;  /* 0x00000025ff23723e */ /* 0x000fe400020006ff */
[----:B------:R-:W-:Y:S02]  /*16fe0*/  F2FP.F16.E4M3.UNPACK_B R33, R32 ;  /* 0x00000020ff21723e */ /* 0x000fe400020006ff */
[----:B------:R-:W-:Y:S01]  /*16ff0*/  LOP3.LUT R20, R29, 0xff000000, R26, 0xf8, !PT ;  /* 0xff0000001d147812 */ /* 0x000fe200078ef81a */
[----:B------:R-:W-:Y:S01]  /*17000*/  HADD2.F32 R38, -RZ, R35.H0_H0 ;  /* 0x20000023ff267230 */ /* 0x000fe20000004100 */
[----:B------:R-:W-:Y:S02]  /*17010*/  LOP3.LUT R8, R39, 0xff000000, R10, 0xf8, !PT ;  /* 0xff00000027087812 */ /* 0x000fe400078ef80a */
[----:B------:R-:W-:-:S02]  /*17020*/  LOP3.LUT R40, R41, 0xff000000, R11, 0xf8, !PT ;  /* 0xff00000029287812 */ /* 0x000fc400078ef80b */
[----:B-1----:R-:W-:Y:S02]  /*17030*/  F2FP.F16.E4M3.UNPACK_B R27, R13.H1 ;  /* 0x0000000dff1b723e */ /* 0x002fe400030006ff */
[-C--:B------:R-:W-:Y:S02]  /*17040*/  F2FP.F16.E4M3.UNPACK_B R29, R15.reuse ;  /* 0x0000000fff1d723e */ /* 0x080fe400020006ff */
[----:B------:R-:W-:Y:S02]  /*17050*/  F2FP.F16.E4M3.UNPACK_B R30, R15.H1 ;  /* 0x0000000fff1e723e */ /* 0x000fe400030006ff */
[----:B------:R-:W-:Y:S02]  /*17060*/  F2FP.F16.E4M3.UNPACK_B R15, R12.H1 ;  /* 0x0000000cff0f723e */ /* 0x000fe400030006ff */
[----:B------:R-:W-:Y:S02]  /*17070*/  F2FP.F16.E4M3.UNPACK_B R37, R37.H1 ;  /* 0x00000025ff25723e */ /* 0x000fe400030006ff */
[----:B------:R-:W-:-:S02]  /*17080*/  F2FP.F16.E4M3.UNPACK_B R32, R32.H1 ;  /* 0x00000020ff20723e */ /* 0x000fc400030006ff */
[----:B------:R-:W-:Y:S01]  /*17090*/  F2FP.F16.E4M3.UNPACK_B R28, R14.H1 ;  /* 0x0000000eff1c723e */ /* 0x000fe200030006ff */
[----:B------:R-:W-:Y:S01]  /*170a0*/  HADD2.F32 R41, -RZ, R37.H0_H0 ;  /* 0x20000025ff297230 */ /* 0x000fe20000004100 */
[----:B---3--:R-:W0:Y:S02]  /*170b0*/  LDS.128 R4, [R53+0x1e200] ;  /* 0x01e2000035047984 */ /* 0x008e240000000c00 */
[-C--:B0-----:R-:W-:Y:S02]  /*170c0*/  F2FP.F16.E4M3.UNPACK_B R3, R6.reuse ;  /* 0x00000006ff03723e */ /* 0x081fe400020006ff */
[----:B------:R-:W-:Y:S02]  /*170d0*/  F2FP.F16.E4M3.UNPACK_B R24, R6.H1 ;  /* 0x00000006ff18723e */ /* 0x000fe400030006ff */
[----:B------:R-:W-:Y:S02]  /*170e0*/  F2FP.F16.E4M3.UNPACK_B R6, R13 ;  /* 0x0000000dff06723e */ /* 0x000fe400020006ff */
[----:B------:R-:W-:-:S02]  /*170f0*/  F2FP.F16.E4M3.UNPACK_B R25, R7 ;  /* 0x00000007ff19723e */ /* 0x000fc400020006ff */
[----:B------:R-:W-:Y:S02]  /*17100*/  F2FP.F16.E4M3.UNPACK_B R26, R7.H1 ;  /* 0x00000007ff1a723e */ /* 0x000fe400030006ff */
[-C--:B------:R-:W-:Y:S02]  /*17110*/  F2FP.F16.E4M3.UNPACK_B R10, R5.reuse ;  /* 0x00000005ff0a723e */ /* 0x080fe400020006ff */
[-C--:B------:R-:W-:Y:S02]  /*17120*/  F2FP.F16.E4M3.UNPACK_B R7, R4.reuse ;  /* 0x00000004ff07723e */ /* 0x080fe400020006ff */
[----:B------:R-:W-:Y:S01]  /*17130*/  F2FP.F16.E4M3.UNPACK_B R11, R4.H1 ;  /* 0x00000004ff0b723e */ /* 0x000fe200030006ff */
[----:B------:R-:W-:Y:S01]  /*17140*/  HADD2.F32 R4, -RZ, R6.H0_H0 ;  /* 0x20000006ff047230 */ /* 0x000fe20000004100 */
[----:B------:R-:W-:Y:S01]  /*17150*/  F2FP.F16.E4M3.UNPACK_B R21, R5.H1 ;  /* 0x00000005ff15723e */ /* 0x000fe200030006ff */
[----:B------:R-:W-:Y:S01]  /*17160*/  HADD2.F32 R5, -RZ, R33.H0_H0 ;  /* 0x20000021ff057230 */ /* 0x000fe20000004100 */
[----:B------:R-:W-:Y:S01]  /*17170*/  F2FP.F16.E4M3.UNPACK_B R13, R12 ;  /* 0x0000000cff0d723e */ /* 0x000fe200020006ff */
[----:B------:R-:W-:-:S02]  /*17180*/  HADD2.F32 R9, -RZ, R10.H0_H0 ;  /* 0x2000000aff097230 */ /* 0x000fc40000004100 */
[C---:B------:R-:W-:Y:S01]  /*17190*/  FMUL.FTZ R12, R4.reuse, R38 ;  /* 0x00000026040c7220 */ /* 0x040fe20000410000 */
[----:B------:R-:W-:Y:S02]  /*171a0*/  HADD2.F32 R6, -RZ, R6.H1_H1 ;  /* 0x30000006ff067230 */ /* 0x000fe40000004100 */
[-C--:B------:R-:W-:Y:S01]  /*171b0*/  FMUL.FTZ R39, R4, R5.reuse ;  /* 0x0000000504277220 */ /* 0x080fe20000410000 */
[----:B------:R-:W-:Y:S02]  /*171c0*/  HADD2.F32 R33, -RZ, R33.H1_H1 ;  /* 0x30000021ff217230 */ /* 0x000fe40000004100 */
[C---:B------:R-:W-:Y:S01]  /*171d0*/  FFMA.FTZ R5, R9.reuse, R5, -R12 ;  /* 0x0000000509057223 */ /* 0x040fe2000001080c */
[----:B------:R-:W-:Y:S01]  /*171e0*/  F2FP.F16.E4M3.UNPACK_B R4, R14 ;  /* 0x0000000eff04723e */ /* 0x000fe200020006ff */
[----:B------:R-:W-:Y:S01]  /*171f0*/  FFMA.FTZ R9, R9, R38, R39 ;  /* 0x0000002609097223 */ /* 0x000fe20000010027 */
[----:B------:R-:W-:Y:S02]  /*17200*/  HADD2.F32 R39, -RZ, R35.H1_H1 ;  /* 0x30000023ff277230 */ /* 0x000fe40000004100 */
[----:B------:R-:W-:Y:S01]  /*17210*/  FMUL.FTZ R38, R6, R33 ;  /* 0x0000002106267220 */ /* 0x000fe20000410000 */
[----:B------:R-:W-:-:S02]  /*17220*/  HADD2.F32 R10, -RZ, R10.H1_H1 ;  /* 0x3000000aff0a7230 */ /* 0x000fc40000004100 */
[----:B------:R-:W-:Y:S02]  /*17230*/  HADD2.F32 R14, -RZ, R27.H0_H0 ;  /* 0x2000001bff0e7230 */ /* 0x000fe40000004100 */
[----:B------:R-:W-:Y:S01]  /*17240*/  FMUL.FTZ R43, R6, R39 ;  /* 0x00000027062b7220 */ /* 0x000fe20000410000 */
[----:B------:R-:W-:Y:S02]  /*17250*/  HADD2.F32 R35, -RZ, R32.H0_H0 ;  /* 0x20000020ff237230 */ /* 0x000fe40000004100 */
[----:B------:R-:W-:Y:S02]  /*17260*/  HADD2.F32 R12, -RZ, R21.H0_H0 ;  /* 0x20000015ff0c7230 */ /* 0x000fe40000004100 */
[----:B------:R-:W-:Y:S01]  /*17270*/  FFMA.FTZ R6, R10, R33, -R43 ;  /* 0x000000210a067223 */ /* 0x000fe2000001082b */
[----:B------:R-:W-:Y:S01]  /*17280*/  FMUL.FTZ R45, R14, R41 ;  /* 0x000000290e2d7220 */ /* 0x000fe20000410000 */
[----:B------:R-:W-:Y:S01]  /*17290*/  FFMA.FTZ R10, R10, R39, R38 ;  /* 0x000000270a0a7223 */ /* 0x000fe20000010026 */
[----:B------:R-:W-:Y:S01]  /*172a0*/  FMUL.FTZ R14, R14, R35 ;  /* 0x000000230e0e7220 */ /* 0x000fe20000410000 */
[----:B------:R-:W-:Y:S01]  /*172b0*/  F2FP.F16.E4M3.UNPACK_B R39, R40 ;  /* 0x00000028ff27723e */ /* 0x000fe200020006ff */
[----:B------:R-:W-:Y:S01]  /*172c0*/  HADD2.F32 R38, -RZ, R37.H1_H1 ;  /* 0x30000025ff267230 */ /* 0x000fe20000004100 */
[----:B------:R-:W-:Y:S01]  /*172d0*/  F2FP.F16.E4M3.UNPACK_B R33, R34 ;  /* 0x00000022ff21723e */ /* 0x000fe200020006ff */
[----:B------:R-:W-:-:S02]  /*172e0*/  HADD2.F32 R27, -RZ, R27.H1_H1 ;  /* 0x3000001bff1b7230 */ /* 0x000fc40000004100 */
[C---:B------:R-:W-:Y:S01]  /*172f0*/  FFMA.FTZ R41, R12.reuse, R41, R14 ;  /* 0x000000290c297223 */ /* 0x040fe2000001000e */
[----:B------:R-:W-:Y:S02]  /*17300*/  HADD2.F32 R32, -RZ, R32.H1_H1 ;  /* 0x30000020ff207230 */ /* 0x000fe40000004100 */
[----:B------:R-:W-:Y:S01]  /*17310*/  FFMA.FTZ R45, R12, R35, -R45 ;  /* 0x000000230c2d7223 */ /* 0x000fe2000001082d */
[----:B------:R-:W-:Y:S02]  /*17320*/  HADD2.F32 R37, -RZ, R39.H0_H0 ;  /* 0x20000027ff257230 */ /* 0x000fe40000004100 */
[C---:B------:R-:W-:Y:S01]  /*17330*/  FMUL.FTZ R42, R27.reuse, R38 ;  /* 0x000000261b2a7220 */ /* 0x040fe20000410000 */
[----:B------:R-:W-:Y:S02]  /*17340*/  HADD2.F32 R14, -RZ, R29.H0_H0 ;  /* 0x2000001dff0e7230 */ /* 0x000fe40000004100 */
[----:B------:R-:W-:Y:S01]  /*17350*/  FMUL.FTZ R27, R27, R32 ;  /* 0x000000201b1b7220 */ /* 0x000fe20000410000 */
[----:B------:R-:W-:Y:S01]  /*17360*/  HADD2.F32 R35, -RZ, R33.H0_H0 ;  /* 0x20000021ff237230 */ /* 0x000fe20000004100 */
[----:B------:R-:W-:Y:S01]  /*17370*/  F2FP.F16.E4M3.UNPACK_B R40, R40.H1 ;  /* 0x00000028ff28723e */ /* 0x000fe200030006ff */
[----:B------:R-:W-:-:S02]  /*17380*/  HADD2.F32 R21, -RZ, R21.H1_H1 ;  /* 0x30000015ff157230 */ /* 0x000fc40000004100 */
[C---:B------:R-:W-:Y:S01]  /*17390*/  FMUL.FTZ R43, R14.reuse, R37 ;  /* 0x000000250e2b7220 */ /* 0x040fe20000410000 */
[----:B------:R-:W-:Y:S02]  /*173a0*/  HADD2.F32 R12, -RZ, R25.H0_H0 ;  /* 0x20000019ff0c7230 */ /* 0x000fe40000004100 */
[----:B------:R-:W-:Y:S01]  /*173b0*/  FMUL.FTZ R14, R14, R35 ;  /* 0x000000230e0e7220 */ /* 0x000fe20000410000 */
[----:B------:R-:W-:Y:S02]  /*173c0*/  HADD2.F32 R29, -RZ, R29.H1_H1 ;  /* 0x3000001dff1d7230 */ /* 0x000fe40000004100 */
[C---:B------:R-:W-:Y:S01]  /*173d0*/  FFMA.FTZ R46, R21.reuse, R38, R27 ;  /* 0x00000026152e7223 */ /* 0x040fe2000001001b */
[----:B------:R-:W-:Y:S01]  /*173e0*/  FFMA.FTZ R42, R21, R32, -R42 ;  /* 0x00000020152a7223 */ /* 0x000fe2000001082a */
[----:B------:R-:W-:Y:S02]  /*173f0*/  HADD2.F32 R38, -RZ, R39.H1_H1 ;  /* 0x30000027ff267230 */ /* 0x000fe40000004100 */
[----:B------:R-:W-:Y:S01]  /*17400*/  FFMA.FTZ R47, R12, R37, R14 ;  /* 0x000000250c2f7223 */ /* 0x000fe2000001000e */
[----:B------:R-:W-:Y:S01]  /*17410*/  HADD2.F32 R32, -RZ, R33.H1_H1 ;  /* 0x30000021ff207230 */ /* 0x000fe20000004100 */
[----:B------:R-:W-:Y:S01]  /*17420*/  F2FP.F16.E4M3.UNPACK_B R34, R34.H1 ;  /* 0x00000022ff22723e */ /* 0x000fe200030006ff */
[----:B------:R-:W-:-:S02]  /*17430*/  HADD2.F32 R27, -RZ, R40.H0_H0 ;  /* 0x20000028ff1b7230 */ /* 0x000fc40000004100 */
[----:B------:R-:W-:Y:S01]  /*17440*/  FFMA.FTZ R43, R12, R35, -R43 ;  /* 0x000000230c2b7223 */ /* 0x000fe2000001082b */
[----:B------:R-:W-:Y:S02]  /*17450*/  HADD2.F32 R14, -RZ, R30.H0_H0 ;  /* 0x2000001eff0e7230 */ /* 0x000fe40000004100 */
[C---:B------:R-:W-:Y:S01]  /*17460*/  FMUL.FTZ R48, R29.reuse, R38 ;  /* 0x000000261d307220 */ /* 0x040fe20000410000 */
[----:B------:R-:W-:Y:S02]  /*17470*/  HADD2.F32 R25, -RZ, R25.H1_H1 ;  /* 0x30000019ff197230 */ /* 0x000fe40000004100 */
[----:B------:R-:W-:Y:S01]  /*17480*/  FMUL.FTZ R29, R29, R32 ;  /* 0x000000201d1d7220 */ /* 0x000fe20000410000 */
[----:B------:R-:W-:Y:S02]  /*17490*/  HADD2.F32 R21, -RZ, R34.H0_H0 ;  /* 0x20000022ff157230 */ /* 0x000fe40000004100 */
[----:B------:R-:W-:Y:S01]  /*174a0*/  FMUL.FTZ R33, R14, R27 ;  /* 0x0000001b0e217220 */ /* 0x000fe20000410000 */
[----:B------:R-:W-:-:S02]  /*174b0*/  HADD2.F32 R12, -RZ, R26.H0_H0 ;  /* 0x2000001aff0c7230 */ /* 0x000fc40000004100 */
[C---:B------:R-:W-:Y:S01]  /*174c0*/  FFMA.FTZ R50, R25.reuse, R38, R29 ;  /* 0x0000002619327223 */ /* 0x040fe2000001001d */
[----:B------:R-:W-:Y:S01]  /*174d0*/  F2FP.F16.E4M3.UNPACK_B R29, R36.H1 ;  /* 0x00000024ff1d723e */ /* 0x000fe200030006ff */
[-C--:B------:R-:W-:Y:S01]  /*174e0*/  FMUL.FTZ R14, R14, R21.reuse ;  /* 0x000000150e0e7220 */ /* 0x080fe20000410000 */
[----:B------:R-:W-:Y:S02]  /*174f0*/  HADD2.F32 R35, -RZ, R40.H1_H1 ;  /* 0x30000028ff237230 */ /* 0x000fe40000004100 */
[C---:B------:R-:W-:Y:S01]  /*17500*/  FFMA.FTZ R39, R12.reuse, R21, -R33 ;  /* 0x000000150c277223 */ /* 0x040fe20000010821 */
[----:B------:R-:W-:Y:S01]  /*17510*/  F2FP.F16.E4M3.UNPACK_B R21, R31.H1 ;  /* 0x0000001fff15723e */ /* 0x000fe200030006ff */
[----:B------:R-:W-:Y:S01]  /*17520*/  FFMA.FTZ R49, R12, R27, R14 ;  /* 0x0000001b0c317223 */ /* 0x000fe2000001000e */
[----:B------:R-:W-:Y:S02]  /*17530*/  HADD2.F32 R30, -RZ, R30.H1_H1 ;  /* 0x3000001eff1e7230 */ /* 0x000fe40000004100 */
[----:B------:R-:W-:Y:S01]  /*17540*/  FFMA.FTZ R48, R25, R32, -R48 ;  /* 0x0000002019307223 */ /* 0x000fe20000010830 */
[----:B------:R-:W-:Y:S01]  /*17550*/  HADD2.F32 R27, -RZ, R34.H1_H1 ;  /* 0x30000022ff1b7230 */ /* 0x000fe20000004100 */
[----:B------:R-:W-:Y:S01]  /*17560*/  F2FP.F16.E4M3.UNPACK_B R36, R36 ;  /* 0x00000024ff24723e */ /* 0x000fe200020006ff */
[----:B------:R-:W-:-:S02]  /*17570*/  HADD2.F32 R33, -RZ, R29.H0_H0 ;  /* 0x2000001dff217230 */ /* 0x000fc40000004100 */
[C---:B------:R-:W-:Y:S01]  /*17580*/  FMUL.FTZ R51, R30.reuse, R35 ;  /* 0x000000231e337220 */ /* 0x040fe20000410000 */
[----:B------:R-:W-:Y:S02]  /*17590*/  HADD2.F32 R14, -RZ, R15.H0_H0 ;  /* 0x2000000fff0e7230 */ /* 0x000fe40000004100 */
[----:B------:R-:W-:Y:S01]  /*175a0*/  FMUL.FTZ R30, R30, R27 ;  /* 0x0000001b1e1e7220 */ /* 0x000fe20000410000 */
[----:B------:R-:W-:Y:S01]  /*175b0*/  HADD2.F32 R25, -RZ, R21.H0_H0 ;  /* 0x20000015ff197230 */ /* 0x000fe20000004100 */
[----:B------:R-:W-:Y:S01]  /*175c0*/  F2FP.F16.E4M3.UNPACK_B R31, R31 ;  /* 0x0000001fff1f723e */ /* 0x000fe200020006ff */
        /* <DEDUP_REMOVED lines=16> */
[--C-:B------:R-:W-:Y:S02]  /*176d0*/  HADD2.F32 R15, -RZ, R36.reuse.H0_H0 ;  /* 0x20000024ff0f7230 */ /* 0x100fe40000004100 */
[C---:B------:R-:W-:Y:S01]  /*176e0*/  FFMA.FTZ R34, R11.reuse, R14, -R30 ;  /* 0x0000000e0b227223 */ /* 0x040fe2000001081e */
[----:B------:R-:W-:Y:S02]  /*176f0*/  HADD2.F32 R14, -RZ, R31.H0_H0 ;  /* 0x2000001fff0e7230 */ /* 0x000fe40000004100 */
[----:B------:R-:W-:Y:S01]  /*17700*/  FFMA.FTZ R38, R11, R26, R21 ;  /* 0x0000001a0b267223 */ /* 0x000fe20000010015 */
[----:B------:R-:W-:Y:S02]  /*17710*/  HADD2.F32 R11, -RZ, R7.H0_H0 ;  /* 0x20000007ff0b7230 */ /* 0x000fe40000004100 */
[----:B------:R-:W-:Y:S01]  /*17720*/  FMUL.FTZ R26, R12, R15 ;  /* 0x0000000f0c1a7220 */ /* 0x000fe20000410000 */
[----:B------:R-:W-:-:S02]  /*17730*/  HADD2.F32 R36, -RZ, R36.H1_H1 ;  /* 0x30000024ff247230 */ /* 0x000fc40000004100 */
[-C--:B------:R-:W-:Y:S01]  /*17740*/  FMUL.FTZ R30, R12, R14.reuse ;  /* 0x0000000e0c1e7220 */ /* 0x080fe20000410000 */
[----:B------:R-:W-:Y:S02]  /*17750*/  HADD2.F32 R13, -RZ, R13.H1_H1 ;  /* 0x3000000dff0d7230 */ /* 0x000fe40000004100 */
[----:B------:R-:W-:Y:S01]  /*17760*/  FFMA.FTZ R25, R11, R14, -R26 ;  /* 0x0000000e0b197223 */ /* 0x000fe2000001081a */
[----:B------:R-:W-:Y:S01]  /*17770*/  HADD2.F32 R12, -RZ, R31.H1_H1 ;  /* 0x3000001fff0c7230 */ /* 0x000fe20000004100 */
[----:B------:R-:W-:Y:S01]  /*17780*/  F2FP.F16.E4M3.UNPACK_B R21, R8.H1 ;  /* 0x00000008ff15723e */ /* 0x000fe200030006ff */
[----:B------:R-:W-:Y:S02]  /*17790*/  HADD2.F32 R7, -RZ, R7.H1_H1 ;  /* 0x30000007ff077230 */ /* 0x000fe40000004100 */
[----:B------:R-:W-:Y:S01]  /*177a0*/  FMUL.FTZ R26, R13, R36 ;  /* 0x000000240d1a7220 */ /* 0x000fe20000410000 */
[----:B------:R-:W-:Y:S01]  /*177b0*/  F2FP.F16.E4M3.UNPACK_B R14, R20.H1 ;  /* 0x00000014ff0e723e */ /* 0x000fe200030006ff */
[----:B------:R-:W-:Y:S01]  /*177c0*/  FFMA.FTZ R30, R11, R15, R30 ;  /* 0x0000000f0b1e7223 */ /* 0x000fe2000001001e */
[-C--:B------:R-:W-:Y:S01]  /*177d0*/  FMUL.FTZ R13, R13, R12.reuse ;  /* 0x0000000c0d0d7220 */ /* 0x080fe20000410000 */
[----:B------:R-:W-:Y:S01]  /*177e0*/  FFMA.FTZ R32, R7, R12, -R26 ;  /* 0x0000000c07207223 */ /* 0x000fe2000001081a */
[----:B------:R-:W-:Y:S01]  /*177f0*/  HADD2.F32 R26, -RZ, R21.H0_H0 ;  /* 0x20000015ff1a7230 */ /* 0x000fe20000004100 */
[----:B------:R-:W-:Y:S01]  /*17800*/  F2FP.F16.E4M3.UNPACK_B R8, R8 ;  /* 0x00000008ff08723e */ /* 0x000fe200020006ff */
[----:B------:R-:W-:-:S02]  /*17810*/  HADD2.F32 R11, -RZ, R28.H0_H0 ;  /* 0x2000001cff0b7230 */ /* 0x000fc40000004100 */
[----:B------:R-:W-:Y:S01]  /*17820*/  FFMA.FTZ R15, R7, R36, R13 ;  /* 0x00000024070f7223 */ /* 0x000fe2000001000d */
[----:B------:R-:W-:Y:S01]  /*17830*/  HADD2.F32 R12, -RZ, R14.H0_H0 ;  /* 0x2000000eff0c7230 */ /* 0x000fe20000004100 */
[----:B------:R-:W-:Y:S01]  /*17840*/  F2FP.F16.E4M3.UNPACK_B R20, R20 ;  /* 0x00000014ff14723e */ /* 0x000fe200020006ff */
[----:B------:R-:W-:Y:S01]  /*17850*/  HADD2.F32 R21, -RZ, R21.H1_H1 ;  /* 0x30000015ff157230 */ /* 0x000fe20000004100 */
[----:B------:R-:W-:Y:S01]  /*17860*/  F2FP.SATFINITE.E4M3.F32.PACK_AB_MERGE_C R41, R46, R41, RZ ;  /* 0x000000292e29723e */ /* 0x000fe200048070ff */
[----:B------:R-:W-:Y:S02]  /*17870*/  HADD2.F32 R28, -RZ, R28.H1_H1 ;  /* 0x3000001cff1c7230 */ /* 0x000fe40000004100 */
[C---:B------:R-:W-:Y:S01]  /*17880*/  FMUL.FTZ R36, R11.reuse, R12 ;  /* 0x0000000c0b247220 */ /* 0x040fe20000410000 */
[----:B------:R-:W-:Y:S02]  /*17890*/  HADD2.F32 R13, -RZ, R14.H1_H1 ;  /* 0x3000000eff0d7230 */ /* 0x000fe40000004100 */
[----:B------:R-:W-:Y:S01]  /*178a0*/  FMUL.FTZ R14, R11, R26 ;  /* 0x0000001a0b0e7220 */ /* 0x000fe20000410000 */
[----:B------:R-:W-:-:S02]  /*178b0*/  HADD2.F32 R7, -RZ, R24.H0_H0 ;  /* 0x20000018ff077230 */ /* 0x000fc40000004100 */
[C---:B------:R-:W-:Y:S01]  /*178c0*/  FMUL.FTZ R11, R28.reuse, R21 ;  /* 0x000000151c0b7220 */ /* 0x040fe20000410000 */
[----:B------:R-:W-:Y:S02]  /*178d0*/  HADD2.F32 R24, -RZ, R24.H1_H1 ;  /* 0x30000018ff187230 */ /* 0x000fe40000004100 */
[----:B------:R-:W-:Y:S01]  /*178e0*/  FMUL.FTZ R28, R28, R13 ;  /* 0x0000000d1c1c7220 */ /* 0x000fe20000410000 */
[----:B------:R-:W-:Y:S01]  /*178f0*/  F2FP.SATFINITE.E4M3.F32.PACK_AB_MERGE_C R5, R6, R5, R42 ;  /* 0x000000050605723e */ /* 0x000fe2000480702a */
[C---:B------:R-:W-:Y:S01]  /*17900*/  FFMA.FTZ R36, R7.reuse, R26, R36 ;  /* 0x0000001a07247223 */ /* 0x040fe20000010024 */
[----:B------:R-:W-:Y:S01]  /*17910*/  FFMA.FTZ R27, R7, R12, -R14 ;  /* 0x0000000c071b7223 */ /* 0x000fe2000001080e */
[C---:B------:R-:W-:Y:S01]  /*17920*/  FFMA.FTZ R26, R24.reuse, R13, -R11 ;  /* 0x0000000d181a7223 */ /* 0x040fe2000001080b */
[----:B------:R-:W-:Y:S02]  /*17930*/  HADD2.F32 R12, -RZ, R8.H0_H0 ;  /* 0x20000008ff0c7230 */ /* 0x000fe40000004100 */
[----:B------:R-:W-:Y:S01]  /*17940*/  FFMA.FTZ R29, R24, R21, R28 ;  /* 0x00000015181d7223 */ /* 0x000fe2000001001c */
[----:B------:R-:W-:Y:S01]  /*17950*/  HADD2.F32 R7, -RZ, R4.H0_H0 ;  /* 0x20000004ff077230 */ /* 0x000fe20000004100 */
[----:B------:R-:W-:Y:S01]  /*17960*/  F2FP.SATFINITE.E4M3.F32.PACK_AB_MERGE_C R9, R10, R9, R41 ;  /* 0x000000090a09723e */ /* 0x000fe20004807029 */
[----:B------:R-:W-:Y:S01]  /*17970*/  HADD2.F32 R13, -RZ, R8.H1_H1 ;  /* 0x30000008ff0d7230 */ /* 0x000fe20000004100 */
[----:B------:R-:W-:Y:S01]  /*17980*/  F2FP.SATFINITE.E4M3.F32.PACK_AB_MERGE_C R26, R26, R27, RZ ;  /* 0x0000001b1a1a723e */ /* 0x000fe200048070ff */
[----:B------:R-:W-:-:S02]  /*17990*/  HADD2.F32 R11, -RZ, R20.H0_H0 ;  /* 0x20000014ff0b7230 */ /* 0x000fc40000004100 */
[----:B------:R-:W-:Y:S01]  /*179a0*/  FMUL.FTZ R21, R7, R12 ;  /* 0x0000000c07157220 */ /* 0x000fe20000410000 */
[----:B------:R-:W-:Y:S01]  /*179b0*/  HADD2.F32 R8, -RZ, R4.H1_H1 ;  /* 0x30000004ff087230 */ /* 0x000fe20000004100 */
[----:B------:R-:W-:Y:S01]  /*179c0*/  F2FP.SATFINITE.E4M3.F32.PACK_AB_MERGE_C R29, R29, R36, RZ ;  /* 0x000000241d1d723e */ /* 0x000fe200048070ff */
[----:B------:R-:W-:Y:S02]  /*179d0*/  HADD2.F32 R20, -RZ, R20.H1_H1 ;  /* 0x30000014ff147230 */ /* 0x000fe40000004100 */
[----:B------:R-:W-:Y:S01]  /*179e0*/  FMUL.FTZ R7, R7, R11 ;  /* 0x0000000b07077220 */ /* 0x000fe20000410000 */
[--C-:B------:R-:W-:Y:S02]  /*179f0*/  HADD2.F32 R4, -RZ, R3.reuse.H0_H0 ;  /* 0x20000003ff047230 */ /* 0x100fe40000004100 */
[C---:B------:R-:W-:Y:S01]  /*17a00*/  FMUL.FTZ R14, R8.reuse, R13 ;  /* 0x0000000d080e7220 */ /* 0x040fe20000410000 */
[----:B------:R-:W-:Y:S02]  /*17a10*/  HADD2.F32 R3, -RZ, R3.H1_H1 ;  /* 0x30000003ff037230 */ /* 0x000fe40000004100 */
[----:B------:R-:W-:Y:S01]  /*17a20*/  FMUL.FTZ R8, R8, R20 ;  /* 0x0000001408087220 */ /* 0x000fe20000410000 */
        /* <DEDUP_REMOVED lines=11> */
[----:B------:R-:W-:Y:S02]  /*17ae0*/  F2FP.SATFINITE.E4M3.F32.PACK_AB_MERGE_C R11, R50, R47, R11 ;  /* 0x0000002f320b723e */ /* 0x000fe4000480700b */
[----:B------:R-:W-:Y:S01]  /*17af0*/  F2FP.SATFINITE.E4M3.F32.PACK_AB_MERGE_C R8, R15, R30, R8 ;  /* 0x0000001e0f08723e */ /* 0x000fe20004807008 */
[----:B------:R0:W-:Y:S01]  /*17b00*/  STS.128 [R53+0x1e200], R4 ;  /* 0x01e2000435007388 */ /* 0x0001e20000000c00 */
[----:B------:R-:W-:-:S05]  /*17b10*/  F2FP.SATFINITE.E4M3.F32.PACK_AB_MERGE_C R10, R3, R12, R29 ;  /* 0x0000000c030a723e */ /* 0x000fca000480701d */
[----:B------:R0:W-:Y:S02]  /*17b20*/  STS.128 [R0+0x1e200], R8 ;  /* 0x01e2000800007388 */ /* 0x0001e40000000c00 */
.L_x_458:
[----:B------:R-:W-:Y:S05]  /*17b30*/  BSYNC B0 ;  /* 0x0000000000007941 */ /* 0x000fea0003800000 */
.L_x_451:
[----:B------:R-:W-:Y:S01]  /*17b40*/  @!PT LDS RZ, [RZ] ;  /* 0x00000000fffff984 */ /* 0x000fe20000000800 */
[----:B------:R-:W-:Y:S01]  /*17b50*/  @!PT LDS RZ, [RZ] ;  /* 0x00000000fffff984 */ /* 0x000fe20000000800 */
[----:B------:R-:W-:Y:S01]  /*17b60*/  @!PT LDS RZ, [RZ] ;  /* 0x00000000fffff984 */ /* 0x000fe20000000800 */
[----:B------:R-:W-:Y:S01]  /*17b70*/  @!PT LDS RZ, [RZ] ;  /* 0x00000000fffff984 */ /* 0x000fe20000000800 */
[----:B------:R1:W-:Y:S06]  /*17b80*/  MEMBAR.ALL.CTA ;  /* 0x0000000000007992 */ /* 0x0003ec0000008000 */
[----:B-1----:R-:W1:Y:S01]  /*17b90*/  FENCE.VIEW.ASYNC.S ;  /* 0x00000000000073c6 */ /* 0x002e620000000000 */
[----:B------:R-:W-:Y:S05]  /*17ba0*/  WARPSYNC.ALL ;  /* 0x0000000000007948 */ /* 0x000fea0003800000 */
[----:B-1----:R-:W-:Y:S06]  /*17bb0*/  BAR.SYNC.DEFER_BLOCKING 0xd, 0x100 ;  /* 0x0344000000007b1d */ /* 0x002fec0000010000 */
.L_x_449:
[----:B0-2-4-:R-:W-:-:S05]  /*17bc0*/  IMAD.U32 R0, RZ, RZ, UR53 ;  /* 0x00000035ff007e24 */ /* 0x015fca000f8e00ff */
[----:B------:R-:W-:-:S13]  /*17bd0*/  ISETP.NE.AND P0, PT, R0, 0x3, PT ;  /* 0x000000030000780c */ /* 0x000fda0003f05270 */
[----:B------:R-:W-:Y:S05]  /*17be0*/  @!P0 BRA `(.L_x_478) ;  /* 0x0000000000048947 */ /* 0x000fea0003800000 */
[----:B------:R-:W-:Y:S01]  /*17bf0*/  BPT.TRAP 0x1 ;  /* 0x000000040000795c */ /* 0x000fe20000300000 */
.L_x_478:
[----:B------:R-:W-:Y:S01]  /*17c00*/  IMAD R0, R152, 0x8, R16 ;  /* 0x0000000898007824 */ /* 0x000fe200078e0210 */
[----:B-1----:R-:W-:-:S04]  /*17c10*/  SHF.L.U32 R3, R230, 0x1f, RZ ;  /* 0x0000001fe6037819 */ /* 0x002fc800000006ff */
[----:B------:R0:W1:Y:S01]  /*17c20*/  SYNCS.PHASECHK.TRANS64.TRYWAIT P2, [R0+URZ+0x33430], R3 ;  /* 0x03343003000075a7 */ /* 0x000062000804017f */
[----:B------:R-:W-:Y:S05]  /*17c30*/  @!P0 BRA `(.L_x_479) ;  /* 0x0000000000048947 */ /* 0x000fea0003800000 */
[----:B------:R-:W-:Y:S01]  /*17c40*/  BPT.TRAP 0x1 ;  /* 0x000000040000795c */ /* 0x000fe20000300000 */
.L_x_479:
[----:B-----5:R-:W2:Y:S01]  /*17c50*/  S2R R4, SR_TID.X ;  /* 0x0000000000047919 */ /* 0x020ea20000002100 */
[----:B------:R-:W-:Y:S01]  /*17c60*/  IMAD.MOV.U32 R25, RZ, RZ, RZ ;  /* 0x000000ffff197224 */ /* 0x000fe200078e00ff */
[----:B--2---:R-:W-:-:S04]  /*17c70*/  LOP3.LUT R4, R4, 0x7f, RZ, 0xc0, !PT ;  /* 0x0000007f04047812 */ /* 0x004fc800078ec0ff */
[----:B------:R-:W-:Y:S01]  /*17c80*/  ISETP.NE.AND P1, PT, R4, RZ, PT ;  /* 0x000000ff0400720c */ /* 0x000fe20003f25270 */
[----:B-1----:R-:W-:-:S12]  /*17c90*/  @P2 BRA `(.L_x_480) ;  /* 0x0000000000082947 */ /* 0x002fd80003800000 */
[----:B------:R-:W1:Y:S02]  /*17ca0*/  SYNCS.PHASECHK.TRANS64.TRYWAIT P2, [R0+URZ+0x33430], R3 ;  /* 0x03343003000075a7 */ /* 0x000e64000804017f */
[----:B-1----:R-:W-:Y:S05]  /*17cb0*/  @!P2 BRA `(.L_x_481) ;  /* 0x000001540044a947 */ /* 0x002fea0003800000 */
.L_x_480:
[----:B------:R-:W-:Y:S05]  /*17cc0*/  WARPSYNC.ALL ;  /* 0x0000000000007948 */ /* 0x000fea0003800000 */
[----:B01----:R-:W-:Y:S01]  /*17cd0*/  VIADD R3, R16, 0x24200 ;  /* 0x0002420010037836 */ /* 0x003fe20000000000 */
[----:B------:R-:W2:Y:S01]  /*17ce0*/  LDL R13, [R1] ;  /* 0x00000000010d7983 */ /* 0x000ea20000100800 */
[----:B------:R-:W-:Y:S01]  /*17cf0*/  R2UR UR28, R44 ;  /* 0x000000002c1c72ca */ /* 0x000fe200000e0000 */
[----:B------:R-:W-:Y:S01]  /*17d00*/  IMAD.MOV.U32 R5, RZ, RZ, -0x7fffffe0 ;  /* 0x80000020ff057424 */ /* 0x000fe200078e00ff */
[----:B------:R-:W-:Y:S01]  /*17d10*/  WARPGROUP.ARRIVE ;  /* 0x00000000000079c5 */ /* 0x000fe20000000000 */
[----:B------:R-:W-:Y:S01]  /*17d20*/  SHF.R.U32.HI R3, RZ, 0x4, R3 ;  /* 0x00000004ff037819 */ /* 0x000fe20000011603 */
[----:B------:R-:W-:Y:S01]  /*17d30*/  UMOV UR29, 0x80000020 ;  /* 0x80000020001d7882 */ /* 0x000fe20000000000 */
[----:B------:R-:W-:Y:S01]  /*17d40*/  MOV R7, 0x80000020 ;  /* 0x8000002000077802 */ /* 0x000fe20000000f00 */
[----:B------:R-:W-:Y:S01]  /*17d50*/  UMOV UR9, UR29 ;  /* 0x0000001d00097c82 */ /* 0x000fe20008000000 */
[----:B------:R-:W-:Y:S01]  /*17d60*/  LOP3.LUT R3, R3, 0x3fff, RZ, 0xc0, !PT ;  /* 0x00003fff03037812 */ /* 0x000fe200078ec0ff */
[----:B------:R-:W-:Y:S01]  /*17d70*/  UMOV UR5, UR29 ;  /* 0x0000001d00057c82 */ /* 0x000fe20008000000 */
[----:B------:R-:W-:Y:S01]  /*17d80*/  R2UR UR31, R5 ;  /* 0x00000000051f72ca */ /* 0x000fe200000e0000 */
[----:B------:R-:W-:Y:S01]  /*17d90*/  IMAD.MOV.U32 R9, RZ, RZ, -0x7fffffe0 ;  /* 0x80000020ff097424 */ /* 0x000fe200078e00ff */
[----:B---3--:R-:W-:Y:S01]  /*17da0*/  LOP3.LUT R14, R3, 0x10000, RZ, 0xfc, !PT ;  /* 0x00010000030e7812 */ /* 0x008fe200078efcff */
[----:B------:R-:W-:Y:S01]  /*17db0*/  UMOV UR13, UR29 ;  /* 0x0000001d000d7c82 */ /* 0x000fe20008000000 */
[----:B------:R-:W-:Y:S01]  /*17dc0*/  ULOP3.LUT UR28, UR28, 0x10000, URZ, 0xfc, !UPT ;  /* 0x000100001c1c7892 */ /* 0x000fe2000f8efc3f */
[----:B------:R-:W-:Y:S01]  /*17dd0*/  R2UR UR11, R7 ;  /* 0x00000000070b72ca */ /* 0x000fe200000e0000 */
[----:B------:R-:W-:Y:S01]  /*17de0*/  IMAD.MOV.U32 R7, RZ, RZ, -0x7fffffe0 ;  /* 0x80000020ff077424 */ /* 0x000fe200078e00ff */
[----:B------:R-:W-:Y:S01]  /*17df0*/  MOV R11, 0x80000020 ;  /* 0x80000020000b7802 */ /* 0x000fe20000000f00 */
[----:B------:R-:W-:Y:S01]  /*17e00*/  IMAD R4, R152, 0x780, R14 ;  /* 0x0000078098047824 */ /* 0x000fe200078e020e */
[----:B------:R-:W-:Y:S01]  /*17e10*/  UIADD3 UR48, UR28, 0x2, URZ ;  /* 0x000000021c307890 */ /* 0x000fe2000fffe03f */
[----:B------:R-:W-:Y:S01]  /*17e20*/  MOV R5, 0x80000020 ;  /* 0x8000002000057802 */ /* 0x000fe20000000f00 */
[----:B------:R-:W-:Y:S01]  /*17e30*/  UMOV UR8, UR28 ;  /* 0x0000001c00087c82 */ /* 0x000fe20008000000 */
[C---:B------:R-:W-:Y:S01]  /*17e40*/  VIADD R6, R4.reuse, 0x80 ;  /* 0x0000008004067836 */ /* 0x040fe20000000000 */
[C---:B------:R-:W-:Y:S01]  /*17e50*/  R2UR UR30, R4.reuse ;  /* 0x00000000041e72ca */ /* 0x040fe200000e0000 */
[----:B------:R-:W-:Y:S01]  /*17e60*/  UMOV UR4, UR28 ;  /* 0x0000001c00047c82 */ /* 0x000fe20008000000 */
[----:B------:R-:W-:Y:S01]  /*17e70*/  R2UR UR7, R7 ;  /* 0x00000000070772ca */ /* 0x000fe200000e0000 */
[----:B------:R-:W-:Y:S01]  /*17e80*/  VIADD R8, R4, 0x180 ;  /* 0x0000018004087836 */ /* 0x000fe20000000000 */
[----:B------:R-:W-:Y:S01]  /*17e90*/  R2UR UR10, R6 ;  /* 0x00000000060a72ca */ /* 0x000fe200000e0000 */
[C---:B------:R-:W-:Y:S01]  /*17ea0*/  VIADD R6, R4.reuse, 0x100 ;  /* 0x0000010004067836 */ /* 0x040fe20000000000 */
[----:B------:R-:W-:Y:S01]  /*17eb0*/  UMOV UR12, UR28 ;  /* 0x0000001c000c7c82 */ /* 0x000fe20008000000 */
[----:B------:R-:W-:Y:S01]  /*17ec0*/  IMAD.MOV.U32 R7, RZ, RZ, -0x7fffffe0 ;  /* 0x80000020ff077424 */ /* 0x000fe200078e00ff */
[----:B------:R-:W-:Y:S01]  /*17ed0*/  R2UR UR51, R11 ;  /* 0x000000000b3372ca */ /* 0x000fe200000e0000 */
[----:B------:R-:W-:Y:S01]  /*17ee0*/  VIADD R10, R4, 0x2 ;  /* 0x00000002040a7836 */ /* 0x000fe20000000000 */
[----:B------:R-:W-:Y:S01]  /*17ef0*/  R2UR UR6, R6 ;  /* 0x00000000060672ca */ /* 0x000fe200000e0000 */
[----:B------:R-:W-:Y:S01]  /*17f00*/  VIADD R6, R4, 0x200 ;  /* 0x0000020004067836 */ /* 0x000fe20000000000 */
[----:B------:R-:W-:Y:S01]  /*17f10*/  R2UR UR15, R7 ;  /* 0x00000000070f72ca */ /* 0x000fe200000e0000 */
[----:B------:R-:W-:Y:S01]  /*17f20*/  QGMMA.64x32x32.F32.E4M3.E4M3 R92, gdesc[UR28], RZ, !UPT, gsb0 ;  /* 0x006000001c5c79f3 */ /* 0x000fe2000c0008ff */
[----:B------:R-:W-:Y:S01]  /*17f30*/  R2UR UR50, R10 ;  /* 0x000000000a3272ca */ /* 0x000fe200000e0000 */
[----:B------:R-:W-:Y:S01]  /*17f40*/  UMOV UR49, 0x80000020 ;  /* 0x8000002000317882 */ /* 0x000fe20000000000 */
[----:B------:R-:W-:Y:S01]  /*17f50*/  R2UR UR14, R6 ;  /* 0x00000000060e72ca */ /* 0x000fe200000e0000 */
[C---:B------:R-:W-:Y:S01]  /*17f60*/  VIADD R6, R4.reuse, 0x82 ;  /* 0x0000008204067836 */ /* 0x040fe20000000000 */
[----:B------:R-:W-:Y:S01]  /*17f70*/  P2R R12, PR, RZ, 0x2 ;  /* 0x00000002ff0c7803 */ /* 0x000fe20000000000 */
[----:B------:R-:W-:Y:S01]  /*17f80*/  IMAD.MOV.U32 R7, RZ, RZ, -0x7fffffe0 ;  /* 0x80000020ff077424 */ /* 0x000fe200078e00ff */
[----:B------:R-:W-:Y:S01]  /*17f90*/  P2R R20, PR, RZ, 0x1 ;  /* 0x00000001ff147803 */ /* 0x000fe20000000000 */
[----:B------:R-:W-:-:S02]  /*17fa0*/  VIADD R10, R4, 0x280 ;  /* 0x00000280040a7836 */ /* 0x000fc40000000000 */
[----:B------:R-:W-:Y:S02]  /*17fb0*/  IMAD.MOV.U32 R11, RZ, RZ, -0x7fffffe0 ;  /* 0x80000020ff0b7424 */ /* 0x000fe400078e00ff */
[--C-:B------:R-:W-:Y:S02]  /*17fc0*/  IMAD.MOV.U32 R108, RZ, RZ, R25.reuse ;  /* 0x000000ffff6c7224 */ /* 0x100fe400078e0019 */
[--C-:B------:R-:W-:Y:S02]  /*17fd0*/  IMAD.MOV.U32 R110, RZ, RZ, R25.reuse ;  /* 0x000000ffff6e7224 */ /* 0x100fe400078e0019 */
[--C-:B------:R-:W-:Y:S02]  /*17fe0*/  IMAD.MOV.U32 R112, RZ, RZ, R25.reuse ;  /* 0x000000ffff707224 */ /* 0x100fe400078e0019 */
[--C-:B------:R-:W-:Y:S02]  /*17ff0*/  IMAD.MOV.U32 R114, RZ, RZ, R25.reuse ;  /* 0x000000ffff727224 */ /* 0x100fe400078e0019 */
[----:B------:R-:W-:-:S02]  /*18000*/  IMAD.MOV.U32 R116, RZ, RZ, R25 ;  /* 0x000000ffff747224 */ /* 0x000fc400078e0019 */
[----:B------:R-:W-:Y:S01]  /*18010*/  IMAD.MOV.U32 R118, RZ, RZ, R25 ;  /* 0x000000ffff767224 */ /* 0x000fe200078e0019 */
[----:B------:R-:W-:Y:S02]  /*18020*/  WARPGROUP.DEPBAR.LE gsb0, 0x0 ;  /* 0x00008000000079c5 */ /* 0x000fe40000010000 */
[----:B------:R-:W-:-:S06]  /*18030*/  WARPGROUP.ARRIVE ;  /* 0x00000000000079c5 */ /* 0x000fcc0000000000 */
[----:B------:R-:W-:Y:S01]  /*18040*/  QGMMA.64x32x32.F32.E4M3.E4M3 R76, gdesc[UR8], RZ, !UPT, gsb0 ;  /* 0x00600000084c79f3 */ /* 0x000fe2000c0008ff */
[----:B------:R-:W-:Y:S01]  /*18050*/  R2UR UR10, R8 ;  /* 0x00000000080a72ca */ /* 0x000fe200000e0000 */
[----:B------:R-:W-:Y:S01]  /*18060*/  UMOV UR8, UR28 ;  /* 0x0000001c00087c82 */ /* 0x000fe20008000000 */
[----:B------:R-:W-:Y:S01]  /*18070*/  R2UR UR11, R9 ;  /* 0x00000000090b72ca */ /* 0x000fe200000e0000 */
[----:B------:R-:W-:Y:S01]  /*18080*/  UMOV UR9, UR29 ;  /* 0x0000001d00097c82 */ /* 0x000fe20008000000 */
[----:B------:R-:W-:Y:S02]  /*18090*/  VIADD R8, R4, 0x102 ;  /* 0x0000010204087836 */ /* 0x000fe40000000000 */
[----:B------:R-:W-:Y:S01]  /*180a0*/  IMAD.MOV.U32 R9, RZ, RZ, -0x7fffffe0 ;  /* 0x80000020ff097424 */ /* 0x000fe200078e00ff */
[----:B------:R-:W-:Y:S02]  /*180b0*/  WARPGROUP.DEPBAR.LE gsb0, 0x0 ;  /* 0x00008000000079c5 */ /* 0x000fe40000010000 */
[----:B------:R-:W-:-:S06]  /*180c0*/  WARPGROUP.ARRIVE ;  /* 0x00000000000079c5 */ /* 0x000fcc0000000000 */
[----:B------:R-:W-:Y:S01]  /*180d0*/  QGMMA.64x32x32.F32.E4M3.E4M3 R60, gdesc[UR4], RZ, !UPT, gsb0 ;  /* 0x00600000043c79f3 */ /* 0x000fe2000c0008ff */
[----:B------:R-:W-:Y:S01]  /*180e0*/  R2UR UR6, R6 ;  /* 0x00000000060672ca */ /* 0x000fe200000e0000 */
[----:B------:R-:W-:Y:S01]  /*180f0*/  UMOV UR4, UR48 ;  /* 0x0000003000047c82 */ /* 0x000fe20008000000 */
[----:B------:R-:W-:Y:S01]  /*18100*/  R2UR UR7, R7 ;  /* 0x00000000070772ca */ /* 0x000fe200000e0000 */
[----:B------:R-:W-:Y:S01]  /*18110*/  UMOV UR5, UR49 ;  /* 0x0000003100057c82 */ /* 0x000fe20008000000 */
[----:B------:R-:W-:Y:S01]  /*18120*/  VIADD R6, R4, 0x182 ;  /* 0x0000018204067836 */ /* 0x000fe20000000000 */
[----:B------:R-:W-:Y:S01]  /*18130*/  MOV R7, 0x80000020 ;  /* 0x8000002000077802 */ /* 0x000fe20000000f00 */
        /* <DEDUP_REMOVED lines=10> */
[----:B------:R-:W-:Y:S01]  /*181e0*/  WARPGROUP.ARRIVE ;  /* 0x00000000000079c5 */ /* 0x000fe20000000000 */
[----:B--2---:R-:W-:-:S05]  /*181f0*/  IADD3 R157, R157, 0xa0, -R13 ;  /* 0x000000a09d9d7810 */ /* 0x004fca0007ffe80d */
[----:B------:R-:W-:Y:S01]  /*18200*/  QGMMA.64x32x32.F32.E4M3.E4M3 R28, gdesc[UR12], RZ, !UPT, gsb0 ;  /* 0x006000000c1c79f3 */ /* 0x000fe2000c0008ff */
[----:B------:R-:W-:Y:S01]  /*18210*/  UMOV UR12, UR48 ;  /* 0x00000030000c7c82 */ /* 0x000fe20008000000 */
[----:B------:R-:W-:Y:S01]  /*18220*/  UMOV UR13, UR49 ;  /* 0x00000031000d7c82 */ /* 0x000fe20008000000 */
[----:B------:R-:W-:Y:S02]  /*18230*/  WARPGROUP.DEPBAR.LE gsb0, 0x0 ;  /* 0x00008000000079c5 */ /* 0x000fe40000010000 */
[----:B------:R-:W-:-:S06]  /*18240*/  WARPGROUP.ARRIVE ;  /* 0x00000000000079c5 */ /* 0x000fcc0000000000 */
[----:B------:R-:W-:Y:S01]  /*18250*/  QGMMA.64x32x32.F32.E4M3.E4M3 R92, gdesc[UR48], R92, gsb0 ;  /* 0x00600000305c79f3 */ /* 0x000fe2000800085c */
[----:B------:R-:W-:Y:S01]  /*18260*/  R2UR UR50, R8 ;  /* 0x00000000083272ca */ /* 0x000fe200000e0000 */
[----:B------:R-:W-:Y:S01]  /*18270*/  VIADD R8, R4, 0x202 ;  /* 0x0000020204087836 */ /* 0x000fe20000000000 */
[----:B------:R-:W-:Y:S01]  /*18280*/  R2UR UR51, R9 ;  /* 0x00000000093372ca */ /* 0x000fe200000e0000 */
[----:B------:R-:W-:-:S03]  /*18290*/  IMAD.MOV.U32 R9, RZ, RZ, -0x7fffffe0 ;  /* 0x80000020ff097424 */ /* 0x000fc600078e00ff */
[----:B------:R-:W-:Y:S01]  /*182a0*/  R2UR UR14, R8 ;  /* 0x00000000080e72ca */ /* 0x000fe200000e0000 */
[----:B------:R-:W-:Y:S01]  /*182b0*/  VIADD R8, R4, 0x380 ;  /* 0x0000038004087836 */ /* 0x000fe20000000000 */
[----:B------:R-:W-:Y:S01]  /*182c0*/  R2UR UR15, R9 ;  /* 0x00000000090f72ca */ /* 0x000fe200000e0000 */
[----:B------:R-:W-:Y:S01]  /*182d0*/  IMAD.MOV.U32 R9, RZ, RZ, -0x7fffffe0 ;  /* 0x80000020ff097424 */ /* 0x000fe200078e00ff */
[----:B------:R-:W-:Y:S02]  /*182e0*/  WARPGROUP.DEPBAR.LE gsb0, 0x0 ;  /* 0x00008000000079c5 */ /* 0x000fe40000010000 */
[----:B------:R-:W-:-:S06]  /*182f0*/  WARPGROUP.ARRIVE ;  /* 0x00000000000079c5 */ /* 0x000fcc0000000000 */
[----:B------:R-:W-:Y:S01]  /*18300*/  QGMMA.64x32x32.F32.E4M3.E4M3 R76, gdesc[UR4], R76, gsb0 ;  /* 0x00600000044c79f3 */ /* 0x000fe2000800084c */
[----:B------:R-:W-:Y:S01]  /*18310*/  R2UR UR6, R10 ;  /* 0x000000000a0672ca */ /* 0x000fe200000e0000 */
[----:B------:R-:W-:Y:S01]  /*18320*/  UIADD3 UR4, UR28, 0x200, URZ ;  /* 0x000002001c047890 */ /* 0x000fe2000fffe03f */
[----:B------:R-:W-:Y:S01]  /*18330*/  R2UR UR7, R11 ;  /* 0x000000000b0772ca */ /* 0x000fe200000e0000 */
[----:B------:R-:W-:Y:S01]  /*18340*/  UMOV UR5, 0x80000020 ;  /* 0x8000002000057882 */ /* 0x000fe20000000000 */
[----:B------:R-:W-:Y:S01]  /*18350*/  VIADD R10, R4, 0x282 ;  /* 0x00000282040a7836 */ /* 0x000fe20000000000 */
[----:B------:R-:W-:Y:S01]  /*18360*/  UMOV UR17, UR5 ;  /* 0x0000000500117c82 */ /* 0x000fe20008000000 */
[----:B------:R-:W-:Y:S02]  /*18370*/  IMAD.MOV.U32 R11, RZ, RZ, -0x7fffffe0 ;  /* 0x80000020ff0b7424 */ /* 0x000fe400078e00ff */
[----:B------:R-:W-:Y:S01]  /*18380*/  UMOV UR16, UR4 ;  /* 0x0000000400107c82 */ /* 0x000fe20008000000 */
[----:B------:R-:W-:-:S02]  /*18390*/  WARPGROUP.DEPBAR.LE gsb0, 0x0 ;  /* 0x00008000000079c5 */ /* 0x000fc40000010000 */
[----:B------:R-:W-:-:S06]  /*183a0*/  WARPGROUP.ARRIVE ;  /* 0x00000000000079c5 */ /* 0x000fcc0000000000 */
[----:B------:R-:W-:Y:S03]  /*183b0*/  QGMMA.64x32x32.F32.E4M3.E4M3 R60, gdesc[UR48], R60, gsb0 ;  /* 0x00600000303c79f3 */ /* 0x000fe6000800083c */
[----:B------:R-:W-:Y:S02]  /*183c0*/  WARPGROUP.DEPBAR.LE gsb0, 0x0 ;  /* 0x00008000000079c5 */ /* 0x000fe40000010000 */
[----:B------:R-:W-:-:S06]  /*183d0*/  WARPGROUP.ARRIVE ;  /* 0x00000000000079c5 */ /* 0x000fcc0000000000 */
[----:B------:R-:W-:Y:S01]  /*183e0*/  QGMMA.64x32x32.F32.E4M3.E4M3 R44, gdesc[UR8], R44, gsb0 ;  /* 0x00600000082c79f3 */ /* 0x000fe2000800082c */
        /* <DEDUP_REMOVED lines=18> */
[----:B------:R-:W-:Y:S02]  /*18510*/  R2UR UR6, R8 ;  /* 0x00000000080672ca */ /* 0x000fe400000e0000 */
[----:B------:R-:W-:Y:S01]  /*18520*/  R2UR UR7, R9 ;  /* 0x00000000090772ca */ /* 0x000fe200000e0000 */
[----:B------:R-:W-:Y:S01]  /*18530*/  IMAD.MOV.U32 R9, RZ, RZ, -0x7fffffe0 ;  /* 0x80000020ff097424 */ /* 0x000fe200078e00ff */
[----:B------:R-:W-:-:S04]  /*18540*/  IADD3 R8, R4, 0x480, RZ ;  /* 0x0000048004087810 */ /* 0x000fc80007ffe0ff */
        /* <DEDUP_REMOVED lines=25> */
[----:B------:R-:W-:Y:S01]  /*186e0*/  IMAD.MOV.U32 R7, RZ, RZ, -0x7fffffe0 ;  /* 0x80000020ff077424 */ /* 0x000fe200078e00ff */
[----:B------:R-:W-:Y:S01]  /*186f0*/  IADD3 R6, R4, 0x402, RZ ;  /* 0x0000040204067810 */ /* 0x000fe20007ffe0ff */
[----:B------:R-:W-:Y:S02]  /*18700*/  WARPGROUP.DEPBAR.LE gsb0, 0x0 ;  /* 0x00008000000079c5 */ /* 0x000fe40000010000 */
[----:B------:R-:W-:-:S06]  /*18710*/  WARPGROUP.ARRIVE ;  /* 0x00000000000079c5 */ /* 0x000fcc0000000000 */
[----:B------:R-:W-:Y:S01]  /*18720*/  QGMMA.64x32x32.F32.E4M3.E4M3 R28, gdesc[UR16], R28, gsb0 ;  /* 0x00600000101c79f3 */ /* 0x000fe2000800081c */
        /* <DEDUP_REMOVED lines=26> */
[----:B------:R-:W-:Y:S02]  /*188d0*/  MOV R11, 0x80000020 ;  /* 0x80000020000b7802 */ /* 0x000fe40000000f00 */
        /* <DEDUP_REMOVED lines=30> */
[----:B------:R-:W-:Y:S01]  /*18ac0*/  IMAD R8, R148, -0xa0, R157 ;  /* 0xffffff6094087824 */ /* 0x000fe200078e029d */
[----:B------:R-:W-:-:S04]  /*18ad0*/  R2UR UR27, R9 ;  /* 0x00000000091b72ca */ /* 0x000fc800000e0000 */
[C---:B------:R-:W-:Y:S02]  /*18ae0*/  ISETP.GT.AND P4, PT, R8.reuse, RZ, PT ;  /* 0x000000ff0800720c */ /* 0x040fe40003f84270 */
[C---:B------:R-:W-:Y:S02]  /*18af0*/  ISETP.GT.AND P5, PT, R8.reuse, 0x1, PT ;  /* 0x000000010800780c */ /* 0x040fe40003fa4270 */
[C---:B------:R-:W-:Y:S02]  /*18b00*/  ISETP.GT.AND P2, PT, R8.reuse, 0x8, PT ;  /* 0x000000080800780c */ /* 0x040fe40003f44270 */
[C---:B------:R-:W-:Y:S02]  /*18b10*/  ISETP.GT.AND P3, PT, R8.reuse, 0x9, PT ;  /* 0x000000090800780c */ /* 0x040fe40003f64270 */
[C---:B------:R-:W-:Y:S02]  /*18b20*/  ISETP.GT.AND P6, PT, R8.reuse, 0x80, PT ;  /* 0x000000800800780c */ /* 0x040fe40003fc4270 */
[----:B------:R-:W-:-:S02]  /*18b30*/  ISETP.GT.AND P1, PT, R8, 0x81, PT ;  /* 0x000000810800780c */ /* 0x000fc40003f24270 */
[----:B------:R-:W-:Y:S01]  /*18b40*/  ISETP.GT.AND P0, PT, R8, 0x88, PT ;  /* 0x000000880800780c */ /* 0x000fe20003f04270 */
[----:B------:R-:W-:Y:S02]  /*18b50*/  WARPGROUP.DEPBAR.LE gsb0, 0x0 ;  /* 0x00008000000079c5 */ /* 0x000fe40000010000 */
[----:B------:R-:W-:-:S06]  /*18b60*/  WARPGROUP.ARRIVE ;  /* 0x00000000000079c5 */ /* 0x000fcc0000000000 */
[----:B------:R-:W-:Y:S01]  /*18b70*/  QGMMA.64x32x32.F32.E4M3.E4M3 R76, gdesc[UR16], R76, gsb0 ;  /* 0x00600000104c79f3 */ /* 0x000fe2000800084c */
[----:B------:R-:W-:Y:S01]  /*18b80*/  R2UR UR18, R10 ;  /* 0x000000000a1272ca */ /* 0x000fe200000e0000 */
[----:B------:R-:W-:Y:S01]  /*18b90*/  UIADD3 UR16, UR28, 0x402, URZ ;  /* 0x000004021c107890 */ /* 0x000fe2000fffe03f */
[----:B------:R-:W-:Y:S01]  /*18ba0*/  R2UR UR19, R11 ;  /* 0x000000000b1372ca */ /* 0x000fe200000e0000 */
[----:B------:R-:W-:Y:S01]  /*18bb0*/  UMOV UR17, 0x80000020 ;  /* 0x8000002000117882 */ /* 0x000fe20000000000 */
[----:B------:R-:W-:Y:S02]  /*18bc0*/  WARPGROUP.DEPBAR.LE gsb0, 0x0 ;  /* 0x00008000000079c5 */ /* 0x000fe40000010000 */
[----:B------:R-:W-:-:S06]  /*18bd0*/  WARPGROUP.ARRIVE ;  /* 0x00000000000079c5 */ /* 0x000fcc0000000000 */
[----:B------:R-:W-:Y:S03]  /*18be0*/  QGMMA.64x32x32.F32.E4M3.E4M3 R60, gdesc[UR12], R60, gsb0 ;  /* 0x006000000c3c79f3 */ /* 0x000fe6000800083c */
[----:B------:R-:W-:Y:S02]  /*18bf0*/  WARPGROUP.DEPBAR.LE gsb0, 0x0 ;  /* 0x00008000000079c5 */ /* 0x000fe40000010000 */
[----:B------:R-:W-:-:S06]  /*18c00*/  WARPGROUP.ARRIVE ;  /* 0x00000000000079c5 */ /* 0x000fcc0000000000 */
[----:B------:R-:W-:Y:S01]  /*18c10*/  QGMMA.64x32x32.F32.E4M3.E4M3 R44, gdesc[UR20], R44, gsb0 ;  /* 0x00600000142c79f3 */ /* 0x000fe2000800082c */
[----:B------:R-:W-:Y:S01]  /*18c20*/  R2UR UR23, R5 ;  /* 0x00000000051772ca */ /* 0x000fe200000e0000 */
[----:B------:R-:W-:Y:S01]  /*18c30*/  UMOV UR20, UR16 ;  /* 0x0000001000147c82 */ /* 0x000fe20008000000 */
[----:B------:R-:W-:Y:S01]  /*18c40*/  UMOV UR21, UR17 ;  /* 0x0000001100157c82 */ /* 0x000fe20008000000 */
[----:B------:R-:W-:Y:S02]  /*18c50*/  WARPGROUP.DEPBAR.LE gsb0, 0x0 ;  /* 0x00008000000079c5 */ /* 0x000fe40000010000 */
[----:B------:R-:W-:-:S06]  /*18c60*/  WARPGROUP.ARRIVE ;  /* 0x00000000000079c5 */ /* 0x000fcc0000000000 */
[----:B------:R-:W-:Y:S03]  /*18c70*/  QGMMA.64x32x32.F32.E4M3.E4M3 R28, gdesc[UR24], R28, gsb0 ;  /* 0x00600000181c79f3 */ /* 0x000fe6000800081c */
[----:B------:R-:W-:Y:S02]  /*18c80*/  WARPGROUP.DEPBAR.LE gsb0, 0x0 ;  /* 0x00008000000079c5 */ /* 0x000fe40000010000 */
[----:B------:R-:W-:-:S06]  /*18c90*/  WARPGROUP.ARRIVE ;  /* 0x00000000000079c5 */ /* 0x000fcc0000000000 */
[----:B------:R-:W-:Y:S01]  /*18ca0*/  QGMMA.64x32x32.F32.E4M3.E4M3 R92, gdesc[UR16], R92, gsb0 ;  /* 0x00600000105c79f3 */ /* 0x000fe2000800085c */
[----:B------:R-:W-:Y:S01]  /*18cb0*/  R2UR UR18, R6 ;  /* 0x00000000061272ca */ /* 0x000fe200000e0000 */
[----:B------:R-:W-:Y:S01]  /*18cc0*/  VIADD R6, R4, 0x602 ;  /* 0x0000060204067836 */ /* 0x000fe20000000000 */
[----:B------:R-:W-:Y:S01]  /*18cd0*/  R2UR UR19, R7 ;  /* 0x00000000071372ca */ /* 0x000fe200000e0000 */
[----:B------:R-:W-:Y:S01]  /*18ce0*/  IMAD.MOV.U32 R7, RZ, RZ, -0x7fffffe0 ;  /* 0x80000020ff077424 */ /* 0x000fe200078e00ff */
[----:B------:R-:W-:Y:S02]  /*18cf0*/  WARPGROUP.DEPBAR.LE gsb0, 0x0 ;  /* 0x00008000000079c5 */ /* 0x000fe40000010000 */
[----:B------:R-:W-:Y:S01]  /*18d00*/  WARPGROUP.ARRIVE ;  /* 0x00000000000079c5 */ /* 0x000fe20000000000 */
[----:B------:R-:W-:Y:S01]  /*18d10*/  FSEL R11, R92, -INF , P4 ;  /* 0xff8000005c0b7808 */ /* 0x000fe20002000000 */
[----:B------:R-:W-:Y:S01]  /*18d20*/  IMAD.MOV.U32 R92, RZ, RZ, R25 ;  /* 0x000000ffff5c7224 */ /* 0x000fe200078e0019 */
[----:B------:R-:W-:-:S02]  /*18d30*/  FSEL R93, R93, -INF , P5 ;  /* 0xff8000005d5d7808 */ /* 0x000fc40002800000 */
[----:B------:R-:W-:-:S04]  /*18d40*/  FSEL R21, R96, -INF , P2 ;  /* 0xff80000060157808 */ /* 0x000fc80001000000 */
[----:B------:R-:W-:Y:S01]  /*18d50*/  QGMMA.64x32x32.F32.E4M3.E4M3 R76, gdesc[UR16], R76, gsb0 ;  /* 0x00600000104c79f3 */ /* 0x000fe2000800084c */
[----:B------:R-:W-:Y:S01]  /*18d60*/  R2UR UR18, R6 ;  /* 0x00000000061272ca */ /* 0x000fe200000e0000 */
[C---:B------:R-:W-:Y:S01]  /*18d70*/  VIADD R6, R4.reuse, 0x682 ;  /* 0x0000068204067836 */ /* 0x040fe20000000000 */
[----:B------:R-:W-:Y:S01]  /*18d80*/  R2UR UR19, R7 ;  /* 0x00000000071372ca */ /* 0x000fe200000e0000 */
[----:B------:R-:W-:Y:S01]  /*18d90*/  IMAD.MOV.U32 R7, RZ, RZ, -0x7fffffe0 ;  /* 0x80000020ff077424 */ /* 0x000fe200078e00ff */
[----:B------:R-:W-:Y:S01]  /*18da0*/  FMNMX.FTZ R10, R11, R93, !PT ;  /* 0x0000005d0b0a7209 */ /* 0x000fe20007810000 */
[----:B------:R-:W-:Y:S01]  /*18db0*/  VIADD R4, R4, 0x702 ;  /* 0x0000070204047836 */ /* 0x000fe20000000000 */
[----:B------:R-:W-:Y:S01]  /*18dc0*/  FSEL R3, R94, -INF , P4 ;  /* 0xff8000005e037808 */ /* 0x000fe20002000000 */
[--C-:B------:R-:W-:Y:S01]  /*18dd0*/  IMAD.MOV.U32 R94, RZ, RZ, R25.reuse ;  /* 0x000000ffff5e7224 */ /* 0x100fe200078e0019 */
[----:B------:R-:W-:Y:S01]  /*18de0*/  ISETP.GT.AND P4, PT, R8, 0x10, PT ;  /* 0x000000100800780c */ /* 0x000fe20003f84270 */
[----:B------:R-:W-:Y:S01]  /*18df0*/  IMAD.MOV.U32 R96, RZ, RZ, R25 ;  /* 0x000000ffff607224 */ /* 0x000fe200078e0019 */
[----:B------:R-:W-:-:S02]  /*18e00*/  FSEL R97, R97, -INF , P3 ;  /* 0xff80000061617808 */ /* 0x000fc40001800000 */
[----:B------:R-:W-:Y:S02]  /*18e10*/  FMNMX.FTZ R10, R21, R10, !PT ;  /* 0x0000000a150a7209 */ /* 0x000fe40007810000 */
[----:B------:R-:W-:Y:S02]  /*18e20*/  FSEL R95, R95, -INF , P5 ;  /* 0xff8000005f5f7808 */ /* 0x000fe40002800000 */
[----:B------:R-:W-:Y:S02]  /*18e30*/  ISETP.GT.AND P5, PT, R8, 0x11, PT ;  /* 0x000000110800780c */ /* 0x000fe40003fa4270 */
[----:B------:R-:W-:Y:S01]  /*18e40*/  FSEL R27, R100, -INF , P4 ;  /* 0xff800000641b7808 */ /* 0x000fe20002000000 */
[--C-:B------:R-:W-:Y:S01]  /*18e50*/  IMAD.MOV.U32 R100, RZ, RZ, R25.reuse ;  /* 0x000000ffff647224 */ /* 0x100fe200078e0019 */
[----:B------:R-:W-:Y:S02]  /*18e60*/  FMNMX.FTZ R10, R97, R10, !PT ;  /* 0x0000000a610a7209 */ /* 0x000fe40007810000 */
[----:B------:R-:W-:Y:S01]  /*18e70*/  FSEL R9, R98, -INF , P2 ;  /* 0xff80000062097808 */ /* 0x000fe20001000000 */
[----:B------:R-:W-:Y:S01]  /*18e80*/  IMAD.MOV.U32 R98, RZ, RZ, R25 ;  /* 0x000000ffff627224 */ /* 0x000fe200078e0019 */
        /* <DEDUP_REMOVED lines=9> */
[----:B------:R-:W-:Y:S02]  /*18f20*/  FSEL R105, R105, -INF , P3 ;  /* 0xff80000069697808 */ /* 0x000fe40001800000 */
[----:B------:R-:W-:Y:S02]  /*18f30*/  ISETP.GT.AND P5, PT, R8, 0x20, PT ;  /* 0x000000200800780c */ /* 0x000fe40003fa4270 */
[----:B------:R-:W-:Y:S02]  /*18f40*/  FMNMX.FTZ R10, R109, R10, !PT ;  /* 0x0000000a6d0a7209 */ /* 0x000fe40007810000 */
[----:B------:R-:W-:Y:S01]  /*18f50*/  FSEL R13, R102, -INF , P4 ;  /* 0xff800000660d7808 */ /* 0x000fe20002000000 */
[----:B------:R-:W-:Y:S01]  /*18f60*/  IMAD.MOV.U32 R102, RZ, RZ, R25 ;  /* 0x000000ffff667224 */ /* 0x000fe200078e0019 */
[----:B------:R-:W-:-:S02]  /*18f70*/  ISETP.GT.AND P4, PT, R8, 0x21, PT ;  /* 0x000000210800780c */ /* 0x000fc40003f84270 */
[----:B------:R-:W-:Y:S02]  /*18f80*/  FMNMX.FTZ R10, R105, R10, !PT ;  /* 0x0000000a690a7209 */ /* 0x000fe40007810000 */
[----:B------:R-:W-:Y:S02]  /*18f90*/  FSEL R107, R107, -INF , P3 ;  /* 0xff8000006b6b7808 */ /* 0x000fe40001800000 */
[----:B------:R-:W-:Y:S02]  /*18fa0*/  ISETP.GT.AND P3, PT, R8, 0x28, PT ;  /* 0x000000280800780c */ /* 0x000fe40003f64270 */
[----:B------:R-:W-:Y:S01]  /*18fb0*/  FSEL R15, R106, -INF , P2 ;  /* 0xff8000006a0f7808 */ /* 0x000fe20001000000 */
[--C-:B------:R-:W-:Y:S01]  /*18fc0*/  IMAD.MOV.U32 R106, RZ, RZ, R25.reuse ;  /* 0x000000ffff6a7224 */ /* 0x100fe200078e0019 */
[----:B------:R-:W-:Y:S01]  /*18fd0*/  ISETP.GT.AND P2, PT, R8, 0x29, PT ;  /* 0x000000290800780c */ /* 0x000fe20003f44270 */
[----:B------:R-:W-:Y:S02]  /*18fe0*/  WARPGROUP.DEPBAR.LE gsb0, 0x0 ;  /* 0x00008000000079c5 */ /* 0x000fe40000010000 */
[----:B------:R-:W-:Y:S01]  /*18ff0*/  WARPGROUP.ARRIVE ;  /* 0x00000000000079c5 */ /* 0x000fe20000000000 */
[----:B------:R-:W-:Y:S01]  /*19000*/  FSEL R111, R76, -INF , P5 ;  /* 0xff8000004c6f7808 */ /* 0x000fe20002800000 */
[----:B------:R-:W-:Y:S01]  /*19010*/  IMAD.MOV.U32 R76, RZ, RZ, R25 ;  /* 0x000000ffff4c7224 */ /* 0x000fe200078e0019 */
[----:B------:R-:W-:-:S02]  /*19020*/  FSEL R77, R77, -INF , P4 ;  /* 0xff8000004d4d7808 */ /* 0x000fc40002000000 */
[----:B------:R-:W-:Y:S01]  /*19030*/  FMNMX.FTZ R10, R111, R10, !PT ;  /* 0x0000000a6f0a7209 */ /* 0x000fe20007810000 */
[----:B------:R-:W-:Y:S01]  /*19040*/  QGMMA.64x32x32.F32.E4M3.E4M3 R60, gdesc[UR16], R60, gsb0 ;  /* 0x00600000103c79f3 */ /* 0x000fe2000800083c */
[----:B------:R-:W-:Y:S02]  /*19050*/  R2UR UR18, R6 ;  /* 0x00000000061272ca */ /* 0x000fe400000e0000 */
[----:B------:R-:W-:Y:S02]  /*19060*/  R2UR UR19, R7 ;  /* 0x00000000071372ca */ /* 0x000fe400000e0000 */
        /* <DEDUP_REMOVED lines=13> */
[----:B------:R-:W-:Y:S01]  /*19140*/  FSEL R7, R82, -INF , P3 ;  /* 0xff80000052077808 */ /* 0x000fe20001800000 */
[----:B------:R-:W-:Y:S01]  /*19150*/  IMAD.MOV.U32 R82, RZ, RZ, R25 ;  /* 0x000000ffff527224 */ /* 0x000fe200078e0019 */
[----:B------:R-:W-:Y:S02]  /*19160*/  ISETP.GT.AND P3, PT, R8, 0x38, PT ;  /* 0x000000380800780c */ /* 0x000fe40003f64270 */
[----:B------:R-:W-:Y:S02]  /*19170*/  FSEL R119, R85, -INF , P4 ;  /* 0xff80000055777808 */ /* 0x000fe40002000000 */
[----:B------:R-:W-:Y:S02]  /*19180*/  FMNMX.FTZ R10, R117, R10, !PT ;  /* 0x0000000a750a7209 */ /* 0x000fe40007810000 */
[----:B------:R-:W-:Y:S02]  /*19190*/  R2UR UR22, R4 ;  /* 0x00000000041672ca */ /* 0x000fe400000e0000 */
[----:B------:R-:W-:-:S02]  /*191a0*/  FSEL R83, R83, -INF , P2 ;  /* 0xff80000053537808 */ /* 0x000fc40001000000 */
[----:B------:R-:W-:Y:S02]  /*191b0*/  ISETP.GT.AND P2, PT, R8, 0x39, PT ;  /* 0x000000390800780c */ /* 0x000fe40003f44270 */
[----:B------:R-:W-:Y:S01]  /*191c0*/  FSEL R121, R88, -INF , P3 ;  /* 0xff80000058797808 */ /* 0x000fe20001800000 */
[--C-:B------:R-:W-:Y:S01]  /*191d0*/  IMAD.MOV.U32 R88, RZ, RZ, R25.reuse ;  /* 0x000000ffff587224 */ /* 0x100fe200078e0019 */
[----:B------:R-:W-:Y:S02]  /*191e0*/  FMNMX.FTZ R10, R119, R10, !PT ;  /* 0x0000000a770a7209 */ /* 0x000fe40007810000 */
[----:B------:R-:W-:Y:S01]  /*191f0*/  FSEL R81, R86, -INF , P5 ;  /* 0xff80000056517808 */ /* 0x000fe20002800000 */
[----:B------:R-:W-:Y:S01]  /*19200*/  IMAD.MOV.U32 R86, RZ, RZ, R25 ;  /* 0x000000ffff567224 */ /* 0x000fe200078e0019 */
[----:B------:R-:W-:Y:S02]  /*19210*/  ISETP.GT.AND P5, PT, R8, 0x40, PT ;  /* 0x000000400800780c */ /* 0x000fe40003fa4270 */
[----:B------:R-:W-:-:S02]  /*19220*/  FSEL R123, R89, -INF , P2 ;  /* 0xff800000597b7808 */ /* 0x000fc40001000000 */
[----:B------:R-:W-:Y:S02]  /*19230*/  FMNMX.FTZ R10, R121, R10, !PT ;  /* 0x0000000a790a7209 */ /* 0x000fe40007810000 */
[----:B------:R-:W-:Y:S02]  /*19240*/  FSEL R87, R87, -INF , P4 ;  /* 0xff80000057577808 */ /* 0x000fe40002000000 */
[----:B------:R-:W-:Y:S02]  /*19250*/  ISETP.GT.AND P4, PT, R8, 0x41, PT ;  /* 0x000000410800780c */ /* 0x000fe40003f84270 */
[----:B------:R-:W-:Y:S02]  /*19260*/  FMNMX.FTZ R10, R123, R10, !PT ;  /* 0x0000000a7b0a7209 */ /* 0x000fe40007810000 */
[----:B------:R-:W-:Y:S01]  /*19270*/  FSEL R85, R90, -INF , P3 ;  /* 0xff8000005a557808 */ /* 0x000fe20001800000 */
[----:B------:R-:W-:Y:S01]  /*19280*/  IMAD.MOV.U32 R90, RZ, RZ, R25 ;  /* 0x000000ffff5a7224 */ /* 0x000fe200078e0019 */
        /* <DEDUP_REMOVED lines=25> */
[----:B------:R-:W-:Y:S01]  /*19420*/  FSEL R137, R72, -INF , P3 ;  /* 0xff80000048897808 */ /* 0x000fe20001800000 */
[----:B------:R-:W-:Y:S01]  /*19430*/  IMAD.MOV.U32 R72, RZ, RZ, R25 ;  /* 0x000000ffff487224 */ /* 0x000fe200078e0019 */
[----:B------:R-:W-:Y:S02]  /*19440*/  FMNMX.FTZ R10, R135, R10, !PT ;  /* 0x0000000a870a7209 */ /* 0x000fe40007810000 */
[----:B------:R-:W-:-:S02]  /*19450*/  FSEL R69, R70, -INF , P5 ;  /* 0xff80000046457808 */ /* 0x000fc40002800000 */
[C---:B------:R-:W-:Y:S02]  /*19460*/  ISETP.GT.AND P5, PT, R8.reuse, 0x60, PT ;  /* 0x000000600800780c */ /* 0x040fe40003fa4270 */
[----:B------:R-:W-:Y:S02]  /*19470*/  FSEL R147, R73, -INF , P2 ;  /* 0xff80000049937808 */ /* 0x000fe40001000000 */
[----:B------:R-:W-:Y:S02]  /*19480*/  FMNMX.FTZ R10, R137, R10, !PT ;  /* 0x0000000a890a7209 */ /* 0x000fe40007810000 */
[----:B------:R-:W-:Y:S02]  /*19490*/  FSEL R71, R71, -INF , P4 ;  /* 0xff80000047477808 */ /* 0x000fe40002000000 */
[----:B------:R-:W-:Y:S02]  /*194a0*/  ISETP.GT.AND P4, PT, R8, 0x61, PT ;  /* 0x000000610800780c */ /* 0x000fe40003f84270 */
[----:B------:R-:W-:-:S02]  /*194b0*/  FMNMX.FTZ R10, R147, R10, !PT ;  /* 0x0000000a930a7209 */ /* 0x000fc40007810000 */
[----:B------:R-:W-:Y:S01]  /*194c0*/  FSEL R73, R74, -INF , P3 ;  /* 0xff8000004a497808 */ /* 0x000fe20001800000 */
[----:B------:R-:W-:Y:S01]  /*194d0*/  IMAD.MOV.U32 R74, RZ, RZ, R25 ;  /* 0x000000ffff4a7224 */ /* 0x000fe200078e0019 */
[----:B------:R-:W-:Y:S02]  /*194e0*/  ISETP.GT.AND P3, PT, R8, 0x68, PT ;  /* 0x000000680800780c */ /* 0x000fe40003f64270 */
[----:B------:R-:W-:Y:S01]  /*194f0*/  FSEL R75, R75, -INF , P2 ;  /* 0xff8000004b4b7808 */ /* 0x000fe20001000000 */
[----:B------:R-:W-:Y:S02]  /*19500*/  WARPGROUP.DEPBAR.LE gsb0, 0x0 ;  /* 0x00008000000079c5 */ /* 0x000fe40000010000 */
[----:B------:R-:W-:Y:S01]  /*19510*/  WARPGROUP.ARRIVE ;  /* 0x00000000000079c5 */ /* 0x000fe20000000000 */
[----:B------:R-:W-:Y:S02]  /*19520*/  FSEL R143, R44, -INF , P5 ;  /* 0xff8000002c8f7808 */ /* 0x000fe40002800000 */
[----:B------:R-:W-:-:S02]  /*19530*/  FSEL R139, R45, -INF , P4 ;  /* 0xff8000002d8b7808 */ /* 0x000fc40002000000 */
[----:B------:R-:W-:Y:S01]  /*19540*/  FMNMX.FTZ R10, R143, R10, !PT ;  /* 0x0000000a8f0a7209 */ /* 0x000fe20007810000 */
[----:B------:R-:W-:Y:S01]  /*19550*/  QGMMA.64x32x32.F32.E4M3.E4M3 R28, gdesc[UR20], R28, gsb0 ;  /* 0x00600000141c79f3 */ /* 0x000fe2000800081c */
        /* <DEDUP_REMOVED lines=12> */
[C---:B------:R-:W-:Y:S02]  /*19620*/  ISETP.GT.AND P3, PT, R8.reuse, 0x78, PT ;  /* 0x000000780800780c */ /* 0x040fe40003f64270 */
[----:B------:R-:W-:Y:S02]  /*19630*/  FSEL R151, R53, -INF , P4 ;  /* 0xff80000035977808 */ /* 0x000fe40002000000 */
[----:B------:R-:W-:Y:S02]  /*19640*/  FMNMX.FTZ R10, R149, R10, !PT ;  /* 0x0000000a950a7209 */ /* 0x000fe40007810000 */
[----:B------:R-:W-:Y:S02]  /*19650*/  FSEL R51, R51, -INF , P2 ;  /* 0xff80000033337808 */ /* 0x000fe40001000000 */
[----:B------:R-:W-:-:S02]  /*19660*/  ISETP.GT.AND P2, PT, R8, 0x79, PT ;  /* 0x000000790800780c */ /* 0x000fc40003f44270 */
[----:B------:R-:W-:Y:S02]  /*19670*/  FSEL R153, R56, -INF , P3 ;  /* 0xff80000038997808 */ /* 0x000fe40001800000 */
[----:B------:R-:W-:Y:S02]  /*19680*/  FMNMX.FTZ R10, R151, R10, !PT ;  /* 0x0000000a970a7209 */ /* 0x000fe40007810000 */
[----:B------:R-:W-:Y:S02]  /*19690*/  FSEL R155, R57, -INF , P2 ;  /* 0xff800000399b7808 */ /* 0x000fe40001000000 */
[----:B------:R-:W-:Y:S02]  /*196a0*/  FMNMX.FTZ R10, R153, R10, !PT ;  /* 0x0000000a990a7209 */ /* 0x000fe40007810000 */
[----:B------:R-:W-:Y:S02]  /*196b0*/  FSEL R59, R59, -INF , P2 ;  /* 0xff8000003b3b7808 */ /* 0x000fe40001000000 */
[----:B------:R-:W-:-:S02]  /*196c0*/  FMNMX.FTZ R10, R155, R10, !PT ;  /* 0x0000000a9b0a7209 */ /* 0x000fc40007810000 */
[----:B------:R-:W-:Y:S02]  /*196d0*/  ISETP.GT.AND P2, PT, R8, 0x89, PT ;  /* 0x000000890800780c */ /* 0x000fe40003f44270 */
[----:B------:R-:W-:Y:S02]  /*196e0*/  FSEL R57, R58, -INF , P3 ;  /* 0xff8000003a397808 */ /* 0x000fe40001800000 */
[C---:B------:R-:W-:Y:S02]  /*196f0*/  ISETP.GT.AND P3, PT, R8.reuse, 0x90, PT ;  /* 0x000000900800780c */ /* 0x040fe40003f64270 */
[----:B------:R-:W-:Y:S02]  /*19700*/  FSEL R55, R55, -INF , P4 ;  /* 0xff80000037377808 */ /* 0x000fe40002000000 */
[----:B------:R-:W-:Y:S02]  /*19710*/  ISETP.GT.AND P4, PT, R8, 0x91, PT ;  /* 0x000000910800780c */ /* 0x000fe40003f84270 */
[----:B------:R-:W-:-:S02]  /*19720*/  FSEL R53, R54, -INF , P5 ;  /* 0xff80000036357808 */ /* 0x000fc40002800000 */
[----:B------:R-:W-:Y:S01]  /*19730*/  ISETP.GT.AND P5, PT, R8, 0x98, PT ;  /* 0x000000980800780c */ /* 0x000fe20003fa4270 */
[----:B------:R-:W-:Y:S02]  /*19740*/  WARPGROUP.DEPBAR.LE gsb0, 0x0 ;  /* 0x00008000000079c5 */ /* 0x000fe40000010000 */
[----:B------:R-:W-:Y:S02]  /*19750*/  FSEL R157, R28, -INF , P6 ;  /* 0xff8000001c9d7808 */ /* 0x000fe40003000000 */
        /* <DEDUP_REMOVED lines=12> */
[----:B------:R-:W-:Y:S02]  /*19820*/  ISETP.GT.AND P6, PT, R8, 0x99, PT ;  /* 0x000000990800780c */ /* 0x000fe40003fc4270 */
[----:B------:R-:W-:Y:S02]  /*19830*/  FMNMX.FTZ R4, R163, R4, !PT ;  /* 0x00000004a3047209 */ /* 0x000fe40007810000 */
[----:B------:R-:W-:Y:S02]  /*19840*/  FSEL R161, R41, -INF , P6 ;  /* 0xff80000029a17808 */ /* 0x000fe40003000000 */
[----:B------:R-:W-:-:S02]  /*19850*/  P2R R44, PR, RZ, 0x2 ;  /* 0x00000002ff2c7803 */ /* 0x000fc40000000000 */
[----:B------:R-:W-:Y:S02]  /*19860*/  FMNMX.FTZ R4, R161, R4, !PT ;  /* 0x00000004a1047209 */ /* 0x000fe40007810000 */
[----:B------:R-:W-:Y:S02]  /*19870*/  ISETP.GT.AND P1, PT, R8, 0x80, PT ;  /* 0x000000800800780c */ /* 0x000fe40003f24270 */
[----:B------:R-:W-:Y:S01]  /*19880*/  FMNMX.FTZ R8, R3, R95, !PT ;  /* 0x0000005f03087209 */ /* 0x000fe20007810000 */
[----:B------:R-:W0:Y:S01]  /*19890*/  SHFL.BFLY PT, R29, R4, 0x2, 0x1f ;  /* 0x0c401f00041d7f89 */ /* 0x000e2200000e0000 */
[----:B------:R-:W-:Y:S02]  /*198a0*/  P2R R28, PR, RZ, 0x1 ;  /* 0x00000001ff1c7803 */ /* 0x000fe40000000000 */
[----:B------:R-:W-:Y:S02]  /*198b0*/  FMNMX.FTZ R8, R9, R8, !PT ;  /* 0x0000000809087209 */ /* 0x000fe40007810000 */
[----:B------:R-:W-:-:S02]  /*198c0*/  FSEL R35, R35, -INF , P2 ;  /* 0xff80000023237808 */ /* 0x000fc40001000000 */
[----:B------:R-:W-:Y:S02]  /*198d0*/  FMNMX.FTZ R8, R99, R8, !PT ;  /* 0x0000000863087209 */ /* 0x000fe40007810000 */
[----:B------:R-:W-:Y:S02]  /*198e0*/  FSEL R43, R43, -INF , P6 ;  /* 0xff8000002b2b7808 */ /* 0x000fe40003000000 */
[----:B------:R-:W-:-:S04]  /*198f0*/  FMNMX.FTZ R8, R13, R8, !PT ;  /* 0x000000080d087209 */ /* 0x000fc80007810000 */
[----:B------:R-:W-:-:S04]  /*19900*/  FMNMX.FTZ R8, R103, R8, !PT ;  /* 0x0000000867087209 */ /* 0x000fc80007810000 */
[----:B------:R-:W-:Y:S02]  /*19910*/  FMNMX.FTZ R8, R15, R8, !PT ;  /* 0x000000080f087209 */ /* 0x000fe40007810000 */
[----:B0-----:R-:W-:-:S05]  /*19920*/  FMNMX.FTZ R6, R4, R29, !PT ;  /* 0x0000001d04067209 */ /* 0x001fca0007810000 */
[----:B------:R-:W0:Y:S02]  /*19930*/  SHFL.BFLY PT, R29, R6, 0x1, 0x1f ;  /* 0x0c201f00061d7f89 */ /* 0x000e2400000e0000 */
[----:B0-----:R-:W-:Y:S02]  /*19940*/  FMNMX.FTZ R10, R6, R29, !PT ;  /* 0x0000001d060a7209 */ /* 0x001fe40007810000 */
[----:B------:R-:W-:Y:S02]  /*19950*/  FSEL R29, R30, -INF , P1 ;  /* 0xff8000001e1d7808 */ /* 0x000fe40000800000 */
[----:B------:R-:W-:Y:S01]  /*19960*/  ISETP.NE.AND P1, PT, R44, RZ, PT ;  /* 0x000000ff2c00720c */ /* 0x000fe20003f25270 */
[----:B------:R-:W-:-:S01]  /*19970*/  FFMA.FTZ R165, R2, R10, -8 ;  /* 0xc100000002a57423 */ /* 0x000fc2000001000a */
[----:B------:R-:W-:Y:S02]  /*19980*/  FSETP.NEU.FTZ.AND P0, PT, R10, -INF , PT ;  /* 0xff8000000a00780b */ /* 0x000fe40003f1d000 */
[----:B------:R-:W-:-:S02]  /*19990*/  FSEL R31, R31, -INF , P1 ;  /* 0xff8000001f1f7808 */ /* 0x000fc40000800000 */
[----:B------:R-:W-:Y:S02]  /*199a0*/  ISETP.NE.AND P1, PT, R12, RZ, PT ;  /* 0x000000ff0c00720c */ /* 0x000fe40003f25270 */
[----:B------:R-:W-:Y:S02]  /*199b0*/  FMNMX.FTZ R12, R107, R8, !PT ;  /* 0x000000086b0c7209 */ /* 0x000fe40007810000 */
[----:B------:R-:W-:Y:S02]  /*199c0*/  FSEL R165, R165, RZ, P0 ;  /* 0x000000ffa5a57208 */ /* 0x000fe40000000000 */
[----:B------:R-:W-:Y:S02]  /*199d0*/  FMNMX.FTZ R12, R5, R12, !PT ;  /* 0x0000000c050c7209 */ /* 0x000fe40007810000 */
[----:B------:R-:W-:Y:S01]  /*199e0*/  ISETP.NE.AND P0, PT, R28, RZ, PT ;  /* 0x000000ff1c00720c */ /* 0x000fe20003f05270 */
[----:B------:R-:W-:-:S01]  /*199f0*/  FFMA.FTZ R113, R2, R113, -R165 ;  /* 0x0000007102717223 */ /* 0x000fc200000108a5 */
[----:B------:R-:W-:Y:S01]  /*19a00*/  FMNMX.FTZ R12, R79, R12, !PT ;  /* 0x0000000c4f0c7209 */ /* 0x000fe20007810000 */
[----:B------:R-:W-:-:S01]  /*19a10*/  FFMA.FTZ R37, R2, R93, -R165 ;  /* 0x0000005d02257223 */ /* 0x000fc200000108a5 */
[----:B------:R-:W-:Y:S01]  /*19a20*/  FSEL R33, R34, -INF , P0 ;  /* 0xff80000022217808 */ /* 0x000fe20000000000 */
[----:B------:R0:W-:Y:S01]  /*19a30*/  MUFU.EX2 R8, R113 ;  /* 0x0000007100087308 */ /* 0x0001e20000000800 */
[----:B------:R-:W-:Y:S01]  /*19a40*/  FMNMX.FTZ R12, R7, R12, !PT ;  /* 0x0000000c070c7209 */ /* 0x000fe20007810000 */
[--C-:B------:R-:W-:Y:S01]  /*19a50*/  FFMA.FTZ R93, R2, R115, -R165.reuse ;  /* 0x00000073025d7223 */ /* 0x100fe200000108a5 */
[----:B------:R-:W-:Y:S01]  /*19a60*/  ISETP.NE.AND P0, PT, R20, RZ, PT ;  /* 0x000000ff1400720c */ /* 0x000fe20003f05270 */
[C-C-:B------:R-:W-:Y:S01]  /*19a70*/  FFMA.FTZ R206, R2.reuse, R117, -R165.reuse ;  /* 0x0000007502ce7223 */ /* 0x140fe200000108a5 */
[----:B------:R-:W-:Y:S01]  /*19a80*/  FMNMX.FTZ R12, R83, R12, !PT ;  /* 0x0000000c530c7209 */ /* 0x000fe20007810000 */
[C-C-:B------:R-:W-:Y:S01]  /*19a90*/  FFMA.FTZ R200, R2.reuse, R11, -R165.reuse ;  /* 0x0000000b02c87223 */ /* 0x140fe200000108a5 */
[----:B------:R-:W-:Y:S01]  /*19aa0*/  FSEL R115, R39, -INF , P4 ;  /* 0xff80000027737808 */ /* 0x000fe20002000000 */
[C-C-:B------:R-:W-:Y:S01]  /*19ab0*/  FFMA.FTZ R208, R2.reuse, R127, -R165.reuse ;  /* 0x0000007f02d07223 */ /* 0x140fe200000108a5 */
[----:B------:R-:W-:Y:S01]  /*19ac0*/  FMNMX.FTZ R12, R81, R12, !PT ;  /* 0x0000000c510c7209 */ /* 0x000fe20007810000 */
[--C-:B------:R-:W-:Y:S01]  /*19ad0*/  FFMA.FTZ R127, R2, R32, -R165.reuse ;  /* 0x00000020027f7223 */ /* 0x100fe200000108a5 */
[----:B0-----:R-:W-:Y:S01]  /*19ae0*/  FSEL R113, R38, -INF , P3 ;  /* 0xff80000026717808 */ /* 0x001fe20001800000 */
[C-C-:B------:R-:W-:Y:S01]  /*19af0*/  FFMA.FTZ R32, R2.reuse, R26, -R165.reuse ;  /* 0x0000001a02207223 */ /* 0x140fe200000108a5 */
[----:B------:R-:W-:Y:S01]  /*19b00*/  FMNMX.FTZ R12, R87, R12, !PT ;  /* 0x0000000c570c7209 */ /* 0x000fe20007810000 */
[--C-:B------:R-:W-:Y:S01]  /*19b10*/  FFMA.FTZ R26, R2, R36, -R165.reuse ;  /* 0x00000024021a7223 */ /* 0x100fe200000108a5 */
[----:B------:R-:W-:Y:S01]  /*19b20*/  FSEL R117, R42, -INF , P5 ;  /* 0xff8000002a757808 */ /* 0x000fe20002800000 */
[C-C-:B------:R-:W-:Y:S01]  /*19b30*/  FFMA.FTZ R4, R2.reuse, R21, -R165.reuse ;  /* 0x0000001502047223 */ /* 0x140fe200000108a5 */
[----:B------:R-:W-:Y:S01]  /*19b40*/  FMNMX.FTZ R12, R85, R12, !PT ;  /* 0x0000000c550c7209 */ /* 0x000fe20007810000 */
[----:B------:R-:W-:Y:S01]  /*19b50*/  MUFU.EX2 R200, R200 ;  /* 0x000000c800c87308 */ /* 0x000fe20000000800 */
[----:B------:R-:W-:-:S01]  /*19b60*/  FFMA.FTZ R21, R2, R97, -R165 ;  /* 0x0000006102157223 */ /* 0x000fc200000108a5 */
[C-C-:B------:R-:W-:Y:S01]  /*19b70*/  FFMA.FTZ R202, R2.reuse, R27, -R165.reuse ;  /* 0x0000001b02ca7223 */ /* 0x140fe200000108a5 */
[----:B------:R-:W-:Y:S01]  /*19b80*/  FMNMX.FTZ R20, R91, R12, !PT ;  /* 0x0000000c5b147209 */ /* 0x000fe20007810000 */
[C-C-:B------:R-:W-:Y:S01]  /*19b90*/  FFMA.FTZ R27, R2.reuse, R101, -R165.reuse ;  /* 0x00000065021b7223 */ /* 0x140fe200000108a5 */
[----:B------:R-:W-:-:S01]  /*19ba0*/  FFMA.FTZ R6, R2, R109, -R165 ;  /* 0x0000006d02067223 */ /* 0x000fc200000108a5 */
[C-C-:B------:R-:W-:Y:S01]  /*19bb0*/  FFMA.FTZ R89, R2.reuse, R105, -R165.reuse ;  /* 0x0000006902597223 */ /* 0x140fe200000108a5 */
[----:B------:R-:W-:Y:S01]  /*19bc0*/  FMNMX.FTZ R20, R61, R20, !PT ;  /* 0x000000143d147209 */ /* 0x000fe20007810000 */
[----:B------:R-:W0:Y:S01]  /*19bd0*/  MUFU.EX2 R37, R37 ;  /* 0x0000002500257308 */ /* 0x000e220000000800 */
[----:B------:R-:W-:-:S01]  /*19be0*/  FFMA.FTZ R204, R2, R111, -R165 ;  /* 0x0000006f02cc7223 */ /* 0x000fc200000108a5 */
[C-C-:B------:R-:W-:Y:S01]  /*19bf0*/  FFMA.FTZ R41, R2.reuse, R77, -R165.reuse ;  /* 0x0000004d02297223 */ /* 0x140fe200000108a5 */
[----:B------:R-:W-:Y:S01]  /*19c00*/  FMNMX.FTZ R20, R63, R20, !PT ;  /* 0x000000143f147209 */ /* 0x000fe20007810000 */
[C-C-:B------:R-:W-:Y:S01]  /*19c10*/  FFMA.FTZ R77, R2.reuse, R119, -R165.reuse ;  /* 0x00000077024d7223 */ /* 0x140fe200000108a5 */
[----:B------:R-:W-:-:S01]  /*19c20*/  FFMA.FTZ R121, R2, R121, -R165 ;  /* 0x0000007902797223 */ /* 0x000fc200000108a5 */
[C-C-:B------:R-:W-:Y:S01]  /*19c30*/  FFMA.FTZ R101, R2.reuse, R123, -R165.reuse ;  /* 0x0000007b02657223 */ /* 0x140fe200000108a5 */
[----:B------:R-:W-:Y:S01]  /*19c40*/  FMNMX.FTZ R20, R65, R20, !PT ;  /* 0x0000001441147209 */ /* 0x000fe20007810000 */
[----:B------:R-:W1:Y:S01]  /*19c50*/  MUFU.EX2 R4, R4 ;  /* 0x0000000400047308 */ /* 0x000e620000000800 */
[----:B------:R-:W-:-:S01]  /*19c60*/  FFMA.FTZ R97, R2, R125, -R165 ;  /* 0x0000007d02617223 */ /* 0x000fc200000108a5 */
[C-C-:B------:R-:W-:Y:S01]  /*19c70*/  FFMA.FTZ R129, R2.reuse, R129, -R165.reuse ;  /* 0x0000008102817223 */ /* 0x140fe200000108a5 */
[----:B------:R-:W-:Y:S01]  /*19c80*/  FMNMX.FTZ R20, R67, R20, !PT ;  /* 0x0000001443147209 */ /* 0x000fe20007810000 */
[C-C-:B------:R-:W-:Y:S01]  /*19c90*/  FFMA.FTZ R109, R2.reuse, R131, -R165.reuse ;  /* 0x00000083026d7223 */ /* 0x140fe200000108a5 */
[----:B------:R-:W-:-:S01]  /*19ca0*/  FFMA.FTZ R210, R2, R133, -R165 ;  /* 0x0000008502d27223 */ /* 0x000fc200000108a5 */
[C-C-:B------:R-:W-:Y:S01]  /*19cb0*/  FFMA.FTZ R105, R2.reuse, R135, -R165.reuse ;  /* 0x0000008702697223 */ /* 0x140fe200000108a5 */
[----:B------:R-:W-:Y:S01]  /*19cc0*/  FMNMX.FTZ R20, R69, R20, !PT ;  /* 0x0000001445147209 */ /* 0x000fe20007810000 */
[----:B------:R-:W2:Y:S01]  /*19cd0*/  MUFU.EX2 R21, R21 ;  /* 0x0000001500157308 */ /* 0x000ea20000000800 */
[----:B------:R-:W-:-:S01]  /*19ce0*/  FFMA.FTZ R137, R2, R137, -R165 ;  /* 0x0000008902897223 */ /* 0x000fc200000108a5 */
[C-C-:B------:R-:W-:Y:S01]  /*19cf0*/  FFMA.FTZ R111, R2.reuse, R147, -R165.reuse ;  /* 0x00000093026f7223 */ /* 0x140fe200000108a5 */
[----:B------:R-:W-:Y:S01]  /*19d00*/  FMNMX.FTZ R20, R71, R20, !PT ;  /* 0x0000001447147209 */ /* 0x000fe20007810000 */
[C-C-:B------:R-:W-:Y:S01]  /*19d10*/  FFMA.FTZ R212, R2.reuse, R143, -R165.reuse ;  /* 0x0000008f02d47223 */ /* 0x140fe200000108a5 */
[----:B------:R-:W-:-:S01]  /*19d20*/  FFMA.FTZ R39, R2, R139, -R165 ;  /* 0x0000008b02277223 */ /* 0x000fc200000108a5 */
[C-C-:B------:R-:W-:Y:S01]  /*19d30*/  FFMA.FTZ R141, R2.reuse, R141, -R165.reuse ;  /* 0x0000008d028d7223 */ /* 0x140fe200000108a5 */
[----:B------:R-:W-:Y:S01]  /*19d40*/  FMNMX.FTZ R20, R73, R20, !PT ;  /* 0x0000001449147209 */ /* 0x000fe20007810000 */
[----:B------:R-:W3:Y:S01]  /*19d50*/  MUFU.EX2 R202, R202 ;  /* 0x000000ca00ca7308 */ /* 0x000ee20000000800 */
[----:B------:R-:W-:-:S01]  /*19d60*/  FFMA.FTZ R119, R2, R145, -R165 ;  /* 0x0000009102777223 */ /* 0x000fc200000108a5 */
[C-C-:B------:R-:W-:Y:S01]  /*19d70*/  FFMA.FTZ R214, R2.reuse, R149, -R165.reuse ;  /* 0x0000009502d67223 */ /* 0x140fe200000108a5 */
[----:B------:R-:W-:Y:S01]  /*19d80*/  FMNMX.FTZ R28, R75, R20, !PT ;  /* 0x000000144b1c7209 */ /* 0x000fe20007810000 */
[C-C-:B------:R-:W-:Y:S01]  /*19d90*/  FFMA.FTZ R34, R2.reuse, R153, -R165.reuse ;  /* 0x0000009902227223 */ /* 0x140fe200000108a5 */
[----:B------:R-:W-:-:S01]  /*19da0*/  FFMA.FTZ R123, R2, R155, -R165 ;  /* 0x0000009b027b7223 */ /* 0x000fc200000108a5 */
[C-C-:B------:R-:W-:Y:S01]  /*19db0*/  FFMA.FTZ R125, R2.reuse, R159, -R165.reuse ;  /* 0x0000009f027d7223 */ /* 0x140fe200000108a5 */
[----:B------:R-:W-:Y:S01]  /*19dc0*/  FMNMX.FTZ R28, R45, R28, !PT ;  /* 0x0000001c2d1c7209 */ /* 0x000fe20007810000 */
[----:B------:R-:W-:Y:S01]  /*19dd0*/  MUFU.EX2 R27, R27 ;  /* 0x0000001b001b7308 */ /* 0x000fe20000000800 */
[----:B------:R-:W-:-:S02]  /*19de0*/  FFMA.FTZ R131, R2, R161, -R165 ;  /* 0x000000a102837223 */ /* 0x000fc400000108a5 */
        /* <DEDUP_REMOVED lines=22> */
[----:B------:R-:W4:Y:S01]  /*19f50*/  SHFL.BFLY PT, R38, R11, 0x2, 0x1f ;  /* 0x0c401f000b267f89 */ /* 0x000f2200000e0000 */
[----:B------:R5:W-:Y:S08]  /*19f60*/  MUFU.EX2 R12, R121 ;  /* 0x00000079000c7308 */ /* 0x000bf00000000800 */
[----:B------:R-:W-:Y:S01]  /*19f70*/  MUFU.EX2 R101, R101 ;  /* 0x0000006500657308 */ /* 0x000fe20000000800 */
[----:B-----5:R-:W-:-:S07]  /*19f80*/  FFMA.FTZ R121, R2, R151, -R165 ;  /* 0x0000009702797223 */ /* 0x020fce00000108a5 */
[----:B------:R-:W-:Y:S01]  /*19f90*/  MUFU.EX2 R208, R208 ;  /* 0x000000d000d07308 */ /* 0x000fe20000000800 */
[----:B----4-:R-:W-:-:S07]  /*19fa0*/  FMNMX.FTZ R40, R11, R38, !PT ;  /* 0x000000260b287209 */ /* 0x010fce0007810000 */
[----:B------:R-:W-:Y:S01]  /*19fb0*/  MUFU.EX2 R97, R97 ;  /* 0x0000006100617308 */ /* 0x000fe20000000800 */
[----:B------:R-:W-:-:S01]  /*19fc0*/  FFMA.FTZ R38, R2, R157, -R165 ;  /* 0x0000009d02267223 */ /* 0x000fc200000108a5 */
[----:B------:R-:W4:Y:S06]  /*19fd0*/  SHFL.BFLY PT, R11, R40, 0x1, 0x1f ;  /* 0x0c201f00280b7f89 */ /* 0x000f2c00000e0000 */
[----:B------:R5:W-:Y:S08]  /*19fe0*/  MUFU.EX2 R20, R129 ;  /* 0x0000008100147308 */ /* 0x000bf00000000800 */
[----:B------:R-:W-:Y:S01]  /*19ff0*/  MUFU.EX2 R109, R109 ;  /* 0x0000006d006d7308 */ /* 0x000fe20000000800 */
[----:B-----5:R-:W-:-:S01]  /*1a000*/  FFMA.FTZ R129, R2, R24, -R165 ;  /* 0x0000001802817223 */ /* 0x020fc200000108a5 */
[----:B------:R-:W-:-:S06]  /*1a010*/  FFMA.FTZ R24, R2, R163, -R165 ;  /* 0x000000a302187223 */ /* 0x000fcc00000108a5 */
[----:B------:R-:W-:Y:S01]  /*1a020*/  MUFU.EX2 R210, R210 ;  /* 0x000000d200d27308 */ /* 0x000fe20000000800 */
[----:B----4-:R-:W-:-:S04]  /*1a030*/  FMNMX.FTZ R11, R40, R11, !PT ;  /* 0x0000000b280b7209 */ /* 0x010fc80007810000 */
[----:B------:R-:W-:Y:S01]  /*1a040*/  FSETP.NEU.FTZ.AND P2, PT, R11, -INF , PT ;  /* 0xff8000000b00780b */ /* 0x000fe20003f5d000 */
[----:B------:R-:W-:-:S02]  /*1a050*/  FFMA.FTZ R40, R2, R11, -8 ;  /* 0xc100000002287423 */ /* 0x000fc4000001000b */
[----:B------:R-:W-:Y:S03]  /*1a060*/  MUFU.EX2 R105, R105 ;  /* 0x0000006900697308 */ /* 0x000fe60000000800 */
[----:B------:R-:W-:-:S05]  /*1a070*/  FSEL R40, R40, RZ, P2 ;  /* 0x000000ff28287208 */ /* 0x000fca0001000000 */
        /* <DEDUP_REMOVED lines=10> */
[----:B------:R-:W-:Y:S01]  /*1a120*/  FFMA.FTZ R63, R2, R67, -R40 ;  /* 0x00000043023f7223 */ /* 0x000fe20000010828 */
[----:B0-----:R-:W-:-:S01]  /*1a130*/  FADD.FTZ R67, R200, R37 ;  /* 0x00000025c8437221 */ /* 0x001fc20000010000 */
[C-C-:B------:R-:W-:Y:S01]  /*1a140*/  FFMA.FTZ R52, R2.reuse, R107, -R40.reuse ;  /* 0x0000006b02347223 */ /* 0x140fe20000010828 */
[----:B------:R-:W-:-:S01]  /*1a150*/  FFMA.FTZ R5, R2, R5, -R40 ;  /* 0x0000000502057223 */ /* 0x000fc20000010828 */
[----:B------:R-:W-:Y:S01]  /*1a160*/  FFMA.FTZ R54, R2, R69, -R40 ;  /* 0x0000004502367223 */ /* 0x000fe20000010828 */
[----:B-1----:R-:W-:-:S01]  /*1a170*/  FADD.FTZ R66, R4, R67 ;  /* 0x0000004304427221 */ /* 0x002fc20000010000 */
[----:B------:R-:W0:Y:S01]  /*1a180*/  MUFU.EX2 R36, R36 ;  /* 0x0000002400247308 */ /* 0x000e220000000800 */
[----:B------:R-:W-:-:S01]  /*1a190*/  FFMA.FTZ R44, R2, R79, -R40 ;  /* 0x0000004f022c7223 */ /* 0x000fc20000010828 */
[----:B------:R-:W-:Y:S01]  /*1a1a0*/  FFMA.FTZ R56, R2, R7, -R40 ;  /* 0x0000000702387223 */ /* 0x000fe20000010828 */
[----:B--2---:R-:W-:-:S01]  /*1a1b0*/  FADD.FTZ R69, R21, R66 ;  /* 0x0000004215457221 */ /* 0x004fc20000010000 */
[C-C-:B------:R-:W-:Y:S01]  /*1a1c0*/  FFMA.FTZ R79, R2.reuse, R83, -R40.reuse ;  /* 0x00000053024f7223 */ /* 0x140fe20000010828 */
[----:B------:R-:W-:-:S01]  /*1a1d0*/  FFMA.FTZ R7, R2, R81, -R40 ;  /* 0x0000005102077223 */ /* 0x000fc20000010828 */
[----:B------:R-:W-:Y:S01]  /*1a1e0*/  FFMA.FTZ R48, R2, R87, -R40 ;  /* 0x0000005702307223 */ /* 0x000fe20000010828 */
[----:B---3--:R-:W-:-:S01]  /*1a1f0*/  FADD.FTZ R68, R202, R69 ;  /* 0x00000045ca447221 */ /* 0x008fc20000010000 */
[----:B------:R-:W1:Y:S01]  /*1a200*/  MUFU.EX2 R9, R9 ;  /* 0x0000000900097308 */ /* 0x000e620000000800 */
        /* <DEDUP_REMOVED lines=8> */
[----:B0-----:R-:W-:-:S01]  /*1a290*/  FADD.FTZ R64, R201, R36 ;  /* 0x00000024c9407221 */ /* 0x001fc20000010000 */
[C-C-:B------:R-:W-:Y:S01]  /*1a2a0*/  FFMA.FTZ R65, R2.reuse, R75, -R40.reuse ;  /* 0x0000004b02417223 */ /* 0x140fe20000010828 */
[----:B------:R-:W-:-:S01]  /*1a2b0*/  FFMA.FTZ R53, R2, R53, -R40 ;  /* 0x0000003502357223 */ /* 0x000fc20000010828 */
[C-C-:B------:R-:W-:Y:S01]  /*1a2c0*/  FFMA.FTZ R57, R2.reuse, R57, -R40.reuse ;  /* 0x0000003902397223 */ /* 0x140fe20000010828 */
[----:B------:R-:W-:-:S01]  /*1a2d0*/  FFMA.FTZ R59, R2, R59, -R40 ;  /* 0x0000003b023b7223 */ /* 0x000fc20000010828 */
[C-C-:B------:R-:W-:Y:S01]  /*1a2e0*/  FFMA.FTZ R31, R2.reuse, R31, -R40.reuse ;  /* 0x0000001f021f7223 */ /* 0x140fe20000010828 */
[----:B------:R-:W-:-:S01]  /*1a2f0*/  FFMA.FTZ R33, R2, R33, -R40 ;  /* 0x0000002102217223 */ /* 0x000fc20000010828 */
[----:B------:R-:W0:Y:S01]  /*1a300*/  MUFU.EX2 R3, R3 ;  /* 0x0000000300037308 */ /* 0x000e220000000800 */
[----:B-1----:R-:W-:-:S01]  /*1a310*/  FADD.FTZ R67, R9, R64 ;  /* 0x0000004009437221 */ /* 0x002fc20000010000 */
[----:B------:R-:W-:Y:S01]  /*1a320*/  FFMA.FTZ R64, R2, R45, -R40 ;  /* 0x0000002d02407223 */ /* 0x000fe20000010828 */
[----:B------:R-:W-:-:S02]  /*1a330*/  @!P1 VIADD R45, R0, 0x33440 ;  /* 0x00033440002d9836 */ /* 0x000fc40000000000 */
[C-C-:B------:R-:W-:Y:S01]  /*1a340*/  FFMA.FTZ R35, R2.reuse, R35, -R40.reuse ;  /* 0x0000002302237223 */ /* 0x140fe20000010828 */
[----:B------:R-:W-:-:S01]  /*1a350*/  FFMA.FTZ R113, R2, R113, -R40 ;  /* 0x0000007102717223 */ /* 0x000fc20000010828 */
[C-C-:B------:R-:W-:Y:S01]  /*1a360*/  FFMA.FTZ R115, R2.reuse, R115, -R40.reuse ;  /* 0x0000007302737223 */ /* 0x140fe20000010828 */
[----:B------:R-:W-:-:S01]  /*1a370*/  FFMA.FTZ R117, R2, R117, -R40 ;  /* 0x0000007502757223 */ /* 0x000fc20000010828 */
[----:B------:R-:W1:Y:S01]  /*1a380*/  MUFU.EX2 R42, R42 ;  /* 0x0000002a002a7308 */ /* 0x000e620000000800 */
[----:B--2---:R-:W-:-:S01]  /*1a390*/  FADD.FTZ R66, R46, R67 ;  /* 0x000000432e427221 */ /* 0x004fc20000010000 */
[----:B------:R-:W-:Y:S01]  /*1a3a0*/  @!P1 PRMT R45, RZ, 0x654, R45 ;  /* 0x00000654ff2d9816 */ /* 0x000fe2000000002d */
[--C-:B------:R-:W-:Y:S01]  /*1a3b0*/  IMAD.MOV.U32 R69, RZ, RZ, R25.reuse ;  /* 0x000000ffff457224 */ /* 0x100fe200078e0019 */
[----:B------:R-:W-:Y:S01]  /*1a3c0*/  F2FP.SATFINITE.E4M3.F32.PACK_AB_MERGE_C R46, R46, R9, RZ ;  /* 0x000000092e2e723e */ /* 0x000fe200048070ff */
[----:B------:R-:W-:Y:S01]  /*1a3d0*/  IMAD.MOV.U32 R73, RZ, RZ, R25 ;  /* 0x000000ffff497224 */ /* 0x000fe200078e0019 */
[----:B------:R2:W-:Y:S01]  /*1a3e0*/  @!P1 SYNCS.ARRIVE.TRANS64.RED.A1T0 RZ, [R45+URZ], RZ ;  /* 0x000000ff2dff99a7 */ /* 0x0005e2000810043f */
[----:B------:R-:W-:Y:S01]  /*1a3f0*/  MOV R71, R25 ;  /* 0x0000001900477202 */ /* 0x000fe20000000f00 */
[----:B------:R-:W3:Y:S01]  /*1a400*/  MUFU.EX2 R15, R15 ;  /* 0x0000000f000f7308 */ /* 0x000ee20000000800 */
[----:B0-----:R-:W-:-:S01]  /*1a410*/  FADD.FTZ R67, R3, R66 ;  /* 0x0000004203437221 */ /* 0x001fc20000010000 */
[----:B------:R-:W-:Y:S01]  /*1a420*/  FFMA.FTZ R66, R2, R47, -R40 ;  /* 0x0000002f02427223 */ /* 0x000fe20000010828 */
[----:B------:R-:W-:-:S01]  /*1a430*/  FADD.FTZ R47, R27, R68 ;  /* 0x000000441b2f7221 */ /* 0x000fc20000010000 */
[----:B------:R-:W-:Y:S01]  /*1a440*/  F2FP.SATFINITE.E4M3.F32.PACK_AB_MERGE_C R201, R36, R201, R46 ;  /* 0x000000c924c9723e */ /* 0x000fe2000480702e */
[----:B------:R-:W-:Y:S01]  /*1a450*/  IMAD.MOV.U32 R36, RZ, RZ, R25 ;  /* 0x000000ffff247224 */ /* 0x000fe200078e0019 */
[----:B------:R-:W-:Y:S01]  /*1a460*/  MOV R87, R25 ;  /* 0x0000001900577202 */ /* 0x000fe20000000f00 */
[----:B------:R-:W-:-:S01]  /*1a470*/  FADD.FTZ R70, R6, R47 ;  /* 0x0000002f06467221 */ /* 0x000fc20000010000 */
[----:B------:R-:W0:Y:S01]  /*1a480*/  MUFU.EX2 R52, R52 ;  /* 0x0000003400347308 */ /* 0x000e220000000800 */
[----:B-1----:R-:W-:-:S01]  /*1a490*/  FADD.FTZ R68, R42, R67 ;  /* 0x000000432a447221 */ /* 0x002fc20000010000 */
[----:B------:R-:W-:Y:S01]  /*1a4a0*/  FFMA.FTZ R47, R2, R49, -R40 ;  /* 0x00000031022f7223 */ /* 0x000fe20000010828 */
[----:B------:R-:W-:-:S01]  /*1a4b0*/  FADD.FTZ R67, R89, R70 ;  /* 0x0000004659437221 */ /* 0x000fc20000010000 */
[----:B------:R-:W-:Y:S01]  /*1a4c0*/  F2FP.SATFINITE.E4M3.F32.PACK_AB_MERGE_C R89, R89, R6, RZ ;  /* 0x000000065959723e */ /* 0x000fe200048070ff */
[----:B------:R-:W-:Y:S01]  /*1a4d0*/  IMAD.MOV.U32 R46, RZ, RZ, R25 ;  /* 0x000000ffff2e7224 */ /* 0x000fe200078e0019 */
[----:B------:R-:W-:Y:S01]  /*1a4e0*/  MOV R95, R25 ;  /* 0x00000019005f7202 */ /* 0x000fe20000000f00 */
[----:B------:R-:W-:-:S01]  /*1a4f0*/  FADD.FTZ R70, R204, R67 ;  /* 0x00000043cc467221 */ /* 0x000fc20000010000 */
[----:B------:R-:W1:Y:S01]  /*1a500*/  MUFU.EX2 R5, R5 ;  /* 0x0000000500057308 */ /* 0x000e620000000800 */
[----:B---3--:R-:W-:-:S01]  /*1a510*/  FADD.FTZ R49, R15, R68 ;  /* 0x000000440f317221 */ /* 0x008fc20000010000 */
[----:B------:R-:W-:Y:S01]  /*1a520*/  F2FP.SATFINITE.E4M3.F32.PACK_AB_MERGE_C R202, R27, R202, R89 ;  /* 0x000000ca1bca723e */ /* 0x000fe20004807059 */
[--C-:B------:R-:W-:Y:S01]  /*1a530*/  IMAD.MOV.U32 R27, RZ, RZ, R25.reuse ;  /* 0x000000ffff1b7224 */ /* 0x100fe200078e0019 */
[----:B------:R-:W-:Y:S01]  /*1a540*/  MOV R103, R25 ;  /* 0x0000001900677202 */ /* 0x000fe20000000f00 */
[----:B------:R-:W-:-:S02]  /*1a550*/  IMAD.MOV.U32 R75, RZ, RZ, R25 ;  /* 0x000000ffff4b7224 */ /* 0x000fc400078e0019 */
[----:B------:R-:W-:Y:S01]  /*1a560*/  IMAD.MOV.U32 R83, RZ, RZ, R25 ;  /* 0x000000ffff537224 */ /* 0x000fe200078e0019 */
[----:B------:R-:W3:Y:S01]  /*1a570*/  MUFU.EX2 R44, R44 ;  /* 0x0000002c002c7308 */ /* 0x000ee20000000800 */
[----:B0-----:R-:W-:-:S01]  /*1a580*/  FADD.FTZ R68, R52, R49 ;  /* 0x0000003134447221 */ /* 0x001fc20000010000 */
[----:B------:R-:W-:Y:S01]  /*1a590*/  F2FP.SATFINITE.E4M3.F32.PACK_AB_MERGE_C R203, R52, R15, RZ ;  /* 0x0000000f34cb723e */ /* 0x000fe200048070ff */
[--C-:B------:R-:W-:Y:S02]  /*1a5a0*/  IMAD.MOV.U32 R52, RZ, RZ, R25.reuse ;  /* 0x000000ffff347224 */ /* 0x100fe400078e0019 */
[----:B------:R-:W-:Y:S01]  /*1a5b0*/  IMAD.MOV.U32 R85, RZ, RZ, R25 ;  /* 0x000000ffff557224 */ /* 0x000fe200078e0019 */
[----:B------:R-:W-:Y:S01]  /*1a5c0*/  F2FP.SATFINITE.E4M3.F32.PACK_AB_MERGE_C R203, R42, R3, R203 ;  /* 0x000000032acb723e */ /* 0x000fe200048070cb */
[----:B------:R-:W-:Y:S01]  /*1a5d0*/  IMAD.MOV.U32 R42, RZ, RZ, R25 ;  /* 0x000000ffff2a7224 */ /* 0x000fe200078e0019 */
[----:B------:R-:W-:Y:S01]  /*1a5e0*/  MUFU.EX2 R56, R56 ;  /* 0x0000003800387308 */ /* 0x000fe20000000800 */
[----:B-1----:R-:W-:-:S01]  /*1a5f0*/  FADD.FTZ R49, R5, R68 ;  /* 0x0000004405317221 */ /* 0x002fc20000010000 */
[----:B------:R-:W-:-:S02]  /*1a600*/  IMAD.MOV.U32 R89, RZ, RZ, R25 ;  /* 0x000000ffff597224 */ /* 0x000fc400078e0019 */
[--C-:B------:R-:W-:Y:S02]  /*1a610*/  IMAD.MOV.U32 R91, RZ, RZ, R25.reuse ;  /* 0x000000ffff5b7224 */ /* 0x100fe400078e0019 */
[----:B------:R-:W-:Y:S02]  /*1a620*/  IMAD.MOV.U32 R99, RZ, RZ, R25 ;  /* 0x000000ffff637224 */ /* 0x000fe400078e0019 */
[----:B------:R-:W0:Y:S01]  /*1a630*/  MUFU.EX2 R79, R79 ;  /* 0x0000004f004f7308 */ /* 0x000e220000000800 */
[----:B---3--:R-:W-:-:S01]  /*1a640*/  FADD.FTZ R67, R44, R49 ;  /* 0x000000312c437221 */ /* 0x008fc20000010000 */
[----:B------:R-:W-:Y:S01]  /*1a650*/  FFMA.FTZ R49, R2, R29, -R40 ;  /* 0x0000001d02317223 */ /* 0x000fe20000010828 */
[----:B------:R-:W-:-:S05]  /*1a660*/  IMAD.MOV.U32 R107, RZ, RZ, R25 ;  /* 0x000000ffff6b7224 */ /* 0x000fca00078e0019 */
[----:B------:R-:W-:Y:S08]  /*1a670*/  MUFU.EX2 R7, R7 ;  /* 0x0000000700077308 */ /* 0x000ff00000000800 */
[----:B------:R1:W-:Y:S01]  /*1a680*/  MUFU.EX2 R0, R64 ;  /* 0x0000004000007308 */ /* 0x0003e20000000800 */
[----:B0-----:R-:W-:-:S04]  /*1a690*/  F2FP.SATFINITE.E4M3.F32.PACK_AB_MERGE_C R205, R79, R56, RZ ;  /* 0x000000384fcd723e */ /* 0x001fc800048070ff */
[----:B------:R-:W-:Y:S01]  /*1a6a0*/  F2FP.SATFINITE.E4M3.F32.PACK_AB_MERGE_C R205, R44, R5, R205 ;  /* 0x000000052ccd723e */ /* 0x000fe200048070cd */
[----:B------:R-:W-:Y:S02]  /*1a6b0*/  IMAD.MOV.U32 R44, RZ, RZ, R25 ;  /* 0x000000ffff2c7224 */ /* 0x000fe400078e0019 */
[----:B------:R-:W-:Y:S01]  /*1a6c0*/  MUFU.EX2 R48, R48 ;  /* 0x0000003000307308 */ /* 0x000fe20000000800 */
[----:B-1----:R-:W-:-:S01]  /*1a6d0*/  FFMA.FTZ R64, R2, R55, -R40 ;  /* 0x0000003702407223 */ /* 0x002fc20000010828 */
[----:B------:R-:W-:Y:S01]  /*1a6e0*/  FADD.FTZ R55, R41, R70 ;  /* 0x0000004629377221 */ /* 0x000fe20000010000 */
[----:B------:R-:W-:-:S01]  /*1a6f0*/  FADD.FTZ R70, R56, R67 ;  /* 0x0000004338467221 */ /* 0x000fc20000010000 */
[----:B------:R-:W-:Y:S01]  /*1a700*/  FFMA.FTZ R40, R2, R43, -R40 ;  /* 0x0000002b02287223 */ /* 0x000fe20000010828 */
[----:B------:R-:W-:Y:S02]  /*1a710*/  IMAD.MOV.U32 R56, RZ, RZ, R25 ;  /* 0x000000ffff387224 */ /* 0x000fe400078e0019 */
[----:B------:R-:W-:Y:S01]  /*1a720*/  FADD.FTZ R68, R8, R55 ;  /* 0x0000003708447221 */ /* 0x000fe20000010000 */
[----:B------:R-:W-:-:S01]  /*1a730*/  FADD.FTZ R70, R79, R70 ;  /* 0x000000464f467221 */ /* 0x000fc20000010000 */
[----:B------:R-:W-:Y:S01]  /*1a740*/  MUFU.EX2 R58, R58 ;  /* 0x0000003a003a7308 */ /* 0x000fe20000000800 */
[----:B------:R-:W-:-:S02]  /*1a750*/  IMAD.MOV.U32 R67, RZ, RZ, R25 ;  /* 0x000000ffff437224 */ /* 0x000fc400078e0019 */
[C---:B------:R-:W-:Y:S01]  /*1a760*/  FADD.FTZ R55, R93.reuse, R68 ;  /* 0x000000445d377221 */ /* 0x040fe20000010000 */
[----:B------:R-:W-:Y:S02]  /*1a770*/  F2FP.SATFINITE.E4M3.F32.PACK_AB_MERGE_C R93, R93, R8, RZ ;  /* 0x000000085d5d723e */ /* 0x000fe400048070ff */
[----:B------:R-:W-:Y:S01]  /*1a780*/  MOV R79, R25 ;  /* 0x00000019004f7202 */ /* 0x000fe20000000f00 */
[----:B------:R-:W-:-:S01]  /*1a790*/  FADD.FTZ R68, R206, R55 ;  /* 0x00000037ce447221 */ /* 0x000fc20000010000 */
[----:B------:R-:W-:Y:S01]  /*1a7a0*/  F2FP.SATFINITE.E4M3.F32.PACK_AB_MERGE_C R204, R41, R204, R93 ;  /* 0x000000cc29cc723e */ /* 0x000fe2000480705d */
[----:B------:R-:W0:Y:S01]  /*1a7b0*/  MUFU.EX2 R81, R81 ;  /* 0x0000005100517308 */ /* 0x000e220000000800 */
[--C-:B------:R-:W-:Y:S02]  /*1a7c0*/  IMAD.MOV.U32 R41, RZ, RZ, R25.reuse ;  /* 0x000000ffff297224 */ /* 0x100fe400078e0019 */
[----:B------:R-:W-:Y:S01]  /*1a7d0*/  FADD.FTZ R55, R77, R68 ;  /* 0x000000444d377221 */ /* 0x000fe20000010000 */
[----:B------:R-:W-:-:S03]  /*1a7e0*/  IMAD.MOV.U32 R93, RZ, RZ, R25 ;  /* 0x000000ffff5d7224 */ /* 0x000fc600078e0019 */
[----:B------:R-:W-:Y:S01]  /*1a7f0*/  FADD.FTZ R68, R12, R55 ;  /* 0x000000370c447221 */ /* 0x000fe20000010000 */
[----:B------:R-:W-:Y:S01]  /*1a800*/  MOV R55, R25 ;  /* 0x0000001900377202 */ /* 0x000fe20000000f00 */
[----:B--2---:R-:W-:Y:S02]  /*1a810*/  MUFU.EX2 R45, R66 ;  /* 0x00000042002d7308 */ /* 0x004fe40000000800 */
[----:B------:R-:W-:-:S01]  /*1a820*/  FADD.FTZ R43, R101, R68 ;  /* 0x00000044652b7221 */ /* 0x000fc20000010000 */
[----:B------:R-:W-:Y:S01]  /*1a830*/  F2FP.SATFINITE.E4M3.F32.PACK_AB_MERGE_C R101, R101, R12, RZ ;  /* 0x0000000c6565723e */ /* 0x000fe200048070ff */
[----:B------:R-:W-:-:S03]  /*1a840*/  IMAD.MOV.U32 R68, RZ, RZ, R25 ;  /* 0x000000ffff447224 */ /* 0x000fc600078e0019 */
[----:B------:R-:W-:Y:S01]  /*1a850*/  F2FP.SATFINITE.E4M3.F32.PACK_AB_MERGE_C R206, R77, R206, R101 ;  /* 0x000000ce4dce723e */ /* 0x000fe20004807065 */
[----:B------:R-:W1:Y:S01]  /*1a860*/  MUFU.EX2 R13, R13 ;  /* 0x0000000d000d7308 */ /* 0x000e620000000800 */
[----:B0-----:R-:W-:Y:S01]  /*1a870*/  F2FP.SATFINITE.E4M3.F32.PACK_AB_MERGE_C R207, R81, R58, RZ ;  /* 0x0000003a51cf723e */ /* 0x001fe200048070ff */
[--C-:B------:R-:W-:Y:S02]  /*1a880*/  IMAD.MOV.U32 R77, RZ, RZ, R25.reuse ;  /* 0x000000ffff4d7224 */ /* 0x100fe400078e0019 */
[----:B------:R-:W-:Y:S01]  /*1a890*/  IMAD.MOV.U32 R101, RZ, RZ, R25 ;  /* 0x000000ffff657224 */ /* 0x000fe200078e0019 */
[----:B------:R-:W-:-:S03]  /*1a8a0*/  F2FP.SATFINITE.E4M3.F32.PACK_AB_MERGE_C R207, R48, R7, R207 ;  /* 0x0000000730cf723e */ /* 0x000fc600048070cf */
[----:B------:R0:W-:Y:S08]  /*1a8b0*/  MUFU.EX2 R66, R51 ;  /* 0x0000003300427308 */ /* 0x0001f00000000800 */
[----:B------:R-:W2:Y:S01]  /*1a8c0*/  MUFU.EX2 R50, R50 ;  /* 0x0000003200327308 */ /* 0x000ea20000000800 */
[----:B0-----:R-:W-:-:S04]  /*1a8d0*/  FADD.FTZ R51, R7, R70 ;  /* 0x0000004607337221 */ /* 0x001fc80000010000 */
[----:B------:R-:W-:Y:S01]  /*1a8e0*/  FADD.FTZ R51, R48, R51 ;  /* 0x0000003330337221 */ /* 0x000fe20000010000 */
[----:B------:R-:W-:Y:S02]  /*1a8f0*/  IMAD.MOV.U32 R48, RZ, RZ, R25 ;  /* 0x000000ffff307224 */ /* 0x000fe400078e0019 */
[----:B------:R-:W0:Y:S01]  /*1a900*/  MUFU.EX2 R60, R60 ;  /* 0x0000003c003c7308 */ /* 0x000e220000000800 */
[----:B------:R-:W-:-:S01]  /*1a910*/  FADD.FTZ R70, R58, R51 ;  /* 0x000000333a467221 */ /* 0x000fc20000010000 */
[----:B------:R-:W-:Y:S01]  /*1a920*/  F2FP.SATFINITE.E4M3.F32.PACK_AB_MERGE_C R51, R21, R4, RZ ;  /* 0x000000041533723e */ /* 0x000fe200048070ff */
[----:B------:R-:W-:-:S01]  /*1a930*/  FADD.FTZ R4, R208, R43 ;  /* 0x0000002bd0047221 */ /* 0x000fc20000010000 */
[----:B------:R-:W-:Y:S02]  /*1a940*/  IMAD.MOV.U32 R58, RZ, RZ, R25 ;  /* 0x000000ffff3a7224 */ /* 0x000fe400078e0019 */
[----:B------:R-:W-:-:S01]  /*1a950*/  FADD.FTZ R70, R81, R70 ;  /* 0x0000004651467221 */ /* 0x000fc20000010000 */
[----:B------:R-:W-:Y:S01]  /*1a960*/  F2FP.SATFINITE.E4M3.F32.PACK_AB_MERGE_C R200, R37, R200, R51 ;  /* 0x000000c825c8723e */ /* 0x000fe20004807033 */
[----:B------:R-:W-:-:S01]  /*1a970*/  FADD.FTZ R43, R97, R4 ;  /* 0x00000004612b7221 */ /* 0x000fc20000010000 */
[----:B------:R-:W3:Y:S01]  /*1a980*/  MUFU.EX2 R63, R63 ;  /* 0x0000003f003f7308 */ /* 0x000ee20000000800 */
[----:B-1----:R-:W-:-:S01]  /*1a990*/  FADD.FTZ R21, R13, R70 ;  /* 0x000000460d157221 */ /* 0x002fc20000010000 */
[----:B------:R-:W-:-:S02]  /*1a9a0*/  IMAD.MOV.U32 R37, RZ, RZ, R25 ;  /* 0x000000ffff257224 */ /* 0x000fc400078e0019 */
[----:B------:R-:W-:-:S01]  /*1a9b0*/  FADD.FTZ R4, R20, R43 ;  /* 0x0000002b14047221 */ /* 0x000fc20000010000 */
[----:B------:R-:W-:Y:S02]  /*1a9c0*/  IMAD.MOV.U32 R43, RZ, RZ, R25 ;  /* 0x000000ffff2b7224 */ /* 0x000fe400078e0019 */
[----:B--2---:R-:W-:-:S01]  /*1a9d0*/  FADD.FTZ R21, R50, R21 ;  /* 0x0000001532157221 */ /* 0x004fc20000010000 */
[----:B------:R-:W-:Y:S01]  /*1a9e0*/  IMAD.MOV.U32 R51, RZ, RZ, R25 ;  /* 0x000000ffff337224 */ /* 0x000fe200078e0019 */
[----:B------:R-:W1:Y:S02]  /*1a9f0*/  MUFU.EX2 R54, R54 ;  /* 0x0000003600367308 */ /* 0x000e640000000800 */
[----:B0-----:R-:W-:-:S01]  /*1aa00*/  FADD.FTZ R8, R60, R21 ;  /* 0x000000153c087221 */ /* 0x001fc20000010000 */
[C---:B------:R-:W-:Y:S01]  /*1aa10*/  F2FP.SATFINITE.E4M3.F32.PACK_AB_MERGE_C R21, R109.reuse, R20, RZ ;  /* 0x000000146d15723e */ /* 0x040fe200048070ff */
[----:B------:R-:W-:-:S01]  /*1aa20*/  FADD.FTZ R109, R109, R4 ;  /* 0x000000046d6d7221 */ /* 0x000fc20000010000 */
[----:B------:R-:W-:-:S02]  /*1aa30*/  IMAD.MOV.U32 R70, RZ, RZ, R25 ;  /* 0x000000ffff467224 */ /* 0x000fc400078e0019 */
[----:B------:R-:W-:Y:S01]  /*1aa40*/  F2FP.SATFINITE.E4M3.F32.PACK_AB_MERGE_C R208, R97, R208, R21 ;  /* 0x000000d061d0723e */ /* 0x000fe20004807015 */
[----:B------:R-:W-:Y:S01]  /*1aa50*/  IMAD.MOV.U32 R81, RZ, RZ, R25 ;  /* 0x000000ffff517224 */ /* 0x000fe200078e0019 */
[----:B------:R-:W0:Y:S01]  /*1aa60*/  MUFU.EX2 R61, R61 ;  /* 0x0000003d003d7308 */ /* 0x000e220000000800 */
[----:B---3--:R-:W-:-:S01]  /*1aa70*/  FADD.FTZ R9, R63, R8 ;  /* 0x000000083f097221 */ /* 0x008fc20000010000 */
[----:B------:R-:W-:Y:S01]  /*1aa80*/  FADD.FTZ R8, R210, R109 ;  /* 0x0000006dd2087221 */ /* 0x000fe20000010000 */
[----:B------:R-:W-:Y:S01]  /*1aa90*/  F2FP.SATFINITE.E4M3.F32.PACK_AB_MERGE_C R209, R63, R60, RZ ;  /* 0x0000003c3fd1723e */ /* 0x000fe200048070ff */
[--C-:B------:R-:W-:Y:S01]  /*1aaa0*/  IMAD.MOV.U32 R60, RZ, RZ, R25.reuse ;  /* 0x000000ffff3c7224 */ /* 0x100fe200078e0019 */
[----:B------:R-:W-:Y:S01]  /*1aab0*/  MOV R63, R25 ;  /* 0x00000019003f7202 */ /* 0x000fe20000000f00 */
[----:B------:R-:W-:Y:S01]  /*1aac0*/  IMAD.MOV.U32 R97, RZ, RZ, R25 ;  /* 0x000000ffff617224 */ /* 0x000fe200078e0019 */
[----:B------:R-:W-:Y:S01]  /*1aad0*/  F2FP.SATFINITE.E4M3.F32.PACK_AB_MERGE_C R209, R50, R13, R209 ;  /* 0x0000000d32d1723e */ /* 0x000fe200048070d1 */
[----:B------:R-:W2:Y:S01]  /*1aae0*/  MUFU.EX2 R62, R62 ;  /* 0x0000003e003e7308 */ /* 0x000ea20000000800 */
[----:B-1----:R-:W-:-:S01]  /*1aaf0*/  FADD.FTZ R12, R54, R9 ;  /* 0x00000009360c7221 */ /* 0x002fc20000010000 */
[----:B------:R-:W-:Y:S01]  /*1ab00*/  FADD.FTZ R9, R105, R8 ;  /* 0x0000000869097221 */ /* 0x000fe20000010000 */
[----:B------:R-:W-:-:S02]  /*1ab10*/  IMAD.MOV.U32 R50, RZ, RZ, R25 ;  /* 0x000000ffff327224 */ /* 0x000fc400078e0019 */
[----:B------:R-:W-:Y:S02]  /*1ab20*/  IMAD.MOV.U32 R109, RZ, RZ, R25 ;  /* 0x000000ffff6d7224 */ /* 0x000fe400078e0019 */
[----:B------:R-:W-:-:S01]  /*1ab30*/  FADD.FTZ R8, R28, R9 ;  /* 0x000000091c087221 */ /* 0x000fc20000010000 */
[----:B------:R-:W1:Y:S01]  /*1ab40*/  MUFU.EX2 R111, R111 ;  /* 0x0000006f006f7308 */ /* 0x000e620000000800 */
[----:B0-----:R-:W-:-:S07]  /*1ab50*/  FADD.FTZ R15, R61, R12 ;  /* 0x0000000c3d0f7221 */ /* 0x001fce0000010000 */
[----:B------:R-:W0:Y:S01]  /*1ab60*/  MUFU.EX2 R65, R65 ;  /* 0x0000004100417308 */ /* 0x000e220000000800 */
[----:B--2---:R-:W-:-:S07]  /*1ab70*/  FADD.FTZ R12, R62, R15 ;  /* 0x0000000f3e0c7221 */ /* 0x004fce0000010000 */
[----:B------:R-:W2:Y:S01]  /*1ab80*/  MUFU.EX2 R212, R212 ;  /* 0x000000d400d47308 */ /* 0x000ea20000000800 */
[C---:B-1----:R-:W-:Y:S01]  /*1ab90*/  F2FP.SATFINITE.E4M3.F32.PACK_AB_MERGE_C R28, R111.reuse, R28, RZ ;  /* 0x0000001c6f1c723e */ /* 0x042fe200048070ff */
[----:B------:R-:W-:-:S03]  /*1aba0*/  FADD.FTZ R111, R111, R8 ;  /* 0x000000086f6f7221 */ /* 0x000fc60000010000 */
[----:B------:R-:W-:Y:S01]  /*1abb0*/  F2FP.SATFINITE.E4M3.F32.PACK_AB_MERGE_C R210, R105, R210, R28 ;  /* 0x000000d269d2723e */ /* 0x000fe2000480701c */
[--C-:B------:R-:W-:Y:S02]  /*1abc0*/  IMAD.MOV.U32 R28, RZ, RZ, R25.reuse ;  /* 0x000000ffff1c7224 */ /* 0x100fe400078e0019 */
[----:B------:R-:W1:Y:S01]  /*1abd0*/  MUFU.EX2 R39, R39 ;  /* 0x0000002700277308 */ /* 0x000e620000000800 */
[C---:B0-----:R-:W-:Y:S01]  /*1abe0*/  F2FP.SATFINITE.E4M3.F32.PACK_AB_MERGE_C R211, R65.reuse, R62, RZ ;  /* 0x0000003e41d3723e */ /* 0x041fe200048070ff */
[----:B------:R-:W-:Y:S01]  /*1abf0*/  FADD.FTZ R65, R65, R12 ;  /* 0x0000000c41417221 */ /* 0x000fe20000010000 */
[----:B------:R-:W-:Y:S02]  /*1ac00*/  IMAD.MOV.U32 R62, RZ, RZ, R25 ;  /* 0x000000ffff3e7224 */ /* 0x000fe400078e0019 */
[----:B------:R-:W-:Y:S01]  /*1ac10*/  F2FP.SATFINITE.E4M3.F32.PACK_AB_MERGE_C R211, R61, R54, R211 ;  /* 0x000000363dd3723e */ /* 0x000fe200048070d3 */
[----:B------:R-:W-:-:S01]  /*1ac20*/  FADD.FTZ R12, R0, R65 ;  /* 0x00000041000c7221 */ /* 0x000fc20000010000 */
[----:B------:R-:W-:Y:S01]  /*1ac30*/  IMAD.MOV.U32 R54, RZ, RZ, R25 ;  /* 0x000000ffff367224 */ /* 0x000fe200078e0019 */
[----:B------:R-:W0:Y:S01]  /*1ac40*/  MUFU.EX2 R30, R141 ;  /* 0x0000008d001e7308 */ /* 0x000e220000000800 */
[----:B--2---:R-:W-:-:S01]  /*1ac50*/  FADD.FTZ R8, R212, R111 ;  /* 0x0000006fd4087221 */ /* 0x004fc20000010000 */
[----:B------:R-:W-:Y:S01]  /*1ac60*/  FADD.FTZ R12, R45, R12 ;  /* 0x0000000c2d0c7221 */ /* 0x000fe20000010000 */
[--C-:B------:R-:W-:Y:S01]  /*1ac70*/  IMAD.MOV.U32 R61, RZ, RZ, R25.reuse ;  /* 0x000000ffff3d7224 */ /* 0x100fe200078e0019 */
[----:B------:R-:W-:Y:S01]  /*1ac80*/  MOV R111, R25 ;  /* 0x00000019006f7202 */ /* 0x000fe20000000f00 */
[----:B------:R-:W-:-:S02]  /*1ac90*/  IMAD.MOV.U32 R65, RZ, RZ, R25 ;  /* 0x000000ffff417224 */ /* 0x000fc400078e0019 */
[----:B------:R-:W-:Y:S01]  /*1aca0*/  IMAD.MOV.U32 R105, RZ, RZ, R25 ;  /* 0x000000ffff697224 */ /* 0x000fe200078e0019 */
[----:B------:R-:W2:Y:S01]  /*1acb0*/  MUFU.EX2 R47, R47 ;  /* 0x0000002f002f7308 */ /* 0x000ea20000000800 */
[----:B-1----:R-:W-:-:S07]  /*1acc0*/  FADD.FTZ R9, R39, R8 ;  /* 0x0000000827097221 */ /* 0x002fce0000010000 */
[----:B------:R1:W3:Y:S01]  /*1acd0*/  MUFU.EX2 R29, R53 ;  /* 0x00000035001d7308 */ /* 0x0002e20000000800 */
[----:B0-----:R-:W-:-:S07]  /*1ace0*/  FADD.FTZ R20, R30, R9 ;  /* 0x000000091e147221 */ /* 0x001fce0000010000 */
[----:B------:R-:W0:Y:S01]  /*1acf0*/  MUFU.EX2 R119, R119 ;  /* 0x0000007700777308 */ /* 0x000e220000000800 */
[----:B--2---:R-:W-:-:S01]  /*1ad00*/  FADD.FTZ R9, R47, R12 ;  /* 0x0000000c2f097221 */ /* 0x004fc20000010000 */
[C---:B------:R-:W-:Y:S01]  /*1ad10*/  F2FP.SATFINITE.E4M3.F32.PACK_AB_MERGE_C R213, R66.reuse, R47, RZ ;  /* 0x0000002f42d5723e */ /* 0x040fe200048070ff */
[----:B-1----:R-:W-:Y:S01]  /*1ad20*/  IMAD.MOV.U32 R53, RZ, RZ, R25 ;  /* 0x000000ffff357224 */ /* 0x002fe200078e0019 */
[----:B------:R-:W-:Y:S01]  /*1ad30*/  MOV R47, R25 ;  /* 0x00000019002f7202 */ /* 0x000fe20000000f00 */
[----:B------:R-:W-:-:S01]  /*1ad40*/  FADD.FTZ R66, R66, R9 ;  /* 0x0000000942427221 */ /* 0x000fc20000010000 */
[----:B------:R-:W-:Y:S01]  /*1ad50*/  F2FP.SATFINITE.E4M3.F32.PACK_AB_MERGE_C R213, R45, R0, R213 ;  /* 0x000000002dd5723e */ /* 0x000fe200048070d5 */
[----:B------:R-:W-:Y:S01]  /*1ad60*/  IMAD.MOV.U32 R45, RZ, RZ, R25 ;  /* 0x000000ffff2d7224 */ /* 0x000fe200078e0019 */
[----:B------:R-:W1:Y:S01]  /*1ad70*/  MUFU.EX2 R64, R64 ;  /* 0x0000004000407308 */ /* 0x000e620000000800 */
[----:B---3--:R-:W-:-:S01]  /*1ad80*/  FADD.FTZ R9, R29, R66 ;  /* 0x000000421d097221 */ /* 0x008fc20000010000 */
[----:B------:R-:W-:-:S06]  /*1ad90*/  IMAD.MOV.U32 R66, RZ, RZ, R25 ;  /* 0x000000ffff427224 */ /* 0x000fcc00078e0019 */
[----:B------:R-:W2:Y:S01]  /*1ada0*/  MUFU.EX2 R57, R57 ;  /* 0x0000003900397308 */ /* 0x000ea20000000800 */
[C---:B0-----:R-:W-:Y:S01]  /*1adb0*/  F2FP.SATFINITE.E4M3.F32.PACK_AB_MERGE_C R30, R119.reuse, R30, RZ ;  /* 0x0000001e771e723e */ /* 0x041fe200048070ff */
[----:B------:R-:W-:-:S03]  /*1adc0*/  FADD.FTZ R119, R119, R20 ;  /* 0x0000001477777221 */ /* 0x000fc60000010000 */
[----:B------:R-:W-:Y:S01]  /*1add0*/  F2FP.SATFINITE.E4M3.F32.PACK_AB_MERGE_C R212, R39, R212, R30 ;  /* 0x000000d427d4723e */ /* 0x000fe2000480701e */
[----:B------:R-:W-:Y:S01]  /*1ade0*/  IMAD.MOV.U32 R30, RZ, RZ, R25 ;  /* 0x000000ffff1e7224 */ /* 0x000fe200078e0019 */
[----:B------:R-:W-:Y:S01]  /*1adf0*/  MOV R39, R25 ;  /* 0x0000001900277202 */ /* 0x000fe20000000f00 */
[----:B------:R0:W3:Y:S01]  /*1ae00*/  MUFU.EX2 R6, R59 ;  /* 0x0000003b00067308 */ /* 0x0000e20000000800 */
[----:B-1----:R-:W-:-:S07]  /*1ae10*/  FADD.FTZ R20, R64, R9 ;  /* 0x0000000940147221 */ /* 0x002fce0000010000 */
[----:B------:R-:W1:Y:S01]  /*1ae20*/  MUFU.EX2 R214, R214 ;  /* 0x000000d600d67308 */ /* 0x000e620000000800 */
[----:B--2---:R-:W-:-:S01]  /*1ae30*/  FADD.FTZ R9, R57, R20 ;  /* 0x0000001439097221 */ /* 0x004fc20000010000 */
[----:B0-----:R-:W-:-:S06]  /*1ae40*/  IMAD.MOV.U32 R59, RZ, RZ, R25 ;  /* 0x000000ffff3b7224 */ /* 0x001fcc00078e0019 */
[----:B------:R0:W2:Y:S01]  /*1ae50*/  MUFU.EX2 R4, R49 ;  /* 0x0000003100047308 */ /* 0x0000a20000000800 */
[----:B---3--:R-:W-:-:S01]  /*1ae60*/  FADD.FTZ R9, R6, R9 ;  /* 0x0000000906097221 */ /* 0x008fc20000010000 */
[----:B------:R-:W-:Y:S01]  /*1ae70*/  F2FP.SATFINITE.E4M3.F32.PACK_AB_MERGE_C R215, R6, R57, RZ ;  /* 0x0000003906d7723e */ /* 0x000fe200048070ff */
[----:B------:R-:W-:-:S03]  /*1ae80*/  IMAD.MOV.U32 R57, RZ, RZ, R25 ;  /* 0x000000ffff397224 */ /* 0x000fc600078e0019 */
[----:B------:R-:W-:Y:S01]  /*1ae90*/  F2FP.SATFINITE.E4M3.F32.PACK_AB_MERGE_C R215, R64, R29, R215 ;  /* 0x0000001d40d7723e */ /* 0x000fe200048070d7 */
[----:B------:R-:W-:Y:S01]  /*1aea0*/  IMAD.MOV.U32 R29, RZ, RZ, R25 ;  /* 0x000000ffff1d7224 */ /* 0x000fe200078e0019 */
[----:B------:R-:W3:Y:S01]  /*1aeb0*/  MUFU.EX2 R121, R121 ;  /* 0x0000007900797308 */ /* 0x000ee20000000800 */
[----:B-1----:R-:W-:-:S01]  /*1aec0*/  FADD.FTZ R12, R214, R119 ;  /* 0x00000077d60c7221 */ /* 0x002fc20000010000 */
[--C-:B0-----:R-:W-:Y:S01]  /*1aed0*/  IMAD.MOV.U32 R49, RZ, RZ, R25.reuse ;  /* 0x000000ffff317224 */ /* 0x101fe200078e0019 */
[----:B------:R-:W-:Y:S01]  /*1aee0*/  MOV R119, R25 ;  /* 0x0000001900777202 */ /* 0x000fe20000000f00 */
[----:B------:R-:W-:-:S04]  /*1aef0*/  IMAD.MOV.U32 R64, RZ, RZ, R25 ;  /* 0x000000ffff407224 */ /* 0x000fc800078e0019 */
[----:B------:R-:W0:Y:S01]  /*1af00*/  MUFU.EX2 R31, R31 ;  /* 0x0000001f001f7308 */ /* 0x000e220000000800 */
[----:B--2---:R-:W-:-:S07]  /*1af10*/  FADD.FTZ R20, R4, R9 ;  /* 0x0000000904147221 */ /* 0x004fce0000010000 */
[----:B------:R-:W-:Y:S01]  /*1af20*/  MUFU.EX2 R34, R34 ;  /* 0x0000002200227308 */ /* 0x000fe20000000800 */
[----:B---3--:R-:W-:-:S07]  /*1af30*/  FADD.FTZ R15, R121, R12 ;  /* 0x0000000c790f7221 */ /* 0x008fce0000010000 */
[----:B------:R-:W1:Y:S01]  /*1af40*/  MUFU.EX2 R123, R123 ;  /* 0x0000007b007b7308 */ /* 0x000e620000000800 */
[----:B0-----:R-:W-:-:S07]  /*1af50*/  FADD.FTZ R20, R31, R20 ;  /* 0x000000141f147221 */ /* 0x001fce0000010000 */
[----:B------:R-:W0:Y:S08]  /*1af60*/  MUFU.EX2 R33, R33 ;  /* 0x0000002100217308 */ /* 0x000e300000000800 */
[----:B------:R2:W3:Y:S01]  /*1af70*/  MUFU.EX2 R8, R35 ;  /* 0x0000002300087308 */ /* 0x0004e20000000800 */
[----:B-1----:R-:W-:Y:S01]  /*1af80*/  F2FP.SATFINITE.E4M3.F32.PACK_AB_MERGE_C R21, R123, R34, RZ ;  /* 0x000000227b15723e */ /* 0x002fe200048070ff */
[----:B------:R-:W-:-:S03]  /*1af90*/  FADD.FTZ R34, R34, R15 ;  /* 0x0000000f22227221 */ /* 0x000fc60000010000 */
[----:B------:R-:W-:Y:S01]  /*1afa0*/  F2FP.SATFINITE.E4M3.F32.PACK_AB_MERGE_C R214, R121, R214, R21 ;  /* 0x000000d679d6723e */ /* 0x000fe20004807015 */
[----:B------:R-:W-:-:S01]  /*1afb0*/  FADD.FTZ R123, R123, R34 ;  /* 0x000000227b7b7221 */ /* 0x000fc20000010000 */
[----:B------:R-:W-:Y:S01]  /*1afc0*/  IMAD.MOV.U32 R34, RZ, RZ, R25 ;  /* 0x000000ffff227224 */ /* 0x000fe200078e0019 */
[----:B------:R-:W1:Y:S01]  /*1afd0*/  MUFU.EX2 R113, R113 ;  /* 0x0000007100717308 */ /* 0x000e620000000800 */
[----:B0-----:R-:W-:-:S01]  /*1afe0*/  FADD.FTZ R3, R33, R20 ;  /* 0x0000001421037221 */ /* 0x001fc20000010000 */
[----:B--2---:R-:W-:-:S06]  /*1aff0*/  IMAD.MOV.U32 R35, RZ, RZ, R25 ;  /* 0x000000ffff237224 */ /* 0x004fcc00078e0019 */
[----:B------:R-:W0:Y:S01]  /*1b000*/  MUFU.EX2 R38, R38 ;  /* 0x0000002600267308 */ /* 0x000e220000000800 */
[C---:B---3--:R-:W-:Y:S01]  /*1b010*/  F2FP.SATFINITE.E4M3.F32.PACK_AB_MERGE_C R33, R8.reuse, R33, RZ ;  /* 0x000000210821723e */ /* 0x048fe200048070ff */
[----:B------:R-:W-:-:S03]  /*1b020*/  FADD.FTZ R8, R8, R3 ;  /* 0x0000000308087221 */ /* 0x000fc60000010000 */
[----:B------:R-:W-:Y:S01]  /*1b030*/  F2FP.SATFINITE.E4M3.F32.PACK_AB_MERGE_C R217, R31, R4, R33 ;  /* 0x000000041fd9723e */ /* 0x000fe20004807021 */
[----:B------:R-:W-:Y:S01]  /*1b040*/  IMAD.MOV.U32 R33, RZ, RZ, R25 ;  /* 0x000000ffff217224 */ /* 0x000fe200078e0019 */
[----:B------:R-:W-:Y:S01]  /*1b050*/  MOV R31, R25 ;  /* 0x00000019001f7202 */ /* 0x000fe20000000f00 */
[----:B------:R2:W3:Y:S01]  /*1b060*/  MUFU.EX2 R12, R115 ;  /* 0x00000073000c7308 */ /* 0x0004e20000000800 */
[----:B-1----:R-:W-:-:S07]  /*1b070*/  FADD.FTZ R3, R113, R8 ;  /* 0x0000000871037221 */ /* 0x002fce0000010000 */
[----:B------:R-:W1:Y:S01]  /*1b080*/  MUFU.EX2 R125, R125 ;  /* 0x0000007d007d7308 */ /* 0x000e620000000800 */
[----:B0-----:R-:W-:-:S01]  /*1b090*/  FADD.FTZ R6, R38, R123 ;  /* 0x0000007b26067221 */ /* 0x001fc20000010000 */
[----:B--2---:R-:W-:-:S06]  /*1b0a0*/  IMAD.MOV.U32 R115, RZ, RZ, R25 ;  /* 0x000000ffff737224 */ /* 0x004fcc00078e0019 */
[----:B------:R-:W-:Y:S01]  /*1b0b0*/  MUFU.EX2 R117, R117 ;  /* 0x0000007500757308 */ /* 0x000fe20000000800 */
[----:B---3--:R-:W-:-:S07]  /*1b0c0*/  FADD.FTZ R0, R12, R3 ;  /* 0x000000030c007221 */ /* 0x008fce0000010000 */
[----:B------:R-:W0:Y:S01]  /*1b0d0*/  MUFU.EX2 R40, R40 ;  /* 0x0000002800287308 */ /* 0x000e220000000800 */
[----:B-1----:R-:W-:-:S07]  /*1b0e0*/  FADD.FTZ R6, R125, R6 ;  /* 0x000000067d067221 */ /* 0x002fce0000010000 */
[----:B------:R-:W-:Y:S08]  /*1b0f0*/  MUFU.EX2 R127, R127 ;  /* 0x0000007f007f7308 */ /* 0x000ff00000000800 */
[----:B------:R-:W1:Y:S01]  /*1b100*/  MUFU.EX2 R32, R32 ;  /* 0x0000002000207308 */ /* 0x000e620000000800 */
[----:B0-----:R-:W-:Y:S01]  /*1b110*/  F2FP.SATFINITE.E4M3.F32.PACK_AB_MERGE_C R3, R40, R117, RZ ;  /* 0x000000752803723e */ /* 0x001fe200048070ff */
[----:B------:R-:W-:-:S03]  /*1b120*/  FADD.FTZ R117, R117, R0 ;  /* 0x0000000075757221 */ /* 0x000fc60000010000 */
[----:B------:R-:W-:Y:S01]  /*1b130*/  F2FP.SATFINITE.E4M3.F32.PACK_AB_MERGE_C R219, R12, R113, R3 ;  /* 0x000000710cdb723e */ /* 0x000fe20004807003 */
[----:B------:R-:W-:Y:S02]  /*1b140*/  VIADD R3, R148, 0xfffffffe ;  /* 0xfffffffe94037836 */ /* 0x000fe40000000000 */
[----:B------:R-:W-:Y:S01]  /*1b150*/  FADD.FTZ R0, R40, R117 ;  /* 0x0000007528007221 */ /* 0x000fe20000010000 */
[----:B------:R-:W-:Y:S01]  /*1b160*/  MUFU.EX2 R24, R24 ;  /* 0x0000001800187308 */ /* 0x000fe20000000800 */
[--C-:B------:R-:W-:Y:S01]  /*1b170*/  IMAD.MOV.U32 R40, RZ, RZ, R25.reuse ;  /* 0x000000ffff287224 */ /* 0x100fe200078e0019 */
[----:B------:R-:W-:Y:S01]  /*1b180*/  ISETP.GE.AND P1, PT, R3, R233, PT ;  /* 0x000000e90300720c */ /* 0x000fe20003f26270 */
[--C-:B------:R-:W-:Y:S02]  /*1b190*/  IMAD.MOV.U32 R113, RZ, RZ, R25.reuse ;  /* 0x000000ffff717224 */ /* 0x100fe400078e0019 */
[----:B------:R-:W-:-:S03]  /*1b1a0*/  IMAD.MOV.U32 R117, RZ, RZ, R25 ;  /* 0x000000ffff757224 */ /* 0x000fc600078e0019 */
[----:B------:R-:W0:Y:S01]  /*1b1b0*/  MUFU.EX2 R131, R131 ;  /* 0x0000008300837308 */ /* 0x000e220000000800 */
[----:B-1----:R-:W-:Y:S01]  /*1b1c0*/  F2FP.SATFINITE.E4M3.F32.PACK_AB_MERGE_C R216, R32, R127, RZ ;  /* 0x0000007f20d8723e */ /* 0x002fe200048070ff */
[----:B------:R-:W-:-:S03]  /*1b1d0*/  FADD.FTZ R127, R127, R6 ;  /* 0x000000067f7f7221 */ /* 0x000fc60000010000 */
[----:B------:R-:W-:Y:S01]  /*1b1e0*/  F2FP.SATFINITE.E4M3.F32.PACK_AB_MERGE_C R216, R125, R38, R216 ;  /* 0x000000267dd8723e */ /* 0x000fe200048070d8 */
[----:B------:R-:W-:-:S01]  /*1b1f0*/  FADD.FTZ R127, R32, R127 ;  /* 0x0000007f207f7221 */ /* 0x000fc20000010000 */
[--C-:B------:R-:W-:Y:S01]  /*1b200*/  IMAD.MOV.U32 R32, RZ, RZ, R25.reuse ;  /* 0x000000ffff207224 */ /* 0x100fe200078e0019 */
[----:B------:R-:W1:Y:S01]  /*1b210*/  MUFU.EX2 R26, R26 ;  /* 0x0000001a001a7308 */ /* 0x000e620000000800 */
[----:B------:R-:W-:-:S07]  /*1b220*/  IMAD.MOV.U32 R38, RZ, RZ, R25 ;  /* 0x000000ffff267224 */ /* 0x000fce00078e0019 */
[----:B------:R-:W2:Y:S01]  /*1b230*/  MUFU.EX2 R129, R129 ;  /* 0x0000008100817308 */ /* 0x000ea20000000800 */
[----:B0-----:R-:W-:Y:S01]  /*1b240*/  F2FP.SATFINITE.E4M3.F32.PACK_AB_MERGE_C R5, R131, R24, RZ ;  /* 0x000000188305723e */ /* 0x001fe200048070ff */
[----:B-1----:R-:W-:-:S03]  /*1b250*/  FADD.FTZ R6, R26, R127 ;  /* 0x0000007f1a067221 */ /* 0x002fc60000010000 */
[C---:B--2---:R-:W-:Y:S01]  /*1b260*/  F2FP.SATFINITE.E4M3.F32.PACK_AB_MERGE_C R218, R129.reuse, R26, R5 ;  /* 0x0000001a81da723e */ /* 0x044fe20004807005 */
[----:B------:R-:W-:-:S01]  /*1b270*/  FADD.FTZ R129, R129, R6 ;  /* 0x0000000681817221 */ /* 0x000fc20000010000 */
[----:B------:R-:W-:-:S03]  /*1b280*/  IMAD.MOV.U32 R26, RZ, RZ, R25 ;  /* 0x000000ffff1a7224 */ /* 0x000fc600078e0019 */
[----:B------:R-:W-:-:S04]  /*1b290*/  FADD.FTZ R24, R24, R129 ;  /* 0x0000008118187221 */ /* 0x000fc80000010000 */
[----:B------:R-:W-:Y:S01]  /*1b2a0*/  FADD.FTZ R9, R131, R24 ;  /* 0x0000001883097221 */ /* 0x000fe20000010000 */
[----:B------:R-:W-:Y:S01]  /*1b2b0*/  IMAD.MOV.U32 R24, RZ, RZ, R25 ;  /* 0x000000ffff187224 */ /* 0x000fe200078e0019 */
[----:B------:R-:W-:Y:S06]  /*1b2c0*/  @!P1 BRA `(.L_x_482) ;  /* 0x0000003800109947 */ /* 0x000fec0003800000 */
[----:B------:R-:W-:Y:S01]  /*1b2d0*/  IMAD.MOV.U32 R4, RZ, RZ, R11 ;  /* 0x000000ffff047224 */ /* 0x000fe200078e000b */
[----:B------:R-:W-:Y:S01]  /*1b2e0*/  CS2R R118, SRZ ;  /* 0x0000000000767805 */ /* 0x000fe2000001ff00 */
[----:B------:R-:W-:Y:S01]  /*1b2f0*/  IMAD.MOV.U32 R5, RZ, RZ, R10 ;  /* 0x000000ffff057224 */ /* 0x000fe200078e000a */
[----:B------:R-:W-:Y:S01]  /*1b300*/  CS2R R116, SRZ ;  /* 0x0000000000747805 */ /* 0x000fe2000001ff00 */
[----:B------:R-:W-:Y:S01]  /*1b310*/  IMAD.MOV.U32 R6, RZ, RZ, R230 ;  /* 0x000000ffff067224 */ /* 0x000fe200078e00e6 */
[----:B------:R-:W-:Y:S01]  /*1b320*/  CS2R R114, SRZ ;  /* 0x0000000000727805 */ /* 0x000fe2000001ff00 */
[----:B------:R-:W-:Y:S01]  /*1b330*/  IMAD.MOV.U32 R7, RZ, RZ, R152 ;  /* 0x000000ffff077224 */ /* 0x000fe200078e0098 */
        /* <DEDUP_REMOVED lines=44> */
[----:B------:R-:W-:-:S07]  /*1b600*/  CS2R R24, SRZ ;  /* 0x0000000000187805 */ /* 0x000fce000001ff00 */
.L_x_493:
[----:B------:R-:W-:Y:S01]  /*1b610*/  ISETP.NE.AND P1, PT, R7, 0x1, PT ;  /* 0x000000010700780c */ /* 0x000fe20003f25270 */
[----:B------:R-:W-:Y:S05]  /*1b620*/  YIELD ;  /* 0x0000000000007946 */ /* 0x000fea0003800000 */
[----:B------:R-:W-:Y:S02]  /*1b630*/  SEL R11, RZ, 0x1, P1 ;  /* 0x00000001ff0b7807 */ /* 0x000fe40000800000 */
[----:B------:R-:W-:Y:S02]  /*1b640*/  ISETP.NE.AND P1, PT, R234, RZ, PT ;  /* 0x000000ffea00720c */ /* 0x000fe40003f25270 */
[----:B------:R-:W-:-:S11]  /*1b650*/  LOP3.LUT R230, R6, R11, RZ, 0x3c, !PT ;  /* 0x0000000b06e67212 */ /* 0x000fd600078e3cff */
[----:B------:R-:W-:Y:S05]  /*1b660*/  @P1 BRA `(.L_x_483) ;  /* 0x00000000003c1947 */ /* 0x000fea0003800000 */
[----:B------:R-:W-:Y:S05]  /*1b670*/  @!P0 BRA `(.L_x_484) ;  /* 0x0000000000048947 */ /* 0x000fea0003800000 */
[----:B------:R-:W-:Y:S01]  /*1b680*/  BPT.TRAP 0x1 ;  /* 0x000000040000795c */ /* 0x000fe20000300000 */
.L_x_484:
[----:B------:R-:W-:-:S05]  /*1b690*/  VIADD R8, R7, 0x1 ;  /* 0x0000000107087836 */ /* 0x000fca0000000000 */
[----:B------:R-:W-:-:S04]  /*1b6a0*/  ISETP.NE.AND P2, PT, R8, 0x2, PT ;  /* 0x000000020800780c */ /* 0x000fc80003f45270 */
[----:B------:R-:W-:Y:S02]  /*1b6b0*/  SEL R11, R8, RZ, P2 ;  /* 0x000000ff080b7207 */ /* 0x000fe40001000000 */
[----:B------:R-:W-:-:S03]  /*1b6c0*/  SHF.L.U32 R8, R230, 0x1f, RZ ;  /* 0x0000001fe6087819 */ /* 0x000fc600000006ff */
[----:B------:R-:W-:-:S04]  /*1b6d0*/  IMAD R11, R11, 0x8, R16 ;  /* 0x000000080b0b7824 */ /* 0x000fc800078e0210 */
[----:B------:R0:W1:Y:S01]  /*1b6e0*/  SYNCS.PHASECHK.TRANS64.TRYWAIT P2, [R11+URZ+0x33430], R8 ;  /* 0x033430080b0075a7 */ /* 0x000062000804017f */
[----:B------:R-:W-:Y:S05]  /*1b6f0*/  @!P0 BRA `(.L_x_485) ;  /* 0x0000000000048947 */ /* 0x000fea0003800000 */
[----:B------:R-:W-:Y:S01]  /*1b700*/  BPT.TRAP 0x1 ;  /* 0x000000040000795c */ /* 0x000fe20000300000 */
.L_x_485:
[----:B------:R-:W-:Y:S04]  /*1b710*/  BSSY B0, `(.L_x_483) ;  /* 0x0000004000007945 */ /* 0x000fe80003800000 */
[----:B-1----:R-:W-:Y:S05]  /*1b720*/  @P2 BRA `(.L_x_486) ;  /* 0x0000000000082947 */ /* 0x002fea0003800000 */
[----:B------:R-:W1:Y:S02]  /*1b730*/  SYNCS.PHASECHK.TRANS64.TRYWAIT P2, [R11+URZ+0x33430], R8 ;  /* 0x033430080b0075a7 */ /* 0x000e64000804017f */
[----:B-1----:R-:W-:Y:S05]  /*1b740*/  @!P2 BRA `(.L_x_487) ;  /* 0x0000011800b4a947 */ /* 0x002fea0003800000 */
.L_x_486:
[----:B------:R-:W-:Y:S05]  /*1b750*/  BSYNC B0 ;  /* 0x0000000000007941 */ /* 0x000fea0003800000 */
.L_x_483:
[----:B01----:R-:W0:Y:S01]  /*1b760*/  S2R R8, SR_TID.X ;  /* 0x0000000000087919 */ /* 0x003e220000002100 */
[----:B------:R-:W-:Y:S05]  /*1b770*/  WARPSYNC.ALL ;  /* 0x0000000000007948 */ /* 0x000fea0003800000 */
[----:B------:R-:W-:Y:S01]  /*1b780*/  IMAD.MOV.U32 R11, RZ, RZ, -0x7fffffe0 ;  /* 0x80000020ff0b7424 */ /* 0x000fe200078e00ff */
[----:B------:R-:W-:Y:S01]  /*1b790*/  UMOV UR20, UR28 ;  /* 0x0000001c00147c82 */ /* 0x000fe20008000000 */
[----:B------:R-:W-:Y:S01]  /*1b7a0*/  UMOV UR21, UR29 ;  /* 0x0000001d00157c82 */ /* 0x000fe20008000000 */
[----:B------:R-:W-:Y:S01]  /*1b7b0*/  IMAD.MOV.U32 R121, RZ, RZ, -0x7fffffe0 ;  /* 0x80000020ff797424 */ /* 0x000fe200078e00ff */
[----:B------:R-:W-:Y:S01]  /*1b7c0*/  UMOV UR24, UR28 ;  /* 0x0000001c00187c82 */ /* 0x000fe20008000000 */
[----:B------:R-:W-:Y:S01]  /*1b7d0*/  R2UR UR23, R11 ;  /* 0x000000000b1772ca */ /* 0x000fe200000e0000 */
[----:B------:R-:W-:Y:S01]  /*1b7e0*/  UMOV UR25, UR29 ;  /* 0x0000001d00197c82 */ /* 0x000fe20008000000 */
[----:B------:R-:W-:Y:S01]  /*1b7f0*/  MOV R13, 0x80000020 ;  /* 0x80000020000d7802 */ /* 0x000fe20000000f00 */
[----:B------:R-:W-:Y:S01]  /*1b800*/  IMAD.MOV.U32 R21, RZ, RZ, -0x7fffffe0 ;  /* 0x80000020ff157424 */ /* 0x000fe200078e00ff */
[----:B------:R-:W-:Y:S01]  /*1b810*/  R2UR UR27, R121 ;  /* 0x00000000791b72ca */ /* 0x000fe200000e0000 */
[----:B------:R-:W-:Y:S01]  /*1b820*/  UMOV UR32, UR28 ;  /* 0x0000001c00207c82 */ /* 0x000fe20008000000 */
[----:B------:R-:W-:Y:S01]  /*1b830*/  R2UR UR31, R13 ;  /* 0x000000000d1f72ca */ /* 0x000fe200000e0000 */
[----:B------:R-:W-:Y:S01]  /*1b840*/  UMOV UR33, UR29 ;  /* 0x0000001d00217c82 */ /* 0x000fe20008000000 */
[----:B------:R-:W-:Y:S01]  /*1b850*/  R2UR UR35, R21 ;  /* 0x00000000152372ca */ /* 0x000fe200000e0000 */
[----:B------:R-:W-:Y:S01]  /*1b860*/  UMOV UR44, UR28 ;  /* 0x0000001c002c7c82 */ /* 0x000fe20008000000 */
[----:B------:R-:W-:Y:S01]  /*1b870*/  R2UR UR47, R121 ;  /* 0x00000000792f72ca */ /* 0x000fe200000e0000 */
[----:B------:R-:W-:Y:S01]  /*1b880*/  UMOV UR45, UR29 ;  /* 0x0000001d002d7c82 */ /* 0x000fe20008000000 */
[----:B------:R-:W-:Y:S01]  /*1b890*/  R2UR UR51, R13 ;  /* 0x000000000d3372ca */ /* 0x000fe200000e0000 */
[----:B------:R-:W-:-:S02]  /*1b8a0*/  IMAD.MOV.U32 R21, RZ, RZ, -0x7fffffe0 ;  /* 0x80000020ff157424 */ /* 0x000fc400078e00ff */
[----:B------:R-:W-:Y:S02]  /*1b8b0*/  IMAD.MOV.U32 R13, RZ, RZ, -0x7fffffe0 ;  /* 0x80000020ff0d7424 */ /* 0x000fe400078e00ff */
[----:B------:R-:W-:Y:S01]  /*1b8c0*/  IMAD.MOV.U32 R11, RZ, RZ, -0x7fffffe0 ;  /* 0x80000020ff0b7424 */ /* 0x000fe200078e00ff */
[----:B0-----:R-:W-:Y:S02]  /*1b8d0*/  SHF.R.U32.HI R10, RZ, 0x7, R8 ;  /* 0x00000007ff0a7819 */ /* 0x001fe40000011608 */
[----:B------:R-:W-:-:S03]  /*1b8e0*/  IADD3 R8, R7, 0x1, RZ ;  /* 0x0000000107087810 */ /* 0x000fc60007ffe0ff */
[----:B------:R-:W-:-:S05]  /*1b8f0*/  VIADD R15, R10, 0x8 ;  /* 0x000000080a0f7836 */ /* 0x000fca0000000000 */
[----:B------:R0:W-:Y:S01]  /*1b900*/  BAR.SYNC.DEFER_BLOCKING R15, 0x100 ;  /* 0x0004000f0000751d */ /* 0x0001e20000010000 */
[----:B------:R-:W-:-:S04]  /*1b910*/  ISETP.NE.AND P2, PT, R8, 0x2, PT ;  /* 0x000000020800780c */ /* 0x000fc80003f45270 */
[----:B------:R-:W-:-:S05]  /*1b920*/  SEL R8, R8, RZ, P2 ;  /* 0x000000ff08087207 */ /* 0x000fca0001000000 */
[----:B------:R-:W-:-:S04]  /*1b930*/  IMAD R10, R8, 0x780, R14 ;  /* 0x00000780080a7824 */ /* 0x000fc800078e020e */
[C---:B------:R-:W-:Y:S01]  /*1b940*/  VIADD R120, R10.reuse, 0x80 ;  /* 0x000000800a787836 */ /* 0x040fe20000000000 */
[C---:B------:R-:W-:Y:S01]  /*1b950*/  R2UR UR22, R10.reuse ;  /* 0x000000000a1672ca */ /* 0x040fe200000e0000 */
[C---:B------:R-:W-:Y:S02]  /*1b960*/  VIADD R12, R10.reuse, 0x100 ;  /* 0x000001000a0c7836 */ /* 0x040fe40000000000 */
[----:B------:R-:W-:Y:S01]  /*1b970*/  VIADD R20, R10, 0x180 ;  /* 0x000001800a147836 */ /* 0x000fe20000000000 */
[----:B------:R-:W-:Y:S01]  /*1b980*/  R2UR UR26, R120 ;  /* 0x00000000781a72ca */ /* 0x000fe200000e0000 */
[----:B------:R-:W-:Y:S01]  /*1b990*/  VIADD R120, R10, 0x200 ;  /* 0x000002000a787836 */ /* 0x000fe20000000000 */
[----:B------:R-:W-:Y:S01]  /*1b9a0*/  R2UR UR30, R12 ;  /* 0x000000000c1e72ca */ /* 0x000fe200000e0000 */
[----:B------:R-:W-:Y:S01]  /*1b9b0*/  VIADD R12, R10, 0x2 ;  /* 0x000000020a0c7836 */ /* 0x000fe20000000000 */
[----:B------:R-:W-:Y:S01]  /*1b9c0*/  R2UR UR34, R20 ;  /* 0x00000000142272ca */ /* 0x000fe200000e0000 */
[----:B------:R-:W-:Y:S01]  /*1b9d0*/  WARPGROUP.ARRIVE ;  /* 0x00000000000079c5 */ /* 0x000fe20000000000 */
[----:B------:R-:W-:Y:S01]  /*1b9e0*/  R2UR UR46, R120 ;  /* 0x00000000782e72ca */ /* 0x000fe200000e0000 */
[----:B------:R-:W-:Y:S01]  /*1b9f0*/  VIADD R20, R10, 0x82 ;  /* 0x000000820a147836 */ /* 0x000fe20000000000 */
[----:B------:R-:W-:Y:S01]  /*1ba00*/  R2UR UR50, R12 ;  /* 0x000000000c3272ca */ /* 0x000fe200000e0000 */
[----:B------:R-:W-:-:S02]  /*1ba10*/  VIADD R12, R10, 0x102 ;  /* 0x000001020a0c7836 */ /* 0x000fc40000000000 */
[----:B------:R-:W-:Y:S01]  /*1ba20*/  QGMMA.64x32x32.F32.E4M3.E4M3 R184, gdesc[UR20], RZ, !UPT, gsb0 ;  /* 0x0060000014b879f3 */ /* 0x000fe2000c0008ff */
[----:B------:R-:W-:Y:S01]  /*1ba30*/  R2UR UR22, R20 ;  /* 0x00000000141672ca */ /* 0x000fe200000e0000 */
[----:B------:R-:W-:Y:S01]  /*1ba40*/  UMOV UR20, UR48 ;  /* 0x0000003000147c82 */ /* 0x000fe20008000000 */
[----:B------:R-:W-:Y:S01]  /*1ba50*/  R2UR UR23, R21 ;  /* 0x00000000151772ca */ /* 0x000fe200000e0000 */
[----:B------:R-:W-:Y:S01]  /*1ba60*/  UMOV UR21, UR49 ;  /* 0x0000003100157c82 */ /* 0x000fe20008000000 */
        /* <DEDUP_REMOVED lines=11> */
[----:B------:R-:W-:Y:S03]  /*1bb20*/  QGMMA.64x32x32.F32.E4M3.E4M3 R152, gdesc[UR28], RZ, !UPT, gsb0 ;  /* 0x006000001c9879f3 */ /* 0x000fe6000c0008ff */
        /* <DEDUP_REMOVED lines=17> */
[----:B------:R-:W-:-:S03]  /*1bc40*/  IMAD.MOV.U32 R13, RZ, RZ, -0x7fffffe0 ;  /* 0x80000020ff0d7424 */ /* 0x000fc600078e00ff */
[----:B------:R-:W-:Y:S01]  /*1bc50*/  R2UR UR6, R12 ;  /* 0x000000000c0672ca */ /* 0x000fe200000e0000 */
[----:B------:R-:W-:Y:S01]  /*1bc60*/  VIADD R12, R10, 0x300 ;  /* 0x000003000a0c7836 */ /* 0x000fe20000000000 */
[----:B------:R-:W-:Y:S01]  /*1bc70*/  R2UR UR7, R13 ;  /* 0x000000000d0772ca */ /* 0x000fe200000e0000 */
[----:B------:R-:W-:Y:S01]  /*1bc80*/  IMAD.MOV.U32 R13, RZ, RZ, -0x7fffffe0 ;  /* 0x80000020ff0d7424 */ /* 0x000fe200078e00ff */
        /* <DEDUP_REMOVED lines=41> */
[----:B------:R-:W-:Y:S02]  /*1bf20*/  R2UR UR11, R13 ;  /* 0x000000000d0b72ca */ /* 0x000fe400000e0000 */
[----:B------:R-:W-:Y:S01]  /*1bf30*/  MOV R13, 0x80000020 ;  /* 0x80000020000d7802 */ /* 0x000fe20000000f00 */
        /* <DEDUP_REMOVED lines=38> */
[----:B------:R-:W-:-:S04]  /*1c1a0*/  MOV R13, 0x80000020 ;  /* 0x80000020000d7802 */ /* 0x000fc80000000f00 */
        /* <DEDUP_REMOVED lines=66> */
[C---:B------:R-:W-:Y:S01]  /*1c5d0*/  VIADD R12, R10.reuse, 0x682 ;  /* 0x000006820a0c7836 */ /* 0x040fe20000000000 */
[----:B------:R-:W-:Y:S01]  /*1c5e0*/  MOV R13, 0x80000020 ;  /* 0x80000020000d7802 */ /* 0x000fe20000000f00 */
[----:B------:R-:W-:Y:S01]  /*1c5f0*/  VIADD R10, R10, 0x702 ;  /* 0x000007020a0a7836 */ /* 0x000fe20000000000 */
[----:B------:R-:W-:Y:S02]  /*1c600*/  WARPGROUP.DEPBAR.LE gsb0, 0x0 ;  /* 0x00008000000079c5 */ /* 0x000fe40000010000 */
[----:B------:R-:W-:-:S06]  /*1c610*/  WARPGROUP.ARRIVE ;  /* 0x00000000000079c5 */ /* 0x000fcc0000000000 */
[----:B------:R-:W-:Y:S01]  /*1c620*/  QGMMA.64x32x32.F32.E4M3.E4M3 R136, gdesc[UR32], R136, gsb0 ;  /* 0x00600000208879f3 */ /* 0x000fe20008000888 */
[----:B------:R-:W-:Y:S01]  /*1c630*/  R2UR UR34, R12 ;  /* 0x000000000c2272ca */ /* 0x000fe200000e0000 */
[----:B------:R-:W-:Y:S01]  /*1c640*/  UMOV UR32, UR16 ;  /* 0x0000001000207c82 */ /* 0x000fe20008000000 */
[----:B------:R-:W-:Y:S01]  /*1c650*/  R2UR UR35, R13 ;  /* 0x000000000d2372ca */ /* 0x000fe200000e0000 */
[----:B------:R-:W-:Y:S01]  /*1c660*/  UMOV UR33, UR17 ;  /* 0x0000001100217c82 */ /* 0x000fe20008000000 */
        /* <DEDUP_REMOVED lines=23> */
[----:B0-----:R-:W-:Y:S05]  /*1c7e0*/  @P1 BRA `(.L_x_488) ;  /* 0x0000000000281947 */ /* 0x001fea0003800000 */
[----:B------:R-:W-:Y:S05]  /*1c7f0*/  @!P0 BRA `(.L_x_489) ;  /* 0x0000000000048947 */ /* 0x000fea0003800000 */
[----:B------:R-:W-:Y:S01]  /*1c800*/  BPT.TRAP 0x1 ;  /* 0x000000040000795c */ /* 0x000fe20000300000 */
.L_x_489:
[----:B------:R-:W-:Y:S01]  /*1c810*/  SHF.L.U32 R6, R6, 0x1f, RZ ;  /* 0x0000001f06067819 */ /* 0x000fe200000006ff */
[----:B------:R-:W-:-:S04]  /*1c820*/  IMAD R10, R7, 0x8, R16 ;  /* 0x00000008070a7824 */ /* 0x000fc800078e0210 */
[----:B------:R0:W1:Y:S01]  /*1c830*/  SYNCS.PHASECHK.TRANS64.TRYWAIT P1, [R10+URZ+0x33450], R6 ;  /* 0x033450060a0075a7 */ /* 0x000062000802017f */
[----:B------:R-:W-:Y:S05]  /*1c840*/  @!P0 BRA `(.L_x_490) ;  /* 0x0000000000048947 */ /* 0x000fea0003800000 */
[----:B------:R-:W-:Y:S01]  /*1c850*/  BPT.TRAP 0x1 ;  /* 0x000000040000795c */ /* 0x000fe20000300000 */
.L_x_490:
[----:B-1----:R-:W-:Y:S05]  /*1c860*/  @P1 BRA `(.L_x_488) ;  /* 0x0000000000081947 */ /* 0x002fea0003800000 */
[----:B------:R-:W1:Y:S02]  /*1c870*/  SYNCS.PHASECHK.TRANS64.TRYWAIT P1, [R10+URZ+0x33450], R6 ;  /* 0x033450060a0075a7 */ /* 0x000e64000802017f */
[----:B-1----:R-:W-:Y:S05]  /*1c880*/  @!P1 BRA `(.L_x_491) ;  /* 0x0000010800789947 */ /* 0x002fea0003800000 */
.L_x_488:
[----:B01----:R-:W-:Y:S01]  /*1c890*/  VIADD R6, R16, 0x200 ;  /* 0x0000020010067836 */ /* 0x003fe20000000000 */
[----:B------:R-:W-:Y:S05]  /*1c8a0*/  WARPSYNC.ALL ;  /* 0x0000000000007948 */ /* 0x000fea0003800000 */
[----:B------:R-:W-:Y:S01]  /*1c8b0*/  SHF.R.U32.HI R6, RZ, 0x4, R6 ;  /* 0x00000004ff067819 */ /* 0x000fe20000011606 */
[----:B------:R-:W-:Y:S01]  /*1c8c0*/  IMAD.MOV.U32 R11, RZ, RZ, -0x3ffffff0 ;  /* 0xc0000010ff0b7424 */ /* 0x000fe200078e00ff */
[----:B------:R-:W-:Y:S01]  /*1c8d0*/  WARPGROUP.ARRIVE ;  /* 0x00000000000079c5 */ /* 0x000fe20000000000 */
[----:B------:R-:W-:Y:S01]  /*1c8e0*/  IMAD.MOV.U32 R13, RZ, RZ, -0x3ffffff0 ;  /* 0xc0000010ff0d7424 */ /* 0x000fe200078e00ff */
[----:B------:R-:W-:-:S02]  /*1c8f0*/  LOP3.LUT R6, R6, 0x3fff, RZ, 0xc0, !PT ;  /* 0x00003fff06067812 */ /* 0x000fc400078ec0ff */
[----:B------:R-:W-:Y:S02]  /*1c900*/  R2UR UR7, R11 ;  /* 0x000000000b0772ca */ /* 0x000fe400000e0000 */
[----:B------:R-:W-:-:S05]  /*1c910*/  LOP3.LUT R6, R6, 0x10000, RZ, 0xfc, !PT ;  /* 0x0001000006067812 */ /* 0x000fca00078efcff */
[----:B------:R-:W-:Y:S01]  /*1c920*/  IMAD R10, R7, 0x780, R6 ;  /* 0x00000780070a7824 */ /* 0x000fe200078e0206 */
[----:B------:R-:W-:-:S03]  /*1c930*/  FMNMX.FTZ R6, R184, R5, !PT ;  /* 0x00000005b8067209 */ /* 0x000fc60007810000 */
[C---:B------:R-:W-:Y:S01]  /*1c940*/  VIADD R12, R10.reuse, 0x180 ;  /* 0x000001800a0c7836 */ /* 0x040fe20000000000 */
[----:B------:R-:W-:Y:S02]  /*1c950*/  R2UR UR6, R10 ;  /* 0x000000000a0672ca */ /* 0x000fe400000e0000 */
[----:B------:R-:W-:-:S04]  /*1c960*/  FMNMX.FTZ R6, R185, R6, !PT ;  /* 0x00000006b9067209 */ /* 0x000fc80007810000 */
[----:B------:R-:W-:-:S04]  /*1c970*/  FMNMX.FTZ R6, R188, R6, !PT ;  /* 0x00000006bc067209 */ /* 0x000fc80007810000 */
[----:B------:R-:W-:-:S03]  /*1c980*/  FMNMX.FTZ R6, R189, R6, !PT ;  /* 0x00000006bd067209 */ /* 0x000fc60007810000 */
[----:B------:R-:W-:Y:S01]  /*1c990*/  QGMMA.64x192x32.F32.E4M3.E4M3 R24, R200, gdesc[UR4], R24, gsb0 ;  /* 0x02e00004c8187df3 */ /* 0x000fe20008000818 */
[----:B------:R-:W-:Y:S02]  /*1c9a0*/  R2UR UR6, R12 ;  /* 0x000000000c0672ca */ /* 0x000fe400000e0000 */
[----:B------:R-:W-:Y:S01]  /*1c9b0*/  R2UR UR7, R13 ;  /* 0x000000000d0772ca */ /* 0x000fe200000e0000 */
[----:B------:R-:W-:Y:S01]  /*1c9c0*/  IMAD.MOV.U32 R13, RZ, RZ, -0x3ffffff0 ;  /* 0xc0000010ff0d7424 */ /* 0x000fe200078e00ff */
[----:B------:R-:W-:Y:S02]  /*1c9d0*/  IADD3 R12, R10, 0x300, RZ ;  /* 0x000003000a0c7810 */ /* 0x000fe40007ffe0ff */
[----:B------:R-:W-:-:S04]  /*1c9e0*/  FMNMX.FTZ R6, R192, R6, !PT ;  /* 0x00000006c0067209 */ /* 0x000fc80007810000 */
        /* <DEDUP_REMOVED lines=34> */
[----:B------:R-:W-:-:S05]  /*1cc10*/  FMNMX.FTZ R6, R133, R6, !PT ;  /* 0x0000000685067209 */ /* 0x000fca0007810000 */
[----:B------:R-:W0:Y:S02]  /*1cc20*/  SHFL.BFLY PT, R11, R6, 0x2, 0x1f ;  /* 0x0c401f00060b7f89 */ /* 0x000e2400000e0000 */
[----:B0-----:R-:W-:Y:S01]  /*1cc30*/  FMNMX.FTZ R6, R6, R11, !PT ;  /* 0x0000000b06067209 */ /* 0x001fe20007810000 */
[----:B------:R-:W-:Y:S01]  /*1cc40*/  IMAD.MOV.U32 R11, RZ, RZ, -0x3ffffff0 ;  /* 0xc0000010ff0b7424 */ /* 0x000fe200078e00ff */
[----:B------:R-:W-:Y:S02]  /*1cc50*/  WARPGROUP.DEPBAR.LE gsb0, 0x0 ;  /* 0x00008000000079c5 */ /* 0x000fe40000010000 */
[----:B------:R-:W-:-:S06]  /*1cc60*/  WARPGROUP.ARRIVE ;  /* 0x00000000000079c5 */ /* 0x000fcc0000000000 */
[----:B------:R-:W0:Y:S01]  /*1cc70*/  S2R R203, SR_TID.X ;  /* 0x0000000000cb7919 */ /* 0x000e220000002100 */
[----:B------:R-:W-:Y:S01]  /*1cc80*/  QGMMA.64x192x32.F32.E4M3.E4M3 R24, R204, gdesc[UR4], R24, gsb0 ;  /* 0x02e00004cc187df3 */ /* 0x000fe20008000818 */
[----:B------:R-:W-:Y:S01]  /*1cc90*/  R2UR UR6, R12 ;  /* 0x000000000c0672ca */ /* 0x000fe200000e0000 */
[C---:B------:R-:W-:Y:S01]  /*1cca0*/  VIADD R12, R10.reuse, 0x480 ;  /* 0x000004800a0c7836 */ /* 0x040fe20000000000 */
[----:B------:R-:W-:Y:S01]  /*1ccb0*/  R2UR UR7, R13 ;  /* 0x000000000d0772ca */ /* 0x000fe200000e0000 */
[----:B------:R-:W-:Y:S02]  /*1ccc0*/  IMAD.MOV.U32 R13, RZ, RZ, -0x3ffffff0 ;  /* 0xc0000010ff0d7424 */ /* 0x000fe400078e00ff */
[----:B------:R-:W-:Y:S01]  /*1ccd0*/  VIADD R10, R10, 0x600 ;  /* 0x000006000a0a7836 */ /* 0x000fe20000000000 */
[----:B0-----:R-:W-:-:S04]  /*1cce0*/  LOP3.LUT R203, R203, 0x7f, RZ, 0xc0, !PT ;  /* 0x0000007fcbcb7812 */ /* 0x001fc800078ec0ff */
[----:B------:R-:W-:Y:S02]  /*1ccf0*/  ISETP.NE.AND P1, PT, R203, RZ, PT ;  /* 0x000000ffcb00720c */ /* 0x000fe40003f25270 */
[----:B------:R-:W0:Y:S02]  /*1cd00*/  S2R R203, SR_TID.X ;  /* 0x0000000000cb7919 */ /* 0x000e240000002100 */
[----:B0-----:R-:W-:Y:S01]  /*1cd10*/  SHF.R.U32.HI R203, RZ, 0x7, R203 ;  /* 0x00000007ffcb7819 */ /* 0x001fe200000116cb */
[----:B------:R-:W-:Y:S02]  /*1cd20*/  WARPGROUP.DEPBAR.LE gsb0, 0x0 ;  /* 0x00008000000079c5 */ /* 0x000fe40000010000 */
[----:B------:R-:W-:-:S06]  /*1cd30*/  WARPGROUP.ARRIVE ;  /* 0x00000000000079c5 */ /* 0x000fcc0000000000 */
[----:B------:R-:W-:Y:S01]  /*1cd40*/  QGMMA.64x192x32.F32.E4M3.E4M3 R24, R208, gdesc[UR4], R24, gsb0 ;  /* 0x02e00004d0187df3 */ /* 0x000fe20008000818 */
[----:B------:R-:W-:Y:S02]  /*1cd50*/  R2UR UR6, R12 ;  /* 0x000000000c0672ca */ /* 0x000fe400000e0000 */
[----:B------:R-:W-:Y:S02]  /*1cd60*/  FMNMX.FTZ R12, R186, R4, !PT ;  /* 0x00000004ba0c7209 */ /* 0x000fe40007810000 */
[----:B------:R-:W-:Y:S02]  /*1cd70*/  R2UR UR7, R13 ;  /* 0x000000000d0772ca */ /* 0x000fe400000e0000 */
        /* <DEDUP_REMOVED lines=41> */
[----:B------:R-:W-:Y:S02]  /*1d010*/  WARPGROUP.DEPBAR.LE gsb0, 0x0 ;  /* 0x00008000000079c5 */ /* 0x000fe40000010000 */
[----:B------:R-:W-:-:S06]  /*1d020*/  WARPGROUP.ARRIVE ;  /* 0x00000000000079c5 */ /* 0x000fcc0000000000 */
[----:B------:R-:W-:Y:S01]  /*1d030*/  QGMMA.64x192x32.F32.E4M3.E4M3 R24, R212, gdesc[UR4], R24, gsb0 ;  /* 0x02e00004d4187df3 */ /* 0x000fe20008000818 */
[----:B------:R-:W-:Y:S02]  /*1d040*/  R2UR UR6, R10 ;  /* 0x000000000a0672ca */ /* 0x000fe400000e0000 */
[----:B------:R-:W0:Y:S01]  /*1d050*/  SHFL.BFLY PT, R10, R6, 0x1, 0x1f ;  /* 0x0c201f00060a7f89 */ /* 0x000e2200000e0000 */
[----:B------:R-:W-:-:S03]  /*1d060*/  R2UR UR7, R11 ;  /* 0x000000000b0772ca */ /* 0x000fc600000e0000 */
[----:B------:R-:W1:Y:S01]  /*1d070*/  SHFL.BFLY PT, R11, R13, 0x1, 0x1f ;  /* 0x0c201f000d0b7f89 */ /* 0x000e6200000e0000 */
[----:B0-----:R-:W-:Y:S02]  /*1d080*/  FMNMX.FTZ R10, R6, R10, !PT ;  /* 0x0000000a060a7209 */ /* 0x001fe40007810000 */
[----:B-1----:R-:W-:-:S03]  /*1d090*/  FMNMX.FTZ R11, R13, R11, !PT ;  /* 0x0000000b0d0b7209 */ /* 0x002fc60007810000 */
[----:B------:R-:W-:Y:S01]  /*1d0a0*/  FFMA.FTZ R15, R2, R10, -8 ;  /* 0xc1000000020f7423 */ /* 0x000fe2000001000a */
[----:B------:R-:W-:-:S03]  /*1d0b0*/  FADD.FTZ R5, -R10, R5 ;  /* 0x000000050a057221 */ /* 0x000fc60000010100 */
        /* <DEDUP_REMOVED lines=42> */
[C---:B------:R-:W-:Y:S01]  /*1d360*/  FMUL.FTZ R5, R2.reuse, R5 ;  /* 0x0000000502057220 */ /* 0x040fe20000410000 */
[----:B------:R-:W-:Y:S01]  /*1d370*/  MUFU.EX2 R6, R6 ;  /* 0x0000000600067308 */ /* 0x000fe20000000800 */
[C---:B------:R-:W-:Y:S01]  /*1d380*/  FMUL.FTZ R4, R2.reuse, R4 ;  /* 0x0000000402047220 */ /* 0x040fe20000410000 */
        /* <DEDUP_REMOVED lines=42> */
[C-C-:B------:R-:W-:Y:S01]  /*1d630*/  FFMA.FTZ R127, R2.reuse, R127, -R133.reuse ;  /* 0x0000007f027f7223 */ /* 0x140fe20000010885 */
[----:B------:R-:W-:-:S01]  /*1d640*/  FFMA.FTZ R130, R2, R130, -R133 ;  /* 0x0000008202827223 */ /* 0x000fc20000010885 */
[C-C-:B------:R-:W-:Y:S01]  /*1d650*/  FFMA.FTZ R131, R2.reuse, R131, -R133.reuse ;  /* 0x0000008302837223 */ /* 0x140fe20000010885 */
[----:B------:R-:W-:-:S01]  /*1d660*/  FFMA.FTZ R134, R2, R134, -R133 ;  /* 0x0000008602867223 */ /* 0x000fc20000010885 */
[----:B------:R-:W1:Y:S01]  /*1d670*/  MUFU.EX2 R13, R13 ;  /* 0x0000000d000d7308 */ /* 0x000e620000000800 */
[----:B------:R-:W-:-:S01]  /*1d680*/  FFMA.FTZ R133, R2, R135, -R133 ;  /* 0x0000008702857223 */ /* 0x000fc20000010885 */
[----:B0-----:R-:W-:Y:S01]  /*1d690*/  FADD.FTZ R9, R12, R9 ;  /* 0x000000090c097221 */ /* 0x001fe20000010000 */
[----:B------:R-:W-:Y:S01]  /*1d6a0*/  @!P1 IMAD R195, R8, 0x8, R16 ;  /* 0x0000000808c39824 */ /* 0x000fe200078e0210 */
[----:B------:R-:W-:-:S03]  /*1d6b0*/  IADD3 R196, -R203, 0xb, RZ ;  /* 0x0000000bcbc47810 */ /* 0x000fc60007ffe1ff */
[----:B------:R-:W-:Y:S01]  /*1d6c0*/  @!P1 VIADD R195, R195, 0x33440 ;  /* 0x00033440c3c39836 */ /* 0x000fe20000000000 */
[----:B------:R-:W0:Y:S01]  /*1d6d0*/  MUFU.EX2 R189, R189 ;  /* 0x000000bd00bd7308 */ /* 0x000e220000000800 */
[----:B--2---:R-:W-:-:S03]  /*1d6e0*/  FADD.FTZ R135, R187, R0 ;  /* 0x00000000bb877221 */ /* 0x004fc60000010000 */
[----:B------:R-:W-:-:S04]  /*1d6f0*/  @!P1 PRMT R195, RZ, 0x654, R195 ;  /* 0x00000654ffc39816 */ /* 0x000fc800000000c3 */
        /* <DEDUP_REMOVED lines=15> */
[----:B0-----:R-:W-:-:S01]  /*1d7f0*/  FADD.FTZ R9, R192, R9 ;  /* 0x00000009c0097221 */ /* 0x001fc20000010000 */
[----:B------:R-:W-:-:S06]  /*1d800*/  WARPGROUP.DEPBAR.LE gsb0, 0x0 ;  /* 0x00008000000079c5 */ /* 0x000fcc0000010000 */
[----:B------:R-:W0:Y:S01]  /*1d810*/  MUFU.EX2 R188, R188 ;  /* 0x000000bc00bc7308 */ /* 0x000e220000000800 */
[----:B------:R-:W-:Y:S01]  /*1d820*/  WARPGROUP.ARRIVE ;  /* 0x00000000000079c5 */ /* 0x000fe20000000000 */
[----:B--2---:R-:W-:-:S05]  /*1d830*/  FADD.FTZ R0, R185, R0 ;  /* 0x00000000b9007221 */ /* 0x004fca0000010000 */
[----:B------:R-:W-:Y:S01]  /*1d840*/  QGMMA.64x192x32.F32.E4M3.E4M3 R24, R216, gdesc[UR4], R24, gsb0 ;  /* 0x02e00004d8187df3 */ /* 0x000fe20008000818 */
        /* <DEDUP_REMOVED lines=52> */
[----:B------:R-:W-:Y:S02]  /*1db90*/  WARPGROUP.DEPBAR.LE gsb0, 0x0 ;  /* 0x00008000000079c5 */ /* 0x000fe40000010000 */
[----:B------:R0:W-:Y:S06]  /*1dba0*/  BAR.ARV R196, 0x100 ;  /* 0x000400c40000751d */ /* 0x0001ec0000002000 */
[----:B------:R-:W3:Y:S01]  /*1dbb0*/  MUFU.EX2 R162, R162 ;  /* 0x000000a200a27308 */ /* 0x000ee20000000800 */
[----:B--2---:R-:W-:-:S01]  /*1dbc0*/  FADD.FTZ R9, R159, R9 ;  /* 0x000000099f097221 */ /* 0x004fc20000010000 */
[----:B------:R0:W-:Y:S01]  /*1dbd0*/  @!P1 SYNCS.ARRIVE.TRANS64.RED.A1T0 RZ, [R195+URZ], RZ ;  /* 0x000000ffc3ff99a7 */ /* 0x0001e2000810043f */
[----:B-1----:R-:W-:-:S05]  /*1dbe0*/  FADD.FTZ R0, R160, R0 ;  /* 0x00000000a0007221 */ /* 0x002fca0000010000 */
[----:B------:R-:W1:Y:S08]  /*1dbf0*/  MUFU.EX2 R161, R161 ;  /* 0x000000a100a17308 */ /* 0x000e700000000800 */
[----:B------:R-:W2:Y:S01]  /*1dc00*/  MUFU.EX2 R163, R163 ;  /* 0x000000a300a37308 */ /* 0x000ea20000000800 */
[----:B---3--:R-:W-:-:S07]  /*1dc10*/  FADD.FTZ R9, R162, R9 ;  /* 0x00000009a2097221 */ /* 0x008fce0000010000 */
[----:B------:R-:W3:Y:S01]  /*1dc20*/  MUFU.EX2 R164, R164 ;  /* 0x000000a400a47308 */ /* 0x000ee20000000800 */
[----:B-1----:R-:W-:-:S07]  /*1dc30*/  FADD.FTZ R0, R161, R0 ;  /* 0x00000000a1007221 */ /* 0x002fce0000010000 */
[----:B------:R-:W1:Y:S01]  /*1dc40*/  MUFU.EX2 R166, R166 ;  /* 0x000000a600a67308 */ /* 0x000e620000000800 */
[----:B--2---:R-:W-:-:S07]  /*1dc50*/  FADD.FTZ R9, R163, R9 ;  /* 0x00000009a3097221 */ /* 0x004fce0000010000 */
        /* <DEDUP_REMOVED lines=67> */
[----:B---3--:R-:W-:-:S01]  /*1e090*/  FADD.FTZ R135, R134, R9 ;  /* 0x0000000986877221 */ /* 0x008fc20000010000 */
[----:B-1----:R-:W-:-:S03]  /*1e0a0*/  FADD.FTZ R9, R15, R0 ;  /* 0x000000000f097221 */ /* 0x002fc60000010000 */
[----:B--2---:R-:W-:Y:S01]  /*1e0b0*/  FADD.FTZ R0, R133, R135 ;  /* 0x0000008785007221 */ /* 0x004fe20000010000 */
[----:B0-----:R-:W-:Y:S06]  /*1e0c0*/  @!P0 BRA `(.L_x_492) ;  /* 0x0000000000048947 */ /* 0x001fec0003800000 */
[----:B------:R-:W-:Y:S01]  /*1e0d0*/  BPT.TRAP 0x1 ;  /* 0x000000040000795c */ /* 0x000fe20000300000 */
.L_x_492:
[----:B------:R-:W-:Y:S01]  /*1e0e0*/  LEA R7, R7, R16, 0x3 ;  /* 0x0000001007077211 */ /* 0x000fe200078e18ff */
[----:B------:R-:W-:Y:S01]  /*1e0f0*/  IMAD.U32 R135, RZ, RZ, UR42 ;  /* 0x0000002aff877e24 */ /* 0x000fe2000f8e00ff */
[----:B------:R-:W-:Y:S01]  /*1e100*/  ISETP.GT.AND P1, PT, R3, R233, PT ;  /* 0x000000e90300720c */ /* 0x000fe20003f24270 */
[----:B------:R-:W-:Y:S01]  /*1e110*/  FMUL.FTZ R24, R24, R5 ;  /* 0x0000000518187220 */ /* 0x000fe20000410000 */
[----:B------:R-:W-:Y:S01]  /*1e120*/  F2FP.SATFINITE.E4M3.F32.PACK_AB_MERGE_C R189, R190, R189, RZ ;  /* 0x000000bdbebd723e */ /* 0x000fe200048070ff */
[----:B------:R-:W-:Y:S01]  /*1e130*/  VIADD R7, R7, 0x33460 ;  /* 0x0003346007077836 */ /* 0x000fe20000000000 */
[----:B------:R-:W-:Y:S01]  /*1e140*/  F2FP.SATFINITE.E4M3.F32.PACK_AB_MERGE_C R185, R188, R185, RZ ;  /* 0x000000b9bcb9723e */ /* 0x000fe200048070ff */
[----:B------:R-:W-:Y:S01]  /*1e150*/  FMUL.FTZ R25, R25, R5 ;  /* 0x0000000519197220 */ /* 0x000fe20000410000 */
        /* <DEDUP_REMOVED lines=19> */
[----:B------:R-:W-:Y:S01]  /*1e290*/  FMUL.FTZ R45, R45, R5 ;  /* 0x000000052d2d7220 */ /* 0x000fe20000410000 */
[----:B------:R-:W-:Y:S01]  /*1e2a0*/  F2FP.SATFINITE.E4M3.F32.PACK_AB_MERGE_C R13, R20, R13, RZ ;  /* 0x0000000d140d723e */ /* 0x000fe200048070ff */
[-C--:B------:R-:W-:Y:S01]  /*1e2b0*/  FMUL.FTZ R48, R48, R5.reuse ;  /* 0x0000000530307220 */ /* 0x080fe20000410000 */
[----:B------:R-:W-:Y:S01]  /*1e2c0*/  F2FP.SATFINITE.E4M3.F32.PACK_AB_MERGE_C R156, R157, R156, RZ ;  /* 0x0000009c9d9c723e */ /* 0x000fe200048070ff */
[-C--:B------:R-:W-:Y:S01]  /*1e2d0*/  FMUL.FTZ R49, R49, R5.reuse ;  /* 0x0000000531317220 */ /* 0x080fe20000410000 */
[----:B------:R-:W-:Y:S01]  /*1e2e0*/  PRMT R7, R135, 0x654, R7 ;  /* 0x0000065487077816 */ /* 0x000fe20000000007 */
[-C--:B------:R-:W-:Y:S01]  /*1e2f0*/  FMUL.FTZ R52, R52, R5.reuse ;  /* 0x0000000534347220 */ /* 0x080fe20000410000 */
[----:B------:R-:W-:Y:S01]  /*1e300*/  F2FP.SATFINITE.E4M3.F32.PACK_AB_MERGE_C R189, R187, R186, R189 ;  /* 0x000000babbbd723e */ /* 0x000fe200048070bd */
[----:B------:R-:W-:Y:S01]  /*1e310*/  FMUL.FTZ R53, R53, R5 ;  /* 0x0000000535357220 */ /* 0x000fe20000410000 */
[----:B------:R-:W-:Y:S01]  /*1e320*/  F2FP.SATFINITE.E4M3.F32.PACK_AB_MERGE_C R185, R184, R21, R185 ;  /* 0x00000015b8b9723e */ /* 0x000fe200048070b9 */
[----:B------:R0:W-:Y:S01]  /*1e330*/  SYNCS.ARRIVE.TRANS64.RED.A1T0 RZ, [R7+URZ], RZ ;  /* 0x000000ff07ff79a7 */ /* 0x0001e2000810043f */
[----:B------:R-:W-:Y:S01]  /*1e340*/  F2FP.SATFINITE.E4M3.F32.PACK_AB_MERGE_C R193, R192, R191, R193 ;  /* 0x000000bfc0c1723e */ /* 0x000fe200048070c1 */
[-C--:B------:R-:W-:Y:S01]  /*1e350*/  FMUL.FTZ R56, R56, R5.reuse ;  /* 0x0000000538387220 */ /* 0x080fe20000410000 */
        /* <DEDUP_REMOVED lines=30> */
[----:B------:R-:W-:Y:S01]  /*1e540*/  F2FP.SATFINITE.E4M3.F32.PACK_AB_MERGE_C R13, R12, R6, R13 ;  /* 0x000000060c0d723e */ /* 0x000fe2000480700d */
        /* <DEDUP_REMOVED lines=73> */
[----:B------:R-:W-:Y:S01]  /*1e9e0*/  F2FP.SATFINITE.E4M3.F32.PACK_AB_MERGE_C R218, R129, R128, R15 ;  /* 0x0000008081da723e */ /* 0x000fe2000480700f */
[----:B0-----:R-:W-:Y:S01]  /*1e9f0*/  IMAD.MOV.U32 R7, RZ, RZ, R8 ;  /* 0x000000ffff077224 */ /* 0x001fe200078e0008 */
[----:B------:R-:W-:Y:S01]  /*1ea00*/  F2FP.SATFINITE.E4M3.F32.PACK_AB_MERGE_C R219, R131, R130, R133 ;  /* 0x0000008283db723e */ /* 0x000fe20004807085 */
[----:B------:R-:W-:Y:S01]  /*1ea10*/  IMAD.MOV.U32 R201, RZ, RZ, R189 ;  /* 0x000000ffffc97224 */ /* 0x000fe200078e00bd */
[----:B------:R-:W-:Y:S01]  /*1ea20*/  MOV R200, R13 ;  /* 0x0000000d00c87202 */ /* 0x000fe20000000f00 */
[----:B------:R-:W-:Y:S01]  /*1ea30*/  IMAD.MOV.U32 R202, RZ, RZ, R185 ;  /* 0x000000ffffca7224 */ /* 0x000fe200078e00b9 */
[----:B------:R-:W-:Y:S01]  /*1ea40*/  MOV R208, R156 ;  /* 0x0000009c00d07202 */ /* 0x000fe20000000f00 */
        /* <DEDUP_REMOVED lines=9> */
[----:B------:R-:W-:Y:S01]  /*1eae0*/  IMAD.MOV.U32 R213, RZ, RZ, R142 ;  /* 0x000000ffffd57224 */ /* 0x000fe200078e008e */
[----:B------:R-:W-:Y:S06]  /*1eaf0*/  @P1 BRA `(.L_x_493) ;  /* 0xffffffc800c41947 */ /* 0x000fec000383ffff */
[----:B------:R-:W-:-:S07]  /*1eb00*/  IMAD.MOV.U32 R152, RZ, RZ, R8 ;  /* 0x000000ffff987224 */ /* 0x000fce00078e0008 */
.L_x_482:
[----:B------:R-:W-:Y:S05]  /*1eb10*/  WARPSYNC.ALL ;  /* 0x0000000000007948 */ /* 0x000fea0003800000 */
[----:B------:R-:W-:Y:S06]  /*1eb20*/  BAR.ARV 0x8, 0x180 ;  /* 0x0206000000007b1d */ /* 0x000fec0000002000 */
[----:B------:R-:W-:Y:S05]  /*1eb30*/  @!P0 BRA `(.L_x_494) ;  /* 0x0000000000048947 */ /* 0x000fea0003800000 */
[----:B------:R-:W-:Y:S01]  /*1eb40*/  BPT.TRAP 0x1 ;  /* 0x000000040000795c */ /* 0x000fe20000300000 */
.L_x_494:
[----:B------:R-:W-:Y:S01]  /*1eb50*/  IMAD R3, R152, 0x8, R16 ;  /* 0x0000000898037824 */ /* 0x000fe200078e0210 */
[----:B------:R-:W-:-:S04]  /*1eb60*/  SHF.L.U32 R4, R230, 0x1f, RZ ;  /* 0x0000001fe6047819 */ /* 0x000fc800000006ff */
[----:B------:R0:W1:Y:S01]  /*1eb70*/  SYNCS.PHASECHK.TRANS64.TRYWAIT P1, [R3+URZ+0x33450], R4 ;  /* 0x03345004030075a7 */ /* 0x000062000802017f */
[----:B------:R-:W-:Y:S05]  /*1eb80*/  @!P0 BRA `(.L_x_495) ;  /* 0x0000000000048947 */ /* 0x000fea0003800000 */
[----:B------:R-:W-:Y:S01]  /*1eb90*/  BPT.TRAP 0x1 ;  /* 0x000000040000795c */ /* 0x000fe20000300000 */
.L_x_495:
[----:B------:R-:W-:-:S04]  /*1eba0*/  IADD3 R16, R16, 0x200, RZ ;  /* 0x0000020010107810 */ /* 0x000fc80007ffe0ff */
[----:B------:R-:W-:-:S04]  /*1ebb0*/  SHF.R.U32.HI R16, RZ, 0x4, R16 ;  /* 0x00000004ff107819 */ /* 0x000fc80000011610 */
[----:B------:R-:W-:-:S04]  /*1ebc0*/  LOP3.LUT R16, R16, 0x3fff, RZ, 0xc0, !PT ;  /* 0x00003fff10107812 */ /* 0x000fc800078ec0ff */
[----:B------:R-:W-:Y:S01]  /*1ebd0*/  LOP3.LUT R5, R16, 0x10000, RZ, 0xfc, !PT ;  /* 0x0001000010057812 */ /* 0x000fe200078efcff */
[----:B-1----:R-:W-:Y:S06]  /*1ebe0*/  @P1 BRA `(.L_x_496) ;  /* 0x0000000000081947 */ /* 0x002fec0003800000 */
[----:B------:R-:W1:Y:S02]  /*1ebf0*/  SYNCS.PHASECHK.TRANS64.TRYWAIT P1, [R3+URZ+0x33450], R4 ;  /* 0x03345004030075a7 */ /* 0x000e64000802017f */
[----:B-1----:R-:W-:Y:S05]  /*1ec00*/  @!P1 BRA `(.L_x_497) ;  /* 0x000000e400ac9947 */ /* 0x002fea0003800000 */
.L_x_496:
[----:B01----:R-:W-:Y:S01]  /*1ec10*/  IMAD R4, R152, 0x780, R5 ;  /* 0x0000078098047824 */ /* 0x003fe200078e0205 */
[----:B------:R-:W2:Y:S01]  /*1ec20*/  LDL R8, [R1+0x14] ;  /* 0x0000140001087983 */ /* 0x000ea20000100800 */
[----:B------:R-:W-:Y:S01]  /*1ec30*/  IMAD.MOV.U32 R5, RZ, RZ, -0x3ffffff0 ;  /* 0xc0000010ff057424 */ /* 0x000fe200078e00ff */
[----:B------:R-:W-:Y:S05]  /*1ec40*/  WARPSYNC.ALL ;  /* 0x0000000000007948 */ /* 0x000fea0003800000 */
[C---:B------:R-:W-:Y:S01]  /*1ec50*/  R2UR UR6, R4.reuse ;  /* 0x00000000040672ca */ /* 0x040fe200000e0000 */
[----:B------:R-:W-:Y:S01]  /*1ec60*/  WARPGROUP.ARRIVE ;  /* 0x00000000000079c5 */ /* 0x000fe20000000000 */
[----:B------:R-:W-:Y:S01]  /*1ec70*/  R2UR UR7, R5 ;  /* 0x00000000050772ca */ /* 0x000fe200000e0000 */
[----:B------:R-:W-:Y:S01]  /*1ec80*/  VIADD R6, R4, 0x180 ;  /* 0x0000018004067836 */ /* 0x000fe20000000000 */
[----:B------:R-:W-:Y:S01]  /*1ec90*/  ULDC.64 UR4, c[0x0][0x9a0] ;  /* 0x0002680000047ab9 */ /* 0x000fe20000000a00 */
[----:B------:R-:W-:Y:S01]  /*1eca0*/  IMAD.MOV.U32 R7, RZ, RZ, -0x3ffffff0 ;  /* 0xc0000010ff077424 */ /* 0x000fe200078e00ff */
[----:B------:R-:W-:-:S04]  /*1ecb0*/  ISETP.NE.U32.AND P1, PT, RZ, UR4, PT ;  /* 0x00000004ff007c0c */ /* 0x000fc8000bf25070 */
[----:B------:R-:W-:-:S05]  /*1ecc0*/  ISETP.NE.AND.EX P1, PT, RZ, UR5, PT, P1 ;  /* 0x00000005ff007c0c */ /* 0x000fca000bf25310 */
[----:B------:R-:W-:Y:S01]  /*1ecd0*/  QGMMA.64x192x32.F32.E4M3.E4M3 R24, R200, gdesc[UR4], R24, gsb0 ;  /* 0x02e00004c8187df3 */ /* 0x000fe20008000818 */
[----:B------:R-:W-:Y:S01]  /*1ece0*/  R2UR UR6, R6 ;  /* 0x00000000060672ca */ /* 0x000fe200000e0000 */
[----:B------:R-:W-:Y:S01]  /*1ecf0*/  VIADD R6, R4, 0x300 ;  /* 0x0000030004067836 */ /* 0x000fe20000000000 */
[----:B------:R-:W-:Y:S01]  /*1ed00*/  R2UR UR7, R7 ;  /* 0x00000000070772ca */ /* 0x000fe200000e0000 */
[----:B------:R-:W-:-:S04]  /*1ed10*/  IMAD.MOV.U32 R7, RZ, RZ, -0x3ffffff0 ;  /* 0xc0000010ff077424 */ /* 0x000fc800078e00ff */
[----:B------:R-:W2:Y:S01]  /*1ed20*/  @P1 LDC.64 R12, c[0x0][0x9c8] ;  /* 0x00027200ff0c1b82 */ /* 0x000ea20000000a00 */
[----:B------:R-:W-:Y:S02]  /*1ed30*/  WARPGROUP.DEPBAR.LE gsb0, 0x0 ;  /* 0x00008000000079c5 */ /* 0x000fe40000010000 */
[----:B------:R-:W-:-:S09]  /*1ed40*/  WARPGROUP.ARRIVE ;  /* 0x00000000000079c5 */ /* 0x000fd20000000000 */
[----:B------:R-:W-:Y:S01]  /*1ed50*/  QGMMA.64x192x32.F32.E4M3.E4M3 R24, R204, gdesc[UR4], R24, gsb0 ;  /* 0x02e00004cc187df3 */ /* 0x000fe20008000818 */
[----:B------:R-:W-:Y:S02]  /*1ed60*/  R2UR UR6, R6 ;  /* 0x00000000060672ca */ /* 0x000fe400000e0000 */
[----:B------:R-:W-:Y:S02]  /*1ed70*/  R2UR UR7, R7 ;  /* 0x00000000070772ca */ /* 0x000fe400000e0000 */
[----:B------:R-:W0:Y:S01]  /*1ed80*/  @P1 LDC.64 R6, c[0x0][0x9d0] ;  /* 0x00027400ff061b82 */ /* 0x000e220000000a00 */
[----:B--2---:R-:W-:-:S04]  /*1ed90*/  @P1 IMAD R8, R8, R12, RZ ;  /* 0x0000000c08081224 */ /* 0x004fc800078e02ff */
[C---:B------:R-:W-:Y:S02]  /*1eda0*/  @P1 IMAD R5, R237.reuse, R13, R8 ;  /* 0x0000000ded051224 */ /* 0x040fe400078e0208 */
[----:B------:R-:W-:-:S04]  /*1edb0*/  @P1 IMAD.WIDE.U32 R12, R237, R12, RZ ;  /* 0x0000000ced0c1225 */ /* 0x000fc800078e00ff */
[----:B------:R-:W-:Y:S02]  /*1edc0*/  @P1 IMAD.IADD R13, R13, 0x1, R5 ;  /* 0x000000010d0d1824 */ /* 0x000fe400078e0205 */
[----:B------:R-:W-:Y:S02]  /*1edd0*/  IMAD.MOV.U32 R8, RZ, RZ, 0x3f800000 ;  /* 0x3f800000ff087424 */ /* 0x000fe400078e00ff */
[----:B0-----:R-:W-:-:S04]  /*1ede0*/  @P1 IMAD.WIDE.U32 R12, R235, R6, R12 ;  /* 0x00000006eb0c1225 */ /* 0x001fc800078e000c */
[----:B------:R-:W-:Y:S01]  /*1edf0*/  @P1 IMAD R7, R235, R7, R13 ;  /* 0x00000007eb071224 */ /* 0x000fe200078e020d */
[----:B------:R-:W-:-:S04]  /*1ee00*/  @P1 LEA R6, P2, R12, UR4, 0x2 ;  /* 0x000000040c061c11 */ /* 0x000fc8000f8410ff */
[----:B------:R-:W-:-:S05]  /*1ee10*/  @P1 LEA.HI.X R7, R12, UR5, R7, 0x2, P2 ;  /* 0x000000050c071c11 */ /* 0x000fca00090f1407 */
[----:B------:R0:W2:Y:S01]  /*1ee20*/  @P1 LDG.E R8, desc[UR54][R6.64] ;  /* 0x0000003606081981 */ /* 0x0000a2000c1e1900 */
[----:B------:R-:W-:Y:S02]  /*1ee30*/  WARPGROUP.DEPBAR.LE gsb0, 0x0 ;  /* 0x00008000000079c5 */ /* 0x000fe40000010000 */
[----:B------:R-:W-:-:S06]  /*1ee40*/  WARPGROUP.ARRIVE ;  /* 0x00000000000079c5 */ /* 0x000fcc0000000000 */
[----:B------:R-:W-:Y:S01]  /*1ee50*/  QGMMA.64x192x32.F32.E4M3.E4M3 R24, R208, gdesc[UR4], R24, gsb0 ;  /* 0x02e00004d0187df3 */ /* 0x000fe20008000818 */
[----:B0-----:R-:W-:Y:S01]  /*1ee60*/  IMAD.MOV.U32 R7, RZ, RZ, -0x3ffffff0 ;  /* 0xc0000010ff077424 */ /* 0x001fe200078e00ff */
[----:B------:R-:W-:-:S04]  /*1ee70*/  IADD3 R6, R4, 0x480, RZ ;  /* 0x0000048004067810 */ /* 0x000fc80007ffe0ff */
[----:B------:R-:W-:Y:S02]  /*1ee80*/  R2UR UR6, R6 ;  /* 0x00000000060672ca */ /* 0x000fe400000e0000 */
[----:B------:R-:W-:Y:S01]  /*1ee90*/  R2UR UR7, R7 ;  /* 0x00000000070772ca */ /* 0x000fe200000e0000 */
[----:B------:R-:W-:Y:S02]  /*1eea0*/  VIADD R4, R4, 0x600 ;  /* 0x0000060004047836 */ /* 0x000fe40000000000 */
[----:B------:R-:W-:Y:S01]  /*1eeb0*/  IMAD.MOV.U32 R5, RZ, RZ, -0x3ffffff0 ;  /* 0xc0000010ff057424 */ /* 0x000fe200078e00ff */
[----:B------:R-:W0:Y:S01]  /*1eec0*/  SHFL.BFLY PT, R13, R0, 0x2, 0x1f ;  /* 0x0c401f00000d7f89 */ /* 0x000e2200000e0000 */
[----:B------:R-:W-:Y:S02]  /*1eed0*/  WARPGROUP.DEPBAR.LE gsb0, 0x0 ;  /* 0x00008000000079c5 */ /* 0x000fe40000010000 */
[----:B------:R-:W-:-:S06]  /*1eee0*/  WARPGROUP.ARRIVE ;  /* 0x00000000000079c5 */ /* 0x000fcc0000000000 */
[----:B------:R-:W-:Y:S01]  /*1eef0*/  QGMMA.64x192x32.F32.E4M3.E4M3 R24, R212, gdesc[UR4], R24, gsb0 ;  /* 0x02e00004d4187df3 */ /* 0x000fe20008000818 */
[----:B------:R-:W-:Y:S02]  /*1ef00*/  R2UR UR6, R4 ;  /* 0x00000000040672ca */ /* 0x000fe400000e0000 */
[----:B------:R-:W-:Y:S01]  /*1ef10*/  R2UR UR7, R5 ;  /* 0x00000000050772ca */ /* 0x000fe200000e0000 */
[----:B------:R-:W1:Y:S01]  /*1ef20*/  SHFL.BFLY PT, R4, R9, 0x2, 0x1f ;  /* 0x0c401f0009047f89 */ /* 0x000e6200000e0000 */
[----:B0-----:R-:W-:-:S05]  /*1ef30*/  FADD.FTZ R13, R13, R0 ;  /* 0x000000000d0d7221 */ /* 0x001fca0000010000 */
[----:B------:R-:W0:Y:S01]  /*1ef40*/  SHFL.BFLY PT, R6, R13, 0x1, 0x1f ;  /* 0x0c201f000d067f89 */ /* 0x000e2200000e0000 */
[----:B-1----:R-:W-:-:S05]  /*1ef50*/  FADD.FTZ R4, R4, R9 ;  /* 0x0000000904047221 */ /* 0x002fca0000010000 */
[----:B------:R-:W1:Y:S01]  /*1ef60*/  SHFL.BFLY PT, R5, R4, 0x1, 0x1f ;  /* 0x0c201f0004057f89 */ /* 0x000e6200000e0000 */
[----:B0-----:R-:W-:-:S04]  /*1ef70*/  FADD.FTZ R6, R13, R6 ;  /* 0x000000060d067221 */ /* 0x001fc80000010000 */
[----:B------:R-:W-:Y:S01]  /*1ef80*/  FMUL.FTZ R15, R6, 0.00390625 ;  /* 0x3b800000060f7820 */ /* 0x000fe20000410000 */
[----:B-1----:R-:W-:-:S05]  /*1ef90*/  FADD.FTZ R12, R4, R5 ;  /* 0x00000005040c7221 */ /* 0x002fca0000010000 */
[C---:B------:R-:W-:Y:S01]  /*1efa0*/  FSETP.NE.FTZ.AND P1, PT, R12.reuse, RZ, PT ;  /* 0x000000ff0c00720b */ /* 0x040fe20003f35000 */
[----:B------:R-:W-:Y:S01]  /*1efb0*/  FMUL.FTZ R14, R12, 0.00390625 ;  /* 0x3b8000000c0e7820 */ /* 0x000fe20000410000 */
[----:B------:R-:W-:Y:S01]  /*1efc0*/  IMAD.MOV.U32 R5, RZ, RZ, RZ ;  /* 0x000000ffff057224 */ /* 0x000fe200078e00ff */
[----:B------:R-:W-:-:S03]  /*1efd0*/  FSETP.NE.FTZ.AND P3, PT, R15, RZ, PT ;  /* 0x000000ff0f00720b */ /* 0x000fc60003f75000 */
[----:B------:R-:W-:-:S07]  /*1efe0*/  FSETP.NE.FTZ.AND P2, PT, R14, RZ, PT ;  /* 0x000000ff0e00720b */ /* 0x000fce0003f55000 */
[----:B------:R-:W-:Y:S01]  /*1eff0*/  @P1 MUFU.RCP R5, R12 ;  /* 0x0000000c00051308 */ /* 0x000fe20000001000 */
[----:B------:R-:W-:Y:S01]  /*1f000*/  FSETP.NE.FTZ.AND P1, PT, R6, RZ, PT ;  /* 0x000000ff0600720b */ /* 0x000fe20003f35000 */
[----:B------:R-:W-:-:S06]  /*1f010*/  IMAD.MOV.U32 R9, RZ, RZ, RZ ;  /* 0x000000ffff097224 */ /* 0x000fcc00078e00ff */
[----:B------:R-:W0:Y:S01]  /*1f020*/  @P2 MUFU.LG2 R0, R14 ;  /* 0x0000000e00002308 */ /* 0x000e220000000c00 */
[----:B------:R-:W-:Y:S02]  /*1f030*/  WARPGROUP.DEPBAR.LE gsb0, 0x0 ;  /* 0x00008000000079c5 */ /* 0x000fe40000010000 */
[----:B------:R-:W-:-:S06]  /*1f040*/  WARPGROUP.ARRIVE ;  /* 0x00000000000079c5 */ /* 0x000fcc0000000000 */
[----:B------:R-:W-:Y:S01]  /*1f050*/  QGMMA.64x192x32.F32.E4M3.E4M3 R24, R216, gdesc[UR4], R24, gsb0 ;  /* 0x02e00004d8187df3 */ /* 0x000fe20008000818 */
[----:B------:R-:W1:Y:S08]  /*1f060*/  @P3 MUFU.LG2 R4, R15 ;  /* 0x0000000f00043308 */ /* 0x000e700000000c00 */
[----:B------:R-:W3:Y:S01]  /*1f070*/  @P1 MUFU.RCP R9, R6 ;  /* 0x0000000600091308 */ /* 0x000ee20000001000 */
[C---:B------:R-:W-:Y:S01]  /*1f080*/  @P2 FMUL.FTZ R7, R2.reuse, 0.69314718246459960938 ;  /* 0x3f31721802072820 */ /* 0x040fe20000410000 */
[----:B------:R-:W-:Y:S01]  /*1f090*/  @P3 FMUL.FTZ R13, R2, 0.69314718246459960938 ;  /* 0x3f317218020d3820 */ /* 0x000fe20000410000 */
[----:B0-----:R-:W-:Y:S01]  /*1f0a0*/  @P2 FMUL.FTZ R0, R0, 0.69314718246459960938 ;  /* 0x3f31721800002820 */ /* 0x001fe20000410000 */
[----:B------:R-:W-:-:S02]  /*1f0b0*/  IMAD.MOV.U32 R120, RZ, RZ, -0x800000 ;  /* 0xff800000ff787424 */ /* 0x000fc400078e00ff */
[----:B--2---:R-:W-:Y:S01]  /*1f0c0*/  FMUL.FTZ R16, R5, R8 ;  /* 0x0000000805107220 */ /* 0x004fe20000410000 */
[----:B------:R-:W-:Y:S02]  /*1f0d0*/  IMAD.MOV.U32 R121, RZ, RZ, -0x800000 ;  /* 0xff800000ff797424 */ /* 0x000fe400078e00ff */
[----:B-1----:R-:W-:Y:S01]  /*1f0e0*/  @P3 FMUL.FTZ R4, R4, 0.69314718246459960938 ;  /* 0x3f31721804043820 */ /* 0x002fe20000410000 */
[----:B------:R-:W-:-:S03]  /*1f0f0*/  @P2 FFMA.FTZ R120, R7, R10, R0 ;  /* 0x0000000a07782223 */ /* 0x000fc60000010000 */
[----:B------:R-:W-:Y:S01]  /*1f100*/  @P3 FFMA.FTZ R121, R13, R11, R4 ;  /* 0x0000000b0d793223 */ /* 0x000fe20000010004 */
[----:B---3--:R-:W-:Y:S01]  /*1f110*/  FMUL.FTZ R2, R9, R8 ;  /* 0x0000000809027220 */ /* 0x008fe20000410000 */
[----:B------:R-:W-:Y:S02]  /*1f120*/  WARPGROUP.DEPBAR.LE gsb0, 0x0 ;  /* 0x00008000000079c5 */ /* 0x000fe40000010000 */
[----:B------:R-:W-:Y:S05]  /*1f130*/  @!P0 BRA `(.L_x_498) ;  /* 0x0000000000048947 */ /* 0x000fea0003800000 */
[----:B------:R-:W-:Y:S01]  /*1f140*/  BPT.TRAP 0x1 ;  /* 0x000000040000795c */ /* 0x000fe20000300000 */
.L_x_498:
[----:B------:R-:W-:Y:S01]  /*1f150*/  IMAD.U32 R4, RZ, RZ, UR42 ;  /* 0x0000002aff047e24 */ /* 0x000fe2000f8e00ff */
[----:B------:R-:W-:Y:S01]  /*1f160*/  IADD3 R3, R3, 0x33460, RZ ;  /* 0x0003346003037810 */ /* 0x000fe20007ffe0ff */
[----:B------:R-:W-:Y:S02]  /*1f170*/  VIADD R152, R152, 0x1 ;  /* 0x0000000198987836 */ /* 0x000fe40000000000 */
[-C--:B------:R-:W-:Y:S01]  /*1f180*/  FMUL.FTZ R9, R53, R16.reuse ;  /* 0x0000001035097220 */ /* 0x080fe20000410000 */
[-C--:B------:R-:W-:Y:S01]  /*1f190*/  FMUL.FTZ R0, R24, R16.reuse ;  /* 0x0000001018007220 */ /* 0x080fe20000410000 */
[----:B------:R-:W-:Y:S01]  /*1f1a0*/  PRMT R3, R4, 0x654, R3 ;  /* 0x0000065404037816 */ /* 0x000fe20000000003 */
[-C--:B------:R-:W-:Y:S01]  /*1f1b0*/  FMUL.FTZ R6, R40, R16.reuse ;  /* 0x0000001028067220 */ /* 0x080fe20000410000 */
[----:B------:R-:W-:Y:S01]  /*1f1c0*/  ISETP.NE.AND P1, PT, R152, 0x2, PT ;  /* 0x000000029800780c */ /* 0x000fe20003f25270 */
        /* <DEDUP_REMOVED lines=9> */
[----:B0-----:R-:W-:Y:S01]  /*1f260*/  SEL R3, RZ, 0x1, P1 ;  /* 0x00000001ff037807 */ /* 0x001fe20000800000 */
        /* <DEDUP_REMOVED lines=85> */
[----:B------:R-:W-:Y:S01]  /*1f7c0*/  FMUL.FTZ R38, R115, R2 ;  /* 0x0000000273267220 */ /* 0x000fe20000410000 */
[----:B------:R-:W-:Y:S01]  /*1f7d0*/  LOP3.LUT R230, R230, R3, RZ, 0x3c, !PT ;  /* 0x00000003e6e67212 */ /* 0x000fe200078e3cff */
[----:B------:R-:W-:Y:S01]  /*1f7e0*/  UIADD3 UR43, UR43, 0x1, URZ ;  /* 0x000000012b2b7890 */ /* 0x000fe2000fffe03f */
[----:B------:R-:W-:-:S11]  /*1f7f0*/  SEL R152, R152, RZ, P1 ;  /* 0x000000ff98987207 */ /* 0x000fd60000800000 */
.L_x_442:
[----:B------:R-:W-:Y:S05]  /*1f800*/  WARPSYNC.ALL ;  /* 0x0000000000007948 */ /* 0x000fea0003800000 */
[----:B------:R-:W2:Y:S01]  /*1f810*/  LDL R165, [R1+0x4] ;  /* 0x0000040001a57983 */ /* 0x000ea20000100800 */
[----:B------:R-:W0:Y:S01]  /*1f820*/  S2UR UR42, SR_CgaCtaId ;  /* 0x00000000002a79c3 */ /* 0x000e220000008800 */
[----:B------:R-:W-:Y:S01]  /*1f830*/  UMOV UR4, 0x400 ;  /* 0x0000040000047882 */ /* 0x000fe20000000000 */
[----:B------:R-:W-:Y:S01]  /*1f840*/  BSSY B0, `(.L_x_499) ;  /* 0x0000595000007945 */ /* 0x000fe20003800000 */
[----:B0-----:R-:W-:-:S06]  /*1f850*/  ULEA UR4, UR42, UR4, 0x18 ;  /* 0x000000042a047291 */ /* 0x001fcc000f8ec03f */
[----:B------:R-:W-:Y:S01]  /*1f860*/  IMAD.U32 R16, RZ, RZ, UR4 ;  /* 0x00000004ff107e24 */ /* 0x000fe2000f8e00ff */
[----:B------:R-:W-:Y:S06]  /*1f870*/  BAR.SYNC.DEFER_BLOCKING 0x5, 0x180 ;  /* 0x0146000000007b1d */ /* 0x000fec0000010000 */
[----:B------:R0:W1:Y:S02]  /*1f880*/  LDS.128 R148, [R16+0x334d0] ;  /* 0x0334d00010947984 */ /* 0x0000640000000c00 */
[----:B------:R-:W-:Y:S06]  /*1f890*/  BAR.ARV 0x4, 0x180 ;  /* 0x0106000000007b1d */ /* 0x000fec0000002000 */
[----:B--2---:R-:W-:-:S13]  /*1f8a0*/  ISETP.NE.AND P1, PT, R165, RZ, PT ;  /* 0x000000ffa500720c */ /* 0x004fda0003f25270 */
[----:B------:R-:W2:Y:S02]  /*1f8b0*/  @!P1 LDC R165, c[0x0][0xad4] ;  /* 0x0002b500ffa59b82 */ /* 0x000ea40000000800 */
[----:B--2---:R0:W-:Y:S01]  /*1f8c0*/  @!P1 STL [R1+0x4], R165 ;  /* 0x000004a501009387 */ /* 0x0041e20000100800 */
[----:B-1----:R-:W-:Y:S05]  /*1f8d0*/  @P0 BRA `(.L_x_500) ;  /* 0x0000004800ac0947 */ /* 0x002fea0003800000 */
[----:B------:R-:W2:Y:S01]  /*1f8e0*/  LDL R26, [R1+0xdc] ;  /* 0x0000dc00011a7983 */ /* 0x000ea20000100800 */
[----:B------:R-:W-:Y:S01]  /*1f8f0*/  ULDC.64 UR4, c[0x4][0x38] ;  /* 0x01000e0000047ab9 */ /* 0x000fe20000000a00 */
[----:B------:R-:W1:Y:S01]  /*1f900*/  S2R R3, SR_SWINHI ;  /* 0x0000000000037919 */ /* 0x000e620000002f00 */
[----:B------:R-:W3:Y:S01]  /*1f910*/  S2R R166, SR_TID.X ;  /* 0x0000000000a67919 */ /* 0x000ee20000002100 */
[----:B------:R-:W-:Y:S02]  /*1f920*/  MOV R90, R16 ;  /* 0x00000010005a7202 */ /* 0x000fe40000000f00 */
[----:B-1----:R-:W-:Y:S01]  /*1f930*/  MOV R91, R3 ;  /* 0x00000003005b7202 */ /* 0x002fe20000000f00 */
[----:B---3--:R-:W-:-:S05]  /*1f940*/  IMAD.SHL.U32 R2, R166, 0x4, RZ ;  /* 0x00000004a6027824 */ /* 0x008fca00078e00ff */
[----:B------:R-:W-:-:S04]  /*1f950*/  LOP3.LUT R2, R2, 0xc, RZ, 0xc0, !PT ;  /* 0x0000000c02027812 */ /* 0x000fc800078ec0ff */
[----:B------:R-:W-:-:S05]  /*1f960*/  IADD3 R36, P0, R2, UR4, RZ ;  /* 0x0000000402247c10 */ /* 0x000fca000ff1e0ff */
[----:B------:R-:W-:Y:S01]  /*1f970*/  IMAD.X R37, RZ, RZ, UR5, P0 ;  /* 0x00000005ff257e24 */ /* 0x000fe200080e06ff */
[----:B------:R-:W-:-:S04]  /*1f980*/  LOP3.LUT P0, R2, R166, 0x3, RZ, 0xc0, !PT ;  /* 0x00000003a6027812 */ /* 0x000fc8000780c0ff */
[----:B------:R-:W-:Y:S01]  /*1f990*/  ISETP.EQ.OR P0, PT, R2, 0x3, !P0 ;  /* 0x000000030200780c */ /* 0x000fe20004702670 */
[----:B------:R1:W5:Y:S01]  /*1f9a0*/  LDG.E.CONSTANT R36, desc[UR54][R36.64] ;  /* 0x0000003624247981 */ /* 0x000362000c1e9900 */
[----:B------:R-:W-:Y:S02]  /*1f9b0*/  UMOV UR4, 0xffffffff ;  /* 0xffffffff00047882 */ /* 0x000fe40000000000 */
[----:B------:R-:W-:Y:S02]  /*1f9c0*/  SEL R3, R0, R13, P0 ;  /* 0x0000000d00037207 */ /* 0x000fe40000000000 */
[----:B------:R-:W-:Y:S02]  /*1f9d0*/  SEL R0, R13, R0, P0 ;  /* 0x000000000d007207 */ /* 0x000fe40000000000 */
[----:B------:R-:W-:Y:S02]  /*1f9e0*/  SEL R13, R64, R137, P0 ;  /* 0x00000089400d7207 */ /* 0x000fe40000000000 */
[----:B------:R-:W-:Y:S01]  /*1f9f0*/  SEL R2, R137, R64, P0 ;  /* 0x0000004089027207 */ /* 0x000fe20000000000 */
[----:B--2---:R-:W-:-:S03]  /*1fa00*/  IMAD.WIDE R82, R26, 0x2, R90 ;  /* 0x000000021a527825 */ /* 0x004fc600078e025a */
[C---:B------:R-:W-:Y:S02]  /*1fa10*/  IADD3 R27, P3, R82.reuse, 0x8060, RZ ;  /* 0x00008060521b7810 */ /* 0x040fe40007f7e0ff */
[C---:B------:R-:W-:Y:S02]  /*1fa20*/  IADD3 R31, P4, R82.reuse, 0x8040, RZ ;  /* 0x00008040521f7810 */ /* 0x040fe40007f9e0ff */
[----:B------:R-:W-:Y:S02]  /*1fa30*/  LOP3.LUT R26, R27, 0x380, RZ, 0xc0, !PT ;  /* 0x000003801b1a7812 */ /* 0x000fe400078ec0ff */
[----:B------:R-:W-:Y:S02]  /*1fa40*/  IADD3 R35, P5, R82, 0x8020, RZ ;  /* 0x0000802052237810 */ /* 0x000fe40007fbe0ff */
[----:B------:R-:W-:Y:S02]  /*1fa50*/  SHF.R.U64 R26, R26, 0x3, RZ ;  /* 0x000000031a1a7819 */ /* 0x000fe400000012ff */
[----:B------:R-:W-:-:S02]  /*1fa60*/  IADD3 R51, P1, R82, 0x8000, RZ ;  /* 0x0000800052337810 */ /* 0x000fc40007f3e0ff */
[----:B------:R-:W-:Y:S01]  /*1fa70*/  LOP3.LUT R26, R26, R27, RZ, 0x3c, !PT ;  /* 0x0000001b1a1a7212 */ /* 0x000fe200078e3cff */
[----:B------:R-:W-:Y:S01]  /*1fa80*/  IMAD.X R27, RZ, RZ, R83, P3 ;  /* 0x000000ffff1b7224 */ /* 0x000fe200018e0653 */
[C---:B------:R-:W-:Y:S02]  /*1fa90*/  IADD3 R55, P2, R82.reuse, 0x4060, RZ ;  /* 0x0000406052377810 */ /* 0x040fe40007f5e0ff */
[----:B------:R-:W-:Y:S02]  /*1faa0*/  IADD3 R63, P3, R82, 0x4040, RZ ;  /* 0x00004040523f7810 */ /* 0x000fe40007f7e0ff */
[----:B------:R-:W-:Y:S02]  /*1fab0*/  LOP3.LUT R30, R31, 0x380, RZ, 0xc0, !PT ;  /* 0x000003801f1e7812 */ /* 0x000fe400078ec0ff */
[----:B------:R-:W-:Y:S02]  /*1fac0*/  LOP3.LUT R34, R35, 0x380, RZ, 0xc0, !PT ;  /* 0x0000038023227812 */ /* 0x000fe400078ec0ff */
[----:B------:R-:W-:-:S02]  /*1fad0*/  LOP3.LUT R50, R51, 0x380, RZ, 0xc0, !PT ;  /* 0x0000038033327812 */ /* 0x000fc400078ec0ff */
[----:B------:R-:W-:Y:S02]  /*1fae0*/  LOP3.LUT R54, R55, 0x380, RZ, 0xc0, !PT ;  /* 0x0000038037367812 */ /* 0x000fe400078ec0ff */
[----:B------:R-:W-:Y:S02]  /*1faf0*/  LOP3.LUT R62, R63, 0x380, RZ, 0xc0, !PT ;  /* 0x000003803f3e7812 */ /* 0x000fe400078ec0ff */
[----:B------:R-:W-:Y:S02]  /*1fb00*/  SHF.R.U64 R30, R30, 0x3, RZ ;  /* 0x000000031e1e7819 */ /* 0x000fe400000012ff */
[----:B------:R-:W-:Y:S02]  /*1fb10*/  SHF.R.U64 R34, R34, 0x3, RZ ;  /* 0x0000000322227819 */ /* 0x000fe400000012ff */
[----:B------:R-:W-:Y:S02]  /*1fb20*/  SHF.R.U64 R50, R50, 0x3, RZ ;  /* 0x0000000332327819 */ /* 0x000fe400000012ff */
[----:B------:R-:W-:-:S02]  /*1fb30*/  SHF.R.U64 R54, R54, 0x3, RZ ;  /* 0x0000000336367819 */ /* 0x000fc400000012ff */
[----:B------:R-:W-:Y:S02]  /*1fb40*/  SHF.R.U64 R62, R62, 0x3, RZ ;  /* 0x000000033e3e7819 */ /* 0x000fe400000012ff */
[----:B------:R-:W-:Y:S01]  /*1fb50*/  LOP3.LUT R30, R30, R31, RZ, 0x3c, !PT ;  /* 0x0000001f1e1e7212 */ /* 0x000fe200078e3cff */
[--C-:B------:R-:W-:Y:S01]  /*1fb60*/  IMAD.X R31, RZ, RZ, R83.reuse, P4 ;  /* 0x000000ffff1f7224 */ /* 0x100fe200020e0653 */
[----:B------:R-:W-:Y:S02]  /*1fb70*/  LOP3.LUT R34, R34, R35, RZ, 0x3c, !PT ;  /* 0x0000002322227212 */ /* 0x000fe400078e3cff */
[----:B------:R-:W-:Y:S01]  /*1fb80*/  LOP3.LUT R50, R50, R51, RZ, 0x3c, !PT ;  /* 0x0000003332327212 */ /* 0x000fe200078e3cff */
[--C-:B------:R-:W-:Y:S01]  /*1fb90*/  IMAD.X R51, RZ, RZ, R83.reuse, P1 ;  /* 0x000000ffff337224 */ /* 0x100fe200008e0653 */
[----:B------:R-:W-:Y:S01]  /*1fba0*/  LOP3.LUT R54, R54, R55, RZ, 0x3c, !PT ;  /* 0x0000003736367212 */ /* 0x000fe200078e3cff */
[----:B------:R-:W-:Y:S01]  /*1fbb0*/  IMAD.X R55, RZ, RZ, R83, P2 ;  /* 0x000000ffff377224 */ /* 0x000fe200010e0653 */
[----:B------:R-:W-:-:S02]  /*1fbc0*/  IADD3.X R35, RZ, R83, RZ, P5, !PT ;  /* 0x00000053ff237210 */ /* 0x000fc40002ffe4ff */
[----:B------:R-:W-:Y:S01]  /*1fbd0*/  LOP3.LUT R62, R62, R63, RZ, 0x3c, !PT ;  /* 0x0000003f3e3e7212 */ /* 0x000fe200078e3cff */
[----:B------:R-:W-:Y:S01]  /*1fbe0*/  IMAD.X R63, RZ, RZ, R83, P3 ;  /* 0x000000ffff3f7224 */ /* 0x000fe200018e0653 */
[C---:B------:R-:W-:Y:S02]  /*1fbf0*/  IADD3 R65, P4, R82.reuse, 0x4020, RZ ;  /* 0x0000402052417810 */ /* 0x040fe40007f9e0ff */
[C---:B------:R-:W-:Y:S02]  /*1fc00*/  IADD3 R67, P5, R82.reuse, 0x4000, RZ ;  /* 0x0000400052437810 */ /* 0x040fe40007fbe0ff */
[C---:B------:R-:W-:Y:S02]  /*1fc10*/  IADD3 R75, P1, R82.reuse, 0x60, RZ ;  /* 0x00000060524b7810 */ /* 0x040fe40007f3e0ff */
[C---:B------:R-:W-:Y:S02]  /*1fc20*/  IADD3 R79, P2, R82.reuse, 0x40, RZ ;  /* 0x00000040524f7810 */ /* 0x040fe40007f5e0ff */
[----:B------:R-:W-:-:S02]  /*1fc30*/  IADD3 R81, P3, R82, 0x20, RZ ;  /* 0x0000002052517810 */ /* 0x000fc40007f7e0ff */
[----:B------:R-:W-:Y:S02]  /*1fc40*/  LOP3.LUT R64, R65, 0x380, RZ, 0xc0, !PT ;  /* 0x0000038041407812 */ /* 0x000fe400078ec0ff */
[----:B------:R-:W-:Y:S02]  /*1fc50*/  LOP3.LUT R66, R67, 0x380, RZ, 0xc0, !PT ;  /* 0x0000038043427812 */ /* 0x000fe400078ec0ff */
[----:B------:R-:W-:Y:S02]  /*1fc60*/  LOP3.LUT R74, R75, 0x380, RZ, 0xc0, !PT ;  /* 0x000003804b4a7812 */ /* 0x000fe400078ec0ff */
[----:B------:R-:W-:Y:S02]  /*1fc70*/  LOP3.LUT R78, R79, 0x380, RZ, 0xc0, !PT ;  /* 0x000003804f4e7812 */ /* 0x000fe400078ec0ff */
[----:B------:R-:W-:Y:S02]  /*1fc80*/  LOP3.LUT R80, R81, 0x380, RZ, 0xc0, !PT ;  /* 0x0000038051507812 */ /* 0x000fe400078ec0ff */
[----:B-1----:R-:W-:-:S02]  /*1fc90*/  LOP3.LUT R37, R82, 0x380, RZ, 0xc0, !PT ;  /* 0x0000038052257812 */ /* 0x002fc400078ec0ff */
[----:B------:R-:W-:Y:S02]  /*1fca0*/  SHF.R.U64 R64, R64, 0x3, RZ ;  /* 0x0000000340407819 */ /* 0x000fe400000012ff */
[----:B------:R-:W-:Y:S02]  /*1fcb0*/  SHF.R.U64 R66, R66, 0x3, RZ ;  /* 0x0000000342427819 */ /* 0x000fe400000012ff */
[----:B------:R-:W-:Y:S02]  /*1fcc0*/  SHF.R.U64 R74, R74, 0x3, RZ ;  /* 0x000000034a4a7819 */ /* 0x000fe400000012ff */
[----:B------:R-:W-:Y:S02]  /*1fcd0*/  SHF.R.U64 R78, R78, 0x3, RZ ;  /* 0x000000034e4e7819 */ /* 0x000fe400000012ff */
[----:B------:R-:W-:Y:S02]  /*1fce0*/  SHF.R.U64 R80, R80, 0x3, RZ ;  /* 0x0000000350507819 */ /* 0x000fe400000012ff */
[----:B------:R-:W-:-:S02]  /*1fcf0*/  SHF.R.U64 R37, R37, 0x3, RZ ;  /* 0x0000000325257819 */ /* 0x000fc400000012ff */
        /* <DEDUP_REMOVED lines=8> */
[----:B------:R-:W-:Y:S02]  /*1fd80*/  LOP3.LUT R80, R80, R81, RZ, 0x3c, !PT ;  /* 0x0000005150507212 */ /* 0x000fe400078e3cff */
[----:B------:R-:W-:-:S02]  /*1fd90*/  LOP3.LUT R82, R37, R82, RZ, 0x3c, !PT ;  /* 0x0000005225527212 */ /* 0x000fc400078e3cff */
[-C--:B------:R-:W-:Y:S02]  /*1fda0*/  IADD3.X R81, RZ, R83.reuse, RZ, P3, !PT ;  /* 0x00000053ff517210 */ /* 0x080fe40001ffe4ff */
[----:B------:R-:W-:Y:S02]  /*1fdb0*/  MOV R155, R82 ;  /* 0x00000052009b7202 */ /* 0x000fe40000000f00 */
[----:B------:R-:W-:Y:S02]  /*1fdc0*/  MOV R164, R26 ;  /* 0x0000001a00a47202 */ /* 0x000fe40000000f00 */
[----:B------:R-:W-:Y:S02]  /*1fdd0*/  MOV R163, R30 ;  /* 0x0000001e00a37202 */ /* 0x000fe40000000f00 */
[----:B------:R-:W-:Y:S02]  /*1fde0*/  MOV R162, R34 ;  /* 0x0000002200a27202 */ /* 0x000fe40000000f00 */
[----:B------:R-:W-:-:S02]  /*1fdf0*/  MOV R161, R50 ;  /* 0x0000003200a17202 */ /* 0x000fc40000000f00 */
[----:B------:R-:W-:Y:S02]  /*1fe00*/  MOV R160, R54 ;  /* 0x0000003600a07202 */ /* 0x000fe40000000f00 */
[----:B------:R-:W-:Y:S02]  /*1fe10*/  MOV R159, R62 ;  /* 0x0000003e009f7202 */ /* 0x000fe40000000f00 */
[----:B------:R-:W-:Y:S02]  /*1fe20*/  MOV R158, R64 ;  /* 0x00000040009e7202 */ /* 0x000fe40000000f00 */
[----:B------:R-:W-:Y:S02]  /*1fe30*/  MOV R157, R66 ;  /* 0x00000042009d7202 */ /* 0x000fe40000000f00 */
[----:B------:R-:W-:Y:S02]  /*1fe40*/  MOV R156, R74 ;  /* 0x0000004a009c7202 */ /* 0x000fe40000000f00 */
[----:B------:R-:W-:-:S02]  /*1fe50*/  MOV R154, R78 ;  /* 0x0000004e009a7202 */ /* 0x000fc40000000f00 */
[----:B------:R-:W-:Y:S01]  /*1fe60*/  MOV R153, R80 ;  /* 0x0000005000997202 */ /* 0x000fe20000000f00 */
[----:B------:R-:W-:Y:S06]  /*1fe70*/  BRA.DIV UR4, `(.L_x_501) ;  /* 0x000000d604247947 */ /* 0x000fec000b800000 */
        /* <DEDUP_REMOVED lines=18> */
[----:B------:R-:W-:Y:S01]  /*1ffa0*/  SEL R105, R21, R124, P0 ;  /* 0x0000007c15697207 */ /* 0x000fe20000000000 */
[----:B-----5:R-:W-:Y:S01]  /*1ffb0*/  SHFL.IDX PT, R51, R51, R36, 0x1c1f ;  /* 0x001c1f2433337589 */ /* 0x020fe200000e0000 */
[----:B------:R-:W-:Y:S02]  /*1ffc0*/  SEL R106, R45, R109, P0 ;  /* 0x0000006d2d6a7207 */ /* 0x000fe40000000000 */
[----:B------:R-:W-:Y:S02]  /*1ffd0*/  SEL R26, R109, R45, P0 ;  /* 0x0000002d6d1a7207 */ /* 0x000fe40000000000 */
[----:B------:R-:W-:Y:S02]  /*1ffe0*/  SEL R42, R42, R43, P0 ;  /* 0x0000002b2a2a7207 */ /* 0x000fe40000000000 */
[----:B------:R-:W-:Y:S02]  /*1fff0*/  SEL R37, R77, R38, P0 ;  /* 0x000000264d257207 */ /* 0x000fe40000000000 */
[----:B------:R-:W-:-:S02]  /*20000*/  SEL R68, R68, R53, P0 ;  /* 0x0000003544447207 */ /* 0x000fc40000000000 */
[----:B------:R-:W-:Y:S02]  /*20010*/  SEL R135, R128, R24, P0 ;  /* 0x0000001880877207 */ /* 0x000fe40000000000 */
[----:B------:R-:W-:Y:S01]  /*20020*/  SEL R79, R24, R128, P0 ;  /* 0x00000080184f7207 */ /* 0x000fe20000000000 */
[----:B------:R-:W-:Y:S01]  /*20030*/  SHFL.IDX PT, R37, R37, R36, 0x1c1f ;  /* 0x001c1f2425257589 */ /* 0x000fe200000e0000 */
[----:B------:R-:W-:Y:S02]  /*20040*/  SEL R27, R123, R20, P0 ;  /* 0x000000147b1b7207 */ /* 0x000fe40000000000 */
[----:B------:R-:W-:Y:S02]  /*20050*/  SEL R109, R28, R40, P0 ;  /* 0x000000281c6d7207 */ /* 0x000fe40000000000 */
[----:B------:R-:W-:Y:S02]  /*20060*/  SEL R80, R93, R142, P0 ;  /* 0x0000008e5d507207 */ /* 0x000fe40000000000 */
[----:B------:R-:W-:Y:S01]  /*20070*/  SEL R35, R142, R93, P0 ;  /* 0x0000005d8e237207 */ /* 0x000fe20000000000 */
[----:B------:R-:W-:Y:S01]  /*20080*/  SHFL.IDX PT, R27, R27, R36, 0x1c1f ;  /* 0x001c1f241b1b7589 */ /* 0x000fe200000e0000 */
[----:B------:R-:W-:-:S02]  /*20090*/  SEL R56, R60, R59, P0 ;  /* 0x0000003b3c387207 */ /* 0x000fc40000000000 */
[----:B------:R-:W-:Y:S02]  /*200a0*/  SEL R43, R59, R60, P0 ;  /* 0x0000003c3b2b7207 */ /* 0x000fe40000000000 */
[----:B------:R-:W-:Y:S02]  /*200b0*/  SEL R38, R38, R77, P0 ;  /* 0x0000004d26267207 */ /* 0x000fe40000000000 */
[----:B------:R-:W-:Y:S02]  /*200c0*/  SEL R24, R10, R129, P0 ;  /* 0x000000810a187207 */ /* 0x000fe40000000000 */
[----:B------:R-:W-:Y:S02]  /*200d0*/  SEL R20, R20, R123, P0 ;  /* 0x0000007b14147207 */ /* 0x000fe40000000000 */
        /* <DEDUP_REMOVED lines=8> */
[----:B------:R-:W-:Y:S02]  /*20160*/  SEL R65, R14, R33, P0 ;  /* 0x000000210e417207 */ /* 0x000fe40000000000 */
[----:B------:R-:W-:Y:S02]  /*20170*/  SEL R93, R95, R89, P0 ;  /* 0x000000595f5d7207 */ /* 0x000fe40000000000 */
[----:B------:R-:W-:Y:S01]  /*20180*/  SEL R53, R89, R95, P0 ;  /* 0x0000005f59357207 */ /* 0x000fe20000000000 */
[----:B------:R-:W-:Y:S01]  /*20190*/  SHFL.IDX PT, R113, R113, R36, 0x1c1f ;  /* 0x001c1f2471717589 */ /* 0x000fe200000e0000 */
[----:B------:R-:W-:-:S02]  /*201a0*/  SEL R60, R46, R71, P0 ;  /* 0x000000472e3c7207 */ /* 0x000fc40000000000 */
[----:B------:R-:W-:Y:S01]  /*201b0*/  LOP3.LUT R75, R36, 0x2, RZ, 0x3c, !PT ;  /* 0x00000002244b7812 */ /* 0x000fe200078e3cff */
[----:B------:R-:W-:Y:S01]  /*201c0*/  SHFL.IDX PT, R89, R115, R36, 0x1c1f ;  /* 0x001c1f2473597589 */ /* 0x000fe200000e0000 */
[----:B------:R-:W-:Y:S02]  /*201d0*/  SEL R10, R129, R10, P0 ;  /* 0x0000000a810a7207 */ /* 0x000fe40000000000 */
[----:B------:R-:W-:Y:S01]  /*201e0*/  SEL R25, R48, R25, P0 ;  /* 0x0000001930197207 */ /* 0x000fe20000000000 */
[----:B------:R-:W-:Y:S01]  /*201f0*/  SHFL.IDX PT, R2, R2, R75, 0x1c1f ;  /* 0x001c1f4b02027589 */ /* 0x000fe200000e0000 */
        /* <DEDUP_REMOVED lines=44> */
[----:B------:R-:W2:Y:S01]  /*204c0*/  SHFL.IDX PT, R109, R111, R36, 0x1c1f ;  /* 0x001c1f246f6d7589 */ /* 0x000ea200000e0000 */
        /* <DEDUP_REMOVED lines=11> */
[----:B------:R1:W-:Y:S01]  /*20580*/  SHFL.IDX PT, R68, R10, R75, 0x1c1f ;  /* 0x001c1f4b0a447589 */ /* 0x0003e200000e0000 */
        /* <DEDUP_REMOVED lines=8> */
[----:B------:R-:W3:Y:S01]  /*20610*/  SHFL.IDX PT, R101, R5, R75, 0x1c1f ;  /* 0x001c1f4b05657589 */ /* 0x000ee200000e0000 */
[----:B------:R-:W-:-:S02]  /*20620*/  SEL R41, R103, R41, P0 ;  /* 0x0000002967297207 */ /* 0x000fc40000000000 */
[----:B------:R-:W-:Y:S01]  /*20630*/  SEL R73, R73, R86, P0 ;  /* 0x0000005649497207 */ /* 0x000fe20000000000 */
[----:B------:R-:W-:Y:S01]  /*20640*/  SHFL.IDX PT, R111, R29, R75, 0x1c1f ;  /* 0x001c1f4b1d6f7589 */ /* 0x000fe200000e0000 */
[----:B-1----:R-:W-:Y:S02]  /*20650*/  SEL R10, R27, R20, P0 ;  /* 0x000000141b0a7207 */ /* 0x002fe40000000000 */
[----:B--2---:R-:W-:Y:S01]  /*20660*/  SEL R108, R109, R54, P0 ;  /* 0x000000366d6c7207 */ /* 0x004fe20000000000 */
[----:B------:R-:W-:Y:S01]  /*20670*/  SHFL.IDX PT, R96, R126, R36, 0x1c1f ;  /* 0x001c1f247e607589 */ /* 0x000fe200000e0000 */
[----:B------:R-:W-:Y:S02]  /*20680*/  SEL R20, R20, R27, P0 ;  /* 0x0000001b14147207 */ /* 0x000fe40000000000 */
[----:B------:R-:W-:Y:S01]  /*20690*/  SEL R109, R54, R109, P0 ;  /* 0x0000006d366d7207 */ /* 0x000fe20000000000 */
[----:B------:R-:W-:Y:S04]  /*206a0*/  SHFL.IDX PT, R102, R135, R36, 0x1c1f ;  /* 0x001c1f2487667589 */ /* 0x000fe800000e0000 */
[----:B------:R-:W-:Y:S04]  /*206b0*/  SHFL.IDX PT, R130, R44, R36, 0x1c1f ;  /* 0x001c1f242c827589 */ /* 0x000fe800000e0000 */
[----:B------:R-:W1:Y:S04]  /*206c0*/  SHFL.IDX PT, R103, R4, R75, 0x1c1f ;  /* 0x001c1f4b04677589 */ /* 0x000e6800000e0000 */
[----:B------:R1:W-:Y:S01]  /*206d0*/  SHFL.IDX PT, R134, R7, R75, 0x1c1f ;  /* 0x001c1f4b07867589 */ /* 0x0003e200000e0000 */
[----:B---3--:R-:W-:-:S03]  /*206e0*/  SEL R5, R89, R101, P0 ;  /* 0x0000006559057207 */ /* 0x008fc60000000000 */
[----:B------:R-:W-:Y:S04]  /*206f0*/  SHFL.IDX PT, R12, R67, R75, 0x1c1f ;  /* 0x001c1f4b430c7589 */ /* 0x000fe800000e0000 */
[----:B------:R-:W-:Y:S04]  /*20700*/  SHFL.IDX PT, R99, R3, R36, 0x1c1f ;  /* 0x001c1f2403637589 */ /* 0x000fe800000e0000 */
[----:B------:R-:W-:Y:S04]  /*20710*/  SHFL.IDX PT, R88, R133, R36, 0x1c1f ;  /* 0x001c1f2485587589 */ /* 0x000fe800000e0000 */
[----:B------:R-:W-:Y:S04]  /*20720*/  SHFL.IDX PT, R117, R114, R36, 0x1c1f ;  /* 0x001c1f2472757589 */ /* 0x000fe800000e0000 */
[----:B------:R-:W-:Y:S01]  /*20730*/  SHFL.IDX PT, R83, R83, R36, 0x1c1f ;  /* 0x001c1f2453537589 */ /* 0x000fe200000e0000 */
[----:B-1----:R-:W-:-:S03]  /*20740*/  SEL R7, R87, R103, P0 ;  /* 0x0000006757077207 */ /* 0x002fc60000000000 */
[----:B------:R-:W-:Y:S04]  /*20750*/  SHFL.IDX PT, R126, R92, R36, 0x1c1f ;  /* 0x001c1f245c7e7589 */ /* 0x000fe800000e0000 */
[----:B------:R-:W-:Y:S04]  /*20760*/  SHFL.IDX PT, R124, R95, R36, 0x1c1f ;  /* 0x001c1f245f7c7589 */ /* 0x000fe800000e0000 */
[----:B------:R-:W-:Y:S04]  /*20770*/  SHFL.IDX PT, R70, R94, R36, 0x1c1f ;  /* 0x001c1f245e467589 */ /* 0x000fe800000e0000 */
[----:B------:R-:W-:Y:S04]  /*20780*/  SHFL.IDX PT, R82, R56, R36, 0x1c1f ;  /* 0x001c1f2438527589 */ /* 0x000fe800000e0000 */
[----:B------:R1:W2:Y:S04]  /*20790*/  SHFL.IDX PT, R148, R0, R75, 0x1c1f ;  /* 0x001c1f4b00947589 */ /* 0x0002a800000e0000 */
[----:B------:R-:W3:Y:S04]  /*207a0*/  SHFL.IDX PT, R66, R66, R75, 0x1c1f ;  /* 0x001c1f4b42427589 */ /* 0x000ee800000e0000 */
[----:B------:R4:W0:Y:S01]  /*207b0*/  SHFL.IDX PT, R140, R21, R75, 0x1c1f ;  /* 0x001c1f4b158c7589 */ /* 0x00082200000e0000 */
[----:B-1----:R-:W-:-:S03]  /*207c0*/  SEL R0, R97, R2, P0 ;  /* 0x0000000261007207 */ /* 0x002fc60000000000 */
[----:B------:R-:W1:Y:S01]  /*207d0*/  SHFL.IDX PT, R139, R25, R75, 0x1c1f ;  /* 0x001c1f4b198b7589 */ /* 0x000e6200000e0000 */
[----:B------:R-:W-:-:S03]  /*207e0*/  SEL R2, R2, R97, P0 ;  /* 0x0000006102027207 */ /* 0x000fc60000000000 */
[----:B------:R-:W-:Y:S01]  /*207f0*/  SHFL.IDX PT, R78, R78, R75, 0x1c1f ;  /* 0x001c1f4b4e4e7589 */ /* 0x000fe200000e0000 */
[----:B----4-:R-:W-:-:S03]  /*20800*/  SEL R21, R24, R68, P0 ;  /* 0x0000004418157207 */ /* 0x010fc60000000000 */
[----:B------:R4:W1:Y:S01]  /*20810*/  SHFL.IDX PT, R67, R30, R75, 0x1c1f ;  /* 0x001c1f4b1e437589 */ /* 0x00086200000e0000 */
[----:B------:R-:W-:-:S03]  /*20820*/  SEL R24, R68, R24, P0 ;  /* 0x0000001844187207 */ /* 0x000fc60000000000 */
[----:B------:R1:W-:Y:S01]  /*20830*/  SHFL.IDX PT, R144, R32, R75, 0x1c1f ;  /* 0x001c1f4b20907589 */ /* 0x0003e200000e0000 */
[----:B--2---:R-:W-:Y:S02]  /*20840*/  SEL R3, R99, R148, P0 ;  /* 0x0000009463037207 */ /* 0x004fe40000000000 */
[----:B------:R-:W-:Y:S01]  /*20850*/  SEL R4, R148, R99, P0 ;  /* 0x0000006394047207 */ /* 0x000fe20000000000 */
[----:B------:R-:W2:Y:S01]  /*20860*/  SHFL.IDX PT, R143, R34, R75, 0x1c1f ;  /* 0x001c1f4b228f7589 */ /* 0x000ea200000e0000 */
[----:B---3--:R-:W-:Y:S02]  /*20870*/  SEL R97, R98, R66, P0 ;  /* 0x0000004262617207 */ /* 0x008fe40000000000 */
[----:B----4-:R-:W-:Y:S01]  /*20880*/  SEL R30, R130, R31, P0 ;  /* 0x0000001f821e7207 */ /* 0x010fe20000000000 */
[----:B------:R3:W-:Y:S01]  /*20890*/  SHFL.IDX PT, R145, R35, R75, 0x1c1f ;  /* 0x001c1f4b23917589 */ /* 0x0007e200000e0000 */
[----:B0-----:R-:W-:Y:S02]  /*208a0*/  SEL R27, R118, R140, P0 ;  /* 0x0000008c761b7207 */ /* 0x001fe40000000000 */
[----:B------:R-:W-:Y:S01]  /*208b0*/  SEL R31, R31, R130, P0 ;  /* 0x000000821f1f7207 */ /* 0x000fe20000000000 */
[----:B------:R-:W0:Y:S01]  /*208c0*/  SHFL.IDX PT, R48, R48, R75, 0x1c1f ;  /* 0x001c1f4b30307589 */ /* 0x000e2200000e0000 */
[----:B-1----:R-:W-:-:S02]  /*208d0*/  SEL R25, R132, R139, P0 ;  /* 0x0000008b84197207 */ /* 0x002fc40000000000 */
[----:B------:R-:W-:Y:S01]  /*208e0*/  SEL R98, R66, R98, P0 ;  /* 0x0000006242627207 */ /* 0x000fe20000000000 */
[----:B------:R-:W1:Y:S04]  /*208f0*/  SHFL.IDX PT, R49, R49, R75, 0x1c1f ;  /* 0x001c1f4b31317589 */ /* 0x000e6800000e0000 */
[----:B------:R-:W-:Y:S01]  /*20900*/  SHFL.IDX PT, R86, R85, R36, 0x1c1f ;  /* 0x001c1f2455567589 */ /* 0x000fe200000e0000 */
[----:B------:R-:W-:Y:S02]  /*20910*/  SEL R32, R33, R67, P0 ;  /* 0x0000004321207207 */ /* 0x000fe40000000000 */
[----:B------:R-:W-:Y:S01]  /*20920*/  SEL R33, R67, R33, P0 ;  /* 0x0000002143217207 */ /* 0x000fe20000000000 */
[----:B------:R-:W-:Y:S04]  /*20930*/  SHFL.IDX PT, R107, R106, R36, 0x1c1f ;  /* 0x001c1f246a6b7589 */ /* 0x000fe800000e0000 */
[----:B------:R4:W-:Y:S01]  /*20940*/  SHFL.IDX PT, R115, R110, R36, 0x1c1f ;  /* 0x001c1f246e737589 */ /* 0x0009e200000e0000 */
[----:B--2---:R-:W-:-:S02]  /*20950*/  SEL R34, R125, R143, P0 ;  /* 0x0000008f7d227207 */ /* 0x004fc40000000000 */
[----:B---3--:R-:W-:Y:S01]  /*20960*/  SEL R35, R143, R125, P0 ;  /* 0x0000007d8f237207 */ /* 0x008fe20000000000 */
[----:B------:R2:W-:Y:S04]  /*20970*/  SHFL.IDX PT, R119, R112, R36, 0x1c1f ;  /* 0x001c1f2470777589 */ /* 0x0005e800000e0000 */
[----:B------:R3:W-:Y:S01]  /*20980*/  SHFL.IDX PT, R128, R122, R36, 0x1c1f ;  /* 0x001c1f247a807589 */ /* 0x0007e200000e0000 */
[----:B0-----:R-:W-:Y:S02]  /*20990*/  SEL R54, R83, R48, P0 ;  /* 0x0000003053367207 */ /* 0x001fe40000000000 */
[----:B----4-:R-:W-:Y:S01]  /*209a0*/  SEL R110, R116, R111, P0 ;  /* 0x0000006f746e7207 */ /* 0x010fe20000000000 */
[----:B------:R-:W-:Y:S01]  /*209b0*/  SHFL.IDX PT, R80, R60, R36, 0x1c1f ;  /* 0x001c1f243c507589 */ /* 0x000fe200000e0000 */
[----:B------:R-:W-:-:S02]  /*209c0*/  SEL R111, R111, R116, P0 ;  /* 0x000000746f6f7207 */ /* 0x000fc40000000000 */
[----:B--2---:R-:W-:Y:S01]  /*209d0*/  SEL R112, R113, R65, P0 ;  /* 0x0000004171707207 */ /* 0x004fe20000000000 */
[----:B------:R-:W-:Y:S01]  /*209e0*/  SHFL.IDX PT, R131, R59, R36, 0x1c1f ;  /* 0x001c1f243b837589 */ /* 0x000fe200000e0000 */
[----:B------:R-:W-:Y:S02]  /*209f0*/  SEL R113, R65, R113, P0 ;  /* 0x0000007141717207 */ /* 0x000fe40000000000 */
[----:B------:R-:W-:Y:S01]  /*20a00*/  SEL R116, R117, R78, P0 ;  /* 0x0000004e75747207 */ /* 0x000fe20000000000 */
[----:B------:R-:W-:Y:S01]  /*20a10*/  SHFL.IDX PT, R129, R72, R36, 0x1c1f ;  /* 0x001c1f2448817589 */ /* 0x000fe200000e0000 */
[----:B------:R-:W-:Y:S02]  /*20a20*/  SEL R65, R145, R123, P0 ;  /* 0x0000007b91417207 */ /* 0x000fe40000000000 */
[----:B-1----:R-:W-:Y:S01]  /*20a30*/  SEL R68, R81, R49, P0 ;  /* 0x0000003151447207 */ /* 0x002fe20000000000 */
[----:B------:R-:W-:Y:S01]  /*20a40*/  SHFL.IDX PT, R135, R71, R36, 0x1c1f ;  /* 0x001c1f2447877589 */ /* 0x000fe200000e0000 */
[----:B---3--:R-:W-:-:S02]  /*20a50*/  SEL R122, R49, R81, P0 ;  /* 0x00000051317a7207 */ /* 0x008fc40000000000 */
[----:B------:R-:W-:Y:S01]  /*20a60*/  SEL R117, R78, R117, P0 ;  /* 0x000000754e757207 */ /* 0x000fe20000000000 */
[----:B------:R-:W-:Y:S04]  /*20a70*/  SHFL.IDX PT, R133, R74, R36, 0x1c1f ;  /* 0x001c1f244a857589 */ /* 0x000fe800000e0000 */
[----:B------:R0:W1:Y:S04]  /*20a80*/  SHFL.IDX PT, R136, R6, R75, 0x1c1f ;  /* 0x001c1f4b06887589 */ /* 0x00006800000e0000 */
[----:B------:R2:W3:Y:S04]  /*20a90*/  SHFL.IDX PT, R138, R8, R75, 0x1c1f ;  /* 0x001c1f4b088a7589 */ /* 0x0004e800000e0000 */
[----:B------:R4:W3:Y:S01]  /*20aa0*/  SHFL.IDX PT, R137, R9, R75, 0x1c1f ;  /* 0x001c1f4b09897589 */ /* 0x0008e200000e0000 */
[----:B0-----:R-:W-:-:S03]  /*20ab0*/  SEL R6, R101, R89, P0 ;  /* 0x0000005965067207 */ /* 0x001fc60000000000 */
[----:B------:R-:W0:Y:S01]  /*20ac0*/  SHFL.IDX PT, R63, R63, R75, 0x1c1f ;  /* 0x001c1f4b3f3f7589 */ /* 0x000e2200000e0000 */
[----:B------:R-:W-:Y:S02]  /*20ad0*/  SEL R101, R102, R79, P0 ;  /* 0x0000004f66657207 */ /* 0x000fe40000000000 */
[----:B--2---:R-:W-:Y:S01]  /*20ae0*/  SEL R8, R103, R87, P0 ;  /* 0x0000005767087207 */ /* 0x004fe20000000000 */
[----:B------:R2:W0:Y:S01]  /*20af0*/  SHFL.IDX PT, R142, R26, R75, 0x1c1f ;  /* 0x001c1f4b1a8e7589 */ /* 0x00042200000e0000 */
[----:B------:R-:W-:Y:S02]  /*20b00*/  SEL R103, R104, R11, P0 ;  /* 0x0000000b68677207 */ /* 0x000fe40000000000 */
[----:B----4-:R-:W-:Y:S01]  /*20b10*/  SEL R9, R84, R134, P0 ;  /* 0x0000008654097207 */ /* 0x010fe20000000000 */
[----:B------:R4:W0:Y:S01]  /*20b20*/  SHFL.IDX PT, R141, R28, R75, 0x1c1f ;  /* 0x001c1f4b1c8d7589 */ /* 0x00082200000e0000 */
[----:B------:R-:W-:Y:S02]  /*20b30*/  SEL R84, R134, R84, P0 ;  /* 0x0000005486547207 */ /* 0x000fe40000000000 */
[----:B------:R-:W-:Y:S01]  /*20b40*/  SEL R102, R79, R102, P0 ;  /* 0x000000664f667207 */ /* 0x000fe20000000000 */
[----:B------:R-:W0:Y:S01]  /*20b50*/  SHFL.IDX PT, R62, R62, R75, 0x1c1f ;  /* 0x001c1f4b3e3e7589 */ /* 0x000e2200000e0000 */
[----:B-1----:R-:W-:-:S02]  /*20b60*/  SEL R85, R86, R136, P0 ;  /* 0x0000008856557207 */ /* 0x002fc40000000000 */
[----:B--2---:R-:W-:Y:S01]  /*20b70*/  SEL R26, R139, R132, P0 ;  /* 0x000000848b1a7207 */ /* 0x004fe20000000000 */
[----:B------:R1:W2:Y:S01]  /*20b80*/  SHFL.IDX PT, R95, R55, R75, 0x1c1f ;  /* 0x001c1f4b375f7589 */ /* 0x0002a200000e0000 */
[----:B---3--:R-:W-:Y:S02]  /*20b90*/  SEL R89, R96, R138, P0 ;  /* 0x0000008a60597207 */ /* 0x008fe40000000000 */
[----:B----4-:R-:W-:Y:S01]  /*20ba0*/  SEL R28, R140, R118, P0 ;  /* 0x000000768c1c7207 */ /* 0x010fe20000000000 */
[----:B------:R3:W4:Y:S01]  /*20bb0*/  SHFL.IDX PT, R92, R64, R75, 0x1c1f ;  /* 0x001c1f4b405c7589 */ /* 0x00072200000e0000 */
[----:B------:R-:W-:Y:S02]  /*20bc0*/  SEL R87, R88, R137, P0 ;  /* 0x0000008958577207 */ /* 0x000fe40000000000 */
[----:B------:R-:W-:Y:S01]  /*20bd0*/  SEL R104, R11, R104, P0 ;  /* 0x000000680b687207 */ /* 0x000fe20000000000 */
[----:B------:R3:W4:Y:S01]  /*20be0*/  SHFL.IDX PT, R147, R52, R75, 0x1c1f ;  /* 0x001c1f4b34937589 */ /* 0x00072200000e0000 */
[----:B0-----:R-:W-:Y:S01]  /*20bf0*/  SEL R99, R100, R63, P0 ;  /* 0x0000003f64637207 */ /* 0x001fe20000000000 */
[----:B------:R-:W-:Y:S01]  /*20c00*/  IMAD.MOV.U32 R11, RZ, RZ, RZ ;  /* 0x000000ffff0b7224 */ /* 0x000fe200078e00ff */
[----:B-1----:R-:W-:Y:S01]  /*20c10*/  SEL R55, R48, R83, P0 ;  /* 0x0000005330377207 */ /* 0x002fe20000000000 */
[----:B------:R0:W-:Y:S01]  /*20c20*/  SHFL.IDX PT, R94, R69, R75, 0x1c1f ;  /* 0x001c1f4b455e7589 */ /* 0x0001e200000e0000 */
[----:B------:R-:W-:-:S02]  /*20c30*/  SEL R106, R107, R142, P0 ;  /* 0x0000008e6b6a7207 */ /* 0x000fc40000000000 */
[----:B---3--:R-:W-:Y:S01]  /*20c40*/  SEL R64, R123, R145, P0 ;  /* 0x000000917b407207 */ /* 0x008fe20000000000 */
[----:B------:R-:W1:Y:S01]  /*20c50*/  SHFL.IDX PT, R43, R43, R75, 0x1c1f ;  /* 0x001c1f4b2b2b7589 */ /* 0x000e6200000e0000 */
[----:B------:R-:W-:Y:S02]  /*20c60*/  SEL R29, R105, R141, P0 ;  /* 0x0000008d691d7207 */ /* 0x000fe40000000000 */
[----:B------:R-:W-:Y:S01]  /*20c70*/  SEL R52, R127, R144, P0 ;  /* 0x000000907f347207 */ /* 0x000fe20000000000 */
[----:B------:R-:W3:Y:S01]  /*20c80*/  SHFL.IDX PT, R46, R46, R75, 0x1c1f ;  /* 0x001c1f4b2e2e7589 */ /* 0x000ee200000e0000 */
[----:B------:R-:W-:Y:S02]  /*20c90*/  SEL R114, R115, R62, P0 ;  /* 0x0000003e73727207 */ /* 0x000fe40000000000 */
[----:B------:R-:W-:Y:S01]  /*20ca0*/  SEL R118, R119, R12, P0 ;  /* 0x0000000c77767207 */ /* 0x000fe20000000000 */
[----:B------:R-:W3:Y:S01]  /*20cb0*/  SHFL.IDX PT, R57, R57, R75, 0x1c1f ;  /* 0x001c1f4b39397589 */ /* 0x000ee200000e0000 */
[----:B--2---:R-:W-:-:S02]  /*20cc0*/  SEL R125, R126, R95, P0 ;  /* 0x0000005f7e7d7207 */ /* 0x004fc40000000000 */
[----:B------:R-:W-:Y:S01]  /*20cd0*/  SEL R86, R136, R86, P0 ;  /* 0x0000005688567207 */ /* 0x000fe20000000000 */
[----:B------:R-:W2:Y:S01]  /*20ce0*/  SHFL.IDX PT, R58, R58, R75, 0x1c1f ;  /* 0x001c1f4b3a3a7589 */ /* 0x000ea200000e0000 */
[----:B----4-:R-:W-:Y:S02]  /*20cf0*/  SEL R123, R124, R92, P0 ;  /* 0x0000005c7c7b7207 */ /* 0x010fe40000000000 */
[----:B------:R-:W-:Y:S01]  /*20d00*/  SEL R96, R138, R96, P0 ;  /* 0x000000608a607207 */ /* 0x000fe20000000000 */
[----:B------:R-:W4:Y:S01]  /*20d10*/  SHFL.IDX PT, R61, R61, R75, 0x1c1f ;  /* 0x001c1f4b3d3d7589 */ /* 0x000f2200000e0000 */
[----:B0-----:R-:W-:Y:S02]  /*20d20*/  SEL R69, R70, R147, P0 ;  /* 0x0000009346457207 */ /* 0x001fe40000000000 */
[----:B------:R-:W-:Y:S01]  /*20d30*/  SEL R88, R137, R88, P0 ;  /* 0x0000005889587207 */ /* 0x000fe20000000000 */
[----:B------:R-:W0:Y:S01]  /*20d40*/  SHFL.IDX PT, R56, R73, R75, 0x1c1f ;  /* 0x001c1f4b49387589 */ /* 0x000e2200000e0000 */
[----:B------:R-:W-:-:S02]  /*20d50*/  SEL R100, R63, R100, P0 ;  /* 0x000000643f647207 */ /* 0x000fc40000000000 */
[----:B------:R-:W-:Y:S01]  /*20d60*/  SEL R107, R142, R107, P0 ;  /* 0x0000006b8e6b7207 */ /* 0x000fe20000000000 */
[----:B------:R-:W-:Y:S01]  /*20d70*/  SHFL.IDX PT, R93, R93, R36, 0x1c1f ;  /* 0x001c1f245d5d7589 */ /* 0x000fe200000e0000 */
[----:B-1----:R-:W-:Y:S02]  /*20d80*/  SEL R81, R82, R43, P0 ;  /* 0x0000002b52517207 */ /* 0x002fe40000000000 */
[----:B------:R-:W-:Y:S01]  /*20d90*/  SEL R105, R141, R105, P0 ;  /* 0x000000698d697207 */ /* 0x000fe20000000000 */
[----:B------:R-:W-:Y:S01]  /*20da0*/  SHFL.IDX PT, R45, R45, R36, 0x1c1f ;  /* 0x001c1f242d2d7589 */ /* 0x000fe200000e0000 */
[----:B---3--:R-:W-:Y:S02]  /*20db0*/  SEL R79, R80, R46, P0 ;  /* 0x0000002e504f7207 */ /* 0x008fe40000000000 */
[----:B------:R-:W-:Y:S01]  /*20dc0*/  SEL R115, R62, R115, P0 ;  /* 0x000000733e737207 */ /* 0x000fe20000000000 */
[----:B------:R-:W-:Y:S01]  /*20dd0*/  SHFL.IDX PT, R50, R50, R36, 0x1c1f ;  /* 0x001c1f2432327589 */ /* 0x000fe200000e0000 */
[----:B------:R-:W-:-:S02]  /*20de0*/  SEL R130, R131, R57, P0 ;  /* 0x0000003983827207 */ /* 0x000fc40000000000 */
[----:B------:R-:W-:Y:S01]  /*20df0*/  SEL R119, R12, R119, P0 ;  /* 0x000000770c777207 */ /* 0x000fe20000000000 */
[----:B------:R-:W-:Y:S01]  /*20e00*/  SHFL.IDX PT, R47, R47, R36, 0x1c1f ;  /* 0x001c1f242f2f7589 */ /* 0x000fe200000e0000 */
[----:B--2---:R-:W-:Y:S02]  /*20e10*/  SEL R83, R129, R58, P0 ;  /* 0x0000003a81537207 */ /* 0x004fe40000000000 */
[----:B------:R-:W-:Y:S01]  /*20e20*/  SEL R126, R95, R126, P0 ;  /* 0x0000007e5f7e7207 */ /* 0x000fe20000000000 */
[----:B------:R1:W2:Y:S01]  /*20e30*/  SHFL.IDX PT, R146, R53, R75, 0x1c1f ;  /* 0x001c1f4b35927589 */ /* 0x0002a200000e0000 */
[----:B----4-:R-:W-:Y:S02]  /*20e40*/  SEL R134, R135, R61, P0 ;  /* 0x0000003d87867207 */ /* 0x010fe40000000000 */
[----:B------:R-:W-:Y:S01]  /*20e50*/  SEL R124, R92, R124, P0 ;  /* 0x0000007c5c7c7207 */ /* 0x000fe20000000000 */
[----:B------:R-:W3:Y:S01]  /*20e60*/  SHFL.IDX PT, R39, R39, R75, 0x1c1f ;  /* 0x001c1f4b27277589 */ /* 0x000ee200000e0000 */
[----:B0-----:R-:W-:-:S02]  /*20e70*/  SEL R132, R133, R56, P0 ;  /* 0x0000003885847207 */ /* 0x001fc40000000000 */
[----:B------:R-:W-:Y:S01]  /*20e80*/  SEL R70, R147, R70, P0 ;  /* 0x0000004693467207 */ /* 0x000fe20000000000 */
[----:B------:R-:W0:Y:S01]  /*20e90*/  SHFL.IDX PT, R40, R40, R75, 0x1c1f ;  /* 0x001c1f4b28287589 */ /* 0x000e2200000e0000 */
[----:B------:R-:W-:Y:S02]  /*20ea0*/  SEL R82, R43, R82, P0 ;  /* 0x000000522b527207 */ /* 0x000fe40000000000 */
[----:B-1----:R-:W-:Y:S01]  /*20eb0*/  SEL R53, R144, R127, P0 ;  /* 0x0000007f90357207 */ /* 0x002fe20000000000 */
[----:B------:R-:W1:Y:S01]  /*20ec0*/  SHFL.IDX PT, R41, R41, R75, 0x1c1f ;  /* 0x001c1f4b29297589 */ /* 0x000e6200000e0000 */
[----:B------:R-:W-:Y:S02]  /*20ed0*/  SEL R127, R128, R94, P0 ;  /* 0x0000005e807f7207 */ /* 0x000fe40000000000 */
[----:B------:R-:W-:Y:S01]  /*20ee0*/  SEL R128, R94, R128, P0 ;  /* 0x000000805e807207 */ /* 0x000fe20000000000 */
[----:B------:R-:W4:Y:S01]  /*20ef0*/  SHFL.IDX PT, R42, R42, R75, 0x1c1f ;  /* 0x001c1f4b2a2a7589 */ /* 0x000f2200000e0000 */
[----:B------:R-:W-:-:S02]  /*20f00*/  SEL R80, R46, R80, P0 ;  /* 0x000000502e507207 */ /* 0x000fc40000000000 */
[----:B------:R-:W-:Y:S01]  /*20f10*/  SEL R131, R57, R131, P0 ;  /* 0x0000008339837207 */ /* 0x000fe20000000000 */
[----:B------:R1:W4:Y:S01]  /*20f20*/  SHFL.IDX PT, R44, R77, R36, 0x1c1f ;  /* 0x001c1f244d2c7589 */ /* 0x00032200000e0000 */
[----:B------:R-:W-:Y:S02]  /*20f30*/  SEL R129, R58, R129, P0 ;  /* 0x000000813a817207 */ /* 0x000fe40000000000 */
[----:B------:R-:W-:Y:S01]  /*20f40*/  SEL R135, R61, R135, P0 ;  /* 0x000000873d877207 */ /* 0x000fe20000000000 */
[----:B------:R-:W4:Y:S01]  /*20f50*/  SHFL.IDX PT, R14, R38, R75, 0x1c1f ;  /* 0x001c1f4b260e7589 */ /* 0x000f2200000e0000 */
[----:B--2---:R-:W-:Y:S02]  /*20f60*/  SEL R66, R93, R146, P0 ;  /* 0x000000925d427207 */ /* 0x004fe40000000000 */
[----:B------:R-:W-:Y:S01]  /*20f70*/  SEL R67, R146, R93, P0 ;  /* 0x0000005d92437207 */ /* 0x000fe20000000000 */
[----:B------:R4:W2:Y:S01]  /*20f80*/  SHFL.IDX PT, R36, R76, R75, 0x1c1f ;  /* 0x001c1f4b4c247589 */ /* 0x0008a200000e0000 */
[----:B---3--:R-:W-:-:S02]  /*20f90*/  SEL R73, R45, R39, P0 ;  /* 0x000000272d497207 */ /* 0x008fc40000000000 */
[----:B------:R-:W-:Y:S02]  /*20fa0*/  SEL R74, R39, R45, P0 ;  /* 0x0000002d274a7207 */ /* 0x000fe40000000000 */
[----:B0-----:R-:W-:Y:S02]  /*20fb0*/  SEL R71, R50, R40, P0 ;  /* 0x0000002832477207 */ /* 0x001fe40000000000 */
[----:B------:R-:W-:Y:S02]  /*20fc0*/  SEL R72, R40, R50, P0 ;  /* 0x0000003228487207 */ /* 0x000fe40000000000 */
[----:B-1----:R-:W-:Y:S02]  /*20fd0*/  SEL R77, R47, R41, P0 ;  /* 0x000000292f4d7207 */ /* 0x002fe40000000000 */
[----:B------:R-:W-:Y:S02]  /*20fe0*/  SEL R78, R41, R47, P0 ;  /* 0x0000002f294e7207 */ /* 0x000fe40000000000 */
[----:B----4-:R-:W-:-:S02]  /*20ff0*/  SEL R75, R51, R42, P0 ;  /* 0x0000002a334b7207 */ /* 0x010fc40000000000 */
[----:B------:R-:W-:Y:S02]  /*21000*/  SEL R76, R42, R51, P0 ;  /* 0x000000332a4c7207 */ /* 0x000fe40000000000 */
[----:B------:R-:W-:-:S07]  /*21010*/  SEL R133, R56, R133, P0 ;  /* 0x0000008538857207 */ /* 0x000fce0000000000 */
.L_x_790:
[----:B------:R-:W3:Y:S04]  /*21020*/  LDL.LU R137, [R1+0x8] ;  /* 0x0000080001897983 */ /* 0x000ee80000300800 */
[----:B------:R-:W4:Y:S01]  /*21030*/  LDL.LU R136, [R1+0xc] ;  /* 0x00000c0001887983 */ /* 0x000f220000300800 */
[----:B------:R-:W-:Y:S05]  /*21040*/  WARPSYNC.ALL ;  /* 0x0000000000007948 */ /* 0x000fea0003800000 */
[----:B--2---:R-:W-:Y:S01]  /*21050*/  SEL R93, R44, R36, P0 ;  /* 0x000000242c5d7207 */ /* 0x004fe20000000000 */
[----:B------:R-:W-:Y:S01]  /*21060*/  ULDC.64 UR4, c[0x0][0xc00] ;  /* 0x0003000000047ab9 */ /* 0x000fe20000000a00 */
[----:B------:R-:W-:Y:S01]  /*21070*/  SEL R95, R36, R44, P0 ;  /* 0x0000002c245f7207 */ /* 0x000fe20000000000 */
[----:B------:R-:W-:Y:S01]  /*21080*/  ULDC.64 UR6, c[0x0][0xc08] ;  /* 0x0003020000067ab9 */ /* 0x000fe20000000a00 */
[----:B------:R-:W-:-:S02]  /*21090*/  F2FP.BF16.F32.PACK_AB R40, R0, R3 ;  /* 0x000000030028723e */ /* 0x000fc400000010ff */
[----:B------:R-:W-:Y:S02]  /*210a0*/  F2FP.BF16.F32.PACK_AB R41, R30, R32 ;  /* 0x000000201e29723e */ /* 0x000fe400000010ff */
[----:B------:R-:W-:Y:S02]  /*210b0*/  F2FP.BF16.F32.PACK_AB R42, R2, R4 ;  /* 0x00000004022a723e */ /* 0x000fe400000010ff */
[----:B------:R-:W-:Y:S01]  /*210c0*/  F2FP.BF16.F32.PACK_AB R43, R31, R33 ;  /* 0x000000211f2b723e */ /* 0x000fe200000010ff */
[----:B------:R-:W-:Y:S01]  /*210d0*/  BAR.SYNC.DEFER_BLOCKING 0x1, 0x100 ;  /* 0x0044000000007b1d */ /* 0x000fe20000010000 */
[----:B------:R-:W-:Y:S02]  /*210e0*/  F2FP.BF16.F32.PACK_AB R44, R5, R7 ;  /* 0x00000007052c723e */ /* 0x000fe400000010ff */
[----:B------:R-:W-:Y:S02]  /*210f0*/  F2FP.BF16.F32.PACK_AB R45, R34, R52 ;  /* 0x00000034222d723e */ /* 0x000fe400000010ff */
[----:B------:R-:W-:-:S02]  /*21100*/  F2FP.BF16.F32.PACK_AB R46, R6, R8 ;  /* 0x00000008062e723e */ /* 0x000fc400000010ff */
[----:B------:R-:W-:Y:S02]  /*21110*/  F2FP.BF16.F32.PACK_AB R47, R35, R53 ;  /* 0x00000035232f723e */ /* 0x000fe400000010ff */
[----:B------:R-:W-:Y:S02]  /*21120*/  F2FP.BF16.F32.PACK_AB R48, R9, R85 ;  /* 0x000000550930723e */ /* 0x000fe400000010ff */
[----:B------:R-:W-:Y:S02]  /*21130*/  F2FP.BF16.F32.PACK_AB R49, R54, R64 ;  /* 0x000000403631723e */ /* 0x000fe400000010ff */
[----:B------:R-:W-:Y:S02]  /*21140*/  F2FP.BF16.F32.PACK_AB R50, R84, R86 ;  /* 0x000000565432723e */ /* 0x000fe400000010ff */
[----:B------:R-:W-:Y:S02]  /*21150*/  F2FP.BF16.F32.PACK_AB R51, R55, R65 ;  /* 0x000000413733723e */ /* 0x000fe400000010ff */
[----:B------:R-:W-:-:S02]  /*21160*/  SEL R92, R37, R14, P0 ;  /* 0x0000000e255c7207 */ /* 0x000fc40000000000 */
[----:B------:R-:W-:Y:S02]  /*21170*/  SEL R94, R14, R37, P0 ;  /* 0x000000250e5e7207 */ /* 0x000fe40000000000 */
[----:B------:R-:W-:Y:S02]  /*21180*/  F2FP.BF16.F32.PACK_AB R12, R87, R89 ;  /* 0x00000059570c723e */ /* 0x000fe400000010ff */
[----:B------:R-:W-:Y:S01]  /*21190*/  F2FP.BF16.F32.PACK_AB R13, R66, R68 ;  /* 0x00000044420d723e */ /* 0x000fe200000010ff */
[----:B------:R0:W-:Y:S01]  /*211a0*/  STSM.16.M88.4 [R155], R40 ;  /* 0x000000289b007844 */ /* 0x0001e20000000200 */
[----:B------:R-:W-:Y:S02]  /*211b0*/  F2FP.BF16.F32.PACK_AB R14, R88, R96 ;  /* 0x00000060580e723e */ /* 0x000fe400000010ff */
[----:B------:R-:W-:Y:S01]  /*211c0*/  F2FP.BF16.F32.PACK_AB R15, R67, R122 ;  /* 0x0000007a430f723e */ /* 0x000fe200000010ff */
[----:B------:R1:W-:Y:S01]  /*211d0*/  STSM.16.M88.4 [R153], R44 ;  /* 0x0000002c99007844 */ /* 0x0003e20000000200 */
[----:B------:R-:W-:-:S02]  /*211e0*/  F2FP.BF16.F32.PACK_AB R36, R97, R99 ;  /* 0x000000636124723e */ /* 0x000fc400000010ff */
[----:B------:R-:W-:Y:S01]  /*211f0*/  F2FP.BF16.F32.PACK_AB R37, R123, R125 ;  /* 0x0000007d7b25723e */ /* 0x000fe200000010ff */
[----:B------:R2:W-:Y:S01]  /*21200*/  STSM.16.M88.4 [R154], R48 ;  /* 0x000000309a007844 */ /* 0x0005e20000000200 */
[----:B------:R-:W-:Y:S02]  /*21210*/  F2FP.BF16.F32.PACK_AB R38, R98, R100 ;  /* 0x000000646226723e */ /* 0x000fe400000010ff */
[----:B------:R-:W-:Y:S01]  /*21220*/  F2FP.BF16.F32.PACK_AB R39, R124, R126 ;  /* 0x0000007e7c27723e */ /* 0x000fe200000010ff */
[----:B------:R2:W-:Y:S01]  /*21230*/  STSM.16.M88.4 [R156], R12 ;  /* 0x0000000c9c007844 */ /* 0x0005e20000000200 */
[----:B------:R-:W-:Y:S02]  /*21240*/  F2FP.BF16.F32.PACK_AB R56, R29, R106 ;  /* 0x0000006a1d38723e */ /* 0x000fe400000010ff */
[----:B------:R-:W-:Y:S01]  /*21250*/  F2FP.BF16.F32.PACK_AB R57, R79, R81 ;  /* 0x000000514f39723e */ /* 0x000fe200000010ff */
[----:B------:R2:W-:Y:S01]  /*21260*/  STSM.16.M88.4 [R157], R36 ;  /* 0x000000249d007844 */ /* 0x0005e20000000200 */
[----:B0-----:R-:W-:-:S02]  /*21270*/  F2FP.BF16.F32.PACK_AB R40, R101, R103 ;  /* 0x000000676528723e */ /* 0x001fc400000010ff */
[----:B------:R-:W-:Y:S02]  /*21280*/  F2FP.BF16.F32.PACK_AB R41, R127, R69 ;  /* 0x000000457f29723e */ /* 0x000fe400000010ff */
[----:B------:R-:W-:Y:S02]  /*21290*/  F2FP.BF16.F32.PACK_AB R42, R102, R104 ;  /* 0x00000068662a723e */ /* 0x000fe400000010ff */
[----:B------:R-:W-:Y:S02]  /*212a0*/  F2FP.BF16.F32.PACK_AB R43, R128, R70 ;  /* 0x00000046802b723e */ /* 0x000fe400000010ff */
[----:B-1----:R-:W-:Y:S02]  /*212b0*/  F2FP.BF16.F32.PACK_AB R44, R10, R21 ;  /* 0x000000150a2c723e */ /* 0x002fe400000010ff */
[----:B------:R-:W-:Y:S01]  /*212c0*/  F2FP.BF16.F32.PACK_AB R45, R71, R73 ;  /* 0x00000049472d723e */ /* 0x000fe200000010ff */
[----:B------:R3:W-:Y:S01]  /*212d0*/  STSM.16.M88.4 [R158], R40 ;  /* 0x000000289e007844 */ /* 0x0007e20000000200 */
[----:B------:R-:W-:-:S02]  /*212e0*/  F2FP.BF16.F32.PACK_AB R46, R20, R24 ;  /* 0x00000018142e723e */ /* 0x000fc400000010ff */
[----:B------:R-:W-:Y:S02]  /*212f0*/  F2FP.BF16.F32.PACK_AB R47, R72, R74 ;  /* 0x0000004a482f723e */ /* 0x000fe400000010ff */
[----:B--2---:R-:W-:Y:S02]  /*21300*/  F2FP.BF16.F32.PACK_AB R48, R25, R27 ;  /* 0x0000001b1930723e */ /* 0x004fe400000010ff */
[----:B------:R-:W-:Y:S01]  /*21310*/  F2FP.BF16.F32.PACK_AB R49, R75, R77 ;  /* 0x0000004d4b31723e */ /* 0x000fe200000010ff */
[----:B------:R-:W-:Y:S01]  /*21320*/  STSM.16.M88.4 [R159], R44 ;  /* 0x0000002c9f007844 */ /* 0x000fe20000000200 */
[----:B------:R-:W-:Y:S02]  /*21330*/  F2FP.BF16.F32.PACK_AB R50, R26, R28 ;  /* 0x0000001c1a32723e */ /* 0x000fe400000010ff */
[----:B------:R-:W-:Y:S02]  /*21340*/  F2FP.BF16.F32.PACK_AB R51, R76, R78 ;  /* 0x0000004e4c33723e */ /* 0x000fe400000010ff */
[----:B------:R-:W-:-:S02]  /*21350*/  F2FP.BF16.F32.PACK_AB R58, R105, R107 ;  /* 0x0000006b693a723e */ /* 0x000fc400000010ff */
[----:B------:R-:W-:Y:S01]  /*21360*/  F2FP.BF16.F32.PACK_AB R59, R80, R82 ;  /* 0x00000052503b723e */ /* 0x000fe200000010ff */
[----:B------:R-:W-:Y:S01]  /*21370*/  STSM.16.M88.4 [R160], R48 ;  /* 0x00000030a0007844 */ /* 0x000fe20000000200 */
[----:B------:R-:W-:Y:S02]  /*21380*/  F2FP.BF16.F32.PACK_AB R60, R108, R110 ;  /* 0x0000006e6c3c723e */ /* 0x000fe400000010ff */
        /* <DEDUP_REMOVED lines=8> */
[----:B------:R-:W-:Y:S02]  /*21410*/  F2FP.BF16.F32.PACK_AB R15, R133, R135 ;  /* 0x00000087850f723e */ /* 0x000fe400000010ff */
[----:B------:R-:W-:Y:S02]  /*21420*/  F2FP.BF16.F32.PACK_AB R36, R116, R118 ;  /* 0x000000767424723e */ /* 0x000fe400000010ff */
[----:B------:R-:W-:Y:S01]  /*21430*/  F2FP.BF16.F32.PACK_AB R38, R117, R119 ;  /* 0x000000777526723e */ /* 0x000fe200000010ff */
[----:B------:R-:W-:Y:S01]  /*21440*/  STSM.16.M88.4 [R163], R12 ;  /* 0x0000000ca3007844 */ /* 0x000fe20000000200 */
[----:B------:R-:W-:-:S02]  /*21450*/  F2FP.BF16.F32.PACK_AB R37, R93, R92 ;  /* 0x0000005c5d25723e */ /* 0x000fc400000010ff */
[----:B------:R-:W-:Y:S02]  /*21460*/  F2FP.BF16.F32.PACK_AB R39, R95, R94 ;  /* 0x0000005e5f27723e */ /* 0x000fe400000010ff */
[----:B------:R-:W-:-:S03]  /*21470*/  ISETP.NE.U32.AND P0, PT, RZ, UR4, PT ;  /* 0x00000004ff007c0c */ /* 0x000fc6000bf05070 */
[----:B------:R0:W-:Y:S01]  /*21480*/  STSM.16.M88.4 [R164], R36 ;  /* 0x00000024a4007844 */ /* 0x0001e20000000200 */
[----:B------:R-:W-:Y:S01]  /*21490*/  BAR.SYNC.DEFER_BLOCKING 0x1, 0x100 ;  /* 0x0044000000007b1d */ /* 0x000fe20000010000 */
[----:B------:R-:W-:Y:S02]  /*214a0*/  ISETP.NE.AND.EX P0, PT, RZ, UR5, PT, P0 ;  /* 0x00000005ff007c0c */ /* 0x000fe4000bf05300 */
[----:B---3--:R-:W-:-:S04]  /*214b0*/  IADD3 R40, P1, R137, UR4, RZ ;  /* 0x0000000489287c10 */ /* 0x008fc8000ff3e0ff */
[----:B----4-:R-:W-:-:S07]  /*214c0*/  IADD3.X R41, R136, UR5, RZ, P1, !PT ;  /* 0x0000000588297c10 */ /* 0x010fce0008ffe4ff */
[----:B------:R-:W5:Y:S01]  /*214d0*/  @P0 LDG.E R11, desc[UR54][R40.64] ;  /* 0x00000036280b0981 */ /* 0x000f62000c1e1900 */
[----:B------:R-:W-:-:S04]  /*214e0*/  ISETP.NE.U32.AND P3, PT, RZ, UR6, PT ;  /* 0x00000006ff007c0c */ /* 0x000fc8000bf65070 */
[----:B------:R-:W-:Y:S01]  /*214f0*/  ISETP.NE.AND.EX P3, PT, RZ, UR7, PT, P3 ;  /* 0x00000007ff007c0c */ /* 0x000fe2000bf65330 */
[----:B0-----:R-:W-:Y:S01]  /*21500*/  IMAD.MOV.U32 R38, RZ, RZ, 0x9b8 ;  /* 0x000009b8ff267424 */ /* 0x001fe200078e00ff */
[----:B------:R-:W-:-:S04]  /*21510*/  ISETP.GT.AND P2, PT, R165, 0x1, PT ;  /* 0x00000001a500780c */ /* 0x000fc80003f44270 */
[----:B------:R-:W-:-:S07]  /*21520*/  SEL R38, R38, 0x978, P2 ;  /* 0x0000097826267807 */ /* 0x000fce0001000000 */
[----:B------:R-:W-:Y:S01]  /*21530*/  @P3 IADD3 R12, P1, R137, UR6, RZ ;  /* 0x00000006890c3c10 */ /* 0x000fe2000ff3e0ff */
[----:B------:R-:W-:Y:S01]  /*21540*/  ULDC UR6, c[0x0][0xa88] ;  /* 0x0002a20000067ab9 */ /* 0x000fe20000000800 */
[----:B------:R0:W1:Y:S01]  /*21550*/  LDC.64 R14, c[0x0][R38+0x218] ;  /* 0x00008600260e7b82 */ /* 0x0000620000000a00 */
[----:B------:R-:W-:Y:S01]  /*21560*/  IMAD.U32 R44, RZ, RZ, UR6 ;  /* 0x00000006ff2c7e24 */ /* 0x000fe2000f8e00ff */
[----:B------:R-:W-:-:S05]  /*21570*/  @P3 IADD3.X R13, R136, UR7, RZ, P1, !PT ;  /* 0x00000007880d3c10 */ /* 0x000fca0008ffe4ff */
[----:B------:R2:W5:Y:S01]  /*21580*/  @P3 LDG.E R44, desc[UR54][R12.64] ;  /* 0x000000360c2c3981 */ /* 0x000562000c1e1900 */
[----:B------:R0:W3:Y:S08]  /*21590*/  LDC.64 R36, c[0x0][R38+0x228] ;  /* 0x00008a0026247b82 */ /* 0x0000f00000000a00 */
[----:B------:R-:W4:Y:S08]  /*215a0*/  LDC R137, c[0x0][0xbe8] ;  /* 0x0002fa00ff897b82 */ /* 0x000f300000000800 */
[----:B--2---:R0:W2:Y:S01]  /*215b0*/  LDC.64 R12, c[0x0][R38+0x220] ;  /* 0x00008800260c7b82 */ /* 0x0040a20000000a00 */
[----:B----4-:R-:W-:Y:S01]  /*215c0*/  ISETP.NE.AND P1, PT, R137, 0x1, PT ;  /* 0x000000018900780c */ /* 0x010fe20003f25270 */
[----:B01-3--:R-:W-:-:S12]  /*215d0*/  @P3 BRA `(.L_x_502) ;  /* 0x0000000000103947 */ /* 0x00bfd80003800000 */
[----:B------:R-:W-:Y:S05]  /*215e0*/  @!P0 BRA `(.L_x_502) ;  /* 0x00000000000c8947 */ /* 0x000fea0003800000 */
[----:B------:R-:W3:Y:S04]  /*215f0*/  LDG.E R39, desc[UR54][R40.64] ;  /* 0x0000003628277981 */ /* 0x000ee8000c1e1900 */
[----:B-----5:R-:W3:Y:S02]  /*21600*/  LDG.E R44, desc[UR54][R40.64+0x4] ;  /* 0x00000436282c7981 */ /* 0x020ee4000c1e1900 */
[----:B---3--:R-:W-:-:S07]  /*21610*/  IMAD.IADD R44, R44, 0x1, -R39 ;  /* 0x000000012c2c7824 */ /* 0x008fce00078e0a27 */
.L_x_502:
[----:B------:R-:W3:Y:S01]  /*21620*/  LDL.LU R43, [R1+0x14] ;  /* 0x00001400012b7983 */ /* 0x000ee20000300800 */
[----:B------:R-:W0:Y:S03]  /*21630*/  LDC.64 R38, c[0x0][R38+0x210] ;  /* 0x0000840026267b82 */ /* 0x000e260000000a00 */
[----:B------:R-:W4:Y:S04]  /*21640*/  LDL R42, [R1+0xd8] ;  /* 0x0000d800012a7983 */ /* 0x000f280000100800 */
[----:B------:R-:W4:Y:S01]  /*21650*/  LDL R139, [R1+0x18] ;  /* 0x00001800018b7983 */ /* 0x000f220000100800 */
[----:B------:R-:W-:Y:S01]  /*21660*/  ISETP.NE.U32.AND P0, PT, RZ, UR4, PT ;  /* 0x00000004ff007c0c */ /* 0x000fe2000bf05070 */
[----:B------:R-:W1:Y:S02]  /*21670*/  @P1 LDC R49, c[0x0][0xbec] ;  /* 0x0002fb00ff311b82 */ /* 0x000e640000000800 */
[----:B------:R-:W4:Y:S01]  /*21680*/  LDL R138, [R1+0x24] ;  /* 0x00002400018a7983 */ /* 0x000f220000100800 */
[----:B------:R-:W-:Y:S01]  /*21690*/  ISETP.NE.AND.EX P0, PT, RZ, UR5, PT, P0 ;  /* 0x00000005ff007c0c */ /* 0x000fe2000bf05300 */
[----:B------:R-:W-:-:S02]  /*216a0*/  IMAD R45, R15, R235, RZ ;  /* 0x000000eb0f2d7224 */ /* 0x000fc400078e02ff */
[----:B------:R-:W4:Y:S01]  /*216b0*/  LDL R48, [R1+0xd4] ;  /* 0x0000d40001307983 */ /* 0x000f220000100800 */
[----:B------:R-:W-:Y:S01]  /*216c0*/  SEL R237, R237, RZ, !P0 ;  /* 0x000000ffeded7207 */ /* 0x000fe20004000000 */
[----:B------:R-:W0:Y:S01]  /*216d0*/  @P1 LDC R51, c[0x0][0xbf0] ;  /* 0x0002fc00ff331b82 */ /* 0x000e220000000800 */
[----:B------:R-:W-:Y:S01]  /*216e0*/  IMAD.WIDE.U32 R14, R14, R235, RZ ;  /* 0x000000eb0e0e7225 */ /* 0x000fe200078e00ff */
[----:B------:R-:W4:Y:S03]  /*216f0*/  LDL R46, [R1+0x78] ;  /* 0x00007800012e7983 */ /* 0x000f260000100800 */
[----:B--2---:R-:W-:-:S03]  /*21700*/  IMAD R13, R13, R237, RZ ;  /* 0x000000ed0d0d7224 */ /* 0x004fc600078e02ff */
[----:B------:R-:W2:Y:S01]  /*21710*/  LDC.64 R40, c[0x0][0xba8] ;  /* 0x0002ea00ff287b82 */ /* 0x000ea20000000a00 */
[----:B------:R-:W-:Y:S01]  /*21720*/  IMAD.IADD R15, R15, 0x1, R45 ;  /* 0x000000010f0f7824 */ /* 0x000fe200078e022d */
[----:B-----5:R-:W-:-:S06]  /*21730*/  SHF.R.S32.HI R136, RZ, 0x1f, R11 ;  /* 0x0000001fff887819 */ /* 0x020fcc000001140b */
[----:B--2---:R-:W2:Y:S08]  /*21740*/  @!P2 LDC R40, c[0x0][0xb50] ;  /* 0x0002d400ff28ab82 */ /* 0x004eb00000000800 */
[----:B------:R-:W2:Y:S01]  /*21750*/  @!P2 LDC R41, c[0x0][0xb54] ;  /* 0x0002d500ff29ab82 */ /* 0x000ea20000000800 */
[----:B---3--:R-:W-:-:S05]  /*21760*/  SEL R43, R43, RZ, !P0 ;  /* 0x000000ff2b2b7207 */ /* 0x008fca0004000000 */
[C---:B------:R-:W-:Y:S02]  /*21770*/  IMAD R47, R12.reuse, R43, R13 ;  /* 0x0000002b0c2f7224 */ /* 0x040fe400078e020d */
[----:B------:R-:W-:-:S04]  /*21780*/  IMAD.WIDE.U32 R12, R12, R237, RZ ;  /* 0x000000ed0c0c7225 */ /* 0x000fc800078e00ff */
[----:B----4-:R-:W-:Y:S01]  /*21790*/  IMAD R42, R139, 0x80, R42 ;  /* 0x000000808b2a7824 */ /* 0x010fe200078e022a */
[----:B------:R-:W-:-:S03]  /*217a0*/  IADD3 R14, P0, P3, R12, R14, R11 ;  /* 0x0000000e0c0e7210 */ /* 0x000fc60007b1e00b */
[----:B-1----:R-:W-:Y:S01]  /*217b0*/  @P1 IMAD.HI.U32 R12, R42, R49, RZ ;  /* 0x000000312a0c1227 */ /* 0x002fe200078e00ff */
[----:B------:R-:W-:-:S03]  /*217c0*/  SEL R43, R138, RZ, P2 ;  /* 0x000000ff8a2b7207 */ /* 0x000fc60001000000 */
[----:B------:R-:W-:Y:S01]  /*217d0*/  IMAD.IADD R47, R13, 0x1, R47 ;  /* 0x000000010d2f7824 */ /* 0x000fe200078e022f */
[----:B------:R-:W-:Y:S02]  /*217e0*/  MOV R13, R42 ;  /* 0x0000002a000d7202 */ /* 0x000fe40000000f00 */
[----:B0-----:R-:W-:Y:S01]  /*217f0*/  @P1 SHF.R.U32.HI R13, RZ, R51, R12 ;  /* 0x00000033ff0d1219 */ /* 0x001fe2000001160c */
[-C--:B------:R-:W-:Y:S02]  /*21800*/  IMAD R45, R37, R43.reuse, RZ ;  /* 0x0000002b252d7224 */ /* 0x080fe400078e02ff */
[----:B------:R-:W-:Y:S01]  /*21810*/  IMAD.WIDE.U32 R36, R36, R43, RZ ;  /* 0x0000002b24247225 */ /* 0x000fe200078e00ff */
[----:B------:R-:W-:-:S03]  /*21820*/  IADD3.X R15, R47, R15, R136, P0, P3 ;  /* 0x0000000f2f0f7210 */ /* 0x000fc600007e6488 */
[----:B------:R-:W-:Y:S01]  /*21830*/  IMAD.MOV R43, RZ, RZ, -R13 ;  /* 0x000000ffff2b7224 */ /* 0x000fe200078e0a0d */
[----:B------:R-:W-:Y:S01]  /*21840*/  IADD3 R36, P0, P3, R13, R14, R36 ;  /* 0x0000000e0d247210 */ /* 0x000fe20007b1e024 */
[----:B------:R-:W-:Y:S01]  /*21850*/  IMAD.IADD R45, R37, 0x1, R45 ;  /* 0x00000001252d7824 */ /* 0x000fe200078e022d */
[----:B------:R-:W-:Y:S01]  /*21860*/  SHF.R.S32.HI R12, RZ, 0x1f, R13 ;  /* 0x0000001fff0c7819 */ /* 0x000fe2000001140d */
[----:B------:R-:W-:-:S03]  /*21870*/  IMAD R13, R137, R43, R42 ;  /* 0x0000002b890d7224 */ /* 0x000fc600078e022a */
[----:B------:R-:W-:Y:S01]  /*21880*/  IADD3.X R37, R12, R15, R45, P0, P3 ;  /* 0x0000000f0c257210 */ /* 0x000fe200007e642d */
[-C--:B------:R-:W-:Y:S01]  /*21890*/  IMAD R12, R39, R13.reuse, RZ ;  /* 0x0000000d270c7224 */ /* 0x080fe200078e02ff */
[----:B------:R-:W-:Y:S01]  /*218a0*/  SHF.R.S32.HI R15, RZ, 0x1f, R13 ;  /* 0x0000001fff0f7819 */ /* 0x000fe2000001140d */
[----:B------:R-:W-:-:S04]  /*218b0*/  IMAD.WIDE.U32 R36, R38, R13, R36 ;  /* 0x0000000d26247225 */ /* 0x000fc800078e0024 */
[----:B------:R-:W-:Y:S01]  /*218c0*/  IMAD R15, R38, R15, R12 ;  /* 0x0000000f260f7224 */ /* 0x000fe200078e020c */
[----:B--2---:R-:W-:-:S03]  /*218d0*/  LEA R40, P0, R36, R40, 0x2 ;  /* 0x0000002824287211 */ /* 0x004fc600078010ff */
[----:B------:R-:W-:-:S05]  /*218e0*/  IMAD.IADD R12, R37, 0x1, R15 ;  /* 0x00000001250c7824 */ /* 0x000fca00078e020f */
[----:B------:R-:W-:Y:S01]  /*218f0*/  LEA.HI.X R41, R36, R41, R12, 0x2, P0 ;  /* 0x0000002924297211 */ /* 0x000fe200000f140c */
[----:B------:R-:W-:Y:S01]  /*21900*/  SHFL.IDX PT, R14, R40, 0x1, 0x1c1f ;  /* 0x003c1f00280e7f89 */ /* 0x000fe200000e0000 */
[----:B------:R-:W-:-:S03]  /*21910*/  IMAD R37, R139, 0x80, R48 ;  /* 0x000000808b257824 */ /* 0x000fc600078e0230 */
[----:B------:R-:W-:Y:S04]  /*21920*/  SHFL.IDX PT, R12, R40, RZ, 0x1c1f ;  /* 0x001c1fff280c7589 */ /* 0x000fe800000e0000 */
[----:B------:R-:W0:Y:S04]  /*21930*/  SHFL.IDX PT, R13, R41, RZ, 0x1c1f ;  /* 0x001c1fff290d7589 */ /* 0x000e2800000e0000 */
[----:B------:R-:W1:Y:S01]  /*21940*/  SHFL.IDX PT, R15, R41, 0x1, 0x1c1f ;  /* 0x003c1f00290f7f89 */ /* 0x000e6200000e0000 */
[----:B------:R-:W-:Y:S01]  /*21950*/  IMAD R38, R44, R137, RZ ;  /* 0x000000892c267224 */ /* 0x000fe200078e02ff */
[----:B------:R-:W-:Y:S01]  /*21960*/  LOP3.LUT P0, RZ, R46, 0x3, RZ, 0xc0, !PT ;  /* 0x000000032eff7812 */ /* 0x000fe2000780c0ff */
[----:B------:R-:W-:-:S03]  /*21970*/  VIADD R39, R37, 0x8 ;  /* 0x0000000825277836 */ /* 0x000fc60000000000 */
[-C--:B------:R-:W-:Y:S02]  /*21980*/  ISETP.GE.OR P3, PT, R37, R38.reuse, P0 ;  /* 0x000000262500720c */ /* 0x080fe40000766670 */
[----:B------:R-:W-:-:S11]  /*21990*/  ISETP.GE.OR P0, PT, R39, R38, P0 ;  /* 0x000000262700720c */ /* 0x000fd60000706670 */
[----:B0-----:R0:W-:Y:S04]  /*219a0*/  @!P3 ST.E desc[UR54][R12.64], R120 ;  /* 0x000000780c00b985 */ /* 0x0011e8000c101936 */
[----:B-1----:R0:W-:Y:S01]  /*219b0*/  @!P0 ST.E desc[UR54][R14.64], R121 ;  /* 0x000000790e008985 */ /* 0x0021e2000c101936 */
[----:B------:R-:W-:Y:S05]  /*219c0*/  @P2 BRA `(.L_x_503) ;  /* 0x0000000c006c2947 */ /* 0x000fea0003800000 */
[----:B------:R-:W-:Y:S01]  /*219d0*/  VIADD R0, R166, 0xffffff80 ;  /* 0xffffff80a6007836 */ /* 0x000fe20000000000 */
[----:B0-----:R-:W0:Y:S01]  /*219e0*/  @P1 LDC R15, c[0x0][0xbec] ;  /* 0x0002fb00ff0f1b82 */ /* 0x001e220000000800 */
[----:B------:R-:W-:-:S03]  /*219f0*/  ULDC.64 UR4, c[0x0][0xaa0] ;  /* 0x0002a80000047ab9 */ /* 0x000fc60000000a00 */
[----:B------:R-:W-:-:S04]  /*21a00*/  SHF.R.S32.HI R3, RZ, 0x1f, R0 ;  /* 0x0000001fff037819 */ /* 0x000fc80000011400 */
[----:B------:R-:W-:Y:S01]  /*21a10*/  LEA.HI R3, R3, R0, RZ, 0x3 ;  /* 0x0000000003037211 */ /* 0x000fe200078f18ff */
[----:B------:R-:W1:Y:S03]  /*21a20*/  @P1 LDC R21, c[0x0][0xbf0] ;  /* 0x0002fc00ff151b82 */ /* 0x000e660000000800 */
[----:B------:R-:W-:Y:S02]  /*21a30*/  LOP3.LUT R5, R3, 0xfffffff8, RZ, 0xc0, !PT ;  /* 0xfffffff803057812 */ /* 0x000fe400078ec0ff */
[----:B------:R-:W-:-:S03]  /*21a40*/  SHF.R.S32.HI R8, RZ, 0x3, R3 ;  /* 0x00000003ff087819 */ /* 0x000fc60000011403 */
[----:B------:R-:W-:-:S05]  /*21a50*/  IMAD.IADD R37, R0, 0x1, -R5 ;  /* 0x0000000100257824 */ /* 0x000fca00078e0a05 */
[----:B------:R-:W-:-:S05]  /*21a60*/  SHF.L.U32 R9, R37, 0x3, RZ ;  /* 0x0000000325097819 */ /* 0x000fca00000006ff */
[----:B------:R-:W-:-:S04]  /*21a70*/  IMAD R3, R8, 0x40, R9 ;  /* 0x0000004008037824 */ /* 0x000fc800078e0209 */
[----:B------:R-:W-:-:S03]  /*21a80*/  IMAD.WIDE R90, R3, 0x2, R90 ;  /* 0x00000002035a7825 */ /* 0x000fc600078e025a */
        /* <DEDUP_REMOVED lines=10> */
[----:B------:R-:W-:Y:S01]  /*21b30*/  LOP3.LUT R48, R49, 0x380, RZ, 0xc0, !PT ;  /* 0x0000038031307812 */ /* 0x000fe200078ec0ff */
[----:B------:R-:W-:Y:S01]  /*21b40*/  IMAD R136, R136, UR4, RZ ;  /* 0x0000000488887c24 */ /* 0x000fe2000f8e02ff */
[----:B------:R-:W-:Y:S01]  /*21b50*/  LOP3.LUT R28, R29, 0x380, RZ, 0xc0, !PT ;  /* 0x000003801d1c7812 */ /* 0x000fe200078ec0ff */
[----:B------:R-:W5:Y:S01]  /*21b60*/  LD.E.128 R24, desc[UR54][R24.64] ;  /* 0x0000003618187980 */ /* 0x000f62000c101d00 */
[----:B------:R-:W-:-:S02]  /*21b70*/  SHF.R.U64 R48, R48, 0x3, RZ ;  /* 0x0000000330307819 */ /* 0x000fc400000012ff */
[----:B------:R-:W-:Y:S02]  /*21b80*/  LOP3.LUT R32, R33, 0x380, RZ, 0xc0, !PT ;  /* 0x0000038021207812 */ /* 0x000fe400078ec0ff */
[----:B------:R-:W-:Y:S01]  /*21b90*/  LOP3.LUT R48, R48, R49, RZ, 0x3c, !PT ;  /* 0x0000003130307212 */ /* 0x000fe200078e3cff */
[--C-:B------:R-:W-:Y:S01]  /*21ba0*/  IMAD.X R49, RZ, RZ, R91.reuse, P3 ;  /* 0x000000ffff317224 */ /* 0x100fe200018e065b */
[----:B------:R-:W-:Y:S02]  /*21bb0*/  IADD3 R3, P3, R90, 0xb000, RZ ;  /* 0x0000b0005a037810 */ /* 0x000fe40007f7e0ff */
[----:B------:R-:W-:Y:S02]  /*21bc0*/  LOP3.LUT R40, R41, 0x380, RZ, 0xc0, !PT ;  /* 0x0000038029287812 */ /* 0x000fe400078ec0ff */
[----:B------:R-:W-:Y:S02]  /*21bd0*/  LOP3.LUT R0, R3, 0x380, RZ, 0xc0, !PT ;  /* 0x0000038003007812 */ /* 0x000fe400078ec0ff */
[----:B------:R-:W-:Y:S01]  /*21be0*/  LOP3.LUT R44, R45, 0x380, RZ, 0xc0, !PT ;  /* 0x000003802d2c7812 */ /* 0x000fe200078ec0ff */
[----:B------:R-:W-:Y:S01]  /*21bf0*/  IMAD R13, R11, UR5, R136 ;  /* 0x000000050b0d7c24 */ /* 0x000fe2000f8e0288 */
[----:B------:R-:W-:Y:S01]  /*21c00*/  SHF.R.U64 R0, R0, 0x3, RZ ;  /* 0x0000000300007819 */ /* 0x000fe200000012ff */
[----:B------:R-:W-:Y:S01]  /*21c10*/  IMAD.X R69, RZ, RZ, R91, P3 ;  /* 0x000000ffff457224 */ /* 0x000fe200018e065b */
[----:B------:R-:W-:Y:S01]  /*21c20*/  SHF.R.U64 R28, R28, 0x3, RZ ;  /* 0x000000031c1c7819 */ /* 0x000fe200000012ff */
[----:B------:R-:W5:Y:S01]  /*21c30*/  LD.E.128 R48, desc[UR54][R48.64] ;  /* 0x0000003630307980 */ /* 0x000f62000c101d00 */
[----:B------:R-:W-:-:S02]  /*21c40*/  SHF.R.U64 R32, R32, 0x3, RZ ;  /* 0x0000000320207819 */ /* 0x000fc400000012ff */
[----:B------:R-:W-:Y:S02]  /*21c50*/  SHF.R.U64 R40, R40, 0x3, RZ ;  /* 0x0000000328287819 */ /* 0x000fe400000012ff */
[----:B------:R-:W-:Y:S02]  /*21c60*/  SHF.R.U64 R44, R44, 0x3, RZ ;  /* 0x000000032c2c7819 */ /* 0x000fe400000012ff */
[----:B------:R-:W-:Y:S01]  /*21c70*/  LOP3.LUT R68, R0, R3, RZ, 0x3c, !PT ;  /* 0x0000000300447212 */ /* 0x000fe200078e3cff */
[----:B------:R-:W-:Y:S01]  /*21c80*/  IMAD.WIDE.U32 R2, R11, UR4, RZ ;  /* 0x000000040b027c25 */ /* 0x000fe2000f8e00ff */
        /* <DEDUP_REMOVED lines=8> */
[C---:B------:R-:W-:Y:S01]  /*21d10*/  IADD3 R53, P4, R90.reuse, 0x7000, RZ ;  /* 0x000070005a357810 */ /* 0x040fe20007f9e0ff */
[--C-:B------:R-:W-:Y:S01]  /*21d20*/  IMAD.X R41, RZ, RZ, R91.reuse, P0 ;  /* 0x000000ffff297224 */ /* 0x100fe200000e065b */
[C---:B------:R-:W-:Y:S01]  /*21d30*/  IADD3 R57, P5, R90.reuse, 0x8000, RZ ;  /* 0x000080005a397810 */ /* 0x040fe20007fbe0ff */
[----:B------:R-:W-:Y:S01]  /*21d40*/  IMAD.X R45, RZ, RZ, R91, P2 ;  /* 0x000000ffff2d7224 */ /* 0x000fe200010e065b */
[C---:B------:R-:W-:Y:S01]  /*21d50*/  IADD3 R61, P0, R90.reuse, 0x9000, RZ ;  /* 0x000090005a3d7810 */ /* 0x040fe20007f1e0ff */
[----:B------:R-:W-:Y:S01]  /*21d60*/  IMAD.IADD R3, R3, 0x1, R13 ;  /* 0x0000000103037824 */ /* 0x000fe200078e020d */
[----:B------:R-:W-:Y:S01]  /*21d70*/  IADD3 R65, P2, R90, 0xa000, RZ ;  /* 0x0000a0005a417810 */ /* 0x000fe20007f5e0ff */
[----:B------:R-:W-:Y:S01]  /*21d80*/  IMAD R12, R139, 0x80, R0 ;  /* 0x000000808b0c7824 */ /* 0x000fe200078e0200 */
[----:B------:R-:W-:Y:S01]  /*21d90*/  LOP3.LUT R52, R53, 0x380, RZ, 0xc0, !PT ;  /* 0x0000038035347812 */ /* 0x000fe200078ec0ff */
[----:B------:R-:W-:Y:S01]  /*21da0*/  IMAD.WIDE.U32 R2, R235, UR4, R2 ;  /* 0x00000004eb027c25 */ /* 0x000fe2000f8e0002 */
[----:B------:R-:W-:Y:S01]  /*21db0*/  LOP3.LUT R56, R57, 0x380, RZ, 0xc0, !PT ;  /* 0x0000038039387812 */ /* 0x000fe200078ec0ff */
[----:B------:R-:W5:Y:S01]  /*21dc0*/  LD.E.128 R28, desc[UR54][R28.64] ;  /* 0x000000361c1c7980 */ /* 0x000f62000c101d00 */
[----:B------:R-:W-:-:S02]  /*21dd0*/  LOP3.LUT R60, R61, 0x380, RZ, 0xc0, !PT ;  /* 0x000003803d3c7812 */ /* 0x000fc400078ec0ff */
[----:B------:R-:W-:Y:S01]  /*21de0*/  LOP3.LUT R64, R65, 0x380, RZ, 0xc0, !PT ;  /* 0x0000038041407812 */ /* 0x000fe200078ec0ff */
[----:B0-----:R-:W-:Y:S01]  /*21df0*/  @P1 IMAD.HI.U32 R0, R12, R15, RZ ;  /* 0x0000000f0c001227 */ /* 0x001fe200078e00ff */
[----:B------:R-:W-:Y:S01]  /*21e00*/  LOP3.LUT R5, R90, 0x380, RZ, 0xc0, !PT ;  /* 0x000003805a057812 */ /* 0x000fe200078ec0ff */
[----:B------:R-:W5:Y:S01]  /*21e10*/  LD.E.128 R32, desc[UR54][R32.64] ;  /* 0x0000003620207980 */ /* 0x000f62000c101d00 */
[----:B------:R-:W-:Y:S01]  /*21e20*/  SHF.R.S32.HI R10, RZ, 0x1f, R237 ;  /* 0x0000001fff0a7819 */ /* 0x000fe200000114ed */
[----:B------:R-:W-:Y:S01]  /*21e30*/  IMAD R3, R235, UR5, R3 ;  /* 0x00000005eb037c24 */ /* 0x000fe2000f8e0203 */
[----:B------:R-:W-:Y:S01]  /*21e40*/  SHF.R.U64 R52, R52, 0x3, RZ ;  /* 0x0000000334347819 */ /* 0x000fe200000012ff */
[----:B------:R-:W-:Y:S01]  /*21e50*/  ULDC.64 UR4, c[0x0][0xaf0] ;  /* 0x0002bc0000047ab9 */ /* 0x000fe20000000a00 */
[----:B------:R-:W-:Y:S01]  /*21e60*/  SHF.R.U64 R56, R56, 0x3, RZ ;  /* 0x0000000338387819 */ /* 0x000fe200000012ff */
[----:B------:R-:W5:Y:S01]  /*21e70*/  LD.E.128 R40, desc[UR54][R40.64] ;  /* 0x0000003628287980 */ /* 0x000f62000c101d00 */
[----:B------:R-:W-:-:S02]  /*21e80*/  SHF.R.U64 R60, R60, 0x3, RZ ;  /* 0x000000033c3c7819 */ /* 0x000fc400000012ff */
[----:B------:R-:W-:Y:S01]  /*21e90*/  SHF.R.U64 R64, R64, 0x3, RZ ;  /* 0x0000000340407819 */ /* 0x000fe200000012ff */
[----:B------:R-:W-:Y:S01]  /*21ea0*/  IMAD R10, R10, UR4, RZ ;  /* 0x000000040a0a7c24 */ /* 0x000fe2000f8e02ff */
[----:B------:R-:W-:Y:S01]  /*21eb0*/  SHF.R.U64 R5, R5, 0x3, RZ ;  /* 0x0000000305057819 */ /* 0x000fe200000012ff */
[----:B------:R-:W5:Y:S01]  /*21ec0*/  LD.E.128 R44, desc[UR54][R44.64] ;  /* 0x000000362c2c7980 */ /* 0x000f62000c101d00 */
[----:B------:R-:W-:Y:S02]  /*21ed0*/  MOV R11, R12 ;  /* 0x0000000c000b7202 */ /* 0x000fe40000000f00 */
[----:B-1----:R-:W-:Y:S01]  /*21ee0*/  @P1 SHF.R.U32.HI R11, RZ, R21, R0 ;  /* 0x00000015ff0b1219 */ /* 0x002fe20000011600 */
[----:B------:R-:W5:Y:S01]  /*21ef0*/  LD.E.128 R68, desc[UR54][R68.64] ;  /* 0x0000003644447980 */ /* 0x000f62000c101d00 */
[----:B------:R-:W-:Y:S02]  /*21f00*/  LOP3.LUT R52, R52, R53, RZ, 0x3c, !PT ;  /* 0x0000003534347212 */ /* 0x000fe400078e3cff */
[----:B------:R-:W-:Y:S01]  /*21f10*/  LOP3.LUT R56, R56, R57, RZ, 0x3c, !PT ;  /* 0x0000003938387212 */ /* 0x000fe200078e3cff */
[--C-:B------:R-:W-:Y:S01]  /*21f20*/  IMAD.X R57, RZ, RZ, R91.reuse, P5 ;  /* 0x000000ffff397224 */ /* 0x100fe200028e065b */
[----:B------:R-:W-:Y:S01]  /*21f30*/  LOP3.LUT R60, R60, R61, RZ, 0x3c, !PT ;  /* 0x0000003d3c3c7212 */ /* 0x000fe200078e3cff */
[--C-:B------:R-:W-:Y:S01]  /*21f40*/  IMAD.X R61, RZ, RZ, R91.reuse, P0 ;  /* 0x000000ffff3d7224 */ /* 0x100fe200000e065b */
[----:B------:R-:W-:Y:S01]  /*21f50*/  LOP3.LUT R64, R64, R65, RZ, 0x3c, !PT ;  /* 0x0000004140407212 */ /* 0x000fe200078e3cff */
[----:B------:R-:W-:Y:S01]  /*21f60*/  IMAD.X R65, RZ, RZ, R91, P2 ;  /* 0x000000ffff417224 */ /* 0x000fe200010e065b */
[----:B------:R-:W-:Y:S01]  /*21f70*/  IADD3.X R53, RZ, R91, RZ, P4, !PT ;  /* 0x0000005bff357210 */ /* 0x000fe200027fe4ff */
[----:B------:R-:W-:Y:S01]  /*21f80*/  IMAD R13, R237, UR5, R10 ;  /* 0x00000005ed0d7c24 */ /* 0x000fe2000f8e020a */
[----:B------:R-:W-:Y:S01]  /*21f90*/  LOP3.LUT R90, R5, R90, RZ, 0x3c, !PT ;  /* 0x0000005a055a7212 */ /* 0x000fe200078e3cff */
[--C-:B------:R-:W-:Y:S01]  /*21fa0*/  IMAD.MOV R10, RZ, RZ, -R11.reuse ;  /* 0x000000ffff0a7224 */ /* 0x100fe200078e0a0b */
[----:B------:R-:W-:Y:S01]  /*21fb0*/  SHF.R.S32.HI R0, RZ, 0x1f, R11 ;  /* 0x0000001fff007819 */ /* 0x000fe2000001140b */
[----:B------:R-:W-:Y:S01]  /*21fc0*/  IMAD.WIDE.U32 R2, R237, UR4, R2 ;  /* 0x00000004ed027c25 */ /* 0x000fe2000f8e0002 */
[----:B------:R-:W5:Y:S01]  /*21fd0*/  LD.E.128 R52, desc[UR54][R52.64] ;  /* 0x0000003634347980 */ /* 0x000f62000c101d00 */
[----:B------:R-:W-:-:S02]  /*21fe0*/  ULDC.64 UR4, c[0x0][0xae0] ;  /* 0x0002b80000047ab9 */ /* 0x000fc40000000a00 */
[----:B------:R-:W-:Y:S01]  /*21ff0*/  IMAD R137, R137, R10, R12 ;  /* 0x0000000a89897224 */ /* 0x000fe200078e020c */
[----:B------:R0:W5:Y:S01]  /*22000*/  LD.E.128 R4, desc[UR54][R90.64] ;  /* 0x000000365a047980 */ /* 0x000162000c101d00 */
[----:B------:R-:W-:-:S03]  /*22010*/  IMAD.IADD R3, R3, 0x1, R13 ;  /* 0x0000000103037824 */ /* 0x000fc600078e020d */
[----:B------:R-:W5:Y:S04]  /*22020*/  LD.E.128 R56, desc[UR54][R56.64] ;  /* 0x0000003638387980 */ /* 0x000f68000c101d00 */
[----:B------:R-:W5:Y:S04]  /*22030*/  LD.E.128 R60, desc[UR54][R60.64] ;  /* 0x000000363c3c7980 */ /* 0x000f68000c101d00 */
[----:B------:R-:W5:Y:S01]  /*22040*/  LD.E.128 R64, desc[UR54][R64.64] ;  /* 0x0000003640407980 */ /* 0x000f62000c101d00 */
[----:B------:R-:W-:Y:S01]  /*22050*/  IMAD R0, R0, UR4, RZ ;  /* 0x0000000400007c24 */ /* 0x000fe2000f8e02ff */
[----:B------:R-:W-:Y:S01]  /*22060*/  @!PT LDS RZ, [RZ] ;  /* 0x00000000fffff984 */ /* 0x000fe20000000800 */
[----:B------:R-:W-:Y:S01]  /*22070*/  @!PT LDS RZ, [RZ] ;  /* 0x00000000fffff984 */ /* 0x000fe20000000800 */
[----:B------:R-:W-:Y:S01]  /*22080*/  @!PT LDS RZ, [RZ] ;  /* 0x00000000fffff984 */ /* 0x000fe20000000800 */
[----:B------:R-:W-:Y:S01]  /*22090*/  @!PT LDS RZ, [RZ] ;  /* 0x00000000fffff984 */ /* 0x000fe20000000800 */
[----:B------:R1:W-:Y:S06]  /*220a0*/  MEMBAR.ALL.CTA ;  /* 0x0000000000007992 */ /* 0x0003ec0000008000 */
[----:B-1----:R-:W1:Y:S01]  /*220b0*/  FENCE.VIEW.ASYNC.S ;  /* 0x00000000000073c6 */ /* 0x002e620000000000 */
[----:B------:R-:W-:Y:S01]  /*220c0*/  SHF.R.S32.HI R10, RZ, 0x1f, R137 ;  /* 0x0000001fff0a7819 */ /* 0x000fe20000011489 */
[----:B------:R-:W-:-:S04]  /*220d0*/  IMAD.WIDE.U32 R2, R11, UR4, R2 ;  /* 0x000000040b027c25 */ /* 0x000fc8000f8e0002 */
[----:B------:R-:W-:Y:S01]  /*220e0*/  IMAD R11, R11, UR5, R0 ;  /* 0x000000050b0b7c24 */ /* 0x000fe2000f8e0200 */
[----:B------:R-:W-:Y:S02]  /*220f0*/  ULDC.64 UR4, c[0x0][0xad8] ;  /* 0x0002b60000047ab9 */ /* 0x000fe40000000a00 */
[----:B------:R-:W-:Y:S02]  /*22100*/  IMAD R10, R10, UR4, RZ ;  /* 0x000000040a0a7c24 */ /* 0x000fe4000f8e02ff */
[----:B------:R-:W-:Y:S02]  /*22110*/  IMAD.IADD R3, R3, 0x1, R11 ;  /* 0x0000000103037824 */ /* 0x000fe400078e020b */
[C---:B------:R-:W-:Y:S02]  /*22120*/  IMAD R13, R137.reuse, UR5, R10 ;  /* 0x00000005890d7c24 */ /* 0x040fe4000f8e020a */
[----:B------:R-:W-:Y:S02]  /*22130*/  VIADD R0, R16, 0x33420 ;  /* 0x0003342010007836 */ /* 0x000fe40000000000 */
[----:B------:R-:W-:Y:S01]  /*22140*/  IMAD.WIDE.U32 R10, R137, UR4, R2 ;  /* 0x00000004890a7c25 */ /* 0x000fe2000f8e0002 */
[----:B------:R-:W-:-:S02]  /*22150*/  ULDC.64 UR4, c[0x0][0xa80] ;  /* 0x0002a00000047ab9 */ /* 0x000fc40000000a00 */
[----:B------:R-:W-:Y:S01]  /*22160*/  PRMT R0, RZ, 0x654, R0 ;  /* 0x00000654ff007816 */ /* 0x000fe20000000000 */
[----:B------:R-:W-:Y:S01]  /*22170*/  IMAD.IADD R3, R11, 0x1, R13 ;  /* 0x000000010b037824 */ /* 0x000fe200078e020d */
[C---:B------:R-:W-:Y:S01]  /*22180*/  LEA R2, P0, R10.reuse, UR4, 0x1 ;  /* 0x000000040a027c11 */ /* 0x040fe2000f8008ff */
[C---:B------:R-:W-:Y:S01]  /*22190*/  VIADD R37, R9.reuse, 0x40 ;  /* 0x0000004009257836 */ /* 0x040fe20000000000 */
[----:B------:R-:W-:Y:S01]  /*221a0*/  UMOV UR4, 0xffffffff ;  /* 0xffffffff00047882 */ /* 0x000fe20000000000 */
[----:B------:R-:W-:Y:S01]  /*221b0*/  VIADD R39, R9, 0x80 ;  /* 0x0000008009277836 */ /* 0x000fe20000000000 */
[----:B-1----:R0:W-:Y:S01]  /*221c0*/  SYNCS.ARRIVE.TRANS64.RED.A1T0 RZ, [R0+URZ], RZ ;  /* 0x000000ff00ff79a7 */ /* 0x0021e2000810043f */
[----:B------:R-:W-:Y:S02]  /*221d0*/  LEA.HI.X R3, R10, UR5, R3, 0x1, P0 ;  /* 0x000000050a037c11 */ /* 0x000fe400080f0c03 */
[----:B------:R-:W-:Y:S02]  /*221e0*/  SHF.R.S32.HI R72, RZ, 0x1f, R9 ;  /* 0x0000001fff487819 */ /* 0x000fe40000011409 */
[----:B------:R-:W-:-:S02]  /*221f0*/  SHF.R.S32.HI R20, RZ, 0x1f, R37 ;  /* 0x0000001fff147819 */ /* 0x000fc40000011425 */
[----:B------:R-:W-:Y:S01]  /*22200*/  SHF.R.S32.HI R36, RZ, 0x1f, R39 ;  /* 0x0000001fff247819 */ /* 0x000fe20000011427 */
[----:B0-----:R-:W-:Y:S06]  /*22210*/  BRA.DIV UR4, `(.L_x_504) ;  /* 0x000000de046c7947 */ /* 0x001fec000b800000 */
[----:B------:R0:W1:Y:S04]  /*22220*/  SHFL.IDX PT, R0, R3, RZ, 0x181f ;  /* 0x00181fff03007589 */ /* 0x00006800000e0000 */
[----:B------:R0:W2:Y:S02]  /*22230*/  SHFL.IDX PT, R14, R2, RZ, 0x181f ;  /* 0x00181fff020e7589 */ /* 0x0000a400000e0000 */
.L_x_793:
[----:B------:R-:W-:Y:S01]  /*22240*/  LEA R21, R139, R8, 0x7 ;  /* 0x000000088b157211 */ /* 0x000fe200078e38ff */
[----:B------:R-:W-:Y:S03]  /*22250*/  BSSY B1, `(.L_x_505) ;  /* 0x0000010000017945 */ /* 0x000fe60003800000 */
[----:B------:R-:W-:-:S13]  /*22260*/  ISETP.GE.AND P0, PT, R21, R38, PT ;  /* 0x000000261500720c */ /* 0x000fda0003f06270 */
[----:B------:R-:W-:Y:S05]  /*22270*/  @P0 BRA `(.L_x_506) ;  /* 0x0000000000340947 */ /* 0x000fea0003800000 */
[----:B------:R-:W-:Y:S02]  /*22280*/  ULDC UR4, c[0x0][0xac8] ;  /* 0x0002b20000047ab9 */ /* 0x000fe40000000800 */
[----:B------:R-:W-:Y:S02]  /*22290*/  ISETP.GE.AND P0, PT, R9, UR4, PT ;  /* 0x0000000409007c0c */ /* 0x000fe4000bf06270 */
[----:B------:R-:W-:Y:S02]  /*222a0*/  ISETP.GE.AND P1, PT, R37, UR4, PT ;  /* 0x0000000425007c0c */ /* 0x000fe4000bf26270 */
[----:B------:R-:W-:-:S09]  /*222b0*/  ISETP.GE.AND P2, PT, R39, UR4, PT ;  /* 0x0000000427007c0c */ /* 0x000fd2000bf46270 */
[-C--:B--2---:R-:W-:Y:S02]  /*222c0*/  @!P0 LEA R10, P3, R9, R14.reuse, 0x1 ;  /* 0x0000000e090a8211 */ /* 0x084fe400078608ff */
[-C--:B------:R-:W-:Y:S02]  /*222d0*/  @!P1 LEA R12, P4, R37, R14.reuse, 0x1 ;  /* 0x0000000e250c9211 */ /* 0x080fe400078808ff */
[----:B------:R-:W-:Y:S02]  /*222e0*/  @!P2 LEA R14, P5, R39, R14, 0x1 ;  /* 0x0000000e270ea211 */ /* 0x000fe400078a08ff */
[-C--:B-1----:R-:W-:Y:S02]  /*222f0*/  @!P0 LEA.HI.X R11, R9, R0.reuse, R72, 0x1, P3 ;  /* 0x00000000090b8211 */ /* 0x082fe400018f0c48 */
[-C--:B------:R-:W-:Y:S02]  /*22300*/  @!P1 LEA.HI.X R13, R37, R0.reuse, R20, 0x1, P4 ;  /* 0x00000000250d9211 */ /* 0x080fe400020f0c14 */
[----:B------:R-:W-:Y:S01]  /*22310*/  @!P2 LEA.HI.X R15, R39, R0, R36, 0x1, P5 ;  /* 0x00000000270fa211 */ /* 0x000fe200028f0c24 */
[----:B-----5:R3:W-:Y:S04]  /*22320*/  @!P0 ST.E.128 desc[UR54][R10.64], R4 ;  /* 0x000000040a008985 */ /* 0x0207e8000c101d36 */
[----:B------:R3:W-:Y:S04]  /*22330*/  @!P1 ST.E.128 desc[UR54][R12.64], R40 ;  /* 0x000000280c009985 */ /* 0x0007e8000c101d36 */
[----:B------:R3:W-:Y:S02]  /*22340*/  @!P2 ST.E.128 desc[UR54][R14.64], R56 ;  /* 0x000000380e00a985 */ /* 0x0007e4000c101d36 */
.L_x_506:
[----:B------:R-:W-:Y:S05]  /*22350*/  BSYNC B1 ;  /* 0x0000000000017941 */ /* 0x000fea0003800000 */
.L_x_505:
[----:B------:R-:W-:-:S03]  /*22360*/  UMOV UR4, 0xffffffff ;  /* 0xffffffff00047882 */ /* 0x000fc60000000000 */
[----:B------:R-:W-:Y:S05]  /*22370*/  BRA.DIV UR4, `(.L_x_507) ;  /* 0x000000de04487947 */ /* 0x000fea000b800000 */
[----:B-1----:R1:W4:Y:S04]  /*22380*/  SHFL.IDX PT, R0, R3, 0x1, 0x181f ;  /* 0x00381f0003007f89 */ /* 0x00232800000e0000 */
[----:B--23--:R1:W2:Y:S02]  /*22390*/  SHFL.IDX PT, R14, R2, 0x1, 0x181f ;  /* 0x00381f00020e7f89 */ /* 0x00c2a400000e0000 */
.L_x_797:
[----:B-----5:R-:W-:Y:S01]  /*223a0*/  VIADD R5, R21, 0x20 ;  /* 0x0000002015057836 */ /* 0x020fe20000000000 */
[----:B------:R-:W-:Y:S04]  /*223b0*/  BSSY B1, `(.L_x_508) ;  /* 0x0000010000017945 */ /* 0x000fe80003800000 */
        /* <DEDUP_REMOVED lines=9> */
[-C--:B----4-:R-:W-:Y:S02]  /*22450*/  @!P3 LEA.HI.X R5, R9, R0.reuse, R72, 0x1, P0 ;  /* 0x000000000905b211 */ /* 0x090fe400000f0c48 */
[-C--:B------:R-:W-:Y:S02]  /*22460*/  @!P4 LEA.HI.X R7, R37, R0.reuse, R20, 0x1, P1 ;  /* 0x000000002507c211 */ /* 0x080fe400008f0c14 */
[----:B------:R-:W-:Y:S01]  /*22470*/  @!P5 LEA.HI.X R15, R39, R0, R36, 0x1, P2 ;  /* 0x00000000270fd211 */ /* 0x000fe200010f0c24 */
[----:B------:R3:W-:Y:S04]  /*22480*/  @!P3 ST.E.128 desc[UR54][R4.64], R24 ;  /* 0x000000180400b985 */ /* 0x0007e8000c101d36 */
[----:B------:R3:W-:Y:S04]  /*22490*/  @!P4 ST.E.128 desc[UR54][R6.64], R44 ;  /* 0x0000002c0600c985 */ /* 0x0007e8000c101d36 */
[----:B------:R3:W-:Y:S02]  /*224a0*/  @!P5 ST.E.128 desc[UR54][R14.64], R60 ;  /* 0x0000003c0e00d985 */ /* 0x0007e4000c101d36 */
.L_x_509:
[----:B------:R-:W-:Y:S05]  /*224b0*/  BSYNC B1 ;  /* 0x0000000000017941 */ /* 0x000fea0003800000 */
.L_x_508:
[----:B------:R-:W-:-:S03]  /*224c0*/  UMOV UR4, 0xffffffff ;  /* 0xffffffff00047882 */ /* 0x000fc60000000000 */
[----:B------:R-:W-:Y:S05]  /*224d0*/  BRA.DIV UR4, `(.L_x_510) ;  /* 0x000000de04387947 */ /* 0x000fea000b800000 */
[----:B----4-:R4:W0:Y:S04]  /*224e0*/  SHFL.IDX PT, R0, R3, 0x2, 0x181f ;  /* 0x00581f0003007f89 */ /* 0x01082800000e0000 */
[----:B--23--:R4:W2:Y:S02]  /*224f0*/  SHFL.IDX PT, R14, R2, 0x2, 0x181f ;  /* 0x00581f00020e7f89 */ /* 0x00c8a400000e0000 */
.L_x_801:
[----:B------:R-:W-:Y:S01]  /*22500*/  VIADD R5, R21, 0x40 ;  /* 0x0000004015057836 */ /* 0x000fe20000000000 */
        /* <DEDUP_REMOVED lines=16> */
.L_x_512:
[----:B------:R-:W-:Y:S05]  /*22610*/  BSYNC B1 ;  /* 0x0000000000017941 */ /* 0x000fea0003800000 */
.L_x_511:
[----:B------:R-:W-:-:S03]  /*22620*/  UMOV UR4, 0xffffffff ;  /* 0xffffffff00047882 */ /* 0x000fc60000000000 */
[----:B------:R-:W-:Y:S05]  /*22630*/  BRA.DIV UR4, `(.L_x_513) ;  /* 0x000000de04287947 */ /* 0x000fea000b800000 */
[----:B0-----:R0:W0:Y:S04]  /*22640*/  SHFL.IDX PT, R0, R3, 0x3, 0x181f ;  /* 0x00781f0003007f89 */ /* 0x00102800000e0000 */
[----:B--23--:R2:W3:Y:S02]  /*22650*/  SHFL.IDX PT, R14, R2, 0x3, 0x181f ;  /* 0x00781f00020e7f89 */ /* 0x00c4e400000e0000 */
.L_x_805:
[----:B01--4-:R-:W-:-:S05]  /*22660*/  VIADD R3, R21, 0x60 ;  /* 0x0000006015037836 */ /* 0x013fca0000000000 */
[----:B------:R-:W-:-:S13]  /*22670*/  ISETP.GE.AND P0, PT, R3, R38, PT ;  /* 0x000000260300720c */ /* 0x000fda0003f06270 */
[----:B------:R-:W-:Y:S05]  /*22680*/  @P0 BRA `(.L_x_514) ;  /* 0x0000002800c00947 */ /* 0x000fea0003800000 */
[----:B------:R-:W-:Y:S02]  /*22690*/  ULDC UR4, c[0x0][0xac8] ;  /* 0x0002b20000047ab9 */ /* 0x000fe40000000800 */
[----:B------:R-:W-:Y:S02]  /*226a0*/  ISETP.GE.AND P2, PT, R9, UR4, PT ;  /* 0x0000000409007c0c */ /* 0x000fe4000bf46270 */
[----:B------:R-:W-:-:S11]  /*226b0*/  ISETP.GE.AND P3, PT, R37, UR4, PT ;  /* 0x0000000425007c0c */ /* 0x000fd6000bf66270 */
[-C--:B--23--:R-:W-:Y:S02]  /*226c0*/  @!P2 LEA R2, P0, R9, R14.reuse, 0x1 ;  /* 0x0000000e0902a211 */ /* 0x08cfe400078008ff */
[----:B------:R-:W-:Y:S02]  /*226d0*/  @!P3 LEA R4, P1, R37, R14, 0x1 ;  /* 0x0000000e2504b211 */ /* 0x000fe400078208ff */
[-C--:B------:R-:W-:Y:S02]  /*226e0*/  @!P2 LEA.HI.X R3, R9, R0.reuse, R72, 0x1, P0 ;  /* 0x000000000903a211 */ /* 0x080fe400000f0c48 */
[----:B------:R-:W-:Y:S02]  /*226f0*/  @!P3 LEA.HI.X R5, R37, R0, R20, 0x1, P1 ;  /* 0x000000002505b211 */ /* 0x000fe400008f0c14 */
[----:B------:R-:W-:Y:S01]  /*22700*/  ISETP.GE.AND P0, PT, R39, UR4, PT ;  /* 0x0000000427007c0c */ /* 0x000fe2000bf06270 */
[----:B------:R4:W-:Y:S04]  /*22710*/  @!P2 ST.E.128 desc[UR54][R2.64], R32 ;  /* 0x000000200200a985 */ /* 0x0009e8000c101d36 */
[----:B------:R4:W-:Y:S08]  /*22720*/  @!P3 ST.E.128 desc[UR54][R4.64], R52 ;  /* 0x000000340400b985 */ /* 0x0009f0000c101d36 */
[----:B------:R-:W-:Y:S05]  /*22730*/  @P0 BRA `(.L_x_514) ;  /* 0x0000002800940947 */ /* 0x000fea0003800000 */
[----:B------:R-:W-:-:S04]  /*22740*/  LEA R14, P0, R39, R14, 0x1 ;  /* 0x0000000e270e7211 */ /* 0x000fc800078008ff */
[----:B------:R-:W-:-:S05]  /*22750*/  LEA.HI.X R15, R39, R0, R36, 0x1, P0 ;  /* 0x00000000270f7211 */ /* 0x000fca00000f0c24 */
[----:B------:R0:W-:Y:S01]  /*22760*/  ST.E.128 desc[UR54][R14.64], R68 ;  /* 0x000000440e007985 */ /* 0x0001e2000c101d36 */
[----:B------:R-:W-:Y:S05]  /*22770*/  BRA `(.L_x_514) ;  /* 0x0000002800847947 */ /* 0x000fea0003800000 */
.L_x_503:
[----:B------:R-:W-:Y:S01]  /*22780*/  ULDC.64 UR4, c[0x0][0xb08] ;  /* 0x0002c20000047ab9 */ /* 0x000fe20000000a00 */
[----:B------:R-:W1:Y:S01]  /*22790*/  @P1 LDC R41, c[0x0][0xbec] ;  /* 0x0002fb00ff291b82 */ /* 0x000e620000000800 */
[----:B------:R-:W-:Y:S01]  /*227a0*/  IMAD R136, R136, UR4, RZ ;  /* 0x0000000488887c24 */ /* 0x000fe2000f8e02ff */
[----:B0-----:R-:W-:Y:S01]  /*227b0*/  SHF.R.S32.HI R14, RZ, 0x1f, R237 ;  /* 0x0000001fff0e7819 */ /* 0x001fe200000114ed */
[----:B------:R-:W-:-:S04]  /*227c0*/  IMAD.WIDE.U32 R12, R11, UR4, RZ ;  /* 0x000000040b0c7c25 */ /* 0x000fc8000f8e00ff */
[----:B------:R-:W-:Y:S01]  /*227d0*/  IMAD R11, R11, UR5, R136 ;  /* 0x000000050b0b7c24 */ /* 0x000fe2000f8e0288 */
[----:B------:R-:W0:Y:S01]  /*227e0*/  @P1 LDC R36, c[0x0][0xbf0] ;  /* 0x0002fc00ff241b82 */ /* 0x000e220000000800 */
[----:B------:R-:W-:Y:S02]  /*227f0*/  ULDC.64 UR4, c[0x0][0xb38] ;  /* 0x0002ce0000047ab9 */ /* 0x000fe40000000a00 */
[----:B------:R-:W-:Y:S02]  /*22800*/  IMAD.IADD R13, R13, 0x1, R11 ;  /* 0x000000010d0d7824 */ /* 0x000fe400078e020b */
[----:B------:R-:W-:Y:S02]  /*22810*/  IMAD.MOV.U32 R11, RZ, RZ, R42 ;  /* 0x000000ffff0b7224 */ /* 0x000fe400078e002a */
[----:B------:R-:W-:-:S04]  /*22820*/  IMAD.WIDE.U32 R12, R235, UR4, R12 ;  /* 0x00000004eb0c7c25 */ /* 0x000fc8000f8e000c */
[----:B------:R-:W-:Y:S01]  /*22830*/  IMAD R13, R235, UR5, R13 ;  /* 0x00000005eb0d7c24 */ /* 0x000fe2000f8e020d */
[----:B------:R-:W-:Y:S02]  /*22840*/  ULDC.64 UR4, c[0x0][0xb40] ;  /* 0x0002d00000047ab9 */ /* 0x000fe40000000a00 */
[----:B------:R-:W-:Y:S02]  /*22850*/  IMAD R14, R14, UR4, RZ ;  /* 0x000000040e0e7c24 */ /* 0x000fe4000f8e02ff */
[----:B------:R-:W-:-:S04]  /*22860*/  IMAD.WIDE.U32 R12, R237, UR4, R12 ;  /* 0x00000004ed0c7c25 */ /* 0x000fc8000f8e000c */
[----:B------:R-:W-:Y:S01]  /*22870*/  IMAD R15, R237, UR5, R14 ;  /* 0x00000005ed0f7c24 */ /* 0x000fe2000f8e020e */
[----:B------:R-:W-:Y:S01]  /*22880*/  ULDC.64 UR4, c[0x0][0xb48] ;  /* 0x0002d20000047ab9 */ /* 0x000fe20000000a00 */
[----:B-1----:R-:W-:-:S04]  /*22890*/  @P1 IMAD.HI.U32 R41, R42, R41, RZ ;  /* 0x000000292a291227 */ /* 0x002fc800078e00ff */
[----:B------:R-:W-:Y:S01]  /*228a0*/  IMAD.IADD R13, R13, 0x1, R15 ;  /* 0x000000010d0d7824 */ /* 0x000fe200078e020f */
[----:B0-----:R-:W-:Y:S02]  /*228b0*/  @P1 SHF.R.U32.HI R11, RZ, R36, R41 ;  /* 0x00000024ff0b1219 */ /* 0x001fe40000011629 */
[----:B------:R-:W-:Y:S01]  /*228c0*/  IADD3 R36, R16, 0x33420, RZ ;  /* 0x0003342010247810 */ /* 0x000fe20007ffe0ff */
[C---:B------:R-:W-:Y:S01]  /*228d0*/  IMAD.WIDE.U32 R12, R138.reuse, UR4, R12 ;  /* 0x000000048a0c7c25 */ /* 0x040fe2000f8e000c */
[--C-:B------:R-:W-:Y:S02]  /*228e0*/  SHF.R.S32.HI R14, RZ, 0x1f, R11.reuse ;  /* 0x0000001fff0e7819 */ /* 0x100fe4000001140b */
[----:B------:R-:W-:Y:S01]  /*228f0*/  PRMT R36, RZ, 0x654, R36 ;  /* 0x00000654ff247816 */ /* 0x000fe20000000024 */
[----:B------:R-:W-:Y:S02]  /*22900*/  IMAD.MOV R15, RZ, RZ, -R11 ;  /* 0x000000ffff0f7224 */ /* 0x000fe400078e0a0b */
[----:B------:R-:W-:Y:S01]  /*22910*/  IMAD R13, R138, UR5, R13 ;  /* 0x000000058a0d7c24 */ /* 0x000fe2000f8e020d */
[----:B------:R-:W-:Y:S01]  /*22920*/  ULDC.64 UR4, c[0x0][0xb30] ;  /* 0x0002cc0000047ab9 */ /* 0x000fe20000000a00 */
[----:B------:R-:W-:Y:S01]  /*22930*/  IMAD R137, R137, R15, R42 ;  /* 0x0000000f89897224 */ /* 0x000fe200078e022a */
[----:B------:R0:W-:Y:S01]  /*22940*/  SYNCS.ARRIVE.TRANS64.RED.A1T0 RZ, [R36+URZ], RZ ;  /* 0x000000ff24ff79a7 */ /* 0x0001e2000810043f */
[----:B------:R-:W-:-:S02]  /*22950*/  IMAD R14, R14, UR4, RZ ;  /* 0x000000040e0e7c24 */ /* 0x000fc4000f8e02ff */
[----:B------:R-:W-:-:S04]  /*22960*/  IMAD.WIDE.U32 R12, R11, UR4, R12 ;  /* 0x000000040b0c7c25 */ /* 0x000fc8000f8e000c */
[----:B------:R-:W-:Y:S01]  /*22970*/  IMAD R15, R11, UR5, R14 ;  /* 0x000000050b0f7c24 */ /* 0x000fe2000f8e020e */
[----:B------:R-:W-:Y:S01]  /*22980*/  SHF.R.S32.HI R11, RZ, 0x1f, R137 ;  /* 0x0000001fff0b7819 */ /* 0x000fe20000011489 */
[----:B------:R-:W-:Y:S02]  /*22990*/  ULDC.64 UR4, c[0x0][0xb28] ;  /* 0x0002ca0000047ab9 */ /* 0x000fe40000000a00 */
[----:B------:R-:W-:Y:S02]  /*229a0*/  IMAD.IADD R13, R13, 0x1, R15 ;  /* 0x000000010d0d7824 */ /* 0x000fe400078e020f */
[----:B------:R-:W-:Y:S02]  /*229b0*/  IMAD R14, R11, UR4, RZ ;  /* 0x000000040b0e7c24 */ /* 0x000fe4000f8e02ff */
[----:B------:R-:W-:-:S04]  /*229c0*/  IMAD.WIDE.U32 R12, R137, UR4, R12 ;  /* 0x00000004890c7c25 */ /* 0x000fc8000f8e000c */
[----:B------:R-:W-:Y:S01]  /*229d0*/  IMAD R11, R137, UR5, R14 ;  /* 0x00000005890b7c24 */ /* 0x000fe2000f8e020e */
[----:B------:R-:W-:Y:S02]  /*229e0*/  ULDC.64 UR4, c[0x0][0xb00] ;  /* 0x0002c00000047ab9 */ /* 0x000fe40000000a00 */
[----:B------:R-:W-:Y:S01]  /*229f0*/  LEA R40, P0, R12, UR4, 0x2 ;  /* 0x000000040c287c11 */ /* 0x000fe2000f8010ff */
[----:B------:R-:W-:Y:S01]  /*22a00*/  IMAD.IADD R11, R13, 0x1, R11 ;  /* 0x000000010d0b7824 */ /* 0x000fe200078e020b */
[----:B------:R-:W-:-:S04]  /*22a10*/  UMOV UR4, 0xffffffff ;  /* 0xffffffff00047882 */ /* 0x000fc80000000000 */
[----:B------:R-:W-:Y:S01]  /*22a20*/  LEA.HI.X R42, R12, UR5, R11, 0x2, P0 ;  /* 0x000000050c2a7c11 */ /* 0x000fe200080f140b */
[----:B0-----:R-:W-:Y:S06]  /*22a30*/  BRA.DIV UR4, `(.L_x_515) ;  /* 0x000000da04707947 */ /* 0x001fec000b800000 */
[----:B------:R0:W1:Y:S04]  /*22a40*/  SHFL.IDX PT, R41, R42, RZ, 0x1c1f ;  /* 0x001c1fff2a297589 */ /* 0x00006800000e0000 */
[----:B------:R0:W2:Y:S02]  /*22a50*/  SHFL.IDX PT, R43, R40, RZ, 0x1c1f ;  /* 0x001c1fff282b7589 */ /* 0x0000a400000e0000 */
.L_x_808:
[----:B------:R-:W-:Y:S01]  /*22a60*/  ISETP.GE.AND P0, PT, R37, R38, PT ;  /* 0x000000262500720c */ /* 0x000fe20003f06270 */
[----:B------:R-:W-:-:S12]  /*22a70*/  BSSY B1, `(.L_x_516) ;  /* 0x00000c3000017945 */ /* 0x000fd80003800000 */
[----:B------:R-:W-:Y:S05]  /*22a80*/  @P0 BRA `(.L_x_517) ;  /* 0x0000000c00040947 */ /* 0x000fea0003800000 */
[----:B------:R-:W3:Y:S01]  /*22a90*/  LDL R44, [R1] ;  /* 0x00000000012c7983 */ /* 0x000ee20000100800 */
[----:B------:R-:W-:-:S03]  /*22aa0*/  ULDC UR4, c[0x0][0xac8] ;  /* 0x0002b20000047ab9 */ /* 0x000fc60000000800 */
[----:B------:R-:W4:Y:S04]  /*22ab0*/  LDL R60, [R1+0x74] ;  /* 0x00007400013c7983 */ /* 0x000f280000100800 */
[----:B------:R-:W5:Y:S04]  /*22ac0*/  LDL R49, [R1+0x70] ;  /* 0x0000700001317983 */ /* 0x000f680000100800 */
        /* <DEDUP_REMOVED lines=11> */
[----:B------:R-:W5:Y:S01]  /*22b80*/  LDL R47, [R1+0x5c] ;  /* 0x00005c00012f7983 */ /* 0x000f620000100800 */
[----:B---3--:R-:W-:-:S13]  /*22b90*/  ISETP.GE.AND P1, PT, R44, UR4, PT ;  /* 0x000000042c007c0c */ /* 0x008fda000bf26270 */
[----:B--2---:R-:W-:Y:S02]  /*22ba0*/  @!P1 IMAD.MOV.U32 R12, RZ, RZ, R43 ;  /* 0x000000ffff0c9224 */ /* 0x004fe400078e002b */
[----:B-1----:R-:W-:Y:S02]  /*22bb0*/  @!P1 IMAD.MOV.U32 R13, RZ, RZ, R41 ;  /* 0x000000ffff0d9224 */ /* 0x002fe400078e0029 */
[----:B------:R-:W-:Y:S02]  /*22bc0*/  @!P1 IMAD.MOV.U32 R14, RZ, RZ, R3 ;  /* 0x000000ffff0e9224 */ /* 0x000fe400078e0003 */
[----:B------:R-:W-:-:S04]  /*22bd0*/  @!P1 IMAD.WIDE R12, R44, 0x4, R12 ;  /* 0x000000042c0c9825 */ /* 0x000fc800078e020c */
[----:B------:R-:W-:Y:S01]  /*22be0*/  @!P1 IMAD.MOV.U32 R15, RZ, RZ, R0 ;  /* 0x000000ffff0f9224 */ /* 0x000fe200078e0000 */
[----:B----4-:R-:W-:Y:S01]  /*22bf0*/  ISETP.GE.AND P0, PT, R60, UR4, PT ;  /* 0x000000043c007c0c */ /* 0x010fe2000bf06270 */
[----:B------:R-:W2:Y:S04]  /*22c00*/  LDL R0, [R1+0x54] ;  /* 0x0000540001007983 */ /* 0x000ea80000100800 */
[----:B------:R1:W-:Y:S04]  /*22c10*/  @!P1 ST.E.64 desc[UR54][R12.64], R14 ;  /* 0x0000000e0c009985 */ /* 0x0003e8000c101b36 */
[----:B-1----:R-:W3:Y:S01]  /*22c20*/  LDL R14, [R1+0xa8] ;  /* 0x0000a800010e7983 */ /* 0x002ee20000100800 */
[----:B-----5:R-:W-:-:S02]  /*22c30*/  ISETP.GE.AND P2, PT, R49, UR4, PT ;  /* 0x0000000431007c0c */ /* 0x020fc4000bf46270 */
[----:B------:R-:W-:Y:S01]  /*22c40*/  ISETP.GE.AND P3, PT, R57, UR4, PT ;  /* 0x0000000439007c0c */ /* 0x000fe2000bf66270 */
[----:B------:R-:W-:Y:S01]  /*22c50*/  @!P0 IMAD.MOV.U32 R3, RZ, RZ, R2 ;  /* 0x000000ffff038224 */ /* 0x000fe200078e0002 */
[C---:B------:R-:W-:Y:S01]  /*22c60*/  @!P0 LEA R36, P4, R60.reuse, R43, 0x2 ;  /* 0x0000002b3c248211 */ /* 0x040fe200078810ff */
[----:B------:R-:W4:Y:S01]  /*22c70*/  LDL R15, [R1+0x50] ;  /* 0x00005000010f7983 */ /* 0x000f220000100800 */
[----:B------:R-:W-:Y:S02]  /*22c80*/  ISETP.GE.AND P1, PT, R45, UR4, PT ;  /* 0x000000042d007c0c */ /* 0x000fe4000bf26270 */
[----:B------:R-:W-:Y:S02]  /*22c90*/  @!P0 LEA.HI.X R37, R60, R41, R61, 0x2, P4 ;  /* 0x000000293c258211 */ /* 0x000fe400020f143d */
[----:B------:R-:W-:-:S03]  /*22ca0*/  @!P0 MOV R2, R4 ;  /* 0x0000000400028202 */ /* 0x000fc60000000f00 */
[-C--:B------:R-:W-:Y:S02]  /*22cb0*/  @!P2 LEA R12, P5, R49, R43.reuse, 0x2 ;  /* 0x0000002b310ca211 */ /* 0x080fe400078a10ff */
[----:B------:R1:W-:Y:S01]  /*22cc0*/  @!P0 ST.E.64 desc[UR54][R36.64], R2 ;  /* 0x0000000224008985 */ /* 0x0003e2000c101b36 */
[----:B------:R-:W-:Y:S02]  /*22cd0*/  @!P3 LEA R4, P4, R57, R43, 0x2 ;  /* 0x0000002b3904b211 */ /* 0x000fe400078810ff */
[-C--:B------:R-:W-:Y:S02]  /*22ce0*/  @!P2 LEA.HI.X R13, R49, R41.reuse, R59, 0x2, P5 ;  /* 0x00000029310da211 */ /* 0x080fe400028f143b */
[----:B------:R-:W5:Y:S01]  /*22cf0*/  LDL R49, [R1+0xac] ;  /* 0x0000ac0001317983 */ /* 0x000f620000100800 */
[----:B------:R-:W-:Y:S01]  /*22d00*/  ISETP.GE.AND P0, PT, R50, UR4, PT ;  /* 0x0000000432007c0c */ /* 0x000fe2000bf06270 */
[----:B-1----:R-:W-:Y:S02]  /*22d10*/  @!P2 IMAD.MOV.U32 R2, RZ, RZ, R7 ;  /* 0x000000ffff02a224 */ /* 0x002fe400078e0007 */
[----:B------:R-:W5:Y:S01]  /*22d20*/  LDL R36, [R1+0xa0] ;  /* 0x0000a00001247983 */ /* 0x000f620000100800 */
[----:B------:R-:W-:Y:S01]  /*22d30*/  @!P2 IMAD.MOV.U32 R3, RZ, RZ, R5 ;  /* 0x000000ffff03a224 */ /* 0x000fe200078e0005 */
[----:B------:R-:W-:Y:S01]  /*22d40*/  @!P3 LEA.HI.X R5, R57, R41, R58, 0x2, P4 ;  /* 0x000000293905b211 */ /* 0x000fe200020f143a */
[----:B------:R-:W-:Y:S01]  /*22d50*/  @!P3 IMAD.MOV.U32 R7, RZ, RZ, R6 ;  /* 0x000000ffff07b224 */ /* 0x000fe200078e0006 */
[----:B------:R-:W5:Y:S01]  /*22d60*/  LDL R37, [R1+0x3c] ;  /* 0x00003c0001257983 */ /* 0x000f620000100800 */
[----:B------:R-:W-:-:S03]  /*22d70*/  @!P3 IMAD.MOV.U32 R6, RZ, RZ, R8 ;  /* 0x000000ffff06b224 */ /* 0x000fc600078e0008 */
[----:B------:R1:W-:Y:S01]  /*22d80*/  @!P2 ST.E.64 desc[UR54][R12.64], R2 ;  /* 0x000000020c00a985 */ /* 0x0003e2000c101b36 */
[----:B------:R-:W-:-:S03]  /*22d90*/  ISETP.GE.AND P2, PT, R46, UR4, PT ;  /* 0x000000042e007c0c */ /* 0x000fc6000bf46270 */
[----:B------:R0:W-:Y:S04]  /*22da0*/  @!P3 ST.E.64 desc[UR54][R4.64], R6 ;  /* 0x000000060400b985 */ /* 0x0001e8000c101b36 */
[----:B------:R-:W5:Y:S01]  /*22db0*/  LDL R8, [R1+0x48] ;  /* 0x0000480001087983 */ /* 0x000f620000100800 */
[----:B-1----:R-:W-:-:S03]  /*22dc0*/  @!P1 LEA R2, P5, R45, R43, 0x2 ;  /* 0x0000002b2d029211 */ /* 0x002fc600078a10ff */
[----:B------:R-:W5:Y:S01]  /*22dd0*/  LDL R12, [R1+0x4c] ;  /* 0x00004c00010c7983 */ /* 0x000f620000100800 */
[----:B------:R-:W-:Y:S01]  /*22de0*/  @!P1 LEA.HI.X R3, R45, R41, R56, 0x2, P5 ;  /* 0x000000292d039211 */ /* 0x000fe200028f1438 */
[----:B0-----:R-:W-:Y:S02]  /*22df0*/  @!P1 IMAD.MOV.U32 R4, RZ, RZ, R85 ;  /* 0x000000ffff049224 */ /* 0x001fe400078e0055 */
[----:B------:R-:W5:Y:S01]  /*22e00*/  LDL R45, [R1+0xa4] ;  /* 0x0000a400012d7983 */ /* 0x000f620000100800 */
[----:B------:R-:W-:Y:S01]  /*22e10*/  @!P1 IMAD.MOV.U32 R5, RZ, RZ, R9 ;  /* 0x000000ffff059224 */ /* 0x000fe200078e0009 */
[----:B------:R-:W-:Y:S01]  /*22e20*/  @!P0 LEA R6, P4, R50, R43, 0x2 ;  /* 0x0000002b32068211 */ /* 0x000fe200078810ff */
[----:B------:R-:W-:Y:S01]  /*22e30*/  @!P0 IMAD.MOV.U32 R85, RZ, RZ, R84 ;  /* 0x000000ffff558224 */ /* 0x000fe200078e0054 */
[----:B------:R-:W5:Y:S04]  /*22e40*/  LDL R13, [R1+0x9c] ;  /* 0x00009c00010d7983 */ /* 0x000f680000100800 */
[----:B------:R0:W-:Y:S01]  /*22e50*/  @!P1 ST.E.64 desc[UR54][R2.64], R4 ;  /* 0x0000000402009985 */ /* 0x0001e2000c101b36 */
[----:B------:R-:W-:-:S02]  /*22e60*/  ISETP.GE.AND P1, PT, R11, UR4, PT ;  /* 0x000000040b007c0c */ /* 0x000fc4000bf26270 */
[----:B------:R-:W-:Y:S01]  /*22e70*/  @!P0 LEA.HI.X R7, R50, R41, R51, 0x2, P4 ;  /* 0x0000002932078211 */ /* 0x000fe200020f1433 */
[----:B------:R-:W5:Y:S01]  /*22e80*/  LDL R9, [R1+0x34] ;  /* 0x0000340001097983 */ /* 0x000f620000100800 */
[----:B------:R-:W-:Y:S02]  /*22e90*/  @!P0 MOV R84, R86 ;  /* 0x0000005600548202 */ /* 0x000fe40000000f00 */
[C---:B0-----:R-:W-:Y:S01]  /*22ea0*/  @!P2 LEA R2, P5, R46.reuse, R43, 0x2 ;  /* 0x0000002b2e02a211 */ /* 0x041fe200078a10ff */
[----:B------:R-:W-:Y:S02]  /*22eb0*/  @!P2 IMAD.MOV.U32 R4, RZ, RZ, R89 ;  /* 0x000000ffff04a224 */ /* 0x000fe400078e0059 */
[----:B------:R-:W-:Y:S01]  /*22ec0*/  @!P2 IMAD.MOV.U32 R5, RZ, RZ, R87 ;  /* 0x000000ffff05a224 */ /* 0x000fe200078e0057 */
[----:B------:R-:W-:Y:S01]  /*22ed0*/  @!P2 LEA.HI.X R3, R46, R41, R48, 0x2, P5 ;  /* 0x000000292e03a211 */ /* 0x000fe200028f1430 */
[----:B------:R-:W-:Y:S04]  /*22ee0*/  @!P0 ST.E.64 desc[UR54][R6.64], R84 ;  /* 0x0000005406008985 */ /* 0x000fe8000c101b36 */
[----:B------:R0:W-:Y:S01]  /*22ef0*/  @!P2 ST.E.64 desc[UR54][R2.64], R4 ;  /* 0x000000040200a985 */ /* 0x0001e2000c101b36 */
[----:B------:R-:W-:-:S03]  /*22f00*/  ISETP.GE.AND P3, PT, R47, UR4, PT ;  /* 0x000000042f007c0c */ /* 0x000fc6000bf66270 */
[----:B------:R-:W5:Y:S04]  /*22f10*/  LDL R48, [R1+0x44] ;  /* 0x0000440001307983 */ /* 0x000f680000100800 */
[----:B------:R-:W5:Y:S01]  /*22f20*/  LDL R46, [R1+0x40] ;  /* 0x00004000012e7983 */ /* 0x000f620000100800 */
[----:B0-----:R-:W-:-:S04]  /*22f30*/  @!P1 LEA R2, P5, R11, R43, 0x2 ;  /* 0x0000002b0b029211 */ /* 0x001fc800078a10ff */
[----:B---3--:R-:W-:Y:S02]  /*22f40*/  @!P1 LEA.HI.X R3, R11, R41, R14, 0x2, P5 ;  /* 0x000000290b039211 */ /* 0x008fe400028f140e */
[----:B------:R-:W3:Y:S01]  /*22f50*/  LDL R11, [R1+0x98] ;  /* 0x00009800010b7983 */ /* 0x000ee20000100800 */
[----:B--2---:R-:W-:Y:S02]  /*22f60*/  ISETP.GE.AND P0, PT, R0, UR4, PT ;  /* 0x0000000400007c0c */ /* 0x004fe4000bf06270 */
[----:B------:R-:W-:Y:S01]  /*22f70*/  @!P3 LEA R6, P4, R47, R43, 0x2 ;  /* 0x0000002b2f06b211 */ /* 0x000fe200078810ff */
[----:B------:R-:W-:Y:S01]  /*22f80*/  @!P3 IMAD.MOV.U32 R89, RZ, RZ, R88 ;  /* 0x000000ffff59b224 */ /* 0x000fe200078e0058 */
[----:B----4-:R-:W-:Y:S01]  /*22f90*/  ISETP.GE.AND P2, PT, R15, UR4, PT ;  /* 0x000000040f007c0c */ /* 0x010fe2000bf46270 */
[----:B------:R-:W-:Y:S01]  /*22fa0*/  @!P3 IMAD.MOV.U32 R88, RZ, RZ, R96 ;  /* 0x000000ffff58b224 */ /* 0x000fe200078e0060 */
[----:B------:R-:W2:Y:S01]  /*22fb0*/  LDL R14, [R1+0x38] ;  /* 0x00003800010e7983 */ /* 0x000ea20000100800 */
[----:B------:R-:W-:-:S02]  /*22fc0*/  @!P1 IMAD.MOV.U32 R4, RZ, RZ, R99 ;  /* 0x000000ffff049224 */ /* 0x000fc400078e0063 */
[----:B------:R-:W-:Y:S01]  /*22fd0*/  @!P1 IMAD.MOV.U32 R5, RZ, RZ, R97 ;  /* 0x000000ffff059224 */ /* 0x000fe200078e0061 */
[----:B-----5:R-:W-:Y:S02]  /*22fe0*/  @!P3 LEA.HI.X R7, R47, R41, R49, 0x2, P4 ;  /* 0x000000292f07b211 */ /* 0x020fe400020f1431 */
[----:B------:R-:W4:Y:S04]  /*22ff0*/  LDL R49, [R1+0x94] ;  /* 0x0000940001317983 */ /* 0x000f280000100800 */
[----:B------:R0:W-:Y:S04]  /*23000*/  @!P3 ST.E.64 desc[UR54][R6.64], R88 ;  /* 0x000000580600b985 */ /* 0x0001e8000c101b36 */
[----:B------:R-:W5:Y:S01]  /*23010*/  LDL R47, [R1+0x90] ;  /* 0x00009000012f7983 */ /* 0x000f620000100800 */
[----:B------:R-:W-:Y:S01]  /*23020*/  @!P0 IMAD.MOV.U32 R99, RZ, RZ, R98 ;  /* 0x000000ffff638224 */ /* 0x000fe200078e0062 */
[----:B------:R-:W-:-:S02]  /*23030*/  @!P0 MOV R98, R100 ;  /* 0x0000006400628202 */ /* 0x000fc40000000f00 */
[----:B------:R1:W-:Y:S01]  /*23040*/  @!P1 ST.E.64 desc[UR54][R2.64], R4 ;  /* 0x0000000402009985 */ /* 0x0003e2000c101b36 */
[-C--:B0-----:R-:W-:Y:S02]  /*23050*/  @!P0 LEA R6, P4, R0, R43.reuse, 0x2 ;  /* 0x0000002b00068211 */ /* 0x081fe400078810ff */
[----:B------:R-:W-:Y:S02]  /*23060*/  ISETP.GE.AND P1, PT, R8, UR4, PT ;  /* 0x0000000408007c0c */ /* 0x000fe4000bf26270 */
[----:B------:R-:W-:Y:S02]  /*23070*/  ISETP.GE.AND P3, PT, R12, UR4, PT ;  /* 0x000000040c007c0c */ /* 0x000fe4000bf66270 */
[C---:B-1----:R-:W-:Y:S02]  /*23080*/  @!P2 LEA R2, P5, R15.reuse, R43, 0x2 ;  /* 0x0000002b0f02a211 */ /* 0x042fe400078a10ff */
[-C--:B------:R-:W-:Y:S02]  /*23090*/  @!P0 LEA.HI.X R7, R0, R41.reuse, R45, 0x2, P4 ;  /* 0x0000002900078211 */ /* 0x080fe400020f142d */
[----:B------:R-:W5:Y:S01]  /*230a0*/  LDL R0, [R1+0x30] ;  /* 0x0000300001007983 */ /* 0x000f620000100800 */
[----:B------:R-:W-:-:S03]  /*230b0*/  @!P2 LEA.HI.X R3, R15, R41, R36, 0x2, P5 ;  /* 0x000000290f03a211 */ /* 0x000fc600028f1424 */
[----:B------:R-:W5:Y:S01]  /*230c0*/  LDL R45, [R1+0x8c] ;  /* 0x00008c00012d7983 */ /* 0x000f620000100800 */
[----:B------:R-:W-:Y:S02]  /*230d0*/  @!P2 IMAD.MOV.U32 R4, RZ, RZ, R103 ;  /* 0x000000ffff04a224 */ /* 0x000fe400078e0067 */
[----:B------:R-:W-:Y:S01]  /*230e0*/  @!P2 IMAD.MOV.U32 R5, RZ, RZ, R101 ;  /* 0x000000ffff05a224 */ /* 0x000fe200078e0065 */
[----:B------:R-:W5:Y:S04]  /*230f0*/  LDL R36, [R1+0x88] ;  /* 0x0000880001247983 */ /* 0x000f680000100800 */
[----:B------:R0:W-:Y:S04]  /*23100*/  @!P0 ST.E.64 desc[UR54][R6.64], R98 ;  /* 0x0000006206008985 */ /* 0x0001e8000c101b36 */
[----:B------:R1:W-:Y:S04]  /*23110*/  @!P2 ST.E.64 desc[UR54][R2.64], R4 ;  /* 0x000000040200a985 */ /* 0x0003e8000c101b36 */
[----:B------:R-:W5:Y:S01]  /*23120*/  LDL R15, [R1+0x2c] ;  /* 0x00002c00010f7983 */ /* 0x000f620000100800 */
[----:B0-----:R-:W-:-:S04]  /*23130*/  @!P3 LEA R6, P0, R12, R43, 0x2 ;  /* 0x0000002b0c06b211 */ /* 0x001fc800078010ff */
[----:B------:R-:W-:Y:S02]  /*23140*/  @!P3 LEA.HI.X R7, R12, R41, R13, 0x2, P0 ;  /* 0x000000290c07b211 */ /* 0x000fe400000f140d */
[----:B------:R-:W5:Y:S01]  /*23150*/  LDL R12, [R1+0x84] ;  /* 0x00008400010c7983 */ /* 0x000f620000100800 */
[----:B-1----:R-:W-:-:S03]  /*23160*/  @!P1 LEA R2, P5, R8, R43, 0x2 ;  /* 0x0000002b08029211 */ /* 0x002fc600078a10ff */
[----:B------:R-:W5:Y:S01]  /*23170*/  LDL R13, [R1+0x1c] ;  /* 0x00001c00010d7983 */ /* 0x000f620000100800 */
[----:B------:R-:W-:Y:S02]  /*23180*/  @!P3 IMAD.MOV.U32 R103, RZ, RZ, R102 ;  /* 0x000000ffff67b224 */ /* 0x000fe400078e0066 */
[----:B------:R-:W-:-:S05]  /*23190*/  @!P3 IMAD.MOV.U32 R102, RZ, RZ, R104 ;  /* 0x000000ffff66b224 */ /* 0x000fca00078e0068 */
[----:B------:R-:W-:Y:S01]  /*231a0*/  @!P3 ST.E.64 desc[UR54][R6.64], R102 ;  /* 0x000000660600b985 */ /* 0x000fe2000c101b36 */
[----:B---3--:R-:W-:-:S03]  /*231b0*/  @!P1 LEA.HI.X R3, R8, R41, R11, 0x2, P5 ;  /* 0x0000002908039211 */ /* 0x008fc600028f140b */
[----:B------:R-:W3:Y:S01]  /*231c0*/  LDL R8, [R1+0x80] ;  /* 0x0000800001087983 */ /* 0x000ee20000100800 */
[----:B------:R-:W-:Y:S02]  /*231d0*/  @!P1 IMAD.MOV.U32 R11, RZ, RZ, R10 ;  /* 0x000000ffff0b9224 */ /* 0x000fe400078e000a */
[----:B------:R-:W-:-:S05]  /*231e0*/  @!P1 IMAD.MOV.U32 R10, RZ, RZ, R21 ;  /* 0x000000ffff0a9224 */ /* 0x000fca00078e0015 */
[----:B------:R0:W-:Y:S04]  /*231f0*/  @!P1 ST.E.64 desc[UR54][R2.64], R10 ;  /* 0x0000000a02009985 */ /* 0x0001e8000c101b36 */
[----:B0-----:R-:W3:Y:S01]  /*23200*/  LDL R11, [R1+0x7c] ;  /* 0x00007c00010b7983 */ /* 0x001ee20000100800 */
[----:B------:R-:W-:Y:S02]  /*23210*/  ISETP.GE.AND P4, PT, R48, UR4, PT ;  /* 0x0000000430007c0c */ /* 0x000fe4000bf86270 */
[----:B------:R-:W-:Y:S02]  /*23220*/  ISETP.GE.AND P2, PT, R46, UR4, PT ;  /* 0x000000042e007c0c */ /* 0x000fe4000bf46270 */
[----:B------:R-:W-:Y:S02]  /*23230*/  ISETP.GE.AND P0, PT, R37, UR4, PT ;  /* 0x0000000425007c0c */ /* 0x000fe4000bf06270 */
[----:B--2---:R-:W-:-:S07]  /*23240*/  ISETP.GE.AND P3, PT, R14, UR4, PT ;  /* 0x000000040e007c0c */ /* 0x004fce000bf66270 */
[C---:B------:R-:W-:Y:S01]  /*23250*/  @!P4 LEA R4, P5, R48.reuse, R43, 0x2 ;  /* 0x0000002b3004c211 */ /* 0x040fe200078a10ff */
[----:B------:R-:W-:Y:S01]  /*23260*/  @!P4 IMAD.MOV.U32 R21, RZ, RZ, R20 ;  /* 0x000000ffff15c224 */ /* 0x000fe200078e0014 */
[----:B------:R-:W-:Y:S02]  /*23270*/  @!P4 MOV R20, R24 ;  /* 0x000000180014c202 */ /* 0x000fe40000000f00 */
[----:B----4-:R-:W-:Y:S02]  /*23280*/  @!P4 LEA.HI.X R5, R48, R41, R49, 0x2, P5 ;  /* 0x000000293005c211 */ /* 0x010fe400028f1431 */
[----:B------:R-:W-:-:S03]  /*23290*/  @!P2 LEA R2, P1, R46, R43, 0x2 ;  /* 0x0000002b2e02a211 */ /* 0x000fc600078210ff */
[----:B------:R0:W-:Y:S01]  /*232a0*/  @!P4 ST.E.64 desc[UR54][R4.64], R20 ;  /* 0x000000140400c985 */ /* 0x0001e2000c101b36 */
[----:B-----5:R-:W-:Y:S02]  /*232b0*/  @!P2 LEA.HI.X R3, R46, R41, R47, 0x2, P1 ;  /* 0x000000292e03a211 */ /* 0x020fe400008f142f */
[----:B------:R-:W-:Y:S02]  /*232c0*/  ISETP.GE.AND P1, PT, R9, UR4, PT ;  /* 0x0000000409007c0c */ /* 0x000fe4000bf26270 */
[C---:B------:R-:W-:Y:S01]  /*232d0*/  @!P0 LEA R6, P4, R37.reuse, R43, 0x2 ;  /* 0x0000002b25068211 */ /* 0x040fe200078810ff */
[----:B0-----:R-:W-:Y:S02]  /*232e0*/  @!P2 IMAD.MOV.U32 R4, RZ, RZ, R27 ;  /* 0x000000ffff04a224 */ /* 0x001fe400078e001b */
[----:B------:R-:W-:Y:S01]  /*232f0*/  @!P2 IMAD.MOV.U32 R5, RZ, RZ, R25 ;  /* 0x000000ffff05a224 */ /* 0x000fe200078e0019 */
[----:B------:R-:W-:Y:S01]  /*23300*/  @!P0 LEA.HI.X R7, R37, R41, R45, 0x2, P4 ;  /* 0x0000002925078211 */ /* 0x000fe200020f142d */
[----:B------:R-:W-:-:S03]  /*23310*/  @!P0 IMAD.MOV.U32 R27, RZ, RZ, R26 ;  /* 0x000000ffff1b8224 */ /* 0x000fc600078e001a */
[----:B------:R0:W-:Y:S01]  /*23320*/  @!P2 ST.E.64 desc[UR54][R2.64], R4 ;  /* 0x000000040200a985 */ /* 0x0001e2000c101b36 */
[----:B------:R-:W-:Y:S01]  /*23330*/  ISETP.GE.AND P2, PT, R0, UR4, PT ;  /* 0x0000000400007c0c */ /* 0x000fe2000bf46270 */
[----:B------:R-:W-:-:S05]  /*23340*/  @!P0 IMAD.MOV.U32 R26, RZ, RZ, R28 ;  /* 0x000000ffff1a8224 */ /* 0x000fca00078e001c */
[----:B------:R1:W-:Y:S01]  /*23350*/  @!P0 ST.E.64 desc[UR54][R6.64], R26 ;  /* 0x0000001a06008985 */ /* 0x0003e2000c101b36 */
[C---:B0-----:R-:W-:Y:S01]  /*23360*/  @!P3 LEA R2, P5, R14.reuse, R43, 0x2 ;  /* 0x0000002b0e02b211 */ /* 0x041fe200078a10ff */
[----:B------:R-:W-:Y:S02]  /*23370*/  @!P3 IMAD.MOV.U32 R4, RZ, RZ, R106 ;  /* 0x000000ffff04b224 */ /* 0x000fe400078e006a */
[----:B------:R-:W-:Y:S01]  /*23380*/  @!P3 IMAD.MOV.U32 R5, RZ, RZ, R29 ;  /* 0x000000ffff05b224 */ /* 0x000fe200078e001d */
[----:B------:R-:W-:Y:S02]  /*23390*/  @!P3 LEA.HI.X R3, R14, R41, R36, 0x2, P5 ;  /* 0x000000290e03b211 */ /* 0x000fe400028f1424 */
[----:B-1----:R-:W-:-:S03]  /*233a0*/  @!P1 LEA R6, P0, R9, R43, 0x2 ;  /* 0x0000002b09069211 */ /* 0x002fc600078010ff */
[----:B------:R0:W-:Y:S01]  /*233b0*/  @!P3 ST.E.64 desc[UR54][R2.64], R4 ;  /* 0x000000040200b985 */ /* 0x0001e2000c101b36 */
[----:B------:R-:W-:Y:S01]  /*233c0*/  @!P1 LEA.HI.X R7, R9, R41, R12, 0x2, P0 ;  /* 0x0000002909079211 */ /* 0x000fe200000f140c */
[C---:B------:R-:W-:Y:S01]  /*233d0*/  VIADD R10, R44.reuse, 0xa8 ;  /* 0x000000a82c0a7836 */ /* 0x040fe20000000000 */
[----:B------:R-:W-:Y:S02]  /*233e0*/  ISETP.GE.AND P3, PT, R15, UR4, PT ;  /* 0x000000040f007c0c */ /* 0x000fe4000bf66270 */
[----:B------:R-:W-:Y:S01]  /*233f0*/  ISETP.GE.AND P0, PT, R13, UR4, PT ;  /* 0x000000040d007c0c */ /* 0x000fe2000bf06270 */
[----:B------:R-:W-:Y:S01]  /*23400*/  VIADD R12, R44, 0xb0 ;  /* 0x000000b02c0c7836 */ /* 0x000fe20000000000 */
[----:B0-----:R-:W-:Y:S01]  /*23410*/  @!P1 MOV R4, R107 ;  /* 0x0000006b00049202 */ /* 0x001fe20000000f00 */
[----:B------:R-:W-:Y:S01]  /*23420*/  @!P1 IMAD.MOV.U32 R5, RZ, RZ, R105 ;  /* 0x000000ffff059224 */ /* 0x000fe200078e0069 */
[----:B------:R-:W-:-:S04]  /*23430*/  @!P2 LEA R2, P4, R0, R43, 0x2 ;  /* 0x0000002b0002a211 */ /* 0x000fc800078810ff */
[----:B------:R0:W-:Y:S01]  /*23440*/  @!P1 ST.E.64 desc[UR54][R6.64], R4 ;  /* 0x0000000406009985 */ /* 0x0001e2000c101b36 */
[----:B------:R-:W-:Y:S01]  /*23450*/  ISETP.GE.AND P1, PT, R10, UR4, PT ;  /* 0x000000040a007c0c */ /* 0x000fe2000bf26270 */
[----:B0-----:R-:W-:Y:S02]  /*23460*/  @!P2 IMAD.MOV.U32 R4, RZ, RZ, R110 ;  /* 0x000000ffff04a224 */ /* 0x001fe400078e006e */
[----:B------:R-:W-:Y:S02]  /*23470*/  @!P2 IMAD.MOV.U32 R5, RZ, RZ, R108 ;  /* 0x000000ffff05a224 */ /* 0x000fe400078e006c */
[----:B------:R-:W-:Y:S01]  /*23480*/  VIADD R14, R44, 0xb8 ;  /* 0x000000b82c0e7836 */ /* 0x000fe20000000000 */
[----:B---3--:R-:W-:-:S05]  /*23490*/  @!P2 LEA.HI.X R3, R0, R41, R8, 0x2, P4 ;  /* 0x000000290003a211 */ /* 0x008fca00020f1408 */
[----:B------:R0:W-:Y:S01]  /*234a0*/  @!P2 ST.E.64 desc[UR54][R2.64], R4 ;  /* 0x000000040200a985 */ /* 0x0001e2000c101b36 */
[----:B------:R-:W-:Y:S02]  /*234b0*/  ISETP.GE.AND P2, PT, R12, UR4, PT ;  /* 0x000000040c007c0c */ /* 0x000fe4000bf46270 */
[-C--:B------:R-:W-:Y:S02]  /*234c0*/  @!P3 LEA R8, P5, R15, R43.reuse, 0x2 ;  /* 0x0000002b0f08b211 */ /* 0x080fe400078a10ff */
[----:B------:R-:W-:Y:S02]  /*234d0*/  SHF.R.S32.HI R0, RZ, 0x1f, R13 ;  /* 0x0000001fff007819 */ /* 0x000fe4000001140d */
[----:B------:R-:W-:-:S04]  /*234e0*/  @!P0 LEA R6, P4, R13, R43, 0x2 ;  /* 0x0000002b0d068211 */ /* 0x000fc800078810ff */
[----:B------:R-:W-:Y:S02]  /*234f0*/  @!P0 LEA.HI.X R7, R13, R41, R0, 0x2, P4 ;  /* 0x000000290d078211 */ /* 0x000fe400020f1400 */
[C---:B0-----:R-:W-:Y:S02]  /*23500*/  @!P1 LEA R4, P4, R10.reuse, R43, 0x2 ;  /* 0x0000002b0a049211 */ /* 0x041fe400078810ff */
[-C--:B------:R-:W-:Y:S02]  /*23510*/  @!P3 LEA.HI.X R9, R15, R41.reuse, R11, 0x2, P5 ;  /* 0x000000290f09b211 */ /* 0x080fe400028f140b */
[----:B------:R-:W-:Y:S02]  /*23520*/  SHF.R.S32.HI R11, RZ, 0x1f, R10 ;  /* 0x0000001fff0b7819 */ /* 0x000fe4000001140a */
[----:B------:R-:W-:Y:S02]  /*23530*/  SHF.R.S32.HI R0, RZ, 0x1f, R12 ;  /* 0x0000001fff007819 */ /* 0x000fe4000001140c */
[----:B------:R-:W-:-:S02]  /*23540*/  @!P1 LEA.HI.X R5, R10, R41, R11, 0x2, P4 ;  /* 0x000000290a059211 */ /* 0x000fc400020f140b */
[----:B------:R-:W-:Y:S01]  /*23550*/  @!P2 LEA R2, P4, R12, R43, 0x2 ;  /* 0x0000002b0c02a211 */ /* 0x000fe200078810ff */
[----:B------:R-:W-:-:S03]  /*23560*/  @!P3 IMAD.MOV.U32 R13, RZ, RZ, R109 ;  /* 0x000000ffff0db224 */ /* 0x000fc600078e006d */
[----:B------:R-:W-:Y:S01]  /*23570*/  @!P2 LEA.HI.X R3, R12, R41, R0, 0x2, P4 ;  /* 0x000000290c03a211 */ /* 0x000fe200020f1400 */
[----:B------:R-:W-:Y:S01]  /*23580*/  @!P3 IMAD.MOV.U32 R12, RZ, RZ, R111 ;  /* 0x000000ffff0cb224 */ /* 0x000fe200078e006f */
[----:B------:R-:W-:-:S04]  /*23590*/  ISETP.GE.AND P5, PT, R14, UR4, PT ;  /* 0x000000040e007c0c */ /* 0x000fc8000bfa6270 */
[----:B------:R0:W-:Y:S01]  /*235a0*/  @!P3 ST.E.64 desc[UR54][R8.64], R12 ;  /* 0x0000000c0800b985 */ /* 0x0001e2000c101b36 */
[----:B------:R-:W-:Y:S02]  /*235b0*/  SHF.R.S32.HI R0, RZ, 0x1f, R14 ;  /* 0x0000001fff007819 */ /* 0x000fe4000001140e */
[----:B0-----:R-:W-:Y:S01]  /*235c0*/  @!P0 MOV R8, R114 ;  /* 0x0000007200088202 */ /* 0x001fe20000000f00 */
[----:B------:R-:W-:-:S05]  /*235d0*/  @!P0 IMAD.MOV.U32 R9, RZ, RZ, R112 ;  /* 0x000000ffff098224 */ /* 0x000fca00078e0070 */
[C---:B------:R-:W-:Y:S01]  /*235e0*/  @!P5 LEA R10, P4, R14.reuse, R43, 0x2 ;  /* 0x0000002b0e0ad211 */ /* 0x040fe200078810ff */
[----:B------:R0:W-:Y:S03]  /*235f0*/  @!P0 ST.E.64 desc[UR54][R6.64], R8 ;  /* 0x0000000806008985 */ /* 0x0001e6000c101b36 */
[----:B------:R-:W-:Y:S01]  /*23600*/  @!P5 LEA.HI.X R11, R14, R41, R0, 0x2, P4 ;  /* 0x000000290e0bd211 */ /* 0x000fe200020f1400 */
[----:B0-----:R-:W-:Y:S02]  /*23610*/  @!P1 IMAD.MOV.U32 R6, RZ, RZ, R115 ;  /* 0x000000ffff069224 */ /* 0x001fe400078e0073 */
[----:B------:R-:W-:-:S05]  /*23620*/  @!P1 IMAD.MOV.U32 R7, RZ, RZ, R113 ;  /* 0x000000ffff079224 */ /* 0x000fca00078e0071 */
[----:B------:R0:W-:Y:S02]  /*23630*/  @!P1 ST.E.64 desc[UR54][R4.64], R6 ;  /* 0x0000000604009985 */ /* 0x0001e4000c101b36 */
[----:B0-----:R-:W-:Y:S02]  /*23640*/  @!P2 IMAD.MOV.U32 R4, RZ, RZ, R118 ;  /* 0x000000ffff04a224 */ /* 0x001fe400078e0076 */
[----:B------:R-:W-:Y:S02]  /*23650*/  @!P2 IMAD.MOV.U32 R5, RZ, RZ, R116 ;  /* 0x000000ffff05a224 */ /* 0x000fe400078e0074 */
[----:B------:R-:W-:Y:S02]  /*23660*/  @!P5 IMAD.MOV.U32 R6, RZ, RZ, R119 ;  /* 0x000000ffff06d224 */ /* 0x000fe400078e0077 */
[----:B------:R-:W-:Y:S01]  /*23670*/  @!P5 IMAD.MOV.U32 R7, RZ, RZ, R117 ;  /* 0x000000ffff07d224 */ /* 0x000fe200078e0075 */
[----:B------:R3:W-:Y:S04]  /*23680*/  @!P2 ST.E.64 desc[UR54][R2.64], R4 ;  /* 0x000000040200a985 */ /* 0x0007e8000c101b36 */
[----:B------:R3:W-:Y:S02]  /*23690*/  @!P5 ST.E.64 desc[UR54][R10.64], R6 ;  /* 0x000000060a00d985 */ /* 0x0007e4000c101b36 */
.L_x_517:
[----:B------:R-:W-:Y:S05]  /*236a0*/  BSYNC B1 ;  /* 0x0000000000017941 */ /* 0x000fea0003800000 */
.L_x_516:
[----:B------:R-:W-:-:S03]  /*236b0*/  UMOV UR4, 0xffffffff ;  /* 0xffffffff00047882 */ /* 0x000fc60000000000 */
[----:B------:R-:W-:Y:S05]  /*236c0*/  BRA.DIV UR4, `(.L_x_518) ;  /* 0x000000ce04847947 */ /* 0x000fea000b800000 */
[----:B0-----:R-:W0:Y:S04]  /*236d0*/  SHFL.IDX PT, R42, R42, 0x1, 0x1c1f ;  /* 0x003c1f002a2a7f89 */ /* 0x001e2800000e0000 */
[----:B------:R4:W0:Y:S02]  /*236e0*/  SHFL.IDX PT, R14, R40, 0x1, 0x1c1f ;  /* 0x003c1f00280e7f89 */ /* 0x00082400000e0000 */
.L_x_812:
[----:B------:R-:W-:-:S13]  /*236f0*/  ISETP.GE.AND P0, PT, R39, R38, PT ;  /* 0x000000262700720c */ /* 0x000fda0003f06270 */
[----:B------:R-:W-:Y:S05]  /*23700*/  @P0 BRA `(.L_x_514) ;  /* 0x0000001800a00947 */ /* 0x000fea0003800000 */
[----:B------:R-:W5:Y:S01]  /*23710*/  LDL R58, [R1+0xc0] ;  /* 0x0000c000013a7983 */ /* 0x000f620000100800 */
[----:B------:R-:W-:-:S03]  /*23720*/  ULDC UR4, c[0x0][0xac8] ;  /* 0x0002b20000047ab9 */ /* 0x000fc60000000800 */
[----:B------:R-:W5:Y:S04]  /*23730*/  LDL R46, [R1+0xb0] ;  /* 0x0000b000012e7983 */ /* 0x000f680000100800 */
[----:B----4-:R-:W4:Y:S04]  /*23740*/  LDL R40, [R1+0xa0] ;  /* 0x0000a00001287983 */ /* 0x010f280000100800 */
[----:B------:R-:W4:Y:S04]  /*23750*/  LDL R21, [R1+0x44] ;  /* 0x0000440001157983 */ /* 0x000f280000100800 */
[----:B------:R-:W4:Y:S04]  /*23760*/  LDL R12, [R1] ;  /* 0x00000000010c7983 */ /* 0x000f280000100800 */
[----:B------:R-:W4:Y:S04]  /*23770*/  LDL R60, [R1+0x74] ;  /* 0x00007400013c7983 */ /* 0x000f280000100800 */
        /* <DEDUP_REMOVED lines=10> */
[----:B--2---:R-:W2:Y:S04]  /*23820*/  LDL R43, [R1+0xac] ;  /* 0x0000ac00012b7983 */ /* 0x004ea80000100800 */
[----:B------:R-:W2:Y:S04]  /*23830*/  LDL R9, [R1+0x48] ;  /* 0x0000480001097983 */ /* 0x000ea80000100800 */
[----:B------:R-:W2:Y:S04]  /*23840*/  LDL R59, [R1+0x60] ;  /* 0x00006000013b7983 */ /* 0x000ea80000100800 */
[----:B------:R-:W2:Y:S04]  /*23850*/  LDL R24, [R1+0xa8] ;  /* 0x0000a80001187983 */ /* 0x000ea80000100800 */
[----:B---3--:R-:W3:Y:S04]  /*23860*/  LDL R10, [R1+0x80] ;  /* 0x00008000010a7983 */ /* 0x008ee80000100800 */
[----:B------:R-:W3:Y:S04]  /*23870*/  LDL R11, [R1+0x98] ;  /* 0x00009800010b7983 */ /* 0x000ee80000100800 */
        /* <DEDUP_REMOVED lines=9> */
[----:B-1----:R-:W3:Y:S04]  /*23910*/  LDL R41, [R1+0x94] ;  /* 0x0000940001297983 */ /* 0x002ee80000100800 */
[----:B------:R-:W3:Y:S04]  /*23920*/  LDL R25, [R1+0x34] ;  /* 0x0000340001197983 */ /* 0x000ee80000100800 */
[----:B------:R-:W3:Y:S04]  /*23930*/  LDL R29, [R1+0x8c] ;  /* 0x00008c00011d7983 */ /* 0x000ee80000100800 */
[----:B------:R-:W3:Y:S04]  /*23940*/  LDL R0, [R1+0x30] ;  /* 0x0000300001007983 */ /* 0x000ee80000100800 */
[----:B------:R-:W3:Y:S04]  /*23950*/  LDL R27, [R1+0x88] ;  /* 0x00008800011b7983 */ /* 0x000ee80000100800 */
[----:B------:R-:W3:Y:S04]  /*23960*/  LDL R20, [R1+0x2c] ;  /* 0x00002c0001147983 */ /* 0x000ee80000100800 */
[----:B------:R-:W3:Y:S04]  /*23970*/  LDL R26, [R1+0x84] ;  /* 0x00008400011a7983 */ /* 0x000ee80000100800 */
[----:B------:R-:W3:Y:S01]  /*23980*/  LDL R15, [R1+0x1c] ;  /* 0x00001c00010f7983 */ /* 0x000ee20000100800 */
[----:B-----5:R-:W-:-:S02]  /*23990*/  IMAD.MOV.U32 R86, RZ, RZ, R58 ;  /* 0x000000ffff567224 */ /* 0x020fc400078e003a */
[----:B------:R-:W-:Y:S02]  /*239a0*/  IMAD.MOV.U32 R58, RZ, RZ, R46 ;  /* 0x000000ffff3a7224 */ /* 0x000fe400078e002e */
[----:B----4-:R-:W-:Y:S02]  /*239b0*/  IMAD.MOV.U32 R46, RZ, RZ, R40 ;  /* 0x000000ffff2e7224 */ /* 0x010fe400078e0028 */
[----:B------:R-:W-:Y:S02]  /*239c0*/  IMAD.MOV.U32 R40, RZ, RZ, R21 ;  /* 0x000000ffff287224 */ /* 0x000fe400078e0015 */
[----:B------:R-:W4:Y:S01]  /*239d0*/  LDL R21, [R1+0x7c] ;  /* 0x00007c0001157983 */ /* 0x000f220000100800 */
[----:B------:R-:W-:Y:S02]  /*239e0*/  ISETP.GE.AND P4, PT, R12, UR4, PT ;  /* 0x000000040c007c0c */ /* 0x000fe4000bf86270 */
[----:B------:R-:W-:Y:S02]  /*239f0*/  ISETP.GE.AND P1, PT, R60, UR4, PT ;  /* 0x000000043c007c0c */ /* 0x000fe4000bf26270 */
[----:B------:R-:W-:-:S09]  /*23a00*/  ISETP.GE.AND P2, PT, R85, UR4, PT ;  /* 0x0000000455007c0c */ /* 0x000fd2000bf46270 */
[-C--:B0-----:R-:W-:Y:S01]  /*23a10*/  @!P4 MOV R4, R14.reuse ;  /* 0x0000000e0004c202 */ /* 0x081fe20000000f00 */
[----:B------:R-:W-:Y:S01]  /*23a20*/  @!P4 IMAD.MOV.U32 R5, RZ, RZ, R42 ;  /* 0x000000ffff05c224 */ /* 0x000fe200078e002a */
[----:B------:R-:W-:Y:S01]  /*23a30*/  ISETP.GE.AND P3, PT, R62, UR4, PT ;  /* 0x000000043e007c0c */ /* 0x000fe2000bf66270 */
[----:B------:R-:W-:Y:S02]  /*23a40*/  @!P4 IMAD.MOV.U32 R6, RZ, RZ, R32 ;  /* 0x000000ffff06c224 */ /* 0x000fe400078e0020 */
[----:B------:R-:W-:Y:S01]  /*23a50*/  @!P4 IMAD.WIDE R4, R12, 0x4, R4 ;  /* 0x000000040c04c825 */ /* 0x000fe200078e0204 */
[----:B------:R-:W-:-:S03]  /*23a60*/  @!P1 LEA R2, P0, R60, R14, 0x2 ;  /* 0x0000000e3c029211 */ /* 0x000fc600078010ff */
[----:B------:R-:W-:Y:S01]  /*23a70*/  @!P4 IMAD.MOV.U32 R7, RZ, RZ, R30 ;  /* 0x000000ffff07c224 */ /* 0x000fe200078e001e */
[----:B------:R-:W-:-:S04]  /*23a80*/  @!P1 LEA.HI.X R3, R60, R42, R84, 0x2, P0 ;  /* 0x0000002a3c039211 */ /* 0x000fc800000f1454 */
[----:B------:R0:W-:Y:S01]  /*23a90*/  @!P4 ST.E.64 desc[UR54][R4.64], R6 ;  /* 0x000000060400c985 */ /* 0x0001e2000c101b36 */
[----:B------:R-:W-:Y:S01]  /*23aa0*/  ISETP.GE.AND P0, PT, R63, UR4, PT ;  /* 0x000000043f007c0c */ /* 0x000fe2000bf06270 */
[----:B------:R-:W-:Y:S01]  /*23ab0*/  IMAD.MOV.U32 R84, RZ, RZ, R56 ;  /* 0x000000ffff547224 */ /* 0x000fe200078e0038 */
[----:B------:R-:W-:Y:S01]  /*23ac0*/  MOV R56, R44 ;  /* 0x0000002c00387202 */ /* 0x000fe20000000f00 */
[----:B------:R-:W-:Y:S02]  /*23ad0*/  IMAD.MOV.U32 R44, RZ, RZ, R37 ;  /* 0x000000ffff2c7224 */ /* 0x000fe400078e0025 */
[----:B0-----:R-:W-:Y:S01]  /*23ae0*/  @!P1 IMAD.MOV.U32 R4, RZ, RZ, R33 ;  /* 0x000000ffff049224 */ /* 0x001fe200078e0021 */
[----:B------:R-:W-:Y:S02]  /*23af0*/  @!P1 MOV R5, R31 ;  /* 0x0000001f00059202 */ /* 0x000fe40000000f00 */
[----:B------:R-:W-:Y:S01]  /*23b00*/  @!P2 LEA R6, P4, R85, R14, 0x2 ;  /* 0x0000000e5506a211 */ /* 0x000fe200078810ff */
[----:B------:R-:W-:-:S02]  /*23b10*/  IMAD.MOV.U32 R37, RZ, RZ, R8 ;  /* 0x000000ffff257224 */ /* 0x000fc400078e0008 */
[----:B------:R0:W-:Y:S01]  /*23b20*/  @!P1 ST.E.64 desc[UR54][R2.64], R4 ;  /* 0x0000000402009985 */ /* 0x0001e2000c101b36 */
[----:B------:R-:W-:Y:S02]  /*23b30*/  @!P2 LEA.HI.X R7, R85, R42, R86, 0x2, P4 ;  /* 0x0000002a5507a211 */ /* 0x000fe400020f1456 */
[----:B------:R-:W-:Y:S01]  /*23b40*/  ISETP.GE.AND P1, PT, R61, UR4, PT ;  /* 0x000000043d007c0c */ /* 0x000fe2000bf26270 */
[----:B------:R-:W-:Y:S01]  /*23b50*/  IMAD.MOV.U32 R60, RZ, RZ, R48 ;  /* 0x000000ffff3c7224 */ /* 0x000fe200078e0030 */
[----:B------:R-:W-:Y:S01]  /*23b60*/  @!P3 LEA R8, P5, R62, R14, 0x2 ;  /* 0x0000000e3e08b211 */ /* 0x000fe200078a10ff */
[----:B--2---:R-:W-:Y:S02]  /*23b70*/  IMAD.MOV.U32 R48, RZ, RZ, R43 ;  /* 0x000000ffff307224 */ /* 0x004fe400078e002b */
[----:B------:R-:W-:Y:S02]  /*23b80*/  IMAD.MOV.U32 R43, RZ, RZ, R9 ;  /* 0x000000ffff2b7224 */ /* 0x000fe400078e0009 */
[----:B0-----:R-:W-:-:S02]  /*23b90*/  @!P2 IMAD.MOV.U32 R2, RZ, RZ, R52 ;  /* 0x000000ffff02a224 */ /* 0x001fc400078e0034 */
[----:B------:R-:W-:Y:S01]  /*23ba0*/  @!P2 IMAD.MOV.U32 R3, RZ, RZ, R34 ;  /* 0x000000ffff03a224 */ /* 0x000fe200078e0022 */
[----:B------:R-:W-:Y:S01]  /*23bb0*/  @!P3 LEA.HI.X R9, R62, R42, R84, 0x2, P5 ;  /* 0x0000002a3e09b211 */ /* 0x000fe200028f1454 */
[----:B------:R-:W-:-:S03]  /*23bc0*/  IMAD.MOV.U32 R62, RZ, RZ, R56 ;  /* 0x000000ffff3e7224 */ /* 0x000fc600078e0038 */
[----:B------:R0:W-:Y:S01]  /*23bd0*/  @!P2 ST.E.64 desc[UR54][R6.64], R2 ;  /* 0x000000020600a985 */ /* 0x0001e2000c101b36 */
[----:B------:R-:W-:Y:S01]  /*23be0*/  ISETP.GE.AND P2, PT, R59, UR4, PT ;  /* 0x000000043b007c0c */ /* 0x000fe2000bf46270 */
[----:B------:R-:W-:Y:S02]  /*23bf0*/  IMAD.MOV.U32 R84, RZ, RZ, R60 ;  /* 0x000000ffff547224 */ /* 0x000fe400078e003c */
[----:B------:R-:W-:Y:S02]  /*23c00*/  IMAD.MOV.U32 R56, RZ, RZ, R24 ;  /* 0x000000ffff387224 */ /* 0x000fe400078e0018 */
[----:B------:R-:W-:Y:S02]  /*23c10*/  @!P3 IMAD.MOV.U32 R34, RZ, RZ, R53 ;  /* 0x000000ffff22b224 */ /* 0x000fe400078e0035 */
[----:B------:R-:W-:Y:S02]  /*23c20*/  IMAD.MOV.U32 R60, RZ, RZ, R58 ;  /* 0x000000ffff3c7224 */ /* 0x000fe400078e003a */
[----:B---3--:R-:W-:Y:S01]  /*23c30*/  IMAD.MOV.U32 R24, RZ, RZ, R10 ;  /* 0x000000ffff187224 */ /* 0x008fe200078e000a */
[----:B------:R-:W-:Y:S01]  /*23c40*/  @!P0 LEA R10, P4, R63, R14, 0x2 ;  /* 0x0000000e3f0a8211 */ /* 0x000fe200078810ff */
[----:B------:R-:W-:-:S02]  /*23c50*/  IMAD.MOV.U32 R58, RZ, RZ, R48 ;  /* 0x000000ffff3a7224 */ /* 0x000fc400078e0030 */
[----:B------:R-:W-:Y:S01]  /*23c60*/  IMAD.MOV.U32 R48, RZ, RZ, R46 ;  /* 0x000000ffff307224 */ /* 0x000fe200078e002e */
[----:B------:R-:W-:Y:S01]  /*23c70*/  MOV R46, R44 ;  /* 0x0000002c002e7202 */ /* 0x000fe20000000f00 */
[----:B------:R-:W-:Y:S01]  /*23c80*/  IMAD.MOV.U32 R44, RZ, RZ, R11 ;  /* 0x000000ffff2c7224 */ /* 0x000fe200078e000b */
[----:B------:R1:W-:Y:S01]  /*23c90*/  @!P3 ST.E.64 desc[UR54][R8.64], R34 ;  /* 0x000000220800b985 */ /* 0x0003e2000c101b36 */
[----:B------:R-:W-:Y:S01]  /*23ca0*/  ISETP.GE.AND P3, PT, R57, UR4, PT ;  /* 0x0000000439007c0c */ /* 0x000fe2000bf66270 */
[----:B0-----:R-:W-:Y:S01]  /*23cb0*/  @!P0 IMAD.MOV.U32 R2, RZ, RZ, R64 ;  /* 0x000000ffff028224 */ /* 0x001fe200078e0040 */
[----:B------:R-:W-:Y:S01]  /*23cc0*/  @!P1 LEA R4, P5, R61, R14, 0x2 ;  /* 0x0000000e3d049211 */ /* 0x000fe200078a10ff */
[----:B------:R-:W-:Y:S01]  /*23cd0*/  @!P0 IMAD.MOV.U32 R3, RZ, RZ, R54 ;  /* 0x000000ffff038224 */ /* 0x000fe200078e0036 */
[-C--:B------:R-:W-:Y:S01]  /*23ce0*/  @!P0 LEA.HI.X R11, R63, R42.reuse, R84, 0x2, P4 ;  /* 0x0000002a3f0b8211 */ /* 0x080fe200020f1454 */
[----:B------:R-:W-:Y:S01]  /*23cf0*/  @!P1 IMAD.MOV.U32 R54, RZ, RZ, R65 ;  /* 0x000000ffff369224 */ /* 0x000fe200078e0041 */
[----:B------:R-:W-:-:S02]  /*23d00*/  @!P1 LEA.HI.X R5, R61, R42, R62, 0x2, P5 ;  /* 0x0000002a3d059211 */ /* 0x000fc400028f143e */
[----:B------:R-:W-:Y:S01]  /*23d10*/  @!P2 LEA R6, P4, R59, R14, 0x2 ;  /* 0x0000000e3b06a211 */ /* 0x000fe200078810ff */
[----:B------:R0:W-:Y:S01]  /*23d20*/  @!P0 ST.E.64 desc[UR54][R10.64], R2 ;  /* 0x000000020a008985 */ /* 0x0001e2000c101b36 */
[----:B------:R-:W-:Y:S02]  /*23d30*/  ISETP.GE.AND P0, PT, R51, UR4, PT ;  /* 0x0000000433007c0c */ /* 0x000fe4000bf06270 */
[----:B------:R-:W-:Y:S01]  /*23d40*/  @!P2 LEA.HI.X R7, R59, R42, R60, 0x2, P4 ;  /* 0x0000002a3b07a211 */ /* 0x000fe200020f143c */
[----:B------:R2:W-:Y:S01]  /*23d50*/  @!P1 ST.E.64 desc[UR54][R4.64], R54 ;  /* 0x0000003604009985 */ /* 0x0005e2000c101b36 */
[----:B------:R-:W-:Y:S02]  /*23d60*/  ISETP.GE.AND P1, PT, R49, UR4, PT ;  /* 0x0000000431007c0c */ /* 0x000fe4000bf26270 */
[C---:B-1----:R-:W-:Y:S02]  /*23d70*/  @!P3 LEA R8, P5, R57.reuse, R14, 0x2 ;  /* 0x0000000e3908b211 */ /* 0x042fe400078a10ff */
[----:B0-----:R-:W-:Y:S01]  /*23d80*/  @!P2 MOV R2, R68 ;  /* 0x000000440002a202 */ /* 0x001fe20000000f00 */
[----:B------:R-:W-:Y:S01]  /*23d90*/  @!P2 IMAD.MOV.U32 R3, RZ, RZ, R66 ;  /* 0x000000ffff03a224 */ /* 0x000fe200078e0042 */
[----:B------:R-:W-:Y:S01]  /*23da0*/  @!P3 LEA.HI.X R9, R57, R42, R58, 0x2, P5 ;  /* 0x0000002a3909b211 */ /* 0x000fe200028f143a */
[----:B------:R-:W-:-:S03]  /*23db0*/  @!P3 IMAD.MOV.U32 R66, RZ, RZ, R122 ;  /* 0x000000ffff42b224 */ /* 0x000fc600078e007a */
[----:B------:R0:W-:Y:S01]  /*23dc0*/  @!P2 ST.E.64 desc[UR54][R6.64], R2 ;  /* 0x000000020600a985 */ /* 0x0001e2000c101b36 */
[----:B------:R-:W-:Y:S02]  /*23dd0*/  ISETP.GE.AND P2, PT, R47, UR4, PT ;  /* 0x000000042f007c0c */ /* 0x000fe4000bf46270 */
[-C--:B------:R-:W-:Y:S01]  /*23de0*/  @!P0 LEA R10, P5, R51, R14.reuse, 0x2 ;  /* 0x0000000e330a8211 */ /* 0x080fe200078a10ff */
[----:B------:R1:W-:Y:S01]  /*23df0*/  @!P3 ST.E.64 desc[UR54][R8.64], R66 ;  /* 0x000000420800b985 */ /* 0x0003e2000c101b36 */
[----:B------:R-:W-:Y:S01]  /*23e00*/  ISETP.GE.AND P4, PT, R45, UR4, PT ;  /* 0x000000042d007c0c */ /* 0x000fe2000bf86270 */
[----:B------:R-:W-:Y:S01]  /*23e10*/  @!P0 IMAD.MOV.U32 R122, RZ, RZ, R125 ;  /* 0x000000ffff7a8224 */ /* 0x000fe200078e007d */
[----:B--2---:R-:W-:Y:S02]  /*23e20*/  @!P1 LEA R4, P3, R49, R14, 0x2 ;  /* 0x0000000e31049211 */ /* 0x004fe400078610ff */
[-C--:B------:R-:W-:Y:S01]  /*23e30*/  @!P0 LEA.HI.X R11, R51, R42.reuse, R56, 0x2, P5 ;  /* 0x0000002a330b8211 */ /* 0x080fe200028f1438 */
[----:B------:R-:W-:Y:S01]  /*23e40*/  @!P1 IMAD.MOV.U32 R125, RZ, RZ, R124 ;  /* 0x000000ffff7d9224 */ /* 0x000fe200078e007c */
[----:B------:R-:W-:Y:S01]  /*23e50*/  @!P1 LEA.HI.X R5, R49, R42, R50, 0x2, P3 ;  /* 0x0000002a31059211 */ /* 0x000fe200018f1432 */
[----:B------:R-:W-:-:S02]  /*23e60*/  @!P1 IMAD.MOV.U32 R124, RZ, RZ, R126 ;  /* 0x000000ffff7c9224 */ /* 0x000fc400078e007e */
[----:B------:R-:W-:Y:S01]  /*23e70*/  @!P0 ST.E.64 desc[UR54][R10.64], R122 ;  /* 0x0000007a0a008985 */ /* 0x000fe2000c101b36 */
[----:B0-----:R-:W-:Y:S02]  /*23e80*/  @!P2 LEA R2, P3, R47, R14, 0x2 ;  /* 0x0000000e2f02a211 */ /* 0x001fe400078610ff */
[----:B------:R-:W-:Y:S01]  /*23e90*/  ISETP.GE.AND P0, PT, R43, UR4, PT ;  /* 0x000000042b007c0c */ /* 0x000fe2000bf06270 */
[----:B------:R-:W-:Y:S01]  /*23ea0*/  @!P2 IMAD.MOV.U32 R126, RZ, RZ, R69 ;  /* 0x000000ffff7ea224 */ /* 0x000fe200078e0045 */
[----:B------:R-:W-:Y:S01]  /*23eb0*/  @!P2 LEA.HI.X R3, R47, R42, R48, 0x2, P3 ;  /* 0x0000002a2f03a211 */ /* 0x000fe200018f1430 */
[----:B------:R-:W-:Y:S01]  /*23ec0*/  @!P1 ST.E.64 desc[UR54][R4.64], R124 ;  /* 0x0000007c04009985 */ /* 0x000fe2000c101b36 */
[----:B------:R-:W-:Y:S02]  /*23ed0*/  ISETP.GE.AND P1, PT, R40, UR4, PT ;  /* 0x0000000428007c0c */ /* 0x000fe4000bf26270 */
[----:B------:R-:W-:Y:S01]  /*23ee0*/  @!P4 LEA R6, P5, R45, R14, 0x2 ;  /* 0x0000000e2d06c211 */ /* 0x000fe200078a10ff */
[----:B------:R0:W-:Y:S01]  /*23ef0*/  @!P2 ST.E.64 desc[UR54][R2.64], R126 ;  /* 0x0000007e0200a985 */ /* 0x0001e2000c101b36 */
[----:B------:R-:W-:-:S02]  /*23f00*/  ISETP.GE.AND P2, PT, R36, UR4, PT ;  /* 0x0000000424007c0c */ /* 0x000fc4000bf46270 */
[----:B------:R-:W-:-:S03]  /*23f10*/  @!P4 LEA.HI.X R7, R45, R42, R46, 0x2, P5 ;  /* 0x0000002a2d07c211 */ /* 0x000fc600028f142e */
[C---:B-1----:R-:W-:Y:S01]  /*23f20*/  @!P0 LEA R8, P3, R43.reuse, R14, 0x2 ;  /* 0x0000000e2b088211 */ /* 0x042fe200078610ff */
[----:B0-----:R-:W-:Y:S01]  /*23f30*/  @!P4 IMAD.MOV.U32 R2, RZ, RZ, R70 ;  /* 0x000000ffff02c224 */ /* 0x001fe200078e0046 */
[----:B------:R-:W-:Y:S01]  /*23f40*/  @!P4 MOV R3, R128 ;  /* 0x000000800003c202 */ /* 0x000fe20000000f00 */
[----:B------:R-:W-:Y:S01]  /*23f50*/  @!P0 IMAD.MOV.U32 R70, RZ, RZ, R73 ;  /* 0x000000ffff468224 */ /* 0x000fe200078e0049 */
[----:B------:R-:W-:-:S03]  /*23f60*/  @!P0 LEA.HI.X R9, R43, R42, R44, 0x2, P3 ;  /* 0x0000002a2b098211 */ /* 0x000fc600018f142c */
[----:B------:R0:W-:Y:S01]  /*23f70*/  @!P4 ST.E.64 desc[UR54][R6.64], R2 ;  /* 0x000000020600c985 */ /* 0x0001e2000c101b36 */
[----:B------:R-:W-:Y:S02]  /*23f80*/  ISETP.GE.AND P4, PT, R28, UR4, PT ;  /* 0x000000041c007c0c */ /* 0x000fe4000bf86270 */
[C---:B------:R-:W-:Y:S01]  /*23f90*/  @!P1 LEA R4, P5, R40.reuse, R14, 0x2 ;  /* 0x0000000e28049211 */ /* 0x040fe200078a10ff */
[----:B------:R-:W-:Y:S01]  /*23fa0*/  @!P1 IMAD.MOV.U32 R73, RZ, RZ, R72 ;  /* 0x000000ffff499224 */ /* 0x000fe200078e0048 */
[----:B------:R-:W-:Y:S01]  /*23fb0*/  ISETP.GE.AND P3, PT, R13, UR4, PT ;  /* 0x000000040d007c0c */ /* 0x000fe2000bf66270 */
[----:B------:R-:W-:Y:S01]  /*23fc0*/  @!P0 ST.E.64 desc[UR54][R8.64], R70 ;  /* 0x0000004608008985 */ /* 0x000fe2000c101b36 */
[----:B------:R-:W-:Y:S01]  /*23fd0*/  @!P1 LEA.HI.X R5, R40, R42, R41, 0x2, P5 ;  /* 0x0000002a28059211 */ /* 0x000fe200028f1429 */
[----:B------:R-:W-:Y:S01]  /*23fe0*/  @!P1 IMAD.MOV.U32 R72, RZ, RZ, R74 ;  /* 0x000000ffff489224 */ /* 0x000fe200078e004a */
[----:B------:R-:W-:-:S04]  /*23ff0*/  @!P2 LEA R10, P0, R36, R14, 0x2 ;  /* 0x0000000e240aa211 */ /* 0x000fc800078010ff */
[----:B------:R1:W-:Y:S01]  /*24000*/  @!P1 ST.E.64 desc[UR54][R4.64], R72 ;  /* 0x0000004804009985 */ /* 0x0003e2000c101b36 */
[----:B------:R-:W-:Y:S02]  /*24010*/  @!P2 LEA.HI.X R11, R36, R42, R37, 0x2, P0 ;  /* 0x0000002a240ba211 */ /* 0x000fe400000f1425 */
[C---:B0-----:R-:W-:Y:S02]  /*24020*/  @!P4 LEA R2, P1, R28.reuse, R14, 0x2 ;  /* 0x0000000e1c02c211 */ /* 0x041fe400078210ff */
[----:B------:R-:W-:Y:S02]  /*24030*/  ISETP.GE.AND P0, PT, R25, UR4, PT ;  /* 0x0000000419007c0c */ /* 0x000fe4000bf06270 */
[----:B------:R-:W-:Y:S02]  /*24040*/  @!P4 LEA.HI.X R3, R28, R42, R29, 0x2, P1 ;  /* 0x0000002a1c03c211 */ /* 0x000fe400008f141d */
[----:B------:R-:W-:Y:S01]  /*24050*/  ISETP.GE.AND P1, PT, R0, UR4, PT ;  /* 0x0000000400007c0c */ /* 0x000fe2000bf26270 */
[----:B------:R-:W-:Y:S01]  /*24060*/  @!P2 IMAD.MOV.U32 R74, RZ, RZ, R77 ;  /* 0x000000ffff4aa224 */ /* 0x000fe200078e004d */
[----:B------:R-:W-:Y:S01]  /*24070*/  @!P3 LEA R6, P5, R13, R14, 0x2 ;  /* 0x0000000e0d06b211 */ /* 0x000fe200078a10ff */
[----:B------:R-:W-:-:S02]  /*24080*/  @!P4 IMAD.MOV.U32 R77, RZ, RZ, R76 ;  /* 0x000000ffff4dc224 */ /* 0x000fc400078e004c */
[----:B------:R-:W-:Y:S01]  /*24090*/  @!P4 IMAD.MOV.U32 R76, RZ, RZ, R78 ;  /* 0x000000ffff4cc224 */ /* 0x000fe200078e004e */
[----:B------:R-:W-:Y:S01]  /*240a0*/  @!P3 LEA.HI.X R7, R13, R42, R27, 0x2, P5 ;  /* 0x0000002a0d07b211 */ /* 0x000fe200028f141b */
[----:B------:R-:W-:Y:S01]  /*240b0*/  VIADD R13, R12, 0xa8 ;  /* 0x000000a80c0d7836 */ /* 0x000fe20000000000 */
[----:B------:R-:W-:Y:S01]  /*240c0*/  @!P3 MOV R78, R81 ;  /* 0x00000051004eb202 */ /* 0x000fe20000000f00 */
[----:B------:R0:W-:Y:S01]  /*240d0*/  @!P2 ST.E.64 desc[UR54][R10.64], R74 ;  /* 0x0000004a0a00a985 */ /* 0x0001e2000c101b36 */
[----:B-1----:R-:W-:Y:S01]  /*240e0*/  @!P0 LEA R4, P2, R25, R14, 0x2 ;  /* 0x0000000e19048211 */ /* 0x002fe200078410ff */
[----:B------:R-:W-:Y:S02]  /*240f0*/  @!P0 IMAD.MOV.U32 R81, RZ, RZ, R80 ;  /* 0x000000ffff518224 */ /* 0x000fe400078e0050 */
[----:B------:R1:W-:Y:S01]  /*24100*/  @!P4 ST.E.64 desc[UR54][R2.64], R76 ;  /* 0x0000004c0200c985 */ /* 0x0003e2000c101b36 */
[----:B------:R-:W-:Y:S01]  /*24110*/  ISETP.GE.AND P4, PT, R20, UR4, PT ;  /* 0x0000000414007c0c */ /* 0x000fe2000bf86270 */
[----:B------:R-:W-:-:S02]  /*24120*/  @!P0 IMAD.MOV.U32 R80, RZ, RZ, R82 ;  /* 0x000000ffff508224 */ /* 0x000fc400078e0052 */
[----:B------:R2:W-:Y:S01]  /*24130*/  @!P3 ST.E.64 desc[UR54][R6.64], R78 ;  /* 0x0000004e0600b985 */ /* 0x0005e2000c101b36 */
[----:B------:R-:W-:Y:S02]  /*24140*/  ISETP.GE.AND P3, PT, R13, UR4, PT ;  /* 0x000000040d007c0c */ /* 0x000fe4000bf66270 */
[----:B------:R-:W-:Y:S02]  /*24150*/  @!P0 LEA.HI.X R5, R25, R42, R26, 0x2, P2 ;  /* 0x0000002a19058211 */ /* 0x000fe400010f141a */
[----:B------:R-:W-:Y:S01]  /*24160*/  @!P1 LEA R8, P2, R0, R14, 0x2 ;  /* 0x0000000e00089211 */ /* 0x000fe200078410ff */
[----:B0-----:R-:W-:Y:S01]  /*24170*/  VIADD R11, R12, 0xb0 ;  /* 0x000000b00c0b7836 */ /* 0x001fe20000000000 */
[----:B------:R-:W-:Y:S01]  /*24180*/  ISETP.GE.AND P5, PT, R15, UR4, PT ;  /* 0x000000040f007c0c */ /* 0x000fe2000bfa6270 */
[----:B------:R-:W-:Y:S01]  /*24190*/  @!P0 ST.E.64 desc[UR54][R4.64], R80 ;  /* 0x0000005004008985 */ /* 0x000fe2000c101b36 */
[----:B------:R-:W-:Y:S01]  /*241a0*/  @!P1 LEA.HI.X R9, R0, R42, R24, 0x2, P2 ;  /* 0x0000002a00099211 */ /* 0x000fe200010f1418 */
[----:B------:R-:W-:Y:S01]  /*241b0*/  @!P1 IMAD.MOV.U32 R82, RZ, RZ, R130 ;  /* 0x000000ffff529224 */ /* 0x000fe200078e0082 */
[----:B------:R-:W-:-:S02]  /*241c0*/  ISETP.GE.AND P0, PT, R11, UR4, PT ;  /* 0x000000040b007c0c */ /* 0x000fc4000bf06270 */
[----:B------:R-:W-:Y:S02]  /*241d0*/  SHF.R.S32.HI R0, RZ, 0x1f, R13 ;  /* 0x0000001fff007819 */ /* 0x000fe4000001140d */
[----:B------:R0:W-:Y:S01]  /*241e0*/  @!P1 ST.E.64 desc[UR54][R8.64], R82 ;  /* 0x0000005208009985 */ /* 0x0001e2000c101b36 */
[-C--:B-1----:R-:W-:Y:S02]  /*241f0*/  @!P4 LEA R2, P1, R20, R14.reuse, 0x2 ;  /* 0x0000000e1402c211 */ /* 0x082fe400078210ff */
[----:B--2---:R-:W-:Y:S01]  /*24200*/  @!P3 LEA R6, P2, R13, R14, 0x2 ;  /* 0x0000000e0d06b211 */ /* 0x004fe200078410ff */
[----:B------:R-:W-:-:S03]  /*24210*/  @!P4 IMAD.MOV.U32 R128, RZ, RZ, R131 ;  /* 0x000000ffff80c224 */ /* 0x000fc600078e0083 */
[----:B------:R-:W-:Y:S02]  /*24220*/  @!P3 LEA.HI.X R7, R13, R42, R0, 0x2, P2 ;  /* 0x0000002a0d07b211 */ /* 0x000fe400010f1400 */
[----:B------:R-:W-:Y:S02]  /*24230*/  SHF.R.S32.HI R13, RZ, 0x1f, R15 ;  /* 0x0000001fff0d7819 */ /* 0x000fe4000001140f */
[----:B------:R-:W-:Y:S02]  /*24240*/  SHF.R.S32.HI R0, RZ, 0x1f, R11 ;  /* 0x0000001fff007819 */ /* 0x000fe4000001140b */
[----:B------:R-:W-:Y:S01]  /*24250*/  @!P0 LEA R10, P2, R11, R14, 0x2 ;  /* 0x0000000e0b0a8211 */ /* 0x000fe200078410ff */
[----:B0-----:R-:W-:-:S03]  /*24260*/  VIADD R9, R12, 0xb8 ;  /* 0x000000b80c097836 */ /* 0x001fc60000000000 */
[-C--:B------:R-:W-:Y:S02]  /*24270*/  @!P0 LEA.HI.X R11, R11, R42.reuse, R0, 0x2, P2 ;  /* 0x0000002a0b0b8211 */ /* 0x080fe400010f1400 */
[----:B----4-:R-:W-:Y:S02]  /*24280*/  @!P4 LEA.HI.X R3, R20, R42, R21, 0x2, P1 ;  /* 0x0000002a1403c211 */ /* 0x010fe400008f1415 */
[----:B------:R-:W-:-:S03]  /*24290*/  @!P5 LEA R4, P1, R15, R14, 0x2 ;  /* 0x0000000e0f04d211 */ /* 0x000fc600078210ff */
[----:B------:R0:W-:Y:S01]  /*242a0*/  @!P4 ST.E.64 desc[UR54][R2.64], R128 ;  /* 0x000000800200c985 */ /* 0x0001e2000c101b36 */
[----:B------:R-:W-:Y:S01]  /*242b0*/  @!P5 LEA.HI.X R5, R15, R42, R13, 0x2, P1 ;  /* 0x0000002a0f05d211 */ /* 0x000fe200008f140d */
[----:B0-----:R-:W-:Y:S02]  /*242c0*/  @!P5 IMAD.MOV.U32 R2, RZ, RZ, R134 ;  /* 0x000000ffff02d224 */ /* 0x001fe400078e0086 */
[----:B------:R-:W-:Y:S01]  /*242d0*/  @!P5 IMAD.MOV.U32 R3, RZ, RZ, R132 ;  /* 0x000000ffff03d224 */ /* 0x000fe200078e0084 */
[----:B------:R-:W-:-:S04]  /*242e0*/  @!P3 MOV R132, R135 ;  /* 0x000000870084b202 */ /* 0x000fc80000000f00 */
[----:B------:R0:W-:Y:S04]  /*242f0*/  @!P5 ST.E.64 desc[UR54][R4.64], R2 ;  /* 0x000000020400d985 */ /* 0x0001e8000c101b36 */
[----:B------:R0:W-:Y:S04]  /*24300*/  @!P3 ST.E.64 desc[UR54][R6.64], R132 ;  /* 0x000000840600b985 */ /* 0x0001e8000c101b36 */
[----:B------:R0:W-:Y:S01]  /*24310*/  @!P0 ST.E.64 desc[UR54][R10.64], R92 ;  /* 0x0000005c0a008985 */ /* 0x0001e2000c101b36 */
[----:B------:R-:W-:-:S13]  /*24320*/  ISETP.GE.AND P0, PT, R9, UR4, PT ;  /* 0x0000000409007c0c */ /* 0x000fda000bf06270 */
[----:B0-----:R-:W-:Y:S05]  /*24330*/  @P0 BRA `(.L_x_514) ;  /* 0x0000000c00940947 */ /* 0x001fea0003800000 */
[----:B------:R-:W-:Y:S02]  /*24340*/  LEA R14, P0, R9, R14, 0x2 ;  /* 0x0000000e090e7211 */ /* 0x000fe400078010ff */
[----:B------:R-:W-:-:S04]  /*24350*/  SHF.R.S32.HI R0, RZ, 0x1f, R9 ;  /* 0x0000001fff007819 */ /* 0x000fc80000011409 */
[----:B------:R-:W-:-:S05]  /*24360*/  LEA.HI.X R15, R9, R42, R0, 0x2, P0 ;  /* 0x0000002a090f7211 */ /* 0x000fca00000f1400 */
[----:B------:R0:W-:Y:S01]  /*24370*/  ST.E.64 desc[UR54][R14.64], R94 ;  /* 0x0000005e0e007985 */ /* 0x0001e2000c101b36 */
[----:B------:R-:W-:Y:S05]  /*24380*/  BRA `(.L_x_514) ;  /* 0x0000000c00807947 */ /* 0x000fea0003800000 */
.L_x_500:
[----:B------:R-:W2:Y:S01]  /*24390*/  LDL.LU R4, [R1+0x8] ;  /* 0x0000080001047983 */ /* 0x000ea20000300800 */
[----:B------:R-:W-:Y:S01]  /*243a0*/  ULDC.64 UR6, c[0x0][0xc08] ;  /* 0x0003020000067ab9 */ /* 0x000fe20000000a00 */
[----:B------:R-:W-:Y:S02]  /*243b0*/  ULDC.64 UR4, c[0x0][0xc00] ;  /* 0x0003000000047ab9 */ /* 0x000fe40000000a00 */
[----:B------:R-:W3:Y:S01]  /*243c0*/  LDL.LU R0, [R1+0xc] ;  /* 0x00000c0001007983 */ /* 0x000ee20000300800 */
[----:B------:R-:W-:Y:S01]  /*243d0*/  ISETP.NE.U32.AND P1, PT, RZ, UR6, PT ;  /* 0x00000006ff007c0c */ /* 0x000fe2000bf25070 */
[----:B------:R-:W-:Y:S01]  /*243e0*/  IMAD.MOV.U32 R13, RZ, RZ, RZ ;  /* 0x000000ffff0d7224 */ /* 0x000fe200078e00ff */
[----:B------:R-:W-:Y:S02]  /*243f0*/  ISETP.NE.U32.AND P0, PT, RZ, UR4, PT ;  /* 0x00000004ff007c0c */ /* 0x000fe4000bf05070 */
[----:B------:R-:W-:Y:S02]  /*24400*/  ISETP.NE.AND.EX P1, PT, RZ, UR7, PT, P1 ;  /* 0x00000007ff007c0c */ /* 0x000fe4000bf25310 */
[----:B------:R-:W-:Y:S01]  /*24410*/  ISETP.NE.AND.EX P0, PT, RZ, UR5, PT, P0 ;  /* 0x00000005ff007c0c */ /* 0x000fe2000bf05300 */
[----:B------:R-:W1:Y:S01]  /*24420*/  S2R R28, SR_TID.X ;  /* 0x00000000001c7919 */ /* 0x000e620000002100 */
[----:B--2---:R-:W-:Y:S01]  /*24430*/  IADD3 R2, P2, R4, UR4, RZ ;  /* 0x0000000404027c10 */ /* 0x004fe2000ff5e0ff */
[----:B------:R-:W-:-:S03]  /*24440*/  ULDC UR4, c[0x0][0xa88] ;  /* 0x0002a20000047ab9 */ /* 0x000fc60000000800 */
[----:B---3--:R-:W-:-:S05]  /*24450*/  IADD3.X R3, R0, UR5, RZ, P2, !PT ;  /* 0x0000000500037c10 */ /* 0x008fca00097fe4ff */
[----:B------:R-:W-:Y:S01]  /*24460*/  @P1 IADD3 R4, P2, R4, UR6, RZ ;  /* 0x0000000604041c10 */ /* 0x000fe2000ff5e0ff */
[----:B------:R-:W-:Y:S01]  /*24470*/  IMAD.U32 R20, RZ, RZ, UR4 ;  /* 0x00000004ff147e24 */ /* 0x000fe2000f8e00ff */
[----:B------:R2:W5:Y:S02]  /*24480*/  @P0 LDG.E R13, desc[UR54][R2.64] ;  /* 0x00000036020d0981 */ /* 0x000564000c1e1900 */
[----:B------:R-:W-:-:S05]  /*24490*/  @P1 IADD3.X R5, R0, UR7, RZ, P2, !PT ;  /* 0x0000000700051c10 */ /* 0x000fca00097fe4ff */
[----:B------:R2:W5:Y:S01]  /*244a0*/  @P1 LDG.E R20, desc[UR54][R4.64] ;  /* 0x0000003604141981 */ /* 0x000562000c1e1900 */
[----:B-1----:R-:W-:Y:S01]  /*244b0*/  VIADD R0, R28, 0xffffff80 ;  /* 0xffffff801c007836 */ /* 0x002fe20000000000 */
[----:B------:R-:W-:-:S04]  /*244c0*/  ISETP.GT.AND P2, PT, R165, 0x1, PT ;  /* 0x00000001a500780c */ /* 0x000fc80003f44270 */
[----:B------:R-:W-:Y:S01]  /*244d0*/  ISETP.GT.AND P3, PT, R0, 0x7f, PT ;  /* 0x0000007f0000780c */ /* 0x000fe20003f64270 */
[----:B------:R-:W-:-:S12]  /*244e0*/  @P1 BRA `(.L_x_519) ;  /* 0x0000000000101947 */ /* 0x000fd80003800000 */
[----:B------:R-:W-:Y:S05]  /*244f0*/  @!P0 BRA `(.L_x_519) ;  /* 0x00000000000c8947 */ /* 0x000fea0003800000 */
[----:B--2---:R-:W2:Y:S04]  /*24500*/  LDG.E R5, desc[UR54][R2.64] ;  /* 0x0000003602057981 */ /* 0x004ea8000c1e1900 */
[----:B-----5:R-:W2:Y:S02]  /*24510*/  LDG.E R20, desc[UR54][R2.64+0x4] ;  /* 0x0000043602147981 */ /* 0x020ea4000c1e1900 */
[----:B--2---:R-:W-:-:S07]  /*24520*/  IMAD.IADD R20, R20, 0x1, -R5 ;  /* 0x0000000114147824 */ /* 0x004fce00078e0a05 */
.L_x_519:
[----:B------:R-:W3:Y:S01]  /*24530*/  LDL.LU R0, [R1+0x14] ;  /* 0x0000140001007983 */ /* 0x000ee20000300800 */
[----:B------:R-:W-:Y:S01]  /*24540*/  BSSY B1, `(.L_x_520) ;  /* 0x0000038000017945 */ /* 0x000fe20003800000 */
[----:B------:R-:W-:Y:S02]  /*24550*/  SEL R237, R237, RZ, !P0 ;  /* 0x000000ffeded7207 */ /* 0x000fe40004000000 */
[----:B-----5:R-:W-:Y:S02]  /*24560*/  SHF.R.S32.HI R12, RZ, 0x1f, R13 ;  /* 0x0000001fff0c7819 */ /* 0x020fe4000001140d */
[----:B---3--:R-:W-:Y:S01]  /*24570*/  SEL R14, R0, RZ, !P0 ;  /* 0x000000ff000e7207 */ /* 0x008fe20004000000 */
[----:B------:R-:W-:Y:S06]  /*24580*/  @P3 BRA `(.L_x_521) ;  /* 0x0000000000cc3947 */ /* 0x000fec0003800000 */
[----:B------:R-:W3:Y:S01]  /*24590*/  LDL R0, [R1+0x18] ;  /* 0x0000180001007983 */ /* 0x000ee20000100800 */
[----:B------:R-:W2:Y:S02]  /*245a0*/  LDC R25, c[0x0][0xbe8] ;  /* 0x0002fa00ff197b82 */ /* 0x000ea40000000800 */
[----:B--2---:R-:W-:Y:S02]  /*245b0*/  IMAD R2, R20, R25, RZ ;  /* 0x0000001914027224 */ /* 0x004fe400078e02ff */
[----:B---3--:R-:W-:-:S04]  /*245c0*/  IMAD R0, R0, 0x80, R28 ;  /* 0x0000008000007824 */ /* 0x008fc800078e021c */
[----:B------:R-:W-:-:S05]  /*245d0*/  VIADD R21, R0, 0xffffff80 ;  /* 0xffffff8000157836 */ /* 0x000fca0000000000 */
[----:B------:R-:W-:-:S13]  /*245e0*/  ISETP.GE.AND P0, PT, R21, R2, PT ;  /* 0x000000021500720c */ /* 0x000fda0003f06270 */
[----:B------:R-:W-:Y:S05]  /*245f0*/  @P0 BRA `(.L_x_521) ;  /* 0x0000000000b00947 */ /* 0x000fea0003800000 */
[----:B------:R-:W2:Y:S01]  /*24600*/  LDL.LU R30, [R1+0x24] ;  /* 0x00002400011e7983 */ /* 0x000ea20000300800 */
[----:B------:R-:W-:Y:S01]  /*24610*/  ISETP.GT.AND P3, PT, R165, 0x1, PT ;  /* 0x00000001a500780c */ /* 0x000fe20003f64270 */
[----:B------:R-:W1:Y:S01]  /*24620*/  LDC.64 R26, c[0x0][0xba8] ;  /* 0x0002ea00ff1a7b82 */ /* 0x000e620000000a00 */
[----:B------:R-:W-:Y:S01]  /*24630*/  MOV R0, 0x9b8 ;  /* 0x000009b800007802 */ /* 0x000fe20000000f00 */
[----:B------:R-:W-:Y:S01]  /*24640*/  IMAD.MOV.U32 R15, RZ, RZ, R21 ;  /* 0x000000ffff0f7224 */ /* 0x000fe200078e0015 */
[----:B------:R-:W-:Y:S02]  /*24650*/  ISETP.NE.AND P0, PT, R25, 0x1, PT ;  /* 0x000000011900780c */ /* 0x000fe40003f05270 */
[----:B------:R-:W-:-:S04]  /*24660*/  SEL R24, R0, 0x978, P3 ;  /* 0x0000097800187807 */ /* 0x000fc80001800000 */
[----:B------:R-:W3:Y:S08]  /*24670*/  LDC.64 R6, c[0x0][R24+0x220] ;  /* 0x0000880018067b82 */ /* 0x000ef00000000a00 */
[----:B------:R-:W4:Y:S08]  /*24680*/  LDC.64 R2, c[0x0][R24+0x218] ;  /* 0x0000860018027b82 */ /* 0x000f300000000a00 */
[----:B------:R-:W5:Y:S08]  /*24690*/  LDC.64 R8, c[0x0][R24+0x228] ;  /* 0x00008a0018087b82 */ /* 0x000f700000000a00 */
[----:B------:R-:W0:Y:S08]  /*246a0*/  LDC.64 R4, c[0x0][R24+0x210] ;  /* 0x0000840018047b82 */ /* 0x000e300000000a00 */
[----:B------:R-:W4:Y:S08]  /*246b0*/  @P0 LDC R0, c[0x0][0xbec] ;  /* 0x0002fb00ff000b82 */ /* 0x000f300000000800 */
[----:B------:R-:W5:Y:S01]  /*246c0*/  @P0 LDC R31, c[0x0][0xbf0] ;  /* 0x0002fc00ff1f0b82 */ /* 0x000f620000000800 */
[----:B---3--:R-:W-:-:S07]  /*246d0*/  IMAD R7, R7, R237, RZ ;  /* 0x000000ed07077224 */ /* 0x008fce00078e02ff */
[----:B-1----:R-:W1:Y:S01]  /*246e0*/  @!P3 LDC R26, c[0x0][0xb50] ;  /* 0x0002d400ff1abb82 */ /* 0x002e620000000800 */
[----:B------:R-:W-:Y:S02]  /*246f0*/  IMAD R7, R6, R14, R7 ;  /* 0x0000000e06077224 */ /* 0x000fe400078e0207 */
[----:B----4-:R-:W-:-:S05]  /*24700*/  @P0 IMAD.HI.U32 R0, R21, R0, RZ ;  /* 0x0000000015000227 */ /* 0x010fca00078e00ff */
[----:B------:R-:W3:Y:S01]  /*24710*/  @!P3 LDC R27, c[0x0][0xb54] ;  /* 0x0002d500ff1bbb82 */ /* 0x000ee20000000800 */
[-C--:B------:R-:W-:Y:S02]  /*24720*/  IMAD R29, R3, R235.reuse, RZ ;  /* 0x000000eb031d7224 */ /* 0x080fe400078e02ff */
[----:B------:R-:W-:Y:S01]  /*24730*/  IMAD.WIDE.U32 R10, R2, R235, RZ ;  /* 0x000000eb020a7225 */ /* 0x000fe200078e00ff */
[----:B-----5:R-:W-:-:S03]  /*24740*/  @P0 SHF.R.U32.HI R15, RZ, R31, R0 ;  /* 0x0000001fff0f0219 */ /* 0x020fc60000011600 */
[----:B------:R-:W-:-:S04]  /*24750*/  IMAD.WIDE.U32 R2, R6, R237, RZ ;  /* 0x000000ed06027225 */ /* 0x000fc800078e00ff */
[----:B------:R-:W-:Y:S01]  /*24760*/  IMAD.IADD R11, R29, 0x1, R11 ;  /* 0x000000011d0b7824 */ /* 0x000fe200078e020b */
[----:B------:R-:W-:Y:S01]  /*24770*/  IADD3 R10, P0, P1, R2, R10, R13 ;  /* 0x0000000a020a7210 */ /* 0x000fe2000791e00d */
[----:B------:R-:W-:Y:S02]  /*24780*/  IMAD.MOV R0, RZ, RZ, -R15 ;  /* 0x000000ffff007224 */ /* 0x000fe400078e0a0f */
[----:B------:R-:W-:Y:S02]  /*24790*/  IMAD.IADD R6, R3, 0x1, R7 ;  /* 0x0000000103067824 */ /* 0x000fe400078e0207 */
[----:B------:R-:W-:-:S03]  /*247a0*/  IMAD R7, R25, R0, R21 ;  /* 0x0000000019077224 */ /* 0x000fc600078e0215 */
[----:B------:R-:W-:Y:S02]  /*247b0*/  IADD3.X R0, R6, R11, R12, P0, P1 ;  /* 0x0000000b06007210 */ /* 0x000fe400007e240c */
[----:B--2---:R-:W-:-:S05]  /*247c0*/  SEL R31, R30, RZ, P3 ;  /* 0x000000ff1e1f7207 */ /* 0x004fca0001800000 */
[----:B------:R-:W-:-:S04]  /*247d0*/  IMAD.WIDE.U32 R2, R8, R31, RZ ;  /* 0x0000001f08027225 */ /* 0x000fc800078e00ff */
[----:B------:R-:W-:Y:S01]  /*247e0*/  IMAD R9, R9, R31, RZ ;  /* 0x0000001f09097224 */ /* 0x000fe200078e02ff */
[----:B------:R-:W-:Y:S02]  /*247f0*/  IADD3 R2, P0, P1, R15, R10, R2 ;  /* 0x0000000a0f027210 */ /* 0x000fe4000791e002 */
[----:B------:R-:W-:Y:S01]  /*24800*/  SHF.R.S32.HI R15, RZ, 0x1f, R15 ;  /* 0x0000001fff0f7819 */ /* 0x000fe2000001140f */
[----:B------:R-:W-:Y:S01]  /*24810*/  IMAD.IADD R3, R9, 0x1, R3 ;  /* 0x0000000109037824 */ /* 0x000fe200078e0203 */
[----:B------:R-:W-:-:S04]  /*24820*/  SHF.R.S32.HI R9, RZ, 0x1f, R7 ;  /* 0x0000001fff097819 */ /* 0x000fc80000011407 */
[----:B------:R-:W-:Y:S01]  /*24830*/  IADD3.X R3, R15, R0, R3, P0, P1 ;  /* 0x000000000f037210 */ /* 0x000fe200007e2403 */
[----:B0-----:R-:W-:-:S04]  /*24840*/  IMAD R0, R5, R7, RZ ;  /* 0x0000000705007224 */ /* 0x001fc800078e02ff */
[C---:B------:R-:W-:Y:S02]  /*24850*/  IMAD R9, R4.reuse, R9, R0 ;  /* 0x0000000904097224 */ /* 0x040fe400078e0200 */
[----:B------:R-:W-:-:S04]  /*24860*/  IMAD.WIDE.U32 R2, R4, R7, R2 ;  /* 0x0000000704027225 */ /* 0x000fc800078e0002 */
[----:B------:R-:W-:Y:S01]  /*24870*/  IMAD.IADD R0, R3, 0x1, R9 ;  /* 0x0000000103007824 */ /* 0x000fe200078e0209 */
[----:B-1----:R-:W-:Y:S01]  /*24880*/  LEA R4, P0, R2, R26, 0x2 ;  /* 0x0000001a02047211 */ /* 0x002fe200078010ff */
[----:B------:R-:W-:-:S03]  /*24890*/  IMAD.MOV.U32 R3, RZ, RZ, -0x800000 ;  /* 0xff800000ff037424 */ /* 0x000fc600078e00ff */
[----:B---3--:R-:W-:-:S05]  /*248a0*/  LEA.HI.X R5, R2, R27, R0, 0x2, P0 ;  /* 0x0000001b02057211 */ /* 0x008fca00000f1400 */
[----:B------:R1:W-:Y:S04]  /*248b0*/  STG.E desc[UR54][R4.64], R3 ;  /* 0x0000000304007986 */ /* 0x0003e8000c101936 */
.L_x_521:
[----:B------:R-:W-:Y:S05]  /*248c0*/  BSYNC B1 ;  /* 0x0000000000017941 */ /* 0x000fea0003800000 */
.L_x_520:
[----:B------:R-:W-:Y:S05]  /*248d0*/  @P2 BRA `(.L_x_514) ;  /* 0x00000008002c2947 */ /* 0x000fea0003800000 */
[----:B------:R-:W3:Y:S01]  /*248e0*/  LDL R26, [R1+0x18] ;  /* 0x00001800011a7983 */ /* 0x000ee20000100800 */
[----:B------:R-:W4:Y:S01]  /*248f0*/  LDC R21, c[0x0][0xbe8] ;  /* 0x0002fa00ff157b82 */ /* 0x000f220000000800 */
[----:B-12---:R-:W-:Y:S01]  /*24900*/  IADD3 R4, R28, -0x80, RZ ;  /* 0xffffff801c047810 */ /* 0x006fe20007ffe0ff */
[----:B------:R-:W-:Y:S01]  /*24910*/  ULDC.64 UR4, c[0x0][0xaa0] ;  /* 0x0002a80000047ab9 */ /* 0x000fe20000000a00 */
[----:B------:R-:W-:Y:S01]  /*24920*/  ULDC.64 UR6, c[0x0][0xaf0] ;  /* 0x0002bc0000067ab9 */ /* 0x000fe20000000a00 */
[----:B------:R-:W-:Y:S01]  /*24930*/  IMAD R0, R12, UR4, RZ ;  /* 0x000000040c007c24 */ /* 0x000fe2000f8e02ff */
[----:B------:R-:W-:-:S03]  /*24940*/  SHF.R.S32.HI R3, RZ, 0x1f, R4 ;  /* 0x0000001fff037819 */ /* 0x000fc60000011404 */
[----:B------:R-:W-:Y:S01]  /*24950*/  IMAD R5, R13, UR5, R0 ;  /* 0x000000050d057c24 */ /* 0x000fe2000f8e0200 */
[----:B------:R-:W-:Y:S01]  /*24960*/  LEA.HI R7, R3, R4, RZ, 0x3 ;  /* 0x0000000403077211 */ /* 0x000fe200078f18ff */
[----:B------:R-:W-:Y:S01]  /*24970*/  IMAD.WIDE.U32 R2, R13, UR4, RZ ;  /* 0x000000040d027c25 */ /* 0x000fe2000f8e00ff */
[----:B------:R-:W-:Y:S02]  /*24980*/  ULDC.64 UR4, c[0x0][0xae8] ;  /* 0x0002ba0000047ab9 */ /* 0x000fe40000000a00 */
[----:B------:R-:W-:Y:S01]  /*24990*/  LOP3.LUT R9, R7, 0xfffffff8, RZ, 0xc0, !PT ;  /* 0xfffffff807097812 */ /* 0x000fe200078ec0ff */
[----:B------:R-:W-:Y:S01]  /*249a0*/  IMAD.IADD R3, R3, 0x1, R5 ;  /* 0x0000000103037824 */ /* 0x000fe200078e0205 */
[----:B------:R-:W-:-:S03]  /*249b0*/  SHF.R.S32.HI R8, RZ, 0x3, R7 ;  /* 0x00000003ff087819 */ /* 0x000fc60000011407 */
[----:B------:R-:W-:Y:S02]  /*249c0*/  IMAD.IADD R13, R4, 0x1, -R9 ;  /* 0x00000001040d7824 */ /* 0x000fe400078e0a09 */
[----:B------:R-:W-:Y:S01]  /*249d0*/  IMAD.WIDE.U32 R2, R235, UR4, R2 ;  /* 0x00000004eb027c25 */ /* 0x000fe2000f8e0002 */
[----:B----4-:R-:W-:-:S03]  /*249e0*/  ISETP.NE.AND P0, PT, R21, 0x1, PT ;  /* 0x000000011500780c */ /* 0x010fc60003f05270 */
[----:B------:R-:W-:Y:S02]  /*249f0*/  IMAD R0, R13, 0x20, R8 ;  /* 0x000000200d007824 */ /* 0x000fe400078e0208 */
[----:B------:R-:W-:Y:S01]  /*24a00*/  IMAD R3, R235, UR5, R3 ;  /* 0x00000005eb037c24 */ /* 0x000fe2000f8e0203 */
[----:B------:R-:W-:Y:S01]  /*24a10*/  ULDC.64 UR4, c[0x0][0xae0] ;  /* 0x0002b80000047ab9 */ /* 0x000fe20000000a00 */
[----:B------:R-:W-:Y:S02]  /*24a20*/  IMAD R4, R14, UR6, RZ ;  /* 0x000000060e047c24 */ /* 0x000fe4000f8e02ff */
[----:B------:R-:W-:-:S04]  /*24a30*/  IMAD.WIDE.U32 R2, R237, UR6, R2 ;  /* 0x00000006ed027c25 */ /* 0x000fc8000f8e0002 */
[----:B------:R-:W-:Y:S01]  /*24a40*/  IMAD R7, R237, UR7, R4 ;  /* 0x00000007ed077c24 */ /* 0x000fe2000f8e0204 */
[----:B------:R-:W1:Y:S03]  /*24a50*/  @P0 LDC R6, c[0x0][0xbec] ;  /* 0x0002fb00ff060b82 */ /* 0x000e660000000800 */
[----:B------:R-:W-:-:S05]  /*24a60*/  IMAD.IADD R3, R3, 0x1, R7 ;  /* 0x0000000103037824 */ /* 0x000fca00078e0207 */
[----:B------:R-:W2:Y:S01]  /*24a70*/  @P0 LDC R11, c[0x0][0xbf0] ;  /* 0x0002fc00ff0b0b82 */ /* 0x000ea20000000800 */
[----:B---3--:R-:W-:-:S04]  /*24a80*/  IMAD R9, R26, 0x80, R0 ;  /* 0x000000801a097824 */ /* 0x008fc800078e0200 */
[----:B-1----:R-:W-:-:S04]  /*24a90*/  @P0 IMAD.HI.U32 R0, R9, R6, RZ ;  /* 0x0000000609000227 */ /* 0x002fc800078e00ff */
[----:B------:R-:W-:Y:S01]  /*24aa0*/  IMAD.MOV.U32 R5, RZ, RZ, R9 ;  /* 0x000000ffff057224 */ /* 0x000fe200078e0009 */
[----:B--2---:R-:W-:-:S04]  /*24ab0*/  @P0 SHF.R.U32.HI R5, RZ, R11, R0 ;  /* 0x0000000bff050219 */ /* 0x004fc80000011600 */
[--C-:B------:R-:W-:Y:S01]  /*24ac0*/  SHF.R.S32.HI R0, RZ, 0x1f, R5.reuse ;  /* 0x0000001fff007819 */ /* 0x100fe20000011405 */
[----:B------:R-:W-:Y:S02]  /*24ad0*/  IMAD.MOV R4, RZ, RZ, -R5 ;  /* 0x000000ffff047224 */ /* 0x000fe400078e0a05 */
[----:B------:R-:W-:-:S04]  /*24ae0*/  IMAD.WIDE.U32 R2, R5, UR4, R2 ;  /* 0x0000000405027c25 */ /* 0x000fc8000f8e0002 */
[----:B------:R-:W-:Y:S02]  /*24af0*/  IMAD R0, R0, UR4, RZ ;  /* 0x0000000400007c24 */ /* 0x000fe4000f8e02ff */
[----:B------:R-:W-:Y:S02]  /*24b00*/  IMAD R7, R21, R4, R9 ;  /* 0x0000000415077224 */ /* 0x000fe400078e0209 */
[----:B------:R-:W-:Y:S01]  /*24b10*/  IMAD R5, R5, UR5, R0 ;  /* 0x0000000505057c24 */ /* 0x000fe2000f8e0200 */
[----:B------:R-:W-:Y:S02]  /*24b20*/  ULDC.64 UR4, c[0x0][0xad8] ;  /* 0x0002b60000047ab9 */ /* 0x000fe40000000a00 */
[----:B------:R-:W-:Y:S02]  /*24b30*/  SHF.R.S32.HI R0, RZ, 0x1f, R7 ;  /* 0x0000001fff007819 */ /* 0x000fe40000011407 */
[----:B------:R-:W-:-:S03]  /*24b40*/  IADD3 R3, R3, R5, RZ ;  /* 0x0000000503037210 */ /* 0x000fc60007ffe0ff */
[----:B------:R-:W-:Y:S02]  /*24b50*/  IMAD R0, R0, UR4, RZ ;  /* 0x0000000400007c24 */ /* 0x000fe4000f8e02ff */
[----:B------:R-:W-:-:S04]  /*24b60*/  IMAD.WIDE.U32 R4, R7, UR4, R2 ;  /* 0x0000000407047c25 */ /* 0x000fc8000f8e0002 */
[----:B------:R-:W-:Y:S01]  /*24b70*/  IMAD R9, R7, UR5, R0 ;  /* 0x0000000507097c24 */ /* 0x000fe2000f8e0200 */
[----:B------:R-:W-:Y:S01]  /*24b80*/  ULDC.64 UR4, c[0x0][0xa80] ;  /* 0x0002a00000047ab9 */ /* 0x000fe20000000a00 */
[----:B------:R-:W-:Y:S01]  /*24b90*/  IMAD.SHL.U32 R7, R13, 0x8, RZ ;  /* 0x000000080d077824 */ /* 0x000fe200078e00ff */
[C---:B------:R-:W-:Y:S01]  /*24ba0*/  LEA R2, P0, R4.reuse, UR4, 0x1 ;  /* 0x0000000404027c11 */ /* 0x040fe2000f8008ff */
[----:B------:R-:W-:Y:S01]  /*24bb0*/  IMAD.IADD R3, R5, 0x1, R9 ;  /* 0x0000000105037824 */ /* 0x000fe200078e0209 */
[----:B------:R-:W-:Y:S01]  /*24bc0*/  UMOV UR4, 0xffffffff ;  /* 0xffffffff00047882 */ /* 0x000fe20000000000 */
[C---:B------:R-:W-:Y:S01]  /*24bd0*/  VIADD R9, R7.reuse, 0x80 ;  /* 0x0000008007097836 */ /* 0x040fe20000000000 */
[----:B------:R-:W-:Y:S01]  /*24be0*/  SHF.R.S32.HI R25, RZ, 0x1f, R7 ;  /* 0x0000001fff197819 */ /* 0x000fe20000011407 */
[----:B------:R-:W-:Y:S01]  /*24bf0*/  VIADD R5, R7, 0x40 ;  /* 0x0000004007057836 */ /* 0x000fe20000000000 */
[----:B------:R-:W-:Y:S02]  /*24c00*/  LEA.HI.X R3, R4, UR5, R3, 0x1, P0 ;  /* 0x0000000504037c11 */ /* 0x000fe400080f0c03 */
[----:B------:R-:W-:-:S02]  /*24c10*/  SHF.R.S32.HI R10, RZ, 0x1f, R9 ;  /* 0x0000001fff0a7819 */ /* 0x000fc40000011409 */
[----:B------:R-:W-:Y:S01]  /*24c20*/  SHF.R.S32.HI R24, RZ, 0x1f, R5 ;  /* 0x0000001fff187819 */ /* 0x000fe20000011405 */
[----:B------:R-:W-:Y:S06]  /*24c30*/  BRA.DIV UR4, `(.L_x_522) ;  /* 0x000000ba04707947 */ /* 0x000fec000b800000 */
[----:B------:R1:W2:Y:S04]  /*24c40*/  SHFL.IDX PT, R0, R3, RZ, 0x181f ;  /* 0x00181fff03007589 */ /* 0x0002a800000e0000 */
[----:B------:R1:W3:Y:S02]  /*24c50*/  SHFL.IDX PT, R14, R2, RZ, 0x181f ;  /* 0x00181fff020e7589 */ /* 0x0002e400000e0000 */
.L_x_815:
[----:B------:R-:W-:Y:S01]  /*24c60*/  IMAD R21, R20, R21, RZ ;  /* 0x0000001514157224 */ /* 0x000fe200078e02ff */
[----:B------:R-:W-:Y:S01]  /*24c70*/  BSSY B1, `(.L_x_523) ;  /* 0x0000011000017945 */ /* 0x000fe20003800000 */
[----:B------:R-:W-:-:S05]  /*24c80*/  IMAD R6, R26, 0x80, R8 ;  /* 0x000000801a067824 */ /* 0x000fca00078e0208 */
[----:B------:R-:W-:-:S13]  /*24c90*/  ISETP.GE.AND P0, PT, R6, R21, PT ;  /* 0x000000150600720c */ /* 0x000fda0003f06270 */
[----:B------:R-:W-:Y:S05]  /*24ca0*/  @P0 BRA `(.L_x_524) ;  /* 0x0000000000340947 */ /* 0x000fea0003800000 */
[----:B------:R-:W-:Y:S02]  /*24cb0*/  ULDC UR4, c[0x0][0xac8] ;  /* 0x0002b20000047ab9 */ /* 0x000fe40000000800 */
[----:B------:R-:W-:Y:S02]  /*24cc0*/  ISETP.GE.AND P3, PT, R7, UR4, PT ;  /* 0x0000000407007c0c */ /* 0x000fe4000bf66270 */
[----:B------:R-:W-:Y:S02]  /*24cd0*/  ISETP.GE.AND P4, PT, R5, UR4, PT ;  /* 0x0000000405007c0c */ /* 0x000fe4000bf86270 */
[----:B------:R-:W-:-:S09]  /*24ce0*/  ISETP.GE.AND P5, PT, R9, UR4, PT ;  /* 0x0000000409007c0c */ /* 0x000fd2000bfa6270 */
[-C--:B---3--:R-:W-:Y:S02]  /*24cf0*/  @!P3 LEA R12, P0, R7, R14.reuse, 0x1 ;  /* 0x0000000e070cb211 */ /* 0x088fe400078008ff */
[-C--:B------:R-:W-:Y:S02]  /*24d00*/  @!P4 LEA R26, P1, R5, R14.reuse, 0x1 ;  /* 0x0000000e051ac211 */ /* 0x080fe400078208ff */
[----:B------:R-:W-:Y:S02]  /*24d10*/  @!P5 LEA R14, P2, R9, R14, 0x1 ;  /* 0x0000000e090ed211 */ /* 0x000fe400078408ff */
[-C--:B--2---:R-:W-:Y:S02]  /*24d20*/  @!P3 LEA.HI.X R13, R7, R0.reuse, R25, 0x1, P0 ;  /* 0x00000000070db211 */ /* 0x084fe400000f0c19 */
[-C--:B------:R-:W-:Y:S02]  /*24d30*/  @!P4 LEA.HI.X R27, R5, R0.reuse, R24, 0x1, P1 ;  /* 0x00000000051bc211 */ /* 0x080fe400008f0c18 */
[----:B------:R-:W-:Y:S01]  /*24d40*/  @!P5 LEA.HI.X R15, R9, R0, R10, 0x1, P2 ;  /* 0x00000000090fd211 */ /* 0x000fe200010f0c0a */
[----:B------:R4:W-:Y:S04]  /*24d50*/  @!P3 ST.E.128 desc[UR54][R12.64], RZ ;  /* 0x000000ff0c00b985 */ /* 0x0009e8000c101d36 */
[----:B------:R4:W-:Y:S04]  /*24d60*/  @!P4 ST.E.128 desc[UR54][R26.64], RZ ;  /* 0x000000ff1a00c985 */ /* 0x0009e8000c101d36 */
[----:B------:R4:W-:Y:S02]  /*24d70*/  @!P5 ST.E.128 desc[UR54][R14.64], RZ ;  /* 0x000000ff0e00d985 */ /* 0x0009e4000c101d36 */
.L_x_524:
[----:B------:R-:W-:Y:S05]  /*24d80*/  BSYNC B1 ;  /* 0x0000000000017941 */ /* 0x000fea0003800000 */
.L_x_523:
[----:B------:R-:W-:-:S03]  /*24d90*/  UMOV UR4, 0xffffffff ;  /* 0xffffffff00047882 */ /* 0x000fc60000000000 */
[----:B------:R-:W-:Y:S05]  /*24da0*/  BRA.DIV UR4, `(.L_x_525) ;  /* 0x000000ba04487947 */ /* 0x000fea000b800000 */
[----:B--2---:R2:W0:Y:S04]  /*24db0*/  SHFL.IDX PT, R0, R3, 0x1, 0x181f ;  /* 0x00381f0003007f89 */ /* 0x00442800000e0000 */
[----:B---34-:R2:W3:Y:S02]  /*24dc0*/  SHFL.IDX PT, R14, R2, 0x1, 0x181f ;  /* 0x00381f00020e7f89 */ /* 0x0184e400000e0000 */
.L_x_819:
        /* <DEDUP_REMOVED lines=17> */
.L_x_527:
[----:B------:R-:W-:Y:S05]  /*24ee0*/  BSYNC B1 ;  /* 0x0000000000017941 */ /* 0x000fea0003800000 */
.L_x_526:
[----:B------:R-:W-:-:S03]  /*24ef0*/  UMOV UR4, 0xffffffff ;  /* 0xffffffff00047882 */ /* 0x000fc60000000000 */
[----:B------:R-:W-:Y:S05]  /*24f00*/  BRA.DIV UR4, `(.L_x_528) ;  /* 0x000000ba04387947 */ /* 0x000fea000b800000 */
[----:B0-----:R0:W0:Y:S04]  /*24f10*/  SHFL.IDX PT, R0, R3, 0x2, 0x181f ;  /* 0x00581f0003007f89 */ /* 0x00102800000e0000 */
[----:B---34-:R3:W4:Y:S02]  /*24f20*/  SHFL.IDX PT, R14, R2, 0x2, 0x181f ;  /* 0x00581f00020e7f89 */ /* 0x01872400000e0000 */
.L_x_823:
        /* <DEDUP_REMOVED lines=17> */
.L_x_530:
[----:B------:R-:W-:Y:S05]  /*25040*/  BSYNC B1 ;  /* 0x0000000000017941 */ /* 0x000fea0003800000 */
.L_x_529:
[----:B------:R-:W-:-:S03]  /*25050*/  UMOV UR4, 0xffffffff ;  /* 0xffffffff00047882 */ /* 0x000fc60000000000 */
[----:B------:R-:W-:Y:S05]  /*25060*/  BRA.DIV UR4, `(.L_x_531) ;  /* 0x000000ba04287947 */ /* 0x000fea000b800000 */
[----:B0-----:R0:W0:Y:S04]  /*25070*/  SHFL.IDX PT, R0, R3, 0x3, 0x181f ;  /* 0x00781f0003007f89 */ /* 0x00102800000e0000 */
[----:B----4-:R4:W0:Y:S02]  /*25080*/  SHFL.IDX PT, R14, R2, 0x3, 0x181f ;  /* 0x00781f00020e7f89 */ /* 0x01082400000e0000 */
.L_x_827:
[----:B-1234-:R-:W-:-:S04]  /*25090*/  IADD3 R2, R6, 0x60, RZ ;  /* 0x0000006006027810 */ /* 0x01efc80007ffe0ff */
[----:B------:R-:W-:-:S13]  /*250a0*/  ISETP.GE.AND P0, PT, R2, R21, PT ;  /* 0x000000150200720c */ /* 0x000fda0003f06270 */
[----:B------:R-:W-:Y:S05]  /*250b0*/  @P0 BRA `(.L_x_514) ;  /* 0x0000000000340947 */ /* 0x000fea0003800000 */
[----:B------:R-:W-:Y:S02]  /*250c0*/  ULDC UR4, c[0x0][0xac8] ;  /* 0x0002b20000047ab9 */ /* 0x000fe40000000800 */
[----:B------:R-:W-:Y:S02]  /*250d0*/  ISETP.GE.AND P3, PT, R7, UR4, PT ;  /* 0x0000000407007c0c */ /* 0x000fe4000bf66270 */
[----:B------:R-:W-:Y:S02]  /*250e0*/  ISETP.GE.AND P4, PT, R5, UR4, PT ;  /* 0x0000000405007c0c */ /* 0x000fe4000bf86270 */
[----:B------:R-:W-:-:S09]  /*250f0*/  ISETP.GE.AND P5, PT, R9, UR4, PT ;  /* 0x0000000409007c0c */ /* 0x000fd2000bfa6270 */
[-C--:B0-----:R-:W-:Y:S02]  /*25100*/  @!P3 LEA R2, P0, R7, R14.reuse, 0x1 ;  /* 0x0000000e0702b211 */ /* 0x081fe400078008ff */
[-C--:B------:R-:W-:Y:S02]  /*25110*/  @!P4 LEA R4, P1, R5, R14.reuse, 0x1 ;  /* 0x0000000e0504c211 */ /* 0x080fe400078208ff */
[----:B------:R-:W-:Y:S02]  /*25120*/  @!P5 LEA R14, P2, R9, R14, 0x1 ;  /* 0x0000000e090ed211 */ /* 0x000fe400078408ff */
[-C--:B------:R-:W-:Y:S02]  /*25130*/  @!P3 LEA.HI.X R3, R7, R0.reuse, R25, 0x1, P0 ;  /* 0x000000000703b211 */ /* 0x080fe400000f0c19 */
[-C--:B------:R-:W-:Y:S02]  /*25140*/  @!P4 LEA.HI.X R5, R5, R0.reuse, R24, 0x1, P1 ;  /* 0x000000000505c211 */ /* 0x080fe400008f0c18 */
[----:B------:R-:W-:Y:S01]  /*25150*/  @!P5 LEA.HI.X R15, R9, R0, R10, 0x1, P2 ;  /* 0x00000000090fd211 */ /* 0x000fe200010f0c0a */
[----:B------:R3:W-:Y:S04]  /*25160*/  @!P3 ST.E.128 desc[UR54][R2.64], RZ ;  /* 0x000000ff0200b985 */ /* 0x0007e8000c101d36 */
[----:B------:R3:W-:Y:S04]  /*25170*/  @!P4 ST.E.128 desc[UR54][R4.64], RZ ;  /* 0x000000ff0400c985 */ /* 0x0007e8000c101d36 */
[----:B------:R3:W-:Y:S02]  /*25180*/  @!P5 ST.E.128 desc[UR54][R14.64], RZ ;  /* 0x000000ff0e00d985 */ /* 0x0007e4000c101d36 */
.L_x_514:
[----:B------:R-:W-:Y:S05]  /*25190*/  BSYNC B0 ;  /* 0x0000000000007941 */ /* 0x000fea0003800000 */
.L_x_499:
[----:B------:R-:W-:Y:S02]  /*251a0*/  ULDC UR4, c[0x0][0xc3c] ;  /* 0x00030f0000047ab9 */ /* 0x000fe40000000800 */
[----:B------:R-:W-:-:S13]  /*251b0*/  ISETP.GE.AND P0, PT, R151, UR4, PT ;  /* 0x0000000497007c0c */ /* 0x000fda000bf06270 */
[----:B------:R-:W-:Y:S05]  /*251c0*/  @!P0 BRA `(.L_x_532) ;  /* 0xfffffdc400808947 */ /* 0x000fea000383ffff */
[----:B------:R-:W-:Y:S05]  /*251d0*/  BRA `(.L_x_328) ;  /* 0x0000007800707947 */ /* 0x000fea0003800000 */
.L_x_326:
        /* <DEDUP_REMOVED lines=16> */
[----:B-1----:R2:W-:Y:S04]  /*252e0*/  STL.64 [R1], R4 ;  /* 0x0000000401007387 */ /* 0x0025e80000100a00 */
[----:B------:R2:W-:Y:S01]  /*252f0*/  STL.64 [R1+0x8], R6 ;  /* 0x0000080601007387 */ /* 0x0005e20000100a00 */
[----:B------:R-:W-:Y:S06]  /*25300*/  BAR.ARV 0x4, 0x180 ;  /* 0x0106000000007b1d */ /* 0x000fec0000002000 */
[----:B------:R-:W-:Y:S05]  /*25310*/  BRA `(.L_x_534) ;  /* 0x0000000800a87947 */ /* 0x000fea0003800000 */
.L_x_533:
[----:B------:R-:W1:Y:S01]  /*25320*/  S2R R0, SR_TID.X ;  /* 0x0000000000007919 */ /* 0x000e620000002100 */
[----:B------:R-:W-:Y:S01]  /*25330*/  ULDC UR4, c[0x0][0xc3c] ;  /* 0x00030f0000047ab9 */ /* 0x000fe20000000800 */
[----:B------:R-:W-:Y:S01]  /*25340*/  IMAD.MOV.U32 R9, RZ, RZ, RZ ;  /* 0x000000ffff097224 */ /* 0x000fe200078e00ff */
[----:B------:R-:W2:Y:S01]  /*25350*/  S2UR UR6, SR_CTAID.X ;  /* 0x00000000000679c3 */ /* 0x000ea20000002500 */
[----:B------:R-:W-:Y:S01]  /*25360*/  ULDC UR5, c[0x0][0xc38] ;  /* 0x00030e0000057ab9 */ /* 0x000fe20000000800 */
[----:B-1----:R-:W-:-:S04]  /*25370*/  LOP3.LUT R0, R0, 0x1f, RZ, 0xc0, !PT ;  /* 0x0000001f00007812 */ /* 0x002fc800078ec0ff */
[----:B------:R-:W-:-:S04]  /*25380*/  ISETP.NE.AND P0, PT, R0, 0x1f, PT ;  /* 0x0000001f0000780c */ /* 0x000fc80003f05270 */
[----:B------:R-:W-:-:S13]  /*25390*/  ISETP.GE.OR P1, PT, R0, UR4, !P0 ;  /* 0x0000000400007c0c */ /* 0x000fda000c726670 */
[----:B0-----:R-:W0:Y:S08]  /*253a0*/  @!P1 LDC.64 R2, c[0x0][0xc80] ;  /* 0x00032000ff029b82 */ /* 0x001e300000000a00 */
[----:B------:R-:W1:Y:S01]  /*253b0*/  @!P1 LDC.64 R4, c[0x0][0xc78] ;  /* 0x00031e00ff049b82 */ /* 0x000e620000000a00 */
[----:B0-----:R-:W-:-:S05]  /*253c0*/  @!P1 IMAD.WIDE.U32 R2, R0, 0x4, R2 ;  /* 0x0000000400029825 */ /* 0x001fca00078e0002 */
[----:B------:R1:W3:Y:S02]  /*253d0*/  @!P1 LDG.E R6, desc[UR54][R2.64] ;  /* 0x0000003602069981 */ /* 0x0002e4000c1e1900 */
[----:B-1----:R-:W-:-:S05]  /*253e0*/  @!P1 IMAD.WIDE.U32 R2, R0, 0x4, R4 ;  /* 0x0000000400029825 */ /* 0x002fca00078e0004 */
[----:B------:R-:W3:Y:S01]  /*253f0*/  @!P1 LDG.E R9, desc[UR54][R2.64] ;  /* 0x0000003602099981 */ /* 0x000ee2000c1e1900 */
[C---:B------:R-:W-:Y:S01]  /*25400*/  ISETP.NE.AND P1, PT, R0.reuse, RZ, PT ;  /* 0x000000ff0000720c */ /* 0x040fe20003f25270 */
[----:B------:R-:W-:Y:S01]  /*25410*/  UMOV UR4, URZ ;  /* 0x0000003f00047c82 */ /* 0x000fe20008000000 */
[C---:B------:R-:W-:Y:S02]  /*25420*/  ISETP.GE.U32.AND P2, PT, R0.reuse, 0x2, PT ;  /* 0x000000020000780c */ /* 0x040fe40003f46070 */
[C---:B------:R-:W-:Y:S02]  /*25430*/  ISETP.GE.U32.AND P3, PT, R0.reuse, 0x4, PT ;  /* 0x000000040000780c */ /* 0x040fe40003f66070 */
[C---:B------:R-:W-:Y:S02]  /*25440*/  ISETP.GE.U32.AND P4, PT, R0.reuse, 0x8, PT ;  /* 0x000000080000780c */ /* 0x040fe40003f86070 */
[----:B------:R-:W-:Y:S01]  /*25450*/  ISETP.GE.U32.AND P5, PT, R0, 0x10, PT ;  /* 0x000000100000780c */ /* 0x000fe20003fa6070 */
[----:B---3--:R-:W-:-:S05]  /*25460*/  IMAD R4, R6, R9, RZ ;  /* 0x0000000906047224 */ /* 0x008fca00078e02ff */
        /* <DEDUP_REMOVED lines=15> */
[----:B------:R-:W0:Y:S02]  /*25560*/  SHFL.IDX PT, R4, R2, 0x1f, 0x1f ;  /* 0x03e01f0002047f89 */ /* 0x000e2400000e0000 */
[----:B0-----:R-:W-:-:S05]  /*25570*/  IMAD R7, R4, UR5, RZ ;  /* 0x0000000504077c24 */ /* 0x001fca000f8e02ff */
[----:B--2---:R-:W-:Y:S02]  /*25580*/  ISETP.GT.AND P6, PT, R7, UR6, PT ;  /* 0x0000000607007c0c */ /* 0x004fe4000bfc4270 */
[----:B------:R-:W-:-:S11]  /*25590*/  MOV R4, R7 ;  /* 0x0000000700047202 */ /* 0x000fd60000000f00 */
[----:B------:R-:W-:Y:S05]  /*255a0*/  @P6 BRA `(.L_x_535) ;  /* 0x0000000000a46947 */ /* 0x000fea0003800000 */
[----:B------:R-:W-:Y:S01]  /*255b0*/  IMAD.MOV.U32 R7, RZ, RZ, R4 ;  /* 0x000000ffff077224 */ /* 0x000fe200078e0004 */
[----:B------:R-:W-:Y:S01]  /*255c0*/  UMOV UR4, URZ ;  /* 0x0000003f00047c82 */ /* 0x000fe20008000000 */
[----:B------:R-:W-:-:S05]  /*255d0*/  ULDC UR5, c[0x0][0xc38] ;  /* 0x00030e0000057ab9 */ /* 0x000fca0000000800 */
.L_x_537:
[----:B------:R-:W0:Y:S01]  /*255e0*/  LDC R2, c[0x0][0xc3c] ;  /* 0x00030f00ff027b82 */ /* 0x000e220000000800 */
[----:B------:R-:W-:Y:S01]  /*255f0*/  ULDC UR7, c[0x0][0xc3c] ;  /* 0x00030f0000077ab9 */ /* 0x000fe20000000800 */
[----:B------:R-:W-:Y:S01]  /*25600*/  UIADD3 UR4, UR4, 0x1f, URZ ;  /* 0x0000001f04047890 */ /* 0x000fe2000fffe03f */
[----:B------:R-:W-:-:S05]  /*25610*/  IMAD.U32 R3, RZ, RZ, UR7 ;  /* 0x00000007ff037e24 */ /* 0x000fca000f8e00ff */
[----:B------:R1:W-:Y:S01]  /*25620*/  STL [R1+0xc], R3 ;  /* 0x00000c0301007387 */ /* 0x0003e20000100800 */
[----:B0-----:R-:W-:-:S13]  /*25630*/  ISETP.LE.AND P6, PT, R2, UR4, PT ;  /* 0x0000000402007c0c */ /* 0x001fda000bfc3270 */
[----:B-1----:R-:W-:Y:S05]  /*25640*/  @P6 BRA `(.L_x_536) ;  /* 0x0000000400a46947 */ /* 0x002fea0003800000 */
[----:B------:R-:W-:Y:S02]  /*25650*/  VIADD R9, R0, UR4 ;  /* 0x0000000400097c36 */ /* 0x000fe40008000000 */
[----:B------:R-:W-:-:S03]  /*25660*/  IMAD.MOV.U32 R6, RZ, RZ, RZ ;  /* 0x000000ffff067224 */ /* 0x000fc600078e00ff */
[----:B------:R-:W-:-:S13]  /*25670*/  ISETP.GE.OR P6, PT, R9, R2, !P0 ;  /* 0x000000020900720c */ /* 0x000fda00047c6670 */
        /* <DEDUP_REMOVED lines=15> */
[----:B0-----:R-:W-:-:S04]  /*25770*/  SEL R8, R8, RZ, P3 ;  /* 0x000000ff08087207 */ /* 0x001fc80001800000 */
[----:B------:R-:W-:-:S05]  /*25780*/  IADD3 R8, R5, R8, RZ ;  /* 0x0000000805087210 */ /* 0x000fca0007ffe0ff */
[----:B------:R-:W0:Y:S02]  /*25790*/  SHFL.UP PT, R2, R8, 0x8, RZ ;  /* 0x0500000008027989 */ /* 0x000e2400000e00ff */
[----:B0-----:R-:W-:-:S05]  /*257a0*/  SEL R3, R2, RZ, P4 ;  /* 0x000000ff02037207 */ /* 0x001fca0002000000 */
[----:B------:R-:W-:-:S05]  /*257b0*/  IMAD.IADD R3, R8, 0x1, R3 ;  /* 0x0000000108037824 */ /* 0x000fca00078e0203 */
[----:B------:R-:W0:Y:S02]  /*257c0*/  SHFL.UP PT, R2, R3, 0x10, RZ ;  /* 0x0600000003027989 */ /* 0x000e2400000e00ff */
[----:B0-----:R-:W-:-:S05]  /*257d0*/  SEL R2, R2, RZ, P5 ;  /* 0x000000ff02027207 */ /* 0x001fca0002800000 */
[----:B------:R-:W-:-:S05]  /*257e0*/  IMAD.IADD R2, R3, 0x1, R2 ;  /* 0x0000000103027824 */ /* 0x000fca00078e0202 */
[----:B------:R-:W0:Y:S02]  /*257f0*/  SHFL.IDX PT, R4, R2, 0x1f, 0x1f ;  /* 0x03e01f0002047f89 */ /* 0x000e2400000e0000 */
[----:B0-----:R-:W-:-:S04]  /*25800*/  IMAD R4, R4, UR5, RZ ;  /* 0x0000000504047c24 */ /* 0x001fc8000f8e02ff */
[----:B------:R-:W-:-:S05]  /*25810*/  IMAD.IADD R7, R4, 0x1, R7 ;  /* 0x0000000104077824 */ /* 0x000fca00078e0207 */
[----:B------:R-:W-:-:S13]  /*25820*/  ISETP.GT.AND P6, PT, R7, UR6, PT ;  /* 0x0000000607007c0c */ /* 0x000fda000bfc4270 */
[----:B------:R-:W-:Y:S05]  /*25830*/  @!P6 BRA `(.L_x_537) ;  /* 0xfffffffc0068e947 */ /* 0x000fea000383ffff */
.L_x_535:
[----:B------:R-:W-:-:S04]  /*25840*/  IMAD.IADD R11, R7, 0x1, -R4 ;  /* 0x00000001070b7824 */ /* 0x000fc800078e0a04 */
[----:B------:R-:W-:-:S05]  /*25850*/  IMAD R3, R2, UR5, R11 ;  /* 0x0000000502037c24 */ /* 0x000fca000f8e020b */
[----:B------:R-:W-:-:S13]  /*25860*/  ISETP.GT.AND P0, PT, R3, UR6, PT ;  /* 0x0000000603007c0c */ /* 0x000fda000bf04270 */
[----:B------:R-:W-:-:S04]  /*25870*/  VOTE.ANY R10, PT, !P0 ;  /* 0x00000000000a7806 */ /* 0x000fc800040e0100 */
[----:B------:R0:W1:Y:S01]  /*25880*/  POPC R5, R10 ;  /* 0x0000000a00057309 */ /* 0x0000620000000000 */
[----:B------:R-:W-:Y:S01]  /*25890*/  ISETP.NE.AND P0, PT, R10, RZ, PT ;  /* 0x000000ff0a00720c */ /* 0x000fe20003f05270 */
[----:B0-----:R-:W-:Y:S01]  /*258a0*/  IMAD.MOV.U32 R10, RZ, RZ, RZ ;  /* 0x000000ffff0a7224 */ /* 0x001fe200078e00ff */
[----:B-1----:R-:W0:Y:S04]  /*258b0*/  SHFL.IDX PT, R6, R6, R5, 0x1f ;  /* 0x00001f0506067589 */ /* 0x002e2800000e0000 */
[----:B------:R-:W1:Y:S01]  /*258c0*/  SHFL.IDX PT, R8, R9, R5, 0x1f ;  /* 0x00001f0509087589 */ /* 0x000e6200000e0000 */
[----:B0-----:R-:W-:-:S04]  /*258d0*/  IABS R4, R6 ;  /* 0x0000000600047213 */ /* 0x001fc80000000000 */
[----:B------:R-:W0:Y:S01]  /*258e0*/  I2F.RP R13, R4 ;  /* 0x00000004000d7306 */ /* 0x000e220000209400 */
[----:B-1----:R-:W-:-:S07]  /*258f0*/  IABS R7, R8 ;  /* 0x0000000800077213 */ /* 0x002fce0000000000 */
[----:B------:R-:W-:Y:S08]  /*25900*/  I2F.RP R12, R7 ;  /* 0x00000007000c7306 */ /* 0x000ff00000209400 */
[----:B0-----:R-:W0:Y:S02]  /*25910*/  MUFU.RCP R13, R13 ;  /* 0x0000000d000d7308 */ /* 0x001e240000001000 */
[----:B0-----:R-:W-:-:S06]  /*25920*/  VIADD R3, R13, 0xffffffe ;  /* 0x0ffffffe0d037836 */ /* 0x001fcc0000000000 */
[----:B------:R-:W0:Y:S02]  /*25930*/  F2I.FTZ.U32.TRUNC.NTZ R3, R3 ;  /* 0x0000000300037305 */ /* 0x000e24000021f000 */
[----:B0-----:R-:W-:Y:S01]  /*25940*/  IMAD.MOV R15, RZ, RZ, -R3 ;  /* 0x000000ffff0f7224 */ /* 0x001fe200078e0a03 */
[----:B------:R-:W-:Y:S06]  /*25950*/  @!P0 BRA `(.L_x_538) ;  /* 0x0000000000088947 */ /* 0x000fec0003800000 */
[----:B------:R-:W-:-:S05]  /*25960*/  IADD3 R9, R5, -0x1, RZ ;  /* 0xffffffff05097810 */ /* 0x000fca0007ffe0ff */
[----:B------:R0:W1:Y:S02]  /*25970*/  SHFL.IDX PT, R10, R2, R9, 0x1f ;  /* 0x00001f09020a7589 */ /* 0x00006400000e0000 */
.L_x_538:
[----:B-1----:R-:W-:Y:S01]  /*25980*/  IMAD R10, R10, UR5, R11 ;  /* 0x000000050a0a7c24 */ /* 0x002fe2000f8e020b */
[----:B------:R-:W1:Y:S01]  /*25990*/  MUFU.RCP R12, R12 ;  /* 0x0000000c000c7308 */ /* 0x000e620000001000 */
[----:B0-----:R-:W-:Y:S02]  /*259a0*/  IMAD R9, R15, R4, RZ ;  /* 0x000000040f097224 */ /* 0x001fe400078e02ff */
[----:B------:R-:W-:Y:S01]  /*259b0*/  IMAD.MOV.U32 R2, RZ, RZ, RZ ;  /* 0x000000ffff027224 */ /* 0x000fe200078e00ff */
[----:B------:R0:W-:Y:S03]  /*259c0*/  STL [R1], R10 ;  /* 0x0000000a01007387 */ /* 0x0001e60000100800 */
[----:B------:R-:W-:Y:S01]  /*259d0*/  IMAD.HI.U32 R2, R3, R9, R2 ;  /* 0x0000000903027227 */ /* 0x000fe200078e0002 */
[----:B------:R-:W-:Y:S02]  /*259e0*/  IADD3 R9, -R10, UR6, RZ ;  /* 0x000000060a097c10 */ /* 0x000fe4000fffe1ff */
[----:B------:R-:W-:-:S02]  /*259f0*/  IABS R3, R6 ;  /* 0x0000000600037213 */ /* 0x000fc40000000000 */
[----:B------:R-:W-:-:S03]  /*25a00*/  IABS R11, R9 ;  /* 0x00000009000b7213 */ /* 0x000fc60000000000 */
[----:B------:R-:W-:Y:S02]  /*25a10*/  IMAD.MOV R3, RZ, RZ, -R3 ;  /* 0x000000ffff037224 */ /* 0x000fe400078e0a03 */
[----:B0-----:R-:W-:-:S04]  /*25a20*/  IMAD.HI.U32 R10, R2, R11, RZ ;  /* 0x0000000b020a7227 */ /* 0x001fc800078e00ff */
[----:B------:R-:W-:Y:S02]  /*25a30*/  IMAD R11, R10, R3, R11 ;  /* 0x000000030a0b7224 */ /* 0x000fe400078e020b */
[----:B-1----:R-:W-:-:S03]  /*25a40*/  VIADD R3, R12, 0xffffffe ;  /* 0x0ffffffe0c037836 */ /* 0x002fc60000000000 */
[----:B------:R-:W-:-:S03]  /*25a50*/  ISETP.GT.U32.AND P1, PT, R4, R11, PT ;  /* 0x0000000b0400720c */ /* 0x000fc60003f24070 */
[----:B------:R-:W0:Y:S10]  /*25a60*/  F2I.FTZ.U32.TRUNC.NTZ R3, R3 ;  /* 0x0000000300037305 */ /* 0x000e34000021f000 */
[----:B------:R-:W-:-:S02]  /*25a70*/  @!P1 IMAD.IADD R11, R11, 0x1, -R4 ;  /* 0x000000010b0b9824 */ /* 0x000fc400078e0a04 */
[----:B------:R-:W-:Y:S01]  /*25a80*/  @!P1 VIADD R10, R10, 0x1 ;  /* 0x000000010a0a9836 */ /* 0x000fe20000000000 */
[----:B------:R-:W-:Y:S01]  /*25a90*/  ISETP.NE.AND P1, PT, R6, RZ, PT ;  /* 0x000000ff0600720c */ /* 0x000fe20003f25270 */
[----:B0-----:R-:W-:Y:S01]  /*25aa0*/  IMAD.MOV R2, RZ, RZ, -R3 ;  /* 0x000000ffff027224 */ /* 0x001fe200078e0a03 */
[----:B------:R-:W-:-:S03]  /*25ab0*/  ISETP.GE.U32.AND P0, PT, R11, R4, PT ;  /* 0x000000040b00720c */ /* 0x000fc60003f06070 */
[----:B------:R-:W-:Y:S02]  /*25ac0*/  IMAD R11, R2, R7, RZ ;  /* 0x00000007020b7224 */ /* 0x000fe400078e02ff */
[----:B------:R-:W-:-:S04]  /*25ad0*/  IMAD.MOV.U32 R2, RZ, RZ, RZ ;  /* 0x000000ffff027224 */ /* 0x000fc800078e00ff */
[----:B------:R-:W-:Y:S01]  /*25ae0*/  IMAD.HI.U32 R4, R3, R11, R2 ;  /* 0x0000000b03047227 */ /* 0x000fe200078e0002 */
[----:B------:R-:W-:-:S03]  /*25af0*/  LOP3.LUT R2, R9, R6, RZ, 0x3c, !PT ;  /* 0x0000000609027212 */ /* 0x000fc600078e3cff */
[----:B------:R-:W-:Y:S02]  /*25b00*/  @P0 IADD3 R10, R10, 0x1, RZ ;  /* 0x000000010a0a0810 */ /* 0x000fe40007ffe0ff */
        /* <DEDUP_REMOVED lines=8> */
[----:B------:R-:W-:-:S05]  /*25b90*/  IMAD R2, R4, R2, R3 ;  /* 0x0000000204027224 */ /* 0x000fca00078e0203 */
[----:B------:R-:W-:-:S13]  /*25ba0*/  ISETP.GT.U32.AND P1, PT, R7, R2, PT ;  /* 0x000000020700720c */ /* 0x000fda0003f24070 */
[----:B------:R-:W-:Y:S02]  /*25bb0*/  @!P1 IMAD.IADD R2, R2, 0x1, -R7 ;  /* 0x0000000102029824 */ /* 0x000fe400078e0a07 */
[----:B------:R-:W-:Y:S01]  /*25bc0*/  @!P1 VIADD R4, R4, 0x1 ;  /* 0x0000000104049836 */ /* 0x000fe20000000000 */
[----:B------:R-:W-:Y:S02]  /*25bd0*/  ISETP.NE.AND P1, PT, R8, RZ, PT ;  /* 0x000000ff0800720c */ /* 0x000fe40003f25270 */
[----:B------:R-:W-:Y:S02]  /*25be0*/  ISETP.GE.U32.AND P0, PT, R2, R7, PT ;  /* 0x000000070200720c */ /* 0x000fe40003f06070 */
[----:B------:R-:W-:-:S04]  /*25bf0*/  LOP3.LUT R2, R10, R8, RZ, 0x3c, !PT ;  /* 0x000000080a027212 */ /* 0x000fc800078e3cff */
[----:B------:R-:W-:Y:S01]  /*25c00*/  ISETP.GE.AND P2, PT, R2, RZ, PT ;  /* 0x000000ff0200720c */ /* 0x000fe20003f46270 */
[----:B------:R-:W-:-:S06]  /*25c10*/  VIADD R2, R5, UR4 ;  /* 0x0000000405027c36 */ /* 0x000fcc0008000000 */
[----:B------:R-:W-:-:S06]  /*25c20*/  @P0 VIADD R4, R4, 0x1 ;  /* 0x0000000104040836 */ /* 0x000fcc0000000000 */
[----:B------:R-:W-:Y:S01]  /*25c30*/  @!P2 IMAD.MOV R4, RZ, RZ, -R4 ;  /* 0x000000ffff04a224 */ /* 0x000fe200078e0a04 */
[----:B------:R-:W-:-:S05]  /*25c40*/  @!P1 LOP3.LUT R4, RZ, R8, RZ, 0x33, !PT ;  /* 0x00000008ff049212 */ /* 0x000fca00078e33ff */
[----:B------:R-:W-:-:S04]  /*25c50*/  IMAD.MOV R3, RZ, RZ, -R4 ;  /* 0x000000ffff037224 */ /* 0x000fc800078e0a04 */
[C---:B------:R-:W-:Y:S01]  /*25c60*/  IMAD R10, R8.reuse, R3, R10 ;  /* 0x00000003080a7224 */ /* 0x040fe200078e020a */
[----:B------:R-:W-:Y:S01]  /*25c70*/  LEA R3, R8, R4, 0x18 ;  /* 0x0000000408037211 */ /* 0x000fe200078ec0ff */
[----:B------:R-:W-:-:S04]  /*25c80*/  IMAD.IADD R4, R9, 0x1, -R6 ;  /* 0x0000000109047824 */ /* 0x000fc800078e0a06 */
[----:B------:R-:W-:Y:S01]  /*25c90*/  IMAD R3, R10, 0x10000, R3 ;  /* 0x000100000a037824 */ /* 0x000fe200078e0203 */
[----:B------:R1:W-:Y:S04]  /*25ca0*/  STL [R1+0x4], R4 ;  /* 0x0000040401007387 */ /* 0x0003e80000100800 */
[----:B------:R1:W-:Y:S04]  /*25cb0*/  STL [R1+0xc], R2 ;  /* 0x00000c0201007387 */ /* 0x0003e80000100800 */
[----:B------:R1:W-:Y:S01]  /*25cc0*/  STL [R1+0x8], R3 ;  /* 0x0000080301007387 */ /* 0x0003e20000100800 */
[----:B------:R-:W-:Y:S05]  /*25cd0*/  BRA `(.L_x_539) ;  /* 0x0000000000107947 */ /* 0x000fea0003800000 */
.L_x_536:
[----:B------:R-:W-:Y:S01]  /*25ce0*/  IMAD.U32 R2, RZ, RZ, UR6 ;  /* 0x00000006ff027e24 */ /* 0x000fe2000f8e00ff */
[----:B------:R0:W-:Y:S04]  /*25cf0*/  STL [R1+0x4], RZ ;  /* 0x000004ff01007387 */ /* 0x0001e80000100800 */
[----:B------:R0:W-:Y:S04]  /*25d00*/  STL [R1+0x8], RZ ;  /* 0x000008ff01007387 */ /* 0x0001e80000100800 */
[----:B------:R0:W-:Y:S02]  /*25d10*/  STL [R1], R2 ;  /* 0x0000000201007387 */ /* 0x0001e40000100800 */
.L_x_539:
[----:B-1----:R-:W2:Y:S04]  /*25d20*/  LDL R4, [R1] ;  /* 0x0000000001047983 */ /* 0x002ea80000100800 */
[----:B------:R-:W2:Y:S04]  /*25d30*/  LDL R5, [R1+0x4] ;  /* 0x0000040001057983 */ /* 0x000ea80000100800 */
[----:B------:R-:W2:Y:S04]  /*25d40*/  LDL R6, [R1+0x8] ;  /* 0x0000080001067983 */ /* 0x000ea80000100800 */
[----:B------:R-:W2:Y:S01]  /*25d50*/  LDL R7, [R1+0xc] ;  /* 0x00000c0001077983 */ /* 0x000ea20000100800 */
[----:B------:R-:W-:-:S13]  /*25d60*/  ISETP.NE.AND P0, PT, R0, RZ, PT ;  /* 0x000000ff0000720c */ /* 0x000fda0003f05270 */
[----:B------:R-:W1:Y:S01]  /*25d70*/  @!P0 S2R R3, SR_CgaCtaId ;  /* 0x0000000000038919 */ /* 0x000e620000008800 */
[----:B------:R-:W-:-:S04]  /*25d80*/  @!P0 MOV R0, 0x400 ;  /* 0x0000040000008802 */ /* 0x000fc80000000f00 */
[----:B-1----:R-:W-:-:S05]  /*25d90*/  @!P0 LEA R0, R3, R0, 0x18 ;  /* 0x0000000003008211 */ /* 0x002fca00078ec0ff */
[----:B--2---:R1:W-:Y:S01]  /*25da0*/  @!P0 STS.128 [R0+0x334d0], R4 ;  /* 0x0334d00400008388 */ /* 0x0043e20000000c00 */
[----:B------:R-:W-:Y:S06]  /*25db0*/  BAR.ARV 0x5, 0x180 ;  /* 0x0146000000007b1d */ /* 0x000fec0000002000 */
.L_x_534:
[----:B-1----:R-:W3:Y:S01]  /*25dc0*/  LDL R0, [R1+0xc] ;  /* 0x00000c0001007983 */ /* 0x002ee20000100800 */
[----:B------:R-:W-:Y:S01]  /*25dd0*/  ULDC UR4, c[0x0][0xc3c] ;  /* 0x00030f0000047ab9 */ /* 0x000fe20000000800 */
[----:B------:R-:W-:Y:S01]  /*25de0*/  IMAD.MOV.U32 R19, RZ, RZ, RZ ;  /* 0x000000ffff137224 */ /* 0x000fe200078e00ff */
[----:B---3--:R-:W-:Y:S01]  /*25df0*/  ISETP.GE.AND P0, PT, R0, UR4, PT ;  /* 0x0000000400007c0c */ /* 0x008fe2000bf06270 */
[----:B------:R-:W-:-:S05]  /*25e00*/  IMAD.MOV.U32 R0, RZ, RZ, 0x1 ;  /* 0x00000001ff007424 */ /* 0x000fca00078e00ff */
[----:B------:R1:W-:Y:S04]  /*25e10*/  STL [R1+0x18], R0 ;  /* 0x0000180001007387 */ /* 0x0003e80000100800 */
[----:B------:R1:W-:Y:S03]  /*25e20*/  STL [R1+0x5c], RZ ;  /* 0x00005cff01007387 */ /* 0x0003e60000100800 */
[----:B------:R-:W-:Y:S05]  /*25e30*/  @P0 BRA `(.L_x_540) ;  /* 0x00000068005c0947 */ /* 0x000fea0003800000 */
[----:B------:R-:W3:Y:S01]  /*25e40*/  S2R R9, SR_TID.X ;  /* 0x0000000000097919 */ /* 0x000ee20000002100 */
[----:B------:R-:W4:Y:S01]  /*25e50*/  S2UR UR5, SR_CgaCtaId ;  /* 0x00000000000579c3 */ /* 0x000f220000008800 */
[----:B------:R-:W-:Y:S01]  /*25e60*/  UMOV UR4, 0x400 ;  /* 0x0000040000047882 */ /* 0x000fe20000000000 */
[----:B------:R-:W-:Y:S01]  /*25e70*/  BSSY B7, `(.L_x_540) ;  /* 0x0000693000077945 */ /* 0x000fe20003800000 */
[----:B------:R-:W-:Y:S01]  /*25e80*/  IMAD.MOV.U32 R19, RZ, RZ, RZ ;  /* 0x000000ffff137224 */ /* 0x000fe200078e00ff */
[----:B------:R-:W-:Y:S01]  /*25e90*/  ULDC.64 UR40, c[0x0][0x198] ;  /* 0x0000660000287ab9 */ /* 0x000fe20000000a00 */
[----:B------:R-:W-:Y:S02]  /*25ea0*/  ULOP3.LUT UR37, UR36, 0x1, URZ, 0xfc, !UPT ;  /* 0x0000000124257892 */ /* 0x000fe4000f8efc3f */
[----:B------:R-:W-:Y:S01]  /*25eb0*/  ULOP3.LUT UR39, UR36, 0x2, URZ, 0xfc, !UPT ;  /* 0x0000000224277892 */ /* 0x000fe2000f8efc3f */
[----:B------:R-:W-:Y:S01]  /*25ec0*/  ULDC UR38, c[0x0][0xc] ;  /* 0x0000030000267ab9 */ /* 0x000fe20000000800 */
[----:B----4-:R-:W-:-:S06]  /*25ed0*/  ULEA UR4, UR5, UR4, 0x18 ;  /* 0x0000000405047291 */ /* 0x010fcc000f8ec03f */
[----:B------:R-:W-:Y:S01]  /*25ee0*/  IMAD.U32 R18, RZ, RZ, UR4 ;  /* 0x00000004ff127e24 */ /* 0x000fe2000f8e00ff */
[----:B---3--:R-:W-:Y:S01]  /*25ef0*/  SHF.R.U32.HI R3, RZ, 0x1, R9 ;  /* 0x00000001ff037819 */ /* 0x008fe20000011609 */
[C---:B--2---:R-:W-:Y:S01]  /*25f00*/  IMAD.SHL.U32 R4, R9.reuse, 0x40, RZ ;  /* 0x0000004009047824 */ /* 0x044fe200078e00ff */
[C---:B------:R-:W-:Y:S01]  /*25f10*/  LOP3.LUT R8, R9.reuse, 0x7f, RZ, 0xc0, !PT ;  /* 0x0000007f09087812 */ /* 0x040fe200078ec0ff */
[----:B------:R-:W-:-:S03]  /*25f20*/  IMAD.SHL.U32 R5, R9, 0x2, RZ ;  /* 0x0000000209057824 */ /* 0x000fc600078e00ff */
[----:B-1----:R-:W-:-:S04]  /*25f30*/  LOP3.LUT R0, R4, 0x180, RZ, 0xc0, !PT ;  /* 0x0000018004007812 */ /* 0x002fc800078ec0ff */
[----:B------:R-:W-:Y:S02]  /*25f40*/  LOP3.LUT R3, R0, 0x30, R3, 0xf8, !PT ;  /* 0x0000003000037812 */ /* 0x000fe400078ef803 */
[----:B------:R-:W-:-:S04]  /*25f50*/  SHF.L.U32 R0, R9, 0x4, RZ ;  /* 0x0000000409007819 */ /* 0x000fc800000006ff */
[----:B0-----:R-:W-:-:S04]  /*25f60*/  LOP3.LUT R2, R0, 0x1b0, RZ, 0xc0, !PT ;  /* 0x000001b000027812 */ /* 0x001fc800078ec0ff */
[----:B------:R-:W-:Y:S01]  /*25f70*/  LOP3.LUT R6, R2, 0x30, R5, 0x78, !PT ;  /* 0x0000003002067812 */ /* 0x000fe200078e7805 */
[----:B------:R-:W-:-:S05]  /*25f80*/  IMAD.SHL.U32 R2, R8, 0x10, RZ ;  /* 0x0000001008027824 */ /* 0x000fca00078e00ff */
[----:B------:R-:W-:Y:S01]  /*25f90*/  LOP3.LUT R7, R2, 0x600, RZ, 0xc0, !PT ;  /* 0x0000060002077812 */ /* 0x000fe200078ec0ff */
[----:B------:R-:W-:-:S05]  /*25fa0*/  IMAD.SHL.U32 R2, R9, 0x8, RZ ;  /* 0x0000000809027824 */ /* 0x000fca00078e00ff */
[----:B------:R-:W-:Y:S01]  /*25fb0*/  LOP3.LUT R5, R3, 0x30, R2, 0x78, !PT ;  /* 0x0000003003057812 */ /* 0x000fe200078e7802 */
[----:B------:R-:W-:Y:S01]  /*25fc0*/  IMAD.SHL.U32 R2, R9, 0x20, RZ ;  /* 0x0000002009027824 */ /* 0x000fe200078e00ff */
[----:B------:R-:W-:Y:S02]  /*25fd0*/  LOP3.LUT R3, R7, 0x40, R0, 0xf8, !PT ;  /* 0x0000004007037812 */ /* 0x000fe400078ef800 */
[----:B------:R-:W-:Y:S02]  /*25fe0*/  LOP3.LUT R5, R5, 0x640, R4, 0xf8, !PT ;  /* 0x0000064005057812 */ /* 0x000fe400078ef804 */
[----:B------:R-:W-:Y:S02]  /*25ff0*/  LOP3.LUT R3, R3, R6, RZ, 0xfc, !PT ;  /* 0x0000000603037212 */ /* 0x000fe400078efcff */
[----:B------:R-:W-:Y:S01]  /*26000*/  LOP3.LUT R6, R2, 0x80, RZ, 0xc0, !PT ;  /* 0x0000008002067812 */ /* 0x000fe200078ec0ff */
[----:B------:R-:W-:Y:S01]  /*26010*/  STL [R1+0x30], R5 ;  /* 0x0000300501007387 */ /* 0x000fe20000100800 */
[--C-:B------:R-:W-:Y:S01]  /*26020*/  LOP3.LUT R7, R7, 0x60, R2.reuse, 0xf8, !PT ;  /* 0x0000006007077812 */ /* 0x100fe200078ef802 */
[----:B------:R-:W-:Y:S01]  /*26030*/  IMAD.IADD R3, R18, 0x1, R3 ;  /* 0x0000000112037824 */ /* 0x000fe200078e0203 */
[----:B------:R-:W-:Y:S01]  /*26040*/  LOP3.LUT R6, R6, 0x10, R9, 0xf8, !PT ;  /* 0x0000001006067812 */ /* 0x000fe200078ef809 */
[----:B------:R-:W-:Y:S01]  /*26050*/  IMAD.SHL.U32 R9, R9, 0x4, RZ ;  /* 0x0000000409097824 */ /* 0x000fe200078e00ff */
[----:B------:R-:W-:-:S02]  /*26060*/  LOP3.LUT R7, R7, 0x100, R2, 0xf8, !PT ;  /* 0x0000010007077812 */ /* 0x000fc400078ef802 */
[----:B------:R-:W-:Y:S02]  /*26070*/  LOP3.LUT R0, R0, 0x30, RZ, 0xc0, !PT ;  /* 0x0000003000007812 */ /* 0x000fe400078ec0ff */
[----:B------:R-:W-:-:S04]  /*26080*/  LOP3.LUT R6, R6, 0x10, R9, 0x78, !PT ;  /* 0x0000001006067812 */ /* 0x000fc800078e7809 */
[----:B------:R-:W-:-:S05]  /*26090*/  LOP3.LUT R4, R7, R6, RZ, 0xfc, !PT ;  /* 0x0000000607047212 */ /* 0x000fca00078efcff */
[----:B------:R0:W-:Y:S04]  /*260a0*/  STL [R1+0x2c], R4 ;  /* 0x00002c0401007387 */ /* 0x0001e80000100800 */
[----:B------:R1:W-:Y:S04]  /*260b0*/  STL [R1+0x3c], R3 ;  /* 0x00003c0301007387 */ /* 0x0003e80000100800 */
[----:B------:R-:W-:Y:S01]  /*260c0*/  STL [R1+0x5c], RZ ;  /* 0x00005cff01007387 */ /* 0x000fe20000100800 */
[----:B0-----:R-:W-:-:S04]  /*260d0*/  SHF.R.U32.HI R4, RZ, 0x2, R8 ;  /* 0x00000002ff047819 */ /* 0x001fc80000011608 */
[----:B------:R-:W-:Y:S01]  /*260e0*/  LOP3.LUT R4, R4, 0x60, R2, 0xf8, !PT ;  /* 0x0000006004047812 */ /* 0x000fe200078ef802 */
[----:B-1----:R-:W-:Y:S01]  /*260f0*/  IMAD.MOV.U32 R3, RZ, RZ, 0x1 ;  /* 0x00000001ff037424 */ /* 0x002fe200078e00ff */
[----:B------:R-:W-:-:S05]  /*26100*/  MOV R2, 0x1 ;  /* 0x0000000100027802 */ /* 0x000fca0000000f00 */
[----:B------:R0:W-:Y:S04]  /*26110*/  STL [R1+0x1c], R2 ;  /* 0x00001c0201007387 */ /* 0x0001e80000100800 */
[----:B------:R1:W-:Y:S04]  /*26120*/  STL [R1+0x14], RZ ;  /* 0x000014ff01007387 */ /* 0x0003e80000100800 */
[----:B------:R1:W-:Y:S01]  /*26130*/  STL [R1+0x18], R3 ;  /* 0x0000180301007387 */ /* 0x0003e20000100800 */
[C---:B0-----:R-:W-:Y:S02]  /*26140*/  LOP3.LUT R2, R0.reuse, 0x40, RZ, 0xfc, !PT ;  /* 0x0000004000027812 */ /* 0x041fe400078efcff */
[----:B------:R-:W-:-:S07]  /*26150*/  LOP3.LUT R0, R0, 0x80, RZ, 0xfc, !PT ;  /* 0x0000008000007812 */ /* 0x000fce00078efcff */
.L_x_658:
[----:B------:R-:W2:Y:S01]  /*26160*/  LDL R0, [R1+0xc] ;  /* 0x00000c0001007983 */ /* 0x000ea20000100800 */
[----:B-1----:R-:W2:Y:S01]  /*26170*/  LDC.64 R2, c[0x0][0xc88] ;  /* 0x00032200ff027b82 */ /* 0x002ea20000000a00 */
[----:B------:R-:W-:Y:S05]  /*26180*/  YIELD ;  /* 0x0000000000007946 */ /* 0x000fea0003800000 */
[----:B------:R-:W-:Y:S01]  /*26190*/  ULDC.64 UR4, c[0x0][0xa28] ;  /* 0x00028a0000047ab9 */ /* 0x000fe20000000a00 */
[----:B------:R-:W-:Y:S02]  /*261a0*/  CS2R R8, SRZ ;  /* 0x0000000000087805 */ /* 0x000fe4000001ff00 */
[----:B------:R-:W-:Y:S01]  /*261b0*/  ISETP.NE.U32.AND P0, PT, RZ, UR4, PT ;  /* 0x00000004ff007c0c */ /* 0x000fe2000bf05070 */
[----:B------:R-:W-:Y:S01]  /*261c0*/  ULDC.64 UR10, c[0x0][0xa18] ;  /* 0x00028600000a7ab9 */ /* 0x000fe20000000a00 */
[----:B------:R-:W-:Y:S01]  /*261d0*/  ULDC.64 UR8, c[0x0][0xa10] ;  /* 0x0002840000087ab9 */ /* 0x000fe20000000a00 */
[----:B------:R-:W-:Y:S01]  /*261e0*/  ULDC.64 UR6, c[0x0][0xa08] ;  /* 0x0002820000067ab9 */ /* 0x000fe20000000a00 */
[----:B--2---:R-:W-:-:S05]  /*261f0*/  IMAD.WIDE R2, R0, 0x4, R2 ;  /* 0x0000000400027825 */ /* 0x004fca00078e0202 */
[----:B------:R-:W2:Y:S01]  /*26200*/  LDG.E R15, desc[UR54][R2.64] ;  /* 0x00000036020f7981 */ /* 0x000ea2000c1e1900 */
[----:B------:R-:W-:Y:S02]  /*26210*/  ISETP.NE.AND.EX P0, PT, RZ, UR5, PT, P0 ;  /* 0x00000005ff007c0c */ /* 0x000fe4000bf05300 */
[----:B--2---:R-:W-:Y:S01]  /*26220*/  SHF.R.S32.HI R0, RZ, 0x1f, R15 ;  /* 0x0000001fff007819 */ /* 0x004fe2000001140f */
[----:B------:R-:W-:-:S10]  /*26230*/  IMAD.SHL.U32 R14, R15, 0x4, RZ ;  /* 0x000000040f0e7824 */ /* 0x000fd400078e00ff */
[C---:B------:R-:W-:Y:S01]  /*26240*/  @P0 LEA R2, P1, R15.reuse, UR4, 0x2 ;  /* 0x000000040f020c11 */ /* 0x040fe2000f8210ff */
[----:B------:R-:W-:Y:S03]  /*26250*/  STL [R1+0x34], R15 ;  /* 0x0000340f01007387 */ /* 0x000fe60000100800 */
[C-C-:B------:R-:W-:Y:S01]  /*26260*/  @P0 LEA.HI.X R3, R15.reuse, UR5, R0.reuse, 0x2, P1 ;  /* 0x000000050f030c11 */ /* 0x140fe200088f1400 */
[----:B------:R-:W-:Y:S01]  /*26270*/  ULDC.64 UR4, c[0x0][0xa00] ;  /* 0x0002800000047ab9 */ /* 0x000fe20000000a00 */
[----:B------:R-:W-:Y:S01]  /*26280*/  SHF.L.U64.HI R13, R15, 0x2, R0 ;  /* 0x000000020f0d7819 */ /* 0x000fe20000010200 */
[----:B0-----:R0:W-:Y:S01]  /*26290*/  STL [R1+0x50], R0 ;  /* 0x0000500001007387 */ /* 0x0011e20000100800 */
[----:B------:R-:W-:-:S03]  /*262a0*/  ISETP.NE.U32.AND P1, PT, RZ, UR4, PT ;  /* 0x00000004ff007c0c */ /* 0x000fc6000bf25070 */
[----:B------:R1:W5:Y:S01]  /*262b0*/  @P0 LDG.E R8, desc[UR54][R2.64] ;  /* 0x0000003602080981 */ /* 0x000362000c1e1900 */
[----:B------:R-:W-:Y:S01]  /*262c0*/  ISETP.NE.AND.EX P1, PT, RZ, UR5, PT, P1 ;  /* 0x00000005ff007c0c */ /* 0x000fe2000bf25310 */
[----:B------:R-:W-:Y:S01]  /*262d0*/  IMAD.MOV.U32 R12, RZ, RZ, RZ ;  /* 0x000000ffff0c7224 */ /* 0x000fe200078e00ff */
[----:B------:R-:W-:Y:S01]  /*262e0*/  ISETP.NE.U32.AND P3, PT, RZ, UR10, PT ;  /* 0x0000000aff007c0c */ /* 0x000fe2000bf65070 */
[----:B------:R-:W-:Y:S01]  /*262f0*/  STL [R1+0x24], R14 ;  /* 0x0000240e01007387 */ /* 0x000fe20000100800 */
[----:B------:R-:W-:Y:S01]  /*26300*/  ISETP.NE.U32.AND P0, PT, RZ, UR6, PT ;  /* 0x00000006ff007c0c */ /* 0x000fe2000bf05070 */
[----:B0-----:R-:W-:Y:S01]  /*26310*/  IMAD.MOV.U32 R0, RZ, RZ, RZ ;  /* 0x000000ffff007224 */ /* 0x001fe200078e00ff */
[----:B------:R-:W-:Y:S01]  /*26320*/  ISETP.NE.U32.AND P2, PT, RZ, UR8, PT ;  /* 0x00000008ff007c0c */ /* 0x000fe2000bf45070 */
[----:B------:R-:W-:Y:S01]  /*26330*/  STL [R1+0x38], R13 ;  /* 0x0000380d01007387 */ /* 0x000fe20000100800 */
[C---:B------:R-:W-:Y:S02]  /*26340*/  IADD3 R6, P5, R14.reuse, UR6, RZ ;  /* 0x000000060e067c10 */ /* 0x040fe4000ffbe0ff */
[----:B-1----:R-:W-:-:S02]  /*26350*/  IADD3 R2, P4, R14, UR4, RZ ;  /* 0x000000040e027c10 */ /* 0x002fc4000ff9e0ff */
[----:B------:R-:W-:Y:S02]  /*26360*/  ISETP.NE.AND.EX P3, PT, RZ, UR11, PT, P3 ;  /* 0x0000000bff007c0c */ /* 0x000fe4000bf65330 */
[C---:B------:R-:W-:Y:S02]  /*26370*/  IADD3.X R3, R13.reuse, UR5, RZ, P4, !PT ;  /* 0x000000050d037c10 */ /* 0x040fe4000a7fe4ff */
[----:B------:R-:W-:Y:S02]  /*26380*/  IADD3 R4, P4, R14, UR8, RZ ;  /* 0x000000080e047c10 */ /* 0x000fe4000ff9e0ff */
[----:B------:R-:W-:Y:S01]  /*26390*/  ISETP.NE.AND.EX P0, PT, RZ, UR7, PT, P0 ;  /* 0x00000007ff007c0c */ /* 0x000fe2000bf05300 */
[----:B------:R-:W2:Y:S01]  /*263a0*/  @P1 LDG.E R9, desc[UR54][R2.64] ;  /* 0x0000003602091981 */ /* 0x000ea2000c1e1900 */
[----:B------:R-:W-:Y:S01]  /*263b0*/  IADD3.X R5, R13, UR9, RZ, P4, !PT ;  /* 0x000000090d057c10 */ /* 0x000fe2000a7fe4ff */
[----:B------:R-:W-:Y:S01]  /*263c0*/  ULDC UR4, c[0x0][0x288] ;  /* 0x0000a20000047ab9 */ /* 0x000fe20000000800 */
[----:B------:R-:W-:-:S02]  /*263d0*/  ISETP.NE.AND.EX P2, PT, RZ, UR9, PT, P2 ;  /* 0x00000009ff007c0c */ /* 0x000fc4000bf45320 */
[----:B------:R-:W-:Y:S02]  /*263e0*/  IADD3.X R7, R13, UR7, RZ, P5, !PT ;  /* 0x000000070d077c10 */ /* 0x000fe4000affe4ff */
[----:B------:R-:W-:-:S04]  /*263f0*/  @P3 IADD3 R10, P4, R14, UR10, RZ ;  /* 0x0000000a0e0a3c10 */ /* 0x000fc8000ff9e0ff */
[----:B------:R-:W-:Y:S01]  /*26400*/  @P3 IADD3.X R11, R13, UR11, RZ, P4, !PT ;  /* 0x0000000b0d0b3c10 */ /* 0x000fe2000a7fe4ff */
[----:B------:R-:W5:Y:S04]  /*26410*/  @P0 LDG.E R12, desc[UR54][R6.64] ;  /* 0x00000036060c0981 */ /* 0x000f68000c1e1900 */
[----:B------:R-:W5:Y:S04]  /*26420*/  @P2 LDG.E R0, desc[UR54][R4.64] ;  /* 0x0000003604002981 */ /* 0x000f68000c1e1900 */
[----:B--2---:R0:W-:Y:S02]  /*26430*/  STL [R1+0x40], R9 ;  /* 0x0000400901007387 */ /* 0x0041e40000100800 */
[----:B0-----:R-:W-:Y:S01]  /*26440*/  IMAD.U32 R9, RZ, RZ, UR4 ;  /* 0x00000004ff097e24 */ /* 0x001fe2000f8e00ff */
[----:B------:R-:W-:-:S05]  /*26450*/  ULDC.64 UR4, c[0x0][0x418] ;  /* 0x0001060000047ab9 */ /* 0x000fca0000000a00 */
[----:B------:R0:W2:Y:S01]  /*26460*/  @P3 LDG.E R9, desc[UR54][R10.64] ;  /* 0x000000360a093981 */ /* 0x0000a2000c1e1900 */
[----:B------:R-:W-:-:S03]  /*26470*/  UISETP.NE.U32.AND UP0, UPT, UR4, URZ, UPT ;  /* 0x0000003f0400728c */ /* 0x000fc6000bf05070 */
[----:B------:R-:W-:Y:S01]  /*26480*/  ULDC UR4, c[0x0][0x424] ;  /* 0x0001090000047ab9 */ /* 0x000fe20000000800 */
[----:B------:R-:W-:-:S03]  /*26490*/  UISETP.NE.AND.EX UP0, UPT, UR5, URZ, UPT, UP0 ;  /* 0x0000003f0500728c */ /* 0x000fc6000bf05300 */
[----:B------:R-:W-:Y:S01]  /*264a0*/  ULDC UR5, c[0x0][0x2f0] ;  /* 0x0000bc0000057ab9 */ /* 0x000fe20000000800 */
[----:B------:R-:W-:-:S04]  /*264b0*/  USEL UR4, UR4, 0x1, UP0 ;  /* 0x0000000104047887 */ /* 0x000fc80008000000 */
[----:B------:R-:W-:-:S03]  /*264c0*/  UIMAD UR4, UR4, UR5, URZ ;  /* 0x00000005040472a4 */ /* 0x000fc6000f8e023f */
[----:B------:R-:W-:Y:S02]  /*264d0*/  ULDC UR5, c[0x0][0x348] ;  /* 0x0000d20000057ab9 */ /* 0x000fe40000000800 */
[----:B0-----:R-:W-:Y:S01]  /*264e0*/  IMAD.U32 R10, RZ, RZ, UR5 ;  /* 0x00000005ff0a7e24 */ /* 0x001fe2000f8e00ff */
[----:B--2---:R0:W-:Y:S02]  /*264f0*/  STL [R1+0x54], R9 ;  /* 0x0000540901007387 */ /* 0x0041e40000100800 */
[----:B0-----:R-:W-:Y:S01]  /*26500*/  MOV R9, UR4 ;  /* 0x0000000400097c02 */ /* 0x001fe20008000f00 */
[----:B------:R-:W-:Y:S06]  /*26510*/  @P3 BRA `(.L_x_541) ;  /* 0x0000000000143947 */ /* 0x000fec0003800000 */
[----:B------:R-:W-:Y:S05]  /*26520*/  @!P1 BRA `(.L_x_541) ;  /* 0x0000000000109947 */ /* 0x000fea0003800000 */
[----:B------:R-:W2:Y:S04]  /*26530*/  LDG.E R11, desc[UR54][R2.64] ;  /* 0x00000036020b7981 */ /* 0x000ea8000c1e1900 */
[----:B------:R-:W2:Y:S02]  /*26540*/  LDG.E R2, desc[UR54][R2.64+0x4] ;  /* 0x0000043602027981 */ /* 0x000ea4000c1e1900 */
[----:B--2---:R-:W-:-:S05]  /*26550*/  IMAD.IADD R2, R2, 0x1, -R11 ;  /* 0x0000000102027824 */ /* 0x004fca00078e0a0b */
[----:B------:R0:W-:Y:S02]  /*26560*/  STL [R1+0x54], R2 ;  /* 0x0000540201007387 */ /* 0x0001e40000100800 */
.L_x_541:
[----:B------:R-:W2:Y:S01]  /*26570*/  LDL.LU R3, [R1+0x8] ;  /* 0x0000080001037983 */ /* 0x000ea20000300800 */
[----:B------:R-:W-:Y:S01]  /*26580*/  IMAD.MOV.U32 R11, RZ, RZ, R15 ;  /* 0x000000ffff0b7224 */ /* 0x000fe200078e000f */
[----:B------:R-:W-:Y:S02]  /*26590*/  ULDC.64 UR4, c[0x0][0xa20] ;  /* 0x0002880000047ab9 */ /* 0x000fe40000000a00 */
[----:B------:R-:W-:Y:S02]  /*265a0*/  ISETP.NE.U32.AND P1, PT, RZ, UR4, PT ;  /* 0x00000004ff007c0c */ /* 0x000fe4000bf25070 */
[----:B------:R1:W-:Y:S02]  /*265b0*/  STL [R1+0x8], R11 ;  /* 0x0000080b01007387 */ /* 0x0003e40000100800 */
[----:B------:R-:W-:Y:S02]  /*265c0*/  ISETP.NE.AND.EX P1, PT, RZ, UR5, PT, P1 ;  /* 0x00000005ff007c0c */ /* 0x000fe4000bf25310 */
[----:B--2---:R-:W-:-:S02]  /*265d0*/  LOP3.LUT R17, R3, 0xff000000, RZ, 0xc0, !PT ;  /* 0xff00000003117812 */ /* 0x004fc400078ec0ff */
[C---:B0-----:R-:W-:Y:S02]  /*265e0*/  LOP3.LUT R2, R3.reuse, 0xff0000, RZ, 0xc0, !PT ;  /* 0x00ff000003027812 */ /* 0x041fe400078ec0ff */
[----:B------:R-:W-:Y:S02]  /*265f0*/  SHF.R.U32.HI R17, RZ, 0x8, R17 ;  /* 0x00000008ff117819 */ /* 0x000fe40000011611 */
[----:B------:R-:W-:Y:S02]  /*26600*/  LOP3.LUT R16, R3, 0xffff, RZ, 0xc0, !PT ;  /* 0x0000ffff03107812 */ /* 0x000fe400078ec0ff */
[----:B------:R-:W-:Y:S01]  /*26610*/  LEA.HI R17, R2, R17, RZ, 0x10 ;  /* 0x0000001102117211 */ /* 0x000fe200078f80ff */
[----:B-----5:R-:W-:-:S05]  /*26620*/  IMAD.IADD R2, R12, 0x1, R8 ;  /* 0x000000010c027824 */ /* 0x020fca00078e0208 */
[----:B------:R1:W-:Y:S01]  /*26630*/  STL [R1+0x28], R2 ;  /* 0x0000280201007387 */ /* 0x0003e20000100800 */
[----:B------:R-:W-:Y:S05]  /*26640*/  @!P1 BRA `(.L_x_542) ;  /* 0x0000000000109947 */ /* 0x000fea0003800000 */
[----:B-1----:R-:W-:-:S04]  /*26650*/  IADD3 R2, P0, R14, UR4, RZ ;  /* 0x000000040e027c10 */ /* 0x002fc8000ff1e0ff */
[----:B------:R-:W-:-:S05]  /*26660*/  IADD3.X R3, R13, UR5, RZ, P0, !PT ;  /* 0x000000050d037c10 */ /* 0x000fca00087fe4ff */
[----:B------:R0:W5:Y:S01]  /*26670*/  LDG.E R9, desc[UR54][R2.64] ;  /* 0x0000003602097981 */ /* 0x000162000c1e1900 */
[----:B------:R-:W-:Y:S05]  /*26680*/  BRA `(.L_x_543) ;  /* 0x0000000000107947 */ /* 0x000fea0003800000 */
.L_x_542:
[----:B------:R-:W-:Y:S05]  /*26690*/  @!P0 BRA `(.L_x_543) ;  /* 0x00000000000c8947 */ /* 0x000fea0003800000 */
[----:B------:R-:W2:Y:S04]  /*266a0*/  LDG.E R9, desc[UR54][R6.64] ;  /* 0x0000003606097981 */ /* 0x000ea8000c1e1900 */
[----:B------:R-:W2:Y:S02]  /*266b0*/  LDG.E R6, desc[UR54][R6.64+0x4] ;  /* 0x0000043606067981 */ /* 0x000ea4000c1e1900 */
[----:B--2---:R-:W-:-:S07]  /*266c0*/  IMAD.IADD R9, R6, 0x1, -R9 ;  /* 0x0000000106097824 */ /* 0x004fce00078e0a09 */
.L_x_543:
[----:B01----:R-:W2:Y:S01]  /*266d0*/  @P2 LDG.E R2, desc[UR54][R4.64] ;  /* 0x0000003604022981 */ /* 0x003ea2000c1e1900 */
[----:B-----5:R-:W-:-:S03]  /*266e0*/  IMAD.IADD R8, R9, 0x1, -R8 ;  /* 0x0000000109087824 */ /* 0x020fc600078e0a08 */
[----:B------:R-:W2:Y:S01]  /*266f0*/  @P2 LDG.E R4, desc[UR54][R4.64+0x4] ;  /* 0x0000043604042981 */ /* 0x000ea2000c1e1900 */
[----:B------:R-:W-:Y:S01]  /*26700*/  BSSY B0, `(.L_x_544) ;  /* 0x0000029000007945 */ /* 0x000fe20003800000 */
[----:B------:R-:W-:Y:S02]  /*26710*/  LOP3.LUT R21, R17, 0xff, RZ, 0xc0, !PT ;  /* 0x000000ff11157812 */ /* 0x000fe400078ec0ff */
[----:B------:R-:W-:Y:S01]  /*26720*/  SHF.R.U32.HI R17, RZ, 0x10, R17 ;  /* 0x00000010ff117819 */ /* 0x000fe20000011611 */
[----:B--2---:R-:W-:-:S04]  /*26730*/  @P2 IMAD.IADD R10, R4, 0x1, -R2 ;  /* 0x00000001040a2824 */ /* 0x004fc800078e0a02 */
[----:B------:R-:W-:-:S05]  /*26740*/  IMAD.IADD R2, R8, 0x1, R10 ;  /* 0x0000000108027824 */ /* 0x000fca00078e020a */
[C---:B------:R-:W-:Y:S02]  /*26750*/  IADD3 R20, R2.reuse, 0x9f, RZ ;  /* 0x0000009f02147810 */ /* 0x040fe40007ffe0ff */
[----:B------:R-:W-:-:S03]  /*26760*/  ISETP.GE.AND P1, PT, R2, 0x1, PT ;  /* 0x000000010200780c */ /* 0x000fc60003f26270 */
[----:B------:R-:W-:-:S05]  /*26770*/  IMAD.HI R20, R20, 0x66666667, RZ ;  /* 0x6666666714147827 */ /* 0x000fca00078e02ff */
[----:B------:R-:W-:-:S04]  /*26780*/  SHF.R.U32.HI R2, RZ, 0x1f, R20 ;  /* 0x0000001fff027819 */ /* 0x000fc80000011614 */
[----:B------:R-:W-:Y:S01]  /*26790*/  LEA.HI.SX32 R20, R20, R2, 0x1a ;  /* 0x0000000214147211 */ /* 0x000fe200078fd2ff */
[----:B------:R-:W-:Y:S01]  /*267a0*/  IMAD.MOV.U32 R2, RZ, RZ, RZ ;  /* 0x000000ffff027224 */ /* 0x000fe200078e00ff */
[----:B------:R-:W-:Y:S06]  /*267b0*/  @!P1 BRA `(.L_x_545) ;  /* 0x0000000000749947 */ /* 0x000fec0003800000 */
[----:B------:R-:W-:Y:S01]  /*267c0*/  ISETP.NE.AND P0, PT, R17, RZ, PT ;  /* 0x000000ff1100720c */ /* 0x000fe20003f05270 */
[----:B------:R-:W-:-:S03]  /*267d0*/  ULDC UR4, c[0x0][0x9f0] ;  /* 0x00027c0000047ab9 */ /* 0x000fc60000000800 */
[----:B------:R-:W-:-:S04]  /*267e0*/  SEL R3, R17, UR4, P0 ;  /* 0x0000000411037c07 */ /* 0x000fc80008000000 */
[-C--:B------:R-:W-:Y:S02]  /*267f0*/  IABS R4, R3.reuse ;  /* 0x0000000300047213 */ /* 0x080fe40000000000 */
[----:B------:R-:W-:Y:S02]  /*26800*/  IADD3 R2, R3, -0x1, R20 ;  /* 0xffffffff03027810 */ /* 0x000fe40007ffe014 */
[----:B------:R-:W0:Y:S02]  /*26810*/  I2F.RP R6, R4 ;  /* 0x0000000400067306 */ /* 0x000e240000209400 */
[----:B------:R-:W-:-:S04]  /*26820*/  LOP3.LUT R5, R2, R3, RZ, 0x3c, !PT ;  /* 0x0000000302057212 */ /* 0x000fc800078e3cff */
[----:B------:R-:W-:Y:S02]  /*26830*/  ISETP.GE.AND P4, PT, R5, RZ, PT ;  /* 0x000000ff0500720c */ /* 0x000fe40003f86270 */
[----:B0-----:R-:W0:Y:S02]  /*26840*/  MUFU.RCP R6, R6 ;  /* 0x0000000600067308 */ /* 0x001e240000001000 */
[----:B0-----:R-:W-:-:S06]  /*26850*/  VIADD R6, R6, 0xffffffe ;  /* 0x0ffffffe06067836 */ /* 0x001fcc0000000000 */
[----:B------:R0:W1:Y:S02]  /*26860*/  F2I.FTZ.U32.TRUNC.NTZ R7, R6 ;  /* 0x0000000600077305 */ /* 0x000064000021f000 */
[----:B0-----:R-:W-:Y:S02]  /*26870*/  IMAD.MOV.U32 R6, RZ, RZ, RZ ;  /* 0x000000ffff067224 */ /* 0x001fe400078e00ff */
[----:B-1----:R-:W-:-:S04]  /*26880*/  IMAD.MOV R5, RZ, RZ, -R7 ;  /* 0x000000ffff057224 */ /* 0x002fc800078e0a07 */
[----:B------:R-:W-:-:S04]  /*26890*/  IMAD R5, R5, R4, RZ ;  /* 0x0000000405057224 */ /* 0x000fc800078e02ff */
[----:B------:R-:W-:Y:S01]  /*268a0*/  IMAD.HI.U32 R7, R7, R5, R6 ;  /* 0x0000000507077227 */ /* 0x000fe200078e0006 */
[----:B------:R-:W-:Y:S02]  /*268b0*/  IABS R5, R2 ;  /* 0x0000000200057213 */ /* 0x000fe40000000000 */
[----:B------:R-:W-:-:S05]  /*268c0*/  IABS R2, R3 ;  /* 0x0000000300027213 */ /* 0x000fca0000000000 */
[----:B------:R-:W-:-:S04]  /*268d0*/  IMAD.MOV R2, RZ, RZ, -R2 ;  /* 0x000000ffff027224 */ /* 0x000fc800078e0a02 */
[----:B------:R-:W-:Y:S02]  /*268e0*/  IMAD.MOV.U32 R6, RZ, RZ, R2 ;  /* 0x000000ffff067224 */ /* 0x000fe400078e0002 */
[----:B------:R-:W-:-:S04]  /*268f0*/  IMAD.HI.U32 R2, R7, R5, RZ ;  /* 0x0000000507027227 */ /* 0x000fc800078e00ff */
[----:B------:R-:W-:-:S05]  /*26900*/  IMAD R5, R2, R6, R5 ;  /* 0x0000000602057224 */ /* 0x000fca00078e0205 */
[----:B------:R-:W-:-:S13]  /*26910*/  ISETP.GT.U32.AND P3, PT, R4, R5, PT ;  /* 0x000000050400720c */ /* 0x000fda0003f64070 */
[----:B------:R-:W-:Y:S01]  /*26920*/  @!P3 IMAD.IADD R5, R5, 0x1, -R4 ;  /* 0x000000010505b824 */ /* 0x000fe200078e0a04 */
[----:B------:R-:W-:Y:S02]  /*26930*/  @!P3 IADD3 R2, R2, 0x1, RZ ;  /* 0x000000010202b810 */ /* 0x000fe40007ffe0ff */
[----:B------:R-:W-:Y:S02]  /*26940*/  ISETP.NE.AND P3, PT, R3, RZ, PT ;  /* 0x000000ff0300720c */ /* 0x000fe40003f65270 */
[----:B------:R-:W-:-:S13]  /*26950*/  ISETP.GE.U32.AND P0, PT, R5, R4, PT ;  /* 0x000000040500720c */ /* 0x000fda0003f06070 */
[----:B------:R-:W-:-:S04]  /*26960*/  @P0 VIADD R2, R2, 0x1 ;  /* 0x0000000102020836 */ /* 0x000fc80000000000 */
[----:B------:R-:W-:Y:S01]  /*26970*/  @!P4 IMAD.MOV R2, RZ, RZ, -R2 ;  /* 0x000000ffff02c224 */ /* 0x000fe200078e0a02 */
[----:B------:R-:W-:-:S07]  /*26980*/  @!P3 LOP3.LUT R2, RZ, R3, RZ, 0x33, !PT ;  /* 0x00000003ff02b212 */ /* 0x000fce00078e33ff */
.L_x_545:
[----:B------:R-:W-:Y:S05]  /*26990*/  BSYNC B0 ;  /* 0x0000000000007941 */ /* 0x000fea0003800000 */
.L_x_544:
[-C--:B------:R-:W-:Y:S01]  /*269a0*/  IMAD R3, R21, R2.reuse, RZ ;  /* 0x0000000215037224 */ /* 0x080fe200078e02ff */
[----:B------:R-:W-:Y:S04]  /*269b0*/  BSSY B0, `(.L_x_546) ;  /* 0x000015f000007945 */ /* 0x000fe80003800000 */
[C---:B------:R-:W-:Y:S01]  /*269c0*/  VIADDMNMX R2, R3.reuse, R2, R20, PT ;  /* 0x0000000203027246 */ /* 0x040fe20003800114 */
[----:B------:R-:W-:-:S04]  /*269d0*/  IMAD R3, R3, 0xa0, -R8 ;  /* 0x000000a003037824 */ /* 0x000fc800078e0a08 */
[----:B------:R-:W-:Y:S01]  /*269e0*/  IMAD R8, R2, 0xa0, -R8 ;  /* 0x000000a002087824 */ /* 0x000fe200078e0a08 */
[----:B------:R-:W-:-:S04]  /*269f0*/  VIMNMX R2, RZ, R3, !PT ;  /* 0x00000003ff027248 */ /* 0x000fc80007fe0100 */
[----:B------:R-:W-:-:S04]  /*26a00*/  VIMNMX R10, R8, R10, PT ;  /* 0x0000000a080a7248 */ /* 0x000fc80003fe0100 */
[----:B------:R-:W-:Y:S01]  /*26a10*/  ISETP.GT.AND P0, PT, R10, R2, PT ;  /* 0x000000020a00720c */ /* 0x000fe20003f04270 */
[----:B------:R-:W-:-:S05]  /*26a20*/  IMAD.WIDE.U32 R2, R2, -0x33333333, RZ ;  /* 0xcccccccd02027825 */ /* 0x000fca00078e00ff */
[----:B------:R-:W-:-:S05]  /*26a30*/  SHF.R.U32.HI R3, RZ, 0x7, R3 ;  /* 0x00000007ff037819 */ /* 0x000fca0000011603 */
[----:B------:R-:W-:Y:S02]  /*26a40*/  IMAD.MOV.U32 R9, RZ, RZ, R3 ;  /* 0x000000ffff097224 */ /* 0x000fe400078e0003 */
[----:B------:R-:W-:-:S04]  /*26a50*/  @P0 VIADD R10, R10, 0x9f ;  /* 0x0000009f0a0a0836 */ /* 0x000fc80000000000 */
[----:B------:R-:W-:-:S05]  /*26a60*/  @P0 IMAD.HI R2, R10, 0x66666667, RZ ;  /* 0x666666670a020827 */ /* 0x000fca00078e02ff */
[----:B------:R-:W-:-:S04]  /*26a70*/  @P0 SHF.R.U32.HI R4, RZ, 0x1f, R2 ;  /* 0x0000001fff040819 */ /* 0x000fc80000011602 */
[----:B------:R-:W-:Y:S02]  /*26a80*/  @P0 LEA.HI.SX32 R9, R2, R4, 0x1a ;  /* 0x0000000402090211 */ /* 0x000fe400078fd2ff */
[----:B------:R-:W-:Y:S02]  /*26a90*/  PLOP3.LUT P0, PT, PT, PT, PT, 0x80, 0x0 ;  /* 0x000000000000781c */ /* 0x000fe40003f0f070 */
[----:B------:R-:W-:-:S13]  /*26aa0*/  ISETP.GT.AND P3, PT, R9, R3, PT ;  /* 0x000000030900720c */ /* 0x000fda0003f64270 */
[----:B------:R-:W-:Y:S05]  /*26ab0*/  @!P3 BRA `(.L_x_547) ;  /* 0x000000140038b947 */ /* 0x000fea0003800000 */
[----:B------:R-:W-:Y:S01]  /*26ac0*/  UMOV UR4, 0xffffffff ;  /* 0xffffffff00047882 */ /* 0x000fe20000000000 */
[----:B------:R-:W-:Y:S02]  /*26ad0*/  SEL R2, R11, RZ, !P2 ;  /* 0x000000ff0b027207 */ /* 0x000fe40005000000 */
[----:B------:R-:W-:Y:S05]  /*26ae0*/  BRA.DIV UR4, `(.L_x_548) ;  /* 0x0000009e04d07947 */ /* 0x000fea000b800000 */
[----:B------:R-:W0:Y:S02]  /*26af0*/  S2R R4, SR_TID.X ;  /* 0x0000000000047919 */ /* 0x000e240000002100 */
[----:B0-----:R-:W-:-:S04]  /*26b00*/  SHF.R.U32.HI R4, RZ, 0x5, R4 ;  /* 0x00000005ff047819 */ /* 0x001fc80000011604 */
[----:B------:R-:W-:-:S05]  /*26b10*/  LOP3.LUT R4, R4, 0x3, RZ, 0xc0, !PT ;  /* 0x0000000304047812 */ /* 0x000fca00078ec0ff */
[----:B------:R0:W1:Y:S02]  /*26b20*/  SHFL.IDX PT, R14, R4, RZ, 0x1f ;  /* 0x00001fff040e7589 */ /* 0x00006400000e0000 */
.L_x_830:
[----:B-1----:R-:W-:Y:S02]  /*26b30*/  ISETP.NE.AND P0, PT, R14, RZ, PT ;  /* 0x000000ff0e00720c */ /* 0x002fe40003f05270 */
[----:B------:R-:W-:-:S11]  /*26b40*/  PLOP3.LUT P6, PT, PT, PT, PT, 0x8, 0x0 ;  /* 0x000000000000781c */ /* 0x000fd60003fce170 */
[----:B------:R-:W-:Y:S05]  /*26b50*/  @P0 BRA `(.L_x_549) ;  /* 0x00000000000c0947 */ /* 0x000fea0003800000 */
[----:B------:R-:W-:-:S03]  /*26b60*/  UMOV UR4, 0xffffffff ;  /* 0xffffffff00047882 */ /* 0x000fc60000000000 */
[----:B------:R-:W-:Y:S05]  /*26b70*/  BRA.DIV UR4, `(.L_x_550) ;  /* 0x0000009e04e07947 */ /* 0x000fea000b800000 */
[----:B------:R-:W-:-:S13]  /*26b80*/  ELECT P6, URZ, PT ;  /* 0x00000000003f782f */ /* 0x000fda00038c0000 */
.L_x_549:
[----:B0-----:R-:W2:Y:S01]  /*26b90*/  LDL R4, [R1+0x5c] ;  /* 0x00005c0001047983 */ /* 0x001ea20000100800 */
[----:B------:R-:W-:Y:S01]  /*26ba0*/  BSSY B1, `(.L_x_551) ;  /* 0x0000008000017945 */ /* 0x000fe20003800000 */
[----:B--2---:R-:W-:-:S05]  /*26bb0*/  VIADD R4, R4, 0x1 ;  /* 0x0000000104047836 */ /* 0x004fca0000000000 */
[----:B------:R-:W-:-:S04]  /*26bc0*/  LEA.HI R5, R4, R4, RZ, 0x1 ;  /* 0x0000000404057211 */ /* 0x000fc800078f08ff */
[----:B------:R-:W-:-:S05]  /*26bd0*/  LOP3.LUT R5, R5, 0xfffffffe, RZ, 0xc0, !PT ;  /* 0xfffffffe05057812 */ /* 0x000fca00078ec0ff */
[----:B------:R-:W-:-:S05]  /*26be0*/  IMAD.IADD R4, R4, 0x1, -R5 ;  /* 0x0000000104047824 */ /* 0x000fca00078e0a05 */
[----:B------:R-:W-:-:S04]  /*26bf0*/  SHF.L.U32 R4, R4, 0x1f, RZ ;  /* 0x0000001f04047819 */ /* 0x000fc800000006ff */
[----:B------:R-:W0:Y:S02]  /*26c00*/  SYNCS.PHASECHK.TRANS64.TRYWAIT P0, [R18+URZ+0x33420], R4 ;  /* 0x03342004120075a7 */ /* 0x000e24000800017f */
[----:B0-----:R-:W-:Y:S05]  /*26c10*/  @!P0 BRA `(.L_x_552) ;  /* 0x0000009c00d88947 */ /* 0x001fea0003800000 */
.L_x_833:
[----:B------:R-:W-:Y:S05]  /*26c20*/  BSYNC B1 ;  /* 0x0000000000017941 */ /* 0x000fea0003800000 */
.L_x_551:
[----:B------:R-:W-:Y:S04]  /*26c30*/  BSSY B1, `(.L_x_553) ;  /* 0x000008e000017945 */ /* 0x000fe80003800000 */
[----:B------:R-:W-:Y:S05]  /*26c40*/  @!P6 BRA `(.L_x_554) ;  /* 0x000000080030e947 */ /* 0x000fea0003800000 */
[----:B------:R-:W2:Y:S04]  /*26c50*/  LDL R7, [R1+0x14] ;  /* 0x0000140001077983 */ /* 0x000ea80000100800 */
[----:B------:R-:W3:Y:S01]  /*26c60*/  LDL R6, [R1+0x1c] ;  /* 0x00001c0001067983 */ /* 0x000ee20000100800 */
[----:B------:R-:W1:Y:S01]  /*26c70*/  S2R R5, SR_TID.X ;  /* 0x0000000000057919 */ /* 0x000e620000002100 */
[----:B------:R-:W-:Y:S01]  /*26c80*/  BSSY B2, `(.L_x_555) ;  /* 0x0000007000027945 */ /* 0x000fe20003800000 */
[----:B-1----:R-:W-:-:S04]  /*26c90*/  LOP3.LUT R5, R5, 0x7f, RZ, 0xc0, !PT ;  /* 0x0000007f05057812 */ /* 0x002fc800078ec0ff */
[----:B------:R-:W-:Y:S01]  /*26ca0*/  ISETP.NE.AND P2, PT, R5, RZ, PT ;  /* 0x000000ff0500720c */ /* 0x000fe20003f45270 */
[----:B--2---:R-:W-:Y:S01]  /*26cb0*/  IMAD R7, R7, 0x8, R18 ;  /* 0x0000000807077824 */ /* 0x004fe200078e0212 */
[----:B---3--:R-:W-:-:S04]  /*26cc0*/  SHF.L.U32 R10, R6, 0x1f, RZ ;  /* 0x0000001f060a7819 */ /* 0x008fc800000006ff */
[----:B------:R-:W1:Y:S02]  /*26cd0*/  SYNCS.PHASECHK.TRANS64.TRYWAIT P0, [R7+URZ+0x334a0], R10 ;  /* 0x0334a00a070075a7 */ /* 0x000e64000800017f */
[----:B-1----:R-:W-:Y:S05]  /*26ce0*/  @!P0 BRA `(.L_x_556) ;  /* 0x0000009c00b88947 */ /* 0x002fea0003800000 */
.L_x_834:
[----:B------:R-:W-:Y:S05]  /*26cf0*/  BSYNC B2 ;  /* 0x0000000000027941 */ /* 0x000fea0003800000 */
.L_x_555:
[----:B------:R-:W-:Y:S04]  /*26d00*/  BSSY B2, `(.L_x_557) ;  /* 0x0000009000027945 */ /* 0x000fe80003800000 */
[----:B------:R-:W-:Y:S05]  /*26d10*/  @P2 BRA `(.L_x_558) ;  /* 0x00000000001c2947 */ /* 0x000fea0003800000 */
[----:B0-----:R-:W0:Y:S02]  /*26d20*/  S2R R4, SR_TID.X ;  /* 0x0000000000047919 */ /* 0x001e240000002100 */
[----:B0-----:R-:W-:Y:S02]  /*26d30*/  LOP3.LUT R5, R4, 0x1f, RZ, 0xc0, !PT ;  /* 0x0000001f04057812 */ /* 0x001fe400078ec0ff */
[----:B------:R-:W-:Y:S02]  /*26d40*/  MOV R4, 0x7800 ;  /* 0x0000780000047802 */ /* 0x000fe40000000f00 */
[----:B------:R-:W-:Y:S02]  /*26d50*/  ISETP.NE.AND P0, PT, R5, RZ, PT ;  /* 0x000000ff0500720c */ /* 0x000fe40003f05270 */
[----:B------:R2:W-:Y:S11]  /*26d60*/  SYNCS.ARRIVE.TRANS64 RZ, [R7+URZ+0x33490], R4 ;  /* 0x0334900407ff79a7 */ /* 0x0005f6000800003f */
[----:B--2---:R-:W-:Y:S05]  /*26d70*/  @!P0 BRA `(.L_x_558) ;  /* 0x0000000000048947 */ /* 0x004fea0003800000 */
[----:B------:R-:W-:Y:S01]  /*26d80*/  BPT.TRAP 0x1 ;  /* 0x000000040000795c */ /* 0x000fe20000300000 */
.L_x_558:
[----:B------:R-:W-:Y:S05]  /*26d90*/  BSYNC B2 ;  /* 0x0000000000027941 */ /* 0x000fea0003800000 */
.L_x_557:
[----:B0-----:R-:W2:Y:S01]  /*26da0*/  LDL R4, [R1+0x14] ;  /* 0x0000140001047983 */ /* 0x001ea20000100800 */
[----:B------:R-:W-:Y:S01]  /*26db0*/  IMAD.MOV.U32 R14, RZ, RZ, RZ ;  /* 0x000000ffff0e7224 */ /* 0x000fe200078e00ff */
[----:B------:R-:W-:Y:S01]  /*26dc0*/  UIADD3 UR4, UP0, UR40, 0x570, URZ ;  /* 0x0000057028047890 */ /* 0x000fe2000ff1e03f */
[----:B------:R-:W-:Y:S01]  /*26dd0*/  IMAD R5, R9, 0xa0, R0 ;  /* 0x000000a009057824 */ /* 0x000fe200078e0200 */
[----:B------:R-:W-:Y:S01]  /*26de0*/  PLOP3.LUT P0, PT, PT, PT, PT, 0x80, 0x0 ;  /* 0x000000000000781c */ /* 0x000fe20003f0f070 */
[----:B------:R-:W-:Y:S01]  /*26df0*/  UMOV UR6, 0x0 ;  /* 0x0000000000067882 */ /* 0x000fe20000000000 */
[----:B------:R-:W-:Y:S01]  /*26e00*/  R2UR UR10, R14 ;  /* 0x000000000e0a72ca */ /* 0x000fe200000e0000 */
[----:B------:R-:W-:Y:S01]  /*26e10*/  VIADD R5, R5, 0xffffff60 ;  /* 0xffffff6005057836 */ /* 0x000fe20000000000 */
[----:B------:R-:W-:Y:S01]  /*26e20*/  UIADD3.X UR5, URZ, UR41, URZ, UP0, !UPT ;  /* 0x000000293f057290 */ /* 0x000fe200087fe43f */
[----:B------:R-:W-:Y:S01]  /*26e30*/  UMOV UR7, 0x12f00000 ;  /* 0x12f0000000077882 */ /* 0x000fe20000000000 */
[----:B--2---:R-:W-:-:S02]  /*26e40*/  IMAD R8, R4, 0x7800, R18 ;  /* 0x0000780004087824 */ /* 0x004fc400078e0212 */
[----:B------:R-:W-:Y:S02]  /*26e50*/  VIADD R4, R7, 0x33490 ;  /* 0x0003349007047836 */ /* 0x000fe40000000000 */
[----:B------:R-:W-:-:S07]  /*26e60*/  VIADD R6, R8, 0x24200 ;  /* 0x0002420008067836 */ /* 0x000fce0000000000 */
.L_x_559:
[----:B------:R-:W-:-:S13]  /*26e70*/  @P0 ELECT P3, URZ, PT ;  /* 0x00000000003f082f */ /* 0x000fda0003860000 */
[----:B------:R-:W-:Y:S02]  /*26e80*/  @P3 R2UR UR13, R2 ;  /* 0x00000000020d32ca */ /* 0x000fe400000e0000 */
[----:B------:R-:W-:Y:S02]  /*26e90*/  @P3 R2UR UR12, R16 ;  /* 0x00000000100c32ca */ /* 0x000fe400000e0000 */
[----:B------:R-:W-:Y:S02]  /*26ea0*/  @P3 R2UR UR11, R5 ;  /* 0x00000000050b32ca */ /* 0x000fe400000e0000 */
[----:B------:R-:W-:Y:S02]  /*26eb0*/  @P3 R2UR UR9, R4 ;  /* 0x00000000040932ca */ /* 0x000fe400000e0000 */
[----:B------:R-:W-:Y:S02]  /*26ec0*/  @P3 R2UR UR8, R6 ;  /* 0x00000000060832ca */ /* 0x000fe400000e0000 */
[----:B------:R-:W-:-:S02]  /*26ed0*/  @P3 PLOP3.LUT P0, PT, P3, PT, PT, 0x8, 0x0 ;  /* 0x000000000000381c */ /* 0x000fc40001f0e170 */
[----:B------:R-:W-:-:S09]  /*26ee0*/  PLOP3.LUT P3, PT, PT, PT, PT, 0x8, 0x0 ;  /* 0x000000000000781c */ /* 0x000fd20003f6e170 */
[----:B------:R0:W-:Y:S02]  /*26ef0*/  UTMALDG.4D [UR8], [UR4], desc[UR6] ;  /* 0x00000608040075b4 */ /* 0x0001e40008019000 */
[----:B0-----:R-:W-:Y:S05]  /*26f00*/  @P0 BRA.U.ANY `(.L_x_559) ;  /* 0xfffffffd00d80947 */ /* 0x001fea000393ffff */
[----:B------:R-:W-:Y:S01]  /*26f10*/  IMAD.MOV.U32 R13, RZ, RZ, 0x40 ;  /* 0x00000040ff0d7424 */ /* 0x000fe200078e00ff */
[----:B------:R-:W-:Y:S01]  /*26f20*/  PLOP3.LUT P0, PT, PT, PT, PT, 0x80, 0x0 ;  /* 0x000000000000781c */ /* 0x000fe20003f0f070 */
[----:B------:R-:W-:Y:S01]  /*26f30*/  VIADD R6, R8, 0x26a00 ;  /* 0x00026a0008067836 */ /* 0x000fe20000000000 */
[----:B------:R-:W-:Y:S01]  /*26f40*/  UMOV UR6, 0x0 ;  /* 0x0000000000067882 */ /* 0x000fe20000000000 */
[----:B------:R-:W-:Y:S01]  /*26f50*/  UMOV UR7, 0x12f00000 ;  /* 0x12f0000000077882 */ /* 0x000fe20000000000 */
[----:B------:R-:W-:-:S15]  /*26f60*/  R2UR UR10, R13 ;  /* 0x000000000d0a72ca */ /* 0x000fde00000e0000 */
.L_x_560:
        /* <DEDUP_REMOVED lines=12> */
[----:B------:R-:W-:Y:S01]  /*27030*/  UMOV UR6, 0x0 ;  /* 0x0000000000067882 */ /* 0x000fe20000000000 */
[----:B------:R-:W-:Y:S01]  /*27040*/  IADD3 R6, R8, 0x29200, RZ ;  /* 0x0002920008067810 */ /* 0x000fe20007ffe0ff */
[----:B------:R-:W-:Y:S01]  /*27050*/  UMOV UR7, 0x12f00000 ;  /* 0x12f0000000077882 */ /* 0x000fe20000000000 */
[----:B------:R-:W-:-:S15]  /*27060*/  R2UR UR10, R12 ;  /* 0x000000000c0a72ca */ /* 0x000fde00000e0000 */
.L_x_561:
        /* <DEDUP_REMOVED lines=10> */
[----:B------:R-:W0:Y:S01]  /*27110*/  SYNCS.PHASECHK.TRANS64.TRYWAIT P0, [R7+URZ+0x334c0], R10 ;  /* 0x0334c00a070075a7 */ /* 0x000e22000800017f */
[----:B------:R-:W-:Y:S04]  /*27120*/  BSSY B2, `(.L_x_562) ;  /* 0x0000002000027945 */ /* 0x000fe80003800000 */
[----:B0-----:R-:W-:Y:S05]  /*27130*/  @!P0 BRA `(.L_x_563) ;  /* 0x0000009800b88947 */ /* 0x001fea0003800000 */
.L_x_835:
[----:B------:R-:W-:Y:S05]  /*27140*/  BSYNC B2 ;  /* 0x0000000000027941 */ /* 0x000fea0003800000 */
.L_x_562:
[----:B------:R-:W-:Y:S01]  /*27150*/  BSSY B2, `(.L_x_564) ;  /* 0x000000b000027945 */ /* 0x000fe20003800000 */
[----:B01----:R-:W-:Y:S02]  /*27160*/  IMAD.MOV.U32 R10, RZ, RZ, 0x0 ;  /* 0x00000000ff0a7424 */ /* 0x003fe400078e00ff */
[----:B------:R-:W-:Y:S01]  /*27170*/  IMAD.MOV.U32 R11, RZ, RZ, 0x12f00000 ;  /* 0x12f00000ff0b7424 */ /* 0x000fe200078e00ff */
[----:B------:R-:W-:Y:S06]  /*27180*/  @P2 BRA `(.L_x_565) ;  /* 0x00000000001c2947 */ /* 0x000fec0003800000 */
[----:B------:R-:W0:Y:S02]  /*27190*/  S2R R4, SR_TID.X ;  /* 0x0000000000047919 */ /* 0x000e240000002100 */
[----:B0-----:R-:W-:Y:S01]  /*271a0*/  LOP3.LUT R6, R4, 0x1f, RZ, 0xc0, !PT ;  /* 0x0000001f04067812 */ /* 0x001fe200078ec0ff */
[----:B------:R-:W-:-:S03]  /*271b0*/  IMAD.MOV.U32 R4, RZ, RZ, 0x7800 ;  /* 0x00007800ff047424 */ /* 0x000fc600078e00ff */
[----:B------:R-:W-:Y:S01]  /*271c0*/  ISETP.NE.AND P0, PT, R6, RZ, PT ;  /* 0x000000ff0600720c */ /* 0x000fe20003f05270 */
[----:B------:R0:W-:-:S12]  /*271d0*/  SYNCS.ARRIVE.TRANS64 RZ, [R7+URZ+0x334b0], R4 ;  /* 0x0334b00407ff79a7 */ /* 0x0001d8000800003f */
[----:B0-----:R-:W-:Y:S05]  /*271e0*/  @!P0 BRA `(.L_x_565) ;  /* 0x0000000000048947 */ /* 0x001fea0003800000 */
[----:B------:R-:W-:Y:S01]  /*271f0*/  BPT.TRAP 0x1 ;  /* 0x000000040000795c */ /* 0x000fe20000300000 */
.L_x_565:
[----:B------:R-:W-:Y:S05]  /*27200*/  BSYNC B2 ;  /* 0x0000000000027941 */ /* 0x000fea0003800000 */
.L_x_564:
[----:B------:R-:W-:Y:S01]  /*27210*/  R2UR UR10, R14 ;  /* 0x000000000e0a72ca */ /* 0x000fe200000e0000 */
[----:B------:R-:W-:Y:S01]  /*27220*/  UIADD3 UR4, UP0, UR40, 0x670, URZ ;  /* 0x0000067028047890 */ /* 0x000fe2000ff1e03f */
[----:B------:R-:W-:Y:S01]  /*27230*/  R2UR UR6, R10 ;  /* 0x000000000a0672ca */ /* 0x000fe200000e0000 */
[----:B------:R-:W-:Y:S01]  /*27240*/  VIADD R7, R7, 0x334b0 ;  /* 0x000334b007077836 */ /* 0x000fe20000000000 */
[----:B------:R-:W-:Y:S01]  /*27250*/  R2UR UR7, R11 ;  /* 0x000000000b0772ca */ /* 0x000fe200000e0000 */
[----:B------:R-:W-:Y:S01]  /*27260*/  VIADD R4, R8, 0xf200 ;  /* 0x0000f20008047836 */ /* 0x000fe20000000000 */
[----:B------:R-:W-:Y:S01]  /*27270*/  PLOP3.LUT P0, PT, PT, PT, PT, 0x80, 0x0 ;  /* 0x000000000000781c */ /* 0x000fe20003f0f070 */
[----:B------:R-:W-:-:S12]  /*27280*/  UIADD3.X UR5, URZ, UR41, URZ, UP0, !UPT ;  /* 0x000000293f057290 */ /* 0x000fd800087fe43f */
.L_x_566:
        /* <DEDUP_REMOVED lines=15> */
.L_x_567:
        /* <DEDUP_REMOVED lines=15> */
.L_x_568:
        /* <DEDUP_REMOVED lines=9> */
[----:B-1----:R-:W-:Y:S05]  /*27500*/  @P0 BRA.U.ANY `(.L_x_568) ;  /* 0xfffffffd00d80947 */ /* 0x002fea000393ffff */
.L_x_554:
[----:B------:R-:W-:Y:S05]  /*27510*/  BSYNC B1 ;  /* 0x0000000000017941 */ /* 0x000fea0003800000 */
.L_x_553:
[----:B0-----:R-:W2:Y:S04]  /*27520*/  LDL.LU R4, [R1+0x14] ;  /* 0x0000140001047983 */ /* 0x001ea80000300800 */
[----:B------:R-:W3:Y:S01]  /*27530*/  LDL.LU R6, [R1+0x1c] ;  /* 0x00001c0001067983 */ /* 0x000ee20000300800 */
[----:B------:R-:W-:Y:S01]  /*27540*/  VIADD R9, R9, 0xfffffffe ;  /* 0xfffffffe09097836 */ /* 0x000fe20000000000 */
[----:B------:R-:W-:-:S04]  /*27550*/  PLOP3.LUT P0, PT, PT, PT, PT, 0x8, 0x0 ;  /* 0x000000000000781c */ /* 0x000fc80003f0e170 */
[----:B------:R-:W-:Y:S02]  /*27560*/  ISETP.GE.AND P3, PT, R9, R3, PT ;  /* 0x000000030900720c */ /* 0x000fe40003f66270 */
[----:B--2---:R-:W-:-:S04]  /*27570*/  IADD3 R4, R4, 0x1, RZ ;  /* 0x0000000104047810 */ /* 0x004fc80007ffe0ff */
[----:B------:R-:W-:-:S04]  /*27580*/  ISETP.NE.AND P2, PT, R4, 0x2, PT ;  /* 0x000000020400780c */ /* 0x000fc80003f45270 */
[----:B------:R-:W-:Y:S02]  /*27590*/  SEL R5, RZ, 0x1, P2 ;  /* 0x00000001ff057807 */ /* 0x000fe40001000000 */
[----:B------:R-:W-:Y:S02]  /*275a0*/  SEL R4, R4, RZ, P2 ;  /* 0x000000ff04047207 */ /* 0x000fe40001000000 */
[----:B---3--:R-:W-:-:S03]  /*275b0*/  LOP3.LUT R6, R6, R5, RZ, 0x3c, !PT ;  /* 0x0000000506067212 */ /* 0x008fc600078e3cff */
[----:B------:R0:W-:Y:S04]  /*275c0*/  STL [R1+0x14], R4 ;  /* 0x0000140401007387 */ /* 0x0001e80000100800 */
[----:B------:R0:W-:Y:S01]  /*275d0*/  STL [R1+0x1c], R6 ;  /* 0x00001c0601007387 */ /* 0x0001e20000100800 */
[----:B------:R-:W-:Y:S05]  /*275e0*/  @!P3 BRA `(.L_x_547) ;  /* 0x00000008006cb947 */ /* 0x000fea0003800000 */
.L_x_585:
[----:B------:R-:W-:Y:S05]  /*275f0*/  YIELD ;  /* 0x0000000000007946 */ /* 0x000fea0003800000 */
[----:B------:R-:W-:Y:S04]  /*27600*/  BSSY B1, `(.L_x_569) ;  /* 0x000008d000017945 */ /* 0x000fe80003800000 */
[----:B-1----:R-:W-:Y:S05]  /*27610*/  @!P6 BRA `(.L_x_570) ;  /* 0x00000008002ce947 */ /* 0x002fea0003800000 */
[----:B0-----:R-:W2:Y:S04]  /*27620*/  LDL R6, [R1+0x14] ;  /* 0x0000140001067983 */ /* 0x001ea80000100800 */
[----:B------:R-:W3:Y:S01]  /*27630*/  LDL R5, [R1+0x1c] ;  /* 0x00001c0001057983 */ /* 0x000ee20000100800 */
[----:B------:R-:W0:Y:S01]  /*27640*/  S2R R4, SR_TID.X ;  /* 0x0000000000047919 */ /* 0x000e220000002100 */
[----:B------:R-:W-:Y:S01]  /*27650*/  BSSY B2, `(.L_x_571) ;  /* 0x0000007000027945 */ /* 0x000fe20003800000 */
[----:B0-----:R-:W-:-:S04]  /*27660*/  LOP3.LUT R4, R4, 0x7f, RZ, 0xc0, !PT ;  /* 0x0000007f04047812 */ /* 0x001fc800078ec0ff */
[----:B------:R-:W-:Y:S01]  /*27670*/  ISETP.NE.AND P3, PT, R4, RZ, PT ;  /* 0x000000ff0400720c */ /* 0x000fe20003f65270 */
[----:B--2---:R-:W-:Y:S01]  /*27680*/  IMAD R8, R6, 0x8, R18 ;  /* 0x0000000806087824 */ /* 0x004fe200078e0212 */
[----:B---3--:R-:W-:-:S04]  /*27690*/  SHF.L.U32 R7, R5, 0x1f, RZ ;  /* 0x0000001f05077819 */ /* 0x008fc800000006ff */
[----:B------:R-:W0:Y:S02]  /*276a0*/  SYNCS.PHASECHK.TRANS64.TRYWAIT P2, [R8+URZ+0x334a0], R7 ;  /* 0x0334a007080075a7 */ /* 0x000e24000804017f */
[----:B0-----:R-:W-:Y:S05]  /*276b0*/  @!P2 BRA `(.L_x_572) ;  /* 0x00000094006ca947 */ /* 0x001fea0003800000 */
.L_x_836:
[----:B------:R-:W-:Y:S05]  /*276c0*/  BSYNC B2 ;  /* 0x0000000000027941 */ /* 0x000fea0003800000 */
.L_x_571:
        /* <DEDUP_REMOVED lines=9> */
.L_x_574:
[----:B------:R-:W-:Y:S05]  /*27760*/  BSYNC B2 ;  /* 0x0000000000027941 */ /* 0x000fea0003800000 */
.L_x_573:
[----:B------:R-:W2:Y:S01]  /*27770*/  LDL R4, [R1+0x14] ;  /* 0x0000140001047983 */ /* 0x000ea20000100800 */
[----:B------:R-:W-:Y:S01]  /*27780*/  IMAD.MOV.U32 R12, RZ, RZ, RZ ;  /* 0x000000ffff0c7224 */ /* 0x000fe200078e00ff */
[----:B------:R-:W-:Y:S01]  /*27790*/  UIADD3 UR4, UP0, UR40, 0x570, URZ ;  /* 0x0000057028047890 */ /* 0x000fe2000ff1e03f */
[----:B------:R-:W-:Y:S01]  /*277a0*/  PLOP3.LUT P2, PT, PT, PT, PT, 0x80, 0x0 ;  /* 0x000000000000781c */ /* 0x000fe20003f4f070 */
[----:B------:R-:W-:Y:S01]  /*277b0*/  IMAD R5, R9, 0xa0, R0 ;  /* 0x000000a009057824 */ /* 0x000fe200078e0200 */
[----:B------:R-:W-:Y:S01]  /*277c0*/  UMOV UR6, 0x0 ;  /* 0x0000000000067882 */ /* 0x000fe20000000000 */
[----:B------:R-:W-:Y:S01]  /*277d0*/  R2UR UR10, R12 ;  /* 0x000000000c0a72ca */ /* 0x000fe200000e0000 */
[----:B------:R-:W-:Y:S01]  /*277e0*/  UIADD3.X UR5, URZ, UR41, URZ, UP0, !UPT ;  /* 0x000000293f057290 */ /* 0x000fe200087fe43f */
[----:B------:R-:W-:Y:S01]  /*277f0*/  UMOV UR7, 0x12f00000 ;  /* 0x12f0000000077882 */ /* 0x000fe20000000000 */
[----:B--2---:R-:W-:Y:S02]  /*27800*/  IMAD R6, R4, 0x7800, R18 ;  /* 0x0000780004067824 */ /* 0x004fe400078e0212 */
[----:B------:R-:W-:-:S02]  /*27810*/  VIADD R4, R8, 0x33490 ;  /* 0x0003349008047836 */ /* 0x000fc40000000000 */
[----:B------:R-:W-:-:S08]  /*27820*/  VIADD R10, R6, 0x24200 ;  /* 0x00024200060a7836 */ /* 0x000fd00000000000 */
.L_x_575:
        /* <DEDUP_REMOVED lines=10> */
[----:B------:R-:W-:Y:S01]  /*278d0*/  IMAD.MOV.U32 R14, RZ, RZ, 0x40 ;  /* 0x00000040ff0e7424 */ /* 0x000fe200078e00ff */
[----:B------:R-:W-:Y:S01]  /*278e0*/  PLOP3.LUT P2, PT, PT, PT, PT, 0x80, 0x0 ;  /* 0x000000000000781c */ /* 0x000fe20003f4f070 */
[----:B------:R-:W-:Y:S01]  /*278f0*/  UMOV UR6, 0x0 ;  /* 0x0000000000067882 */ /* 0x000fe20000000000 */
[----:B------:R-:W-:Y:S01]  /*27900*/  IADD3 R10, R6, 0x26a00, RZ ;  /* 0x00026a00060a7810 */ /* 0x000fe20007ffe0ff */
[----:B------:R-:W-:Y:S01]  /*27910*/  UMOV UR7, 0x12f00000 ;  /* 0x12f0000000077882 */ /* 0x000fe20000000000 */
[----:B------:R-:W-:-:S15]  /*27920*/  R2UR UR10, R14 ;  /* 0x000000000e0a72ca */ /* 0x000fde00000e0000 */
.L_x_576:
        /* <DEDUP_REMOVED lines=16> */
.L_x_577:
        /* <DEDUP_REMOVED lines=10> */
[----:B------:R-:W1:Y:S01]  /*27ad0*/  SYNCS.PHASECHK.TRANS64.TRYWAIT P2, [R8+URZ+0x334c0], R7 ;  /* 0x0334c007080075a7 */ /* 0x000e62000804017f */
[----:B------:R-:W-:Y:S04]  /*27ae0*/  BSSY B2, `(.L_x_578) ;  /* 0x0000002000027945 */ /* 0x000fe80003800000 */
[----:B-1----:R-:W-:Y:S05]  /*27af0*/  @!P2 BRA `(.L_x_579) ;  /* 0x000000900070a947 */ /* 0x002fea0003800000 */
.L_x_837:
[----:B------:R-:W-:Y:S05]  /*27b00*/  BSYNC B2 ;  /* 0x0000000000027941 */ /* 0x000fea0003800000 */
.L_x_578:
        /* <DEDUP_REMOVED lines=11> */
.L_x_581:
[----:B------:R-:W-:Y:S05]  /*27bc0*/  BSYNC B2 ;  /* 0x0000000000027941 */ /* 0x000fea0003800000 */
.L_x_580:
        /* <DEDUP_REMOVED lines=8> */
.L_x_582:
        /* <DEDUP_REMOVED lines=10> */
[----:B------:R-:W-:Y:S02]  /*27cf0*/  R2UR UR10, R14 ;  /* 0x000000000e0a72ca */ /* 0x000fe400000e0000 */
[----:B------:R-:W-:Y:S02]  /*27d00*/  R2UR UR6, R10 ;  /* 0x000000000a0672ca */ /* 0x000fe400000e0000 */
[----:B------:R-:W-:Y:S02]  /*27d10*/  R2UR UR7, R11 ;  /* 0x000000000b0772ca */ /* 0x000fe400000e0000 */
[----:B------:R-:W-:Y:S02]  /*27d20*/  PLOP3.LUT P2, PT, PT, PT, PT, 0x80, 0x0 ;  /* 0x000000000000781c */ /* 0x000fe40003f4f070 */
[----:B------:R-:W-:-:S11]  /*27d30*/  IADD3 R4, R6, 0x11a00, RZ ;  /* 0x00011a0006047810 */ /* 0x000fd60007ffe0ff */
.L_x_583:
        /* <DEDUP_REMOVED lines=15> */
.L_x_584:
        /* <DEDUP_REMOVED lines=10> */
.L_x_570:
[----:B------:R-:W-:Y:S05]  /*27ed0*/  BSYNC B1 ;  /* 0x0000000000017941 */ /* 0x000fea0003800000 */
.L_x_569:
[----:B0-----:R-:W2:Y:S04]  /*27ee0*/  LDL.LU R4, [R1+0x14] ;  /* 0x0000140001047983 */ /* 0x001ea80000300800 */
[----:B------:R-:W3:Y:S01]  /*27ef0*/  LDL.LU R7, [R1+0x1c] ;  /* 0x00001c0001077983 */ /* 0x000ee20000300800 */
[C---:B------:R-:W-:Y:S01]  /*27f00*/  ISETP.GT.AND P3, PT, R9.reuse, R3, PT ;  /* 0x000000030900720c */ /* 0x040fe20003f64270 */
[----:B------:R-:W-:Y:S02]  /*27f10*/  VIADD R9, R9, 0xffffffff ;  /* 0xffffffff09097836 */ /* 0x000fe40000000000 */
[----:B--2---:R-:W-:-:S05]  /*27f20*/  VIADD R4, R4, 0x1 ;  /* 0x0000000104047836 */ /* 0x004fca0000000000 */
[----:B------:R-:W-:-:S04]  /*27f30*/  ISETP.NE.AND P2, PT, R4, 0x2, PT ;  /* 0x000000020400780c */ /* 0x000fc80003f45270 */
[----:B------:R-:W-:Y:S02]  /*27f40*/  SEL R5, RZ, 0x1, P2 ;  /* 0x00000001ff057807 */ /* 0x000fe40001000000 */
[----:B------:R-:W-:Y:S02]  /*27f50*/  SEL R4, R4, RZ, P2 ;  /* 0x000000ff04047207 */ /* 0x000fe40001000000 */
[----:B---3--:R-:W-:-:S05]  /*27f60*/  LOP3.LUT R7, R7, R5, RZ, 0x3c, !PT ;  /* 0x0000000507077212 */ /* 0x008fca00078e3cff */
[----:B------:R1:W-:Y:S04]  /*27f70*/  STL [R1+0x1c], R7 ;  /* 0x00001c0701007387 */ /* 0x0003e80000100800 */
[----:B------:R1:W-:Y:S01]  /*27f80*/  STL [R1+0x14], R4 ;  /* 0x0000140401007387 */ /* 0x0003e20000100800 */
[----:B------:R-:W-:Y:S05]  /*27f90*/  @P3 BRA `(.L_x_585) ;  /* 0xfffffff400943947 */ /* 0x000fea000383ffff */
.L_x_547:
[----:B------:R-:W-:Y:S05]  /*27fa0*/  BSYNC B0 ;  /* 0x0000000000007941 */ /* 0x000fea0003800000 */
.L_x_546:
[----:B------:R-:W-:Y:S05]  /*27fb0*/  @!P0 WARPSYNC.ALL ;  /* 0x0000000000008948 */ /* 0x000fea0003800000 */
[----:B------:R-:W-:Y:S01]  /*27fc0*/  @!P0 BAR.SYNC.DEFER_BLOCKING 0xc, 0x180 ;  /* 0x0306000000008b1d */ /* 0x000fe20000010000 */
[----:B------:R-:W-:-:S05]  /*27fd0*/  IMAD.MOV.U32 R0, RZ, RZ, RZ ;  /* 0x000000ffff007224 */ /* 0x000fca00078e00ff */
[----:B------:R-:W-:Y:S04]  /*27fe0*/  BSSY B0, `(.L_x_586) ;  /* 0x000001f000007945 */ /* 0x000fe80003800000 */
[----:B------:R-:W-:Y:S05]  /*27ff0*/  @!P1 BRA `(.L_x_587) ;  /* 0x0000000000749947 */ /* 0x000fea0003800000 */
[----:B------:R-:W-:-:S13]  /*28000*/  ISETP.NE.AND P0, PT, R17, RZ, PT ;  /* 0x000000ff1100720c */ /* 0x000fda0003f05270 */
[----:B------:R-:W2:Y:S02]  /*28010*/  @!P0 LDC R17, c[0x0][0x9f0] ;  /* 0x00027c00ff118b82 */ /* 0x000ea40000000800 */
[----:B--2---:R-:W-:-:S04]  /*28020*/  IABS R0, R17 ;  /* 0x0000001100007213 */ /* 0x004fc80000000000 */
[----:B------:R-:W2:Y:S08]  /*28030*/  I2F.RP R2, R0 ;  /* 0x0000000000027306 */ /* 0x000eb00000209400 */
[----:B--2---:R-:W2:Y:S02]  /*28040*/  MUFU.RCP R2, R2 ;  /* 0x0000000200027308 */ /* 0x004ea40000001000 */
[----:B--2---:R-:W-:-:S06]  /*28050*/  VIADD R2, R2, 0xffffffe ;  /* 0x0ffffffe02027836 */ /* 0x004fcc0000000000 */
[----:B------:R-:W2:Y:S02]  /*28060*/  F2I.FTZ.U32.TRUNC.NTZ R3, R2 ;  /* 0x0000000200037305 */ /* 0x000ea4000021f000 */
[----:B--2---:R-:W-:-:S04]  /*28070*/  IMAD.MOV R2, RZ, RZ, -R3 ;  /* 0x000000ffff027224 */ /* 0x004fc800078e0a03 */
[----:B01----:R-:W-:Y:S02]  /*28080*/  IMAD R4, R2, R0, RZ ;  /* 0x0000000002047224 */ /* 0x003fe400078e02ff */
[----:B------:R-:W-:-:S04]  /*28090*/  IMAD.MOV.U32 R2, RZ, RZ, RZ ;  /* 0x000000ffff027224 */ /* 0x000fc800078e00ff */
[----:B------:R-:W-:Y:S01]  /*280a0*/  IMAD.HI.U32 R6, R3, R4, R2 ;  /* 0x0000000403067227 */ /* 0x000fe200078e0002 */
[-C--:B------:R-:W-:Y:S02]  /*280b0*/  IABS R2, R17.reuse ;  /* 0x0000001100027213 */ /* 0x080fe40000000000 */
[----:B------:R-:W-:Y:S02]  /*280c0*/  IADD3 R4, R20, -0x1, R17 ;  /* 0xffffffff14047810 */ /* 0x000fe40007ffe011 */
[----:B------:R-:W-:Y:S02]  /*280d0*/  IADD3 R2, RZ, -R2, RZ ;  /* 0x80000002ff027210 */ /* 0x000fe40007ffe0ff */
[----:B------:R-:W-:Y:S02]  /*280e0*/  IABS R3, R4 ;  /* 0x0000000400037213 */ /* 0x000fe40000000000 */
[----:B------:R-:W-:Y:S01]  /*280f0*/  LOP3.LUT R4, R4, R17, RZ, 0x3c, !PT ;  /* 0x0000001104047212 */ /* 0x000fe200078e3cff */
[----:B------:R-:W-:-:S02]  /*28100*/  IMAD.MOV.U32 R5, RZ, RZ, R2 ;  /* 0x000000ffff057224 */ /* 0x000fc400078e0002 */
[----:B------:R-:W-:Y:S01]  /*28110*/  IMAD.HI.U32 R2, R6, R3, RZ ;  /* 0x0000000306027227 */ /* 0x000fe200078e00ff */
[----:B------:R-:W-:-:S03]  /*28120*/  ISETP.GE.AND P2, PT, R4, RZ, PT ;  /* 0x000000ff0400720c */ /* 0x000fc60003f46270 */
        /* <DEDUP_REMOVED lines=10> */
.L_x_587:
[----:B------:R-:W-:Y:S05]  /*281d0*/  BSYNC B0 ;  /* 0x0000000000007941 */ /* 0x000fea0003800000 */
.L_x_586:
[----:B------:R-:W-:-:S05]  /*281e0*/  IMAD R3, R21, R0, RZ ;  /* 0x0000000015037224 */ /* 0x000fca00078e02ff */
[----:B------:R-:W-:Y:S01]  /*281f0*/  VIADDMNMX R2, R3, R0, R20, PT ;  /* 0x0000000003027246 */ /* 0x000fe20003800114 */
[----:B------:R2:W-:Y:S03]  /*28200*/  STL [R1+0x20], R3 ;  /* 0x0000200301007387 */ /* 0x0005e60000100800 */
[----:B------:R-:W-:Y:S01]  /*28210*/  ISETP.GT.AND P0, PT, R2, R3, PT ;  /* 0x000000030200720c */ /* 0x000fe20003f04270 */
[----:B------:R2:W-:-:S12]  /*28220*/  STL [R1+0x44], R2 ;  /* 0x0000440201007387 */ /* 0x0005d80000100800 */
[----:B--2---:R-:W-:Y:S05]  /*28230*/  @P0 BRA `(.L_x_588) ;  /* 0x0000000000480947 */ /* 0x004fea0003800000 */
[----:B------:R-:W2:Y:S02]  /*28240*/  S2R R2, SR_TID.X ;  /* 0x0000000000027919 */ /* 0x000ea40000002100 */
[----:B--2---:R-:W-:-:S04]  /*28250*/  LOP3.LUT R2, R2, 0x7f, RZ, 0xc0, !PT ;  /* 0x0000007f02027812 */ /* 0x004fc800078ec0ff */
[----:B------:R-:W-:-:S13]  /*28260*/  ISETP.NE.AND P0, PT, R2, RZ, PT ;  /* 0x000000ff0200720c */ /* 0x000fda0003f05270 */
[----:B------:R-:W-:Y:S05]  /*28270*/  @P0 BRA `(.L_x_589) ;  /* 0x0000003400e00947 */ /* 0x000fea0003800000 */
[----:B------:R-:W2:Y:S01]  /*28280*/  S2R R3, SR_LANEID ;  /* 0x0000000000037919 */ /* 0x000ea20000000000 */
[----:B------:R-:W-:Y:S01]  /*28290*/  VOTEU.ANY UR4, UPT, PT ;  /* 0x0000000000047886 */ /* 0x000fe200038e0100 */
[----:B01----:R-:W0:Y:S01]  /*282a0*/  LDC.64 R4, c[0x0][0xc60] ;  /* 0x00031800ff047b82 */ /* 0x003e220000000a00 */
[----:B------:R-:W2:Y:S08]  /*282b0*/  FLO.U32 R0, UR4 ;  /* 0x0000000400007d00 */ /* 0x000eb000080e0000 */
[----:B------:R-:W0:Y:S01]  /*282c0*/  POPC R2, UR4 ;  /* 0x0000000400027d09 */ /* 0x000e220008000000 */
[----:B--2---:R-:W-:-:S13]  /*282d0*/  ISETP.EQ.U32.AND P0, PT, R0, R3, PT ;  /* 0x000000030000720c */ /* 0x004fda0003f02070 */
[----:B0-----:R-:W2:Y:S01]  /*282e0*/  @P0 ATOMG.E.ADD.STRONG.GPU PT, R5, desc[UR54][R4.64], R2 ;  /* 0x00000002040509a8 */ /* 0x001ea200081ee1f6 */
[----:B------:R-:W0:Y:S02]  /*282f0*/  S2R R3, SR_LTMASK ;  /* 0x0000000000037919 */ /* 0x000e240000003900 */
[----:B0-----:R-:W-:-:S06]  /*28300*/  LOP3.LUT R3, R3, UR4, RZ, 0xc0, !PT ;  /* 0x0000000403037c12 */ /* 0x001fcc000f8ec0ff */
[----:B------:R-:W0:Y:S01]  /*28310*/  POPC R3, R3 ;  /* 0x0000000300037309 */ /* 0x000e220000000000 */
[----:B--2---:R-:W0:Y:S02]  /*28320*/  SHFL.IDX PT, R0, R5, R0, 0x1f ;  /* 0x00001f0005007589 */ /* 0x004e2400000e0000 */
[----:B0-----:R-:W-:-:S05]  /*28330*/  IADD3 R0, R0, UR38, R3 ;  /* 0x0000002600007c10 */ /* 0x001fca000fffe003 */
[----:B------:R2:W-:Y:S01]  /*28340*/  STL [R1], R0 ;  /* 0x0000000001007387 */ /* 0x0005e20000100800 */
[----:B------:R-:W-:Y:S05]  /*28350*/  BRA `(.L_x_589) ;  /* 0x0000003400a87947 */ /* 0x000fea0003800000 */
.L_x_588:
        /* <DEDUP_REMOVED lines=8> */
[----:B01----:R-:W-:Y:S01]  /*283e0*/  MOV R4, UR6 ;  /* 0x0000000600047c02 */ /* 0x003fe20008000f00 */
[----:B------:R-:W-:Y:S01]  /*283f0*/  IMAD.U32 R5, RZ, RZ, UR7 ;  /* 0x00000007ff057e24 */ /* 0x000fe2000f8e00ff */
[----:B------:R-:W0:Y:S01]  /*28400*/  LDC.64 R2, c[0x4][R2] ;  /* 0x0100000002027b82 */ /* 0x000e220000000a00 */
[----:B------:R-:W-:Y:S01]  /*28410*/  IMAD.U32 R6, RZ, RZ, UR8 ;  /* 0x00000008ff067e24 */ /* 0x000fe2000f8e00ff */
[----:B------:R-:W-:Y:S01]  /*28420*/  MOV R13, RZ ;  /* 0x000000ff000d7202 */ /* 0x000fe20000000f00 */
[----:B------:R-:W-:Y:S02]  /*28430*/  IMAD.U32 R7, RZ, RZ, UR9 ;  /* 0x00000009ff077e24 */ /* 0x000fe4000f8e00ff */
[----:B------:R-:W-:-:S02]  /*28440*/  IMAD.U32 R10, RZ, RZ, UR4 ;  /* 0x00000004ff0a7e24 */ /* 0x000fc4000f8e00ff */
[----:B------:R-:W-:Y:S02]  /*28450*/  IMAD.U32 R11, RZ, RZ, UR5 ;  /* 0x00000005ff0b7e24 */ /* 0x000fe4000f8e00ff */
[----:B------:R-:W-:Y:S02]  /*28460*/  IMAD.MOV.U32 R8, RZ, RZ, 0x70 ;  /* 0x00000070ff087424 */ /* 0x000fe400078e00ff */
[----:B------:R-:W-:-:S07]  /*28470*/  IMAD.MOV.U32 R12, RZ, RZ, 0x1 ;  /* 0x00000001ff0c7424 */ /* 0x000fce00078e00ff */
[----:B------:R-:W-:-:S07]  /*28480*/  LEPC R20, `(.L_x_591) ;  /* 0x000000001014794e */ /* 0x000fce0000000000 */
[----:B0-----:R-:W-:Y:S05]  /*28490*/  CALL.ABS.NOINC R2 ;  /* 0x0000000002007343 */ /* 0x001fea0003c00000 */
.L_x_591:
[----:B------:R-:W-:Y:S05]  /*284a0*/  BSYNC B6 ;  /* 0x0000000000067941 */ /* 0x000fea0003800000 */
.L_x_590:
        /* <DEDUP_REMOVED lines=12> */
[----:B01----:R-:W-:Y:S01]  /*28570*/  IMAD.U32 R4, RZ, RZ, UR6 ;  /* 0x00000006ff047e24 */ /* 0x003fe2000f8e00ff */
[----:B------:R-:W-:Y:S01]  /*28580*/  MOV R8, 0x70 ;  /* 0x0000007000087802 */ /* 0x000fe20000000f00 */
[----:B------:R-:W0:Y:S01]  /*28590*/  LDC.64 R2, c[0x4][R2] ;  /* 0x0100000002027b82 */ /* 0x000e220000000a00 */
[----:B------:R-:W-:Y:S02]  /*285a0*/  IMAD.U32 R5, RZ, RZ, UR7 ;  /* 0x00000007ff057e24 */ /* 0x000fe4000f8e00ff */
[----:B------:R-:W-:Y:S02]  /*285b0*/  IMAD.U32 R6, RZ, RZ, UR8 ;  /* 0x00000008ff067e24 */ /* 0x000fe4000f8e00ff */
[----:B------:R-:W-:-:S02]  /*285c0*/  IMAD.U32 R7, RZ, RZ, UR9 ;  /* 0x00000009ff077e24 */ /* 0x000fc4000f8e00ff */
[----:B------:R-:W-:Y:S02]  /*285d0*/  IMAD.U32 R10, RZ, RZ, UR4 ;  /* 0x00000004ff0a7e24 */ /* 0x000fe4000f8e00ff */
[----:B------:R-:W-:Y:S02]  /*285e0*/  IMAD.U32 R11, RZ, RZ, UR5 ;  /* 0x00000005ff0b7e24 */ /* 0x000fe4000f8e00ff */
[----:B------:R-:W-:Y:S02]  /*285f0*/  IMAD.MOV.U32 R12, RZ, RZ, 0x1 ;  /* 0x00000001ff0c7424 */ /* 0x000fe400078e00ff */
[----:B------:R-:W-:-:S07]  /*28600*/  IMAD.MOV.U32 R13, RZ, RZ, RZ ;  /* 0x000000ffff0d7224 */ /* 0x000fce00078e00ff */
[----:B------:R-:W-:-:S07]  /*28610*/  LEPC R20, `(.L_x_593) ;  /* 0x000000001014794e */ /* 0x000fce0000000000 */
[----:B0-2---:R-:W-:Y:S05]  /*28620*/  CALL.ABS.NOINC R2 ;  /* 0x0000000002007343 */ /* 0x005fea0003c00000 */
.L_x_593:
[----:B------:R-:W-:Y:S05]  /*28630*/  BSYNC B6 ;  /* 0x0000000000067941 */ /* 0x000fea0003800000 */
.L_x_592:
        /* <DEDUP_REMOVED lines=8> */
[----:B01----:R-:W-:Y:S01]  /*286c0*/  IMAD.U32 R4, RZ, RZ, UR6 ;  /* 0x00000006ff047e24 */ /* 0x003fe2000f8e00ff */
[----:B------:R-:W-:Y:S01]  /*286d0*/  MOV R10, UR4 ;  /* 0x00000004000a7c02 */ /* 0x000fe20008000f00 */
[----:B------:R-:W0:Y:S01]  /*286e0*/  LDC.64 R2, c[0x4][R2] ;  /* 0x0100000002027b82 */ /* 0x000e220000000a00 */
[----:B------:R-:W-:Y:S02]  /*286f0*/  IMAD.U32 R5, RZ, RZ, UR7 ;  /* 0x00000007ff057e24 */ /* 0x000fe4000f8e00ff */
[----:B------:R-:W-:Y:S02]  /*28700*/  IMAD.U32 R6, RZ, RZ, UR8 ;  /* 0x00000008ff067e24 */ /* 0x000fe4000f8e00ff */
[----:B------:R-:W-:-:S02]  /*28710*/  IMAD.U32 R7, RZ, RZ, UR9 ;  /* 0x00000009ff077e24 */ /* 0x000fc4000f8e00ff */
[----:B------:R-:W-:Y:S02]  /*28720*/  IMAD.U32 R11, RZ, RZ, UR5 ;  /* 0x00000005ff0b7e24 */ /* 0x000fe4000f8e00ff */
[----:B------:R-:W-:Y:S02]  /*28730*/  IMAD.MOV.U32 R8, RZ, RZ, 0x70 ;  /* 0x00000070ff087424 */ /* 0x000fe400078e00ff */
[----:B------:R-:W-:Y:S02]  /*28740*/  IMAD.MOV.U32 R12, RZ, RZ, 0x1 ;  /* 0x00000001ff0c7424 */ /* 0x000fe400078e00ff */
[----:B------:R-:W-:-:S07]  /*28750*/  IMAD.MOV.U32 R13, RZ, RZ, RZ ;  /* 0x000000ffff0d7224 */ /* 0x000fce00078e00ff */
[----:B------:R-:W-:-:S07]  /*28760*/  LEPC R20, `(.L_x_595) ;  /* 0x000000001014794e */ /* 0x000fce0000000000 */
[----:B0-2---:R-:W-:Y:S05]  /*28770*/  CALL.ABS.NOINC R2 ;  /* 0x0000000002007343 */ /* 0x005fea0003c00000 */
.L_x_595:
[----:B------:R-:W-:Y:S05]  /*28780*/  BSYNC B6 ;  /* 0x0000000000067941 */ /* 0x000fea0003800000 */
.L_x_594:
[----:B------:R-:W-:Y:S01]  /*28790*/  LOP3.LUT P6, RZ, R17, 0x1, RZ, 0xc0, !PT ;  /* 0x0000000111ff7812 */ /* 0x000fe200078cc0ff */
[----:B------:R-:W-:-:S12]  /*287a0*/  BSSY B6, `(.L_x_596) ;  /* 0x0000012000067945 */ /* 0x000fd80003800000 */
        /* <DEDUP_REMOVED lines=17> */
.L_x_597:
[----:B------:R-:W-:Y:S05]  /*288c0*/  BSYNC B6 ;  /* 0x0000000000067941 */ /* 0x000fea0003800000 */
.L_x_596:
[----:B------:R-:W3:Y:S01]  /*288d0*/  LDL.LU R2, [R1+0x24] ;  /* 0x0000240001027983 */ /* 0x000ee20000300800 */
[----:B------:R-:W-:-:S03]  /*288e0*/  ULDC.64 UR4, c[0x0][0x9f8] ;  /* 0x00027e0000047ab9 */ /* 0x000fc60000000a00 */
[----:B--2---:R-:W2:Y:S04]  /*288f0*/  LDL.LU R17, [R1+0x38] ;  /* 0x0000380001117983 */ /* 0x004ea80000300800 */
[----:B------:R-:W4:Y:S01]  /*28900*/  LDL R8, [R1+0x8] ;  /* 0x0000080001087983 */ /* 0x000f220000100800 */
[----:B------:R-:W-:-:S04]  /*28910*/  ISETP.NE.U32.AND P0, PT, RZ, UR4, PT ;  /* 0x00000004ff007c0c */ /* 0x000fc8000bf05070 */
[----:B------:R-:W-:-:S13]  /*28920*/  ISETP.NE.AND.EX P0, PT, RZ, UR5, PT, P0 ;  /* 0x00000005ff007c0c */ /* 0x000fda000bf05300 */
[----:B---3--:R-:W-:-:S04]  /*28930*/  @P0 IADD3 R2, P1, R2, UR4, RZ ;  /* 0x0000000402020c10 */ /* 0x008fc8000ff3e0ff */
[----:B--2---:R-:W-:Y:S01]  /*28940*/  @P0 IADD3.X R3, R17, UR5, RZ, P1, !PT ;  /* 0x0000000511030c10 */ /* 0x004fe20008ffe4ff */
[----:B------:R-:W-:-:S04]  /*28950*/  ULDC.64 UR4, c[0x0][0xa08] ;  /* 0x0002820000047ab9 */ /* 0x000fc80000000a00 */
[----:B----4-:R2:W3:Y:S02]  /*28960*/  @P0 LDG.E R8, desc[UR54][R2.64] ;  /* 0x0000003602080981 */ /* 0x0104e4000c1e1900 */
[----:B--2---:R-:W2:Y:S01]  /*28970*/  LDC.64 R2, c[0x0][0x418] ;  /* 0x00010600ff027b82 */ /* 0x004ea20000000a00 */
[----:B---3--:R-:W-:Y:S01]  /*28980*/  SHF.R.S32.HI R9, RZ, 0x1f, R8 ;  /* 0x0000001fff097819 */ /* 0x008fe20000011408 */
[----:B------:R3:W-:Y:S01]  /*28990*/  @P0 STL [R1+0x8], R8 ;  /* 0x0000080801000387 */ /* 0x0007e20000100800 */
[----:B--2---:R-:W-:Y:S01]  /*289a0*/  LOP3.LUT P0, RZ, R2, UR4, RZ, 0xfc, !PT ;  /* 0x0000000402ff7c12 */ /* 0x004fe2000f80fcff */
[----:B------:R-:W-:Y:S02]  /*289b0*/  UMOV UR4, 0xffffffff ;  /* 0xffffffff00047882 */ /* 0x000fe40000000000 */
[----:B------:R3:W-:Y:S01]  /*289c0*/  STL [R1+0x24], R9 ;  /* 0x0000240901007387 */ /* 0x0007e20000100800 */
[----:B------:R-:W-:-:S04]  /*289d0*/  LOP3.LUT P0, RZ, R3, UR5, RZ, 0xfc, P0 ;  /* 0x0000000503ff7c12 */ /* 0x000fc8000800fcff */
[----:B------:R-:W-:Y:S01]  /*289e0*/  SEL R17, R8, RZ, !P0 ;  /* 0x000000ff08117207 */ /* 0x000fe20004000000 */
[----:B------:R-:W-:Y:S08]  /*289f0*/  BRA.DIV UR4, `(.L_x_598) ;  /* 0x0000008204c47947 */ /* 0x000ff0000b800000 */
[----:B------:R-:W2:Y:S02]  /*28a00*/  S2R R0, SR_TID.X ;  /* 0x0000000000007919 */ /* 0x000ea40000002100 */
[----:B--2---:R-:W-:-:S04]  /*28a10*/  SHF.R.U32.HI R0, RZ, 0x5, R0 ;  /* 0x00000005ff007819 */ /* 0x004fc80000011600 */
[----:B------:R-:W-:-:S05]  /*28a20*/  LOP3.LUT R0, R0, 0x3, RZ, 0xc0, !PT ;  /* 0x0000000300007812 */ /* 0x000fca00078ec0ff */
[----:B------:R2:W4:Y:S02]  /*28a30*/  SHFL.IDX PT, R14, R0, RZ, 0x1f ;  /* 0x00001fff000e7589 */ /* 0x00052400000e0000 */
.L_x_840:
[----:B--2---:R-:W2:Y:S01]  /*28a40*/  LDL.LU R0, [R1+0x10] ;  /* 0x0000100001007983 */ /* 0x004ea20000300800 */
[----:B------:R-:W-:Y:S02]  /*28a50*/  PLOP3.LUT P1, PT, PT, PT, PT, 0x8, 0x0 ;  /* 0x000000000000781c */ /* 0x000fe40003f2e170 */
[----:B----4-:R-:W-:Y:S02]  /*28a60*/  ISETP.NE.AND P0, PT, R14, RZ, PT ;  /* 0x000000ff0e00720c */ /* 0x010fe40003f05270 */
[----:B--2---:R-:W-:-:S09]  /*28a70*/  LOP3.LUT R0, R0, 0xfffffffe, RZ, 0xc0, !PT ;  /* 0xfffffffe00007812 */ /* 0x004fd200078ec0ff */
[----:B------:R-:W-:-:S05]  /*28a80*/  @P1 LOP3.LUT R0, R0, 0x1, RZ, 0xfc, !PT ;  /* 0x0000000100001812 */ /* 0x000fca00078efcff */
[----:B------:R2:W-:Y:S01]  /*28a90*/  STL [R1+0x10], R0 ;  /* 0x0000100001007387 */ /* 0x0005e20000100800 */
[----:B------:R-:W-:Y:S05]  /*28aa0*/  @P0 BRA `(.L_x_599) ;  /* 0x0000000400ac0947 */ /* 0x000fea0003800000 */
[----:B------:R-:W-:-:S03]  /*28ab0*/  UMOV UR4, 0xffffffff ;  /* 0xffffffff00047882 */ /* 0x000fc60000000000 */
[----:B------:R-:W-:Y:S05]  /*28ac0*/  BRA.DIV UR4, `(.L_x_600) ;  /* 0x0000008204c47947 */ /* 0x000fea000b800000 */
[----:B------:R-:W-:-:S13]  /*28ad0*/  ELECT P6, URZ, PT ;  /* 0x00000000003f782f */ /* 0x000fda00038c0000 */
.L_x_843:
[----:B------:R-:W-:Y:S05]  /*28ae0*/  @!P6 BRA `(.L_x_599) ;  /* 0x00000004009ce947 */ /* 0x000fea0003800000 */
[----:B--2---:R-:W2:Y:S01]  /*28af0*/  LDL R0, [R1+0x44] ;  /* 0x0000440001007983 */ /* 0x004ea20000100800 */
[----:B------:R-:W-:-:S04]  /*28b00*/  ISETP.NE.U32.AND P0, PT, R2, RZ, PT ;  /* 0x000000ff0200720c */ /* 0x000fc80003f05070 */
[----:B------:R-:W-:Y:S01]  /*28b10*/  ISETP.NE.AND.EX P0, PT, R3, RZ, PT, P0 ;  /* 0x000000ff0300720c */ /* 0x000fe20003f05300 */
[----:B--2---:R-:W-:-:S12]  /*28b20*/  VIADD R0, R0, 0xffffffff ;  /* 0xffffffff00007836 */ /* 0x004fd80000000000 */
[----:B------:R-:W-:Y:S05]  /*28b30*/  @!P0 BRA `(.L_x_601) ;  /* 0x0000000000448947 */ /* 0x000fea0003800000 */
[----:B-1----:R-:W1:Y:S01]  /*28b40*/  LDC R7, c[0x0][0x43c] ;  /* 0x00010f00ff077b82 */ /* 0x002e620000000800 */
[----:B------:R-:W-:Y:S01]  /*28b50*/  ULDC.64 UR4, c[0x0][0x428] ;  /* 0x00010a0000047ab9 */ /* 0x000fe20000000a00 */
[----:B-1----:R-:W-:-:S13]  /*28b60*/  ISETP.NE.AND P0, PT, R7, 0x1, PT ;  /* 0x000000010700780c */ /* 0x002fda0003f05270 */
[----:B0-----:R-:W0:Y:S02]  /*28b70*/  @P0 LDC.64 R4, c[0x0][0x440] ;  /* 0x00011000ff040b82 */ /* 0x001e240000000a00 */
[----:B0-----:R-:W-:-:S04]  /*28b80*/  @P0 IMAD.HI.U32 R6, R0, R4, RZ ;  /* 0x0000000400060227 */ /* 0x001fc800078e00ff */
[----:B------:R-:W-:Y:S01]  /*28b90*/  IMAD.MOV.U32 R4, RZ, RZ, R0 ;  /* 0x000000ffff047224 */ /* 0x000fe200078e0000 */
[----:B------:R-:W-:Y:S01]  /*28ba0*/  @P0 SHF.R.U32.HI R4, RZ, R5, R6 ;  /* 0x00000005ff040219 */ /* 0x000fe20000011606 */
[----:B------:R-:W-:-:S03]  /*28bb0*/  IMAD R6, R9, UR4, RZ ;  /* 0x0000000409067c24 */ /* 0x000fc6000f8e02ff */
[----:B------:R-:W-:Y:S01]  /*28bc0*/  IADD3 R5, -R4, RZ, RZ ;  /* 0x000000ff04057210 */ /* 0x000fe20007ffe1ff */
[----:B------:R-:W-:-:S04]  /*28bd0*/  IMAD R6, R8, UR5, R6 ;  /* 0x0000000508067c24 */ /* 0x000fc8000f8e0206 */
[----:B------:R-:W-:Y:S01]  /*28be0*/  IMAD R0, R7, R5, R0 ;  /* 0x0000000507007224 */ /* 0x000fe200078e0200 */
[----:B------:R-:W-:-:S03]  /*28bf0*/  SHF.R.S32.HI R5, RZ, 0x1f, R4 ;  /* 0x0000001fff057819 */ /* 0x000fc60000011404 */
[----:B------:R-:W-:-:S04]  /*28c00*/  IMAD.WIDE.U32 R4, R8, UR4, R4 ;  /* 0x0000000408047c25 */ /* 0x000fc8000f8e0004 */
[----:B------:R-:W-:Y:S01]  /*28c10*/  IMAD.IADD R5, R5, 0x1, R6 ;  /* 0x0000000105057824 */ /* 0x000fe200078e0206 */
[----:B------:R-:W-:-:S04]  /*28c20*/  LEA R2, P0, R4, R2, 0x2 ;  /* 0x0000000204027211 */ /* 0x000fc800078010ff */
[----:B------:R-:W-:-:S05]  /*28c30*/  LEA.HI.X R3, R4, R3, R5, 0x2, P0 ;  /* 0x0000000304037211 */ /* 0x000fca00000f1405 */
[----:B------:R2:W5:Y:S04]  /*28c40*/  LDG.E R17, desc[UR54][R2.64] ;  /* 0x0000003602117981 */ /* 0x000568000c1e1900 */
.L_x_601:
[----:B--2---:R-:W0:Y:S01]  /*28c50*/  LDL R3, [R1+0x18] ;  /* 0x0000180001037983 */ /* 0x004e220000100800 */
[----:B------:R-:W-:Y:S01]  /*28c60*/  IMAD R2, R19, 0x8, R18 ;  /* 0x0000000813027824 */ /* 0x000fe200078e0212 */
[----:B---3--:R-:W2:Y:S02]  /*28c70*/  S2R R8, SR_TID.X ;  /* 0x0000000000087919 */ /* 0x008ea40000002100 */
[----:B--2---:R-:W-:-:S04]  /*28c80*/  LOP3.LUT R8, R8, 0x7f, RZ, 0xc0, !PT ;  /* 0x0000007f08087812 */ /* 0x004fc800078ec0ff */
[----:B------:R-:W-:Y:S02]  /*28c90*/  ISETP.NE.AND P1, PT, R8, RZ, PT ;  /* 0x000000ff0800720c */ /* 0x000fe40003f25270 */
[----:B01----:R-:W-:-:S04]  /*28ca0*/  SHF.L.U32 R4, R3, 0x1f, RZ ;  /* 0x0000001f03047819 */ /* 0x003fc800000006ff */
[----:B------:R-:W0:Y:S02]  /*28cb0*/  SYNCS.PHASECHK.TRANS64.TRYWAIT P0, [R2+URZ+0x33480], R4 ;  /* 0x03348004020075a7 */ /* 0x000e24000800017f */
[----:B0-----:R-:W-:Y:S05]  /*28cc0*/  @!P0 BRA `(.L_x_602) ;  /* 0x0000008000648947 */ /* 0x001fea0003800000 */
.L_x_844:
        /* <DEDUP_REMOVED lines=8> */
.L_x_603:
[----:B------:R-:W2:Y:S01]  /*28d50*/  LDL R5, [R1+0x28] ;  /* 0x0000280001057983 */ /* 0x000ea20000100800 */
[----:B------:R-:W-:Y:S01]  /*28d60*/  IMAD R3, R19, 0x7800, R18 ;  /* 0x0000780013037824 */ /* 0x000fe200078e0212 */
[----:B------:R-:W-:Y:S01]  /*28d70*/  R2UR UR9, R2 ;  /* 0x00000000020972ca */ /* 0x000fe200000e0000 */
[----:B------:R-:W-:Y:S01]  /*28d80*/  UIADD3 UR4, UP0, UR40, 0x470, URZ ;  /* 0x0000047028047890 */ /* 0x000fe2000ff1e03f */
[----:B------:R-:W-:Y:S01]  /*28d90*/  R2UR UR12, R16 ;  /* 0x00000000100c72ca */ /* 0x000fe200000e0000 */
[----:B------:R-:W-:Y:S01]  /*28da0*/  UMOV UR10, URZ ;  /* 0x0000003f000a7c82 */ /* 0x000fe20008000000 */
[----:B------:R-:W-:Y:S01]  /*28db0*/  R2UR UR15, R3 ;  /* 0x00000000030f72ca */ /* 0x000fe200000e0000 */
[----:B------:R-:W-:Y:S01]  /*28dc0*/  UIADD3.X UR5, URZ, UR41, URZ, UP0, !UPT ;  /* 0x000000293f057290 */ /* 0x000fe200087fe43f */
[----:B-----5:R-:W-:Y:S01]  /*28dd0*/  R2UR UR13, R17 ;  /* 0x00000000110d72ca */ /* 0x020fe200000e0000 */
[----:B------:R-:W-:Y:S01]  /*28de0*/  UMOV UR6, 0x0 ;  /* 0x0000000000067882 */ /* 0x000fe20000000000 */
[----:B------:R-:W-:Y:S01]  /*28df0*/  UMOV UR7, 0x14f00000 ;  /* 0x14f0000000077882 */ /* 0x000fe20000000000 */
[----:B------:R-:W-:-:S04]  /*28e00*/  UMOV UR16, 0x40 ;  /* 0x0000004000107882 */ /* 0x000fc80000000000 */
[----:B------:R-:W-:-:S04]  /*28e10*/  UIADD3 UR9, UR9, 0x33470, URZ ;  /* 0x0003347009097890 */ /* 0x000fc8000fffe03f */
[----:B------:R-:W-:Y:S02]  /*28e20*/  UIADD3 UR8, UR15, 0xf200, URZ ;  /* 0x0000f2000f087890 */ /* 0x000fe4000fffe03f */
[----:B------:R-:W-:Y:S02]  /*28e30*/  UIADD3 UR14, UR15, 0x11a00, URZ ;  /* 0x00011a000f0e7890 */ /* 0x000fe4000fffe03f */
[----:B------:R-:W-:Y:S01]  /*28e40*/  UIADD3 UR15, UR15, 0x14200, URZ ;  /* 0x000142000f0f7890 */ /* 0x000fe2000fffe03f */
[----:B--2---:R-:W-:-:S05]  /*28e50*/  IMAD R0, R0, 0xa0, R5 ;  /* 0x000000a000007824 */ /* 0x004fca00078e0205 */
[----:B------:R-:W-:-:S13]  /*28e60*/  R2UR UR11, R0 ;  /* 0x00000000000b72ca */ /* 0x000fda00000e0000 */
[----:B------:R1:W-:Y:S02]  /*28e70*/  UTMALDG.4D [UR8], [UR4], desc[UR6] ;  /* 0x00000608040075b4 */ /* 0x0003e40008019000 */
[----:B-1----:R-:W-:Y:S01]  /*28e80*/  UMOV UR8, UR14 ;  /* 0x0000000e00087c82 */ /* 0x002fe20008000000 */
[----:B------:R-:W-:Y:S01]  /*28e90*/  UMOV UR10, UR16 ;  /* 0x00000010000a7c82 */ /* 0x000fe20008000000 */
[----:B------:R-:W-:Y:S01]  /*28ea0*/  UMOV UR14, 0x80 ;  /* 0x00000080000e7882 */ /* 0x000fe20000000000 */
[----:B------:R1:W-:Y:S02]  /*28eb0*/  UTMALDG.4D [UR8], [UR4], desc[UR6] ;  /* 0x00000608040075b4 */ /* 0x0003e40008019000 */
[----:B-1----:R-:W-:Y:S01]  /*28ec0*/  UMOV UR8, UR15 ;  /* 0x0000000f00087c82 */ /* 0x002fe20008000000 */
[----:B------:R-:W-:Y:S02]  /*28ed0*/  UMOV UR10, UR14 ;  /* 0x0000000e000a7c82 */ /* 0x000fe40008000000 */
[----:B------:R1:W-:Y:S01]  /*28ee0*/  UTMALDG.4D [UR8], [UR4], desc[UR6] ;  /* 0x00000608040075b4 */ /* 0x0003e20008019000 */
[----:B------:R-:W2:Y:S02]  /*28ef0*/  SYNCS.PHASECHK.TRANS64.TRYWAIT P0, [R2+URZ+0x33440], R4 ;  /* 0x03344004020075a7 */ /* 0x000ea4000800017f */
[----:B-12---:R-:W-:Y:S05]  /*28f00*/  @!P0 BRA `(.L_x_604) ;  /* 0x0000007c00e88947 */ /* 0x006fea0003800000 */
.L_x_845:
        /* <DEDUP_REMOVED lines=8> */
.L_x_605:
[----:B01----:R-:W2:Y:S01]  /*28f90*/  LDL.LU R4, [R1+0x10] ;  /* 0x0000100001047983 */ /* 0x003ea20000300800 */
[----:B------:R-:W-:Y:S01]  /*28fa0*/  R2UR UR15, R3 ;  /* 0x00000000030f72ca */ /* 0x000fe200000e0000 */
[----:B------:R-:W-:Y:S01]  /*28fb0*/  UIADD3 UR4, UP0, UR40, 0x370, URZ ;  /* 0x0000037028047890 */ /* 0x000fe2000ff1e03f */
[----:B------:R-:W-:Y:S01]  /*28fc0*/  R2UR UR9, R2 ;  /* 0x00000000020972ca */ /* 0x000fe200000e0000 */
[----:B------:R-:W-:Y:S01]  /*28fd0*/  UMOV UR10, URZ ;  /* 0x0000003f000a7c82 */ /* 0x000fe20008000000 */
[----:B------:R-:W-:Y:S01]  /*28fe0*/  R2UR UR11, R0 ;  /* 0x00000000000b72ca */ /* 0x000fe200000e0000 */
[----:B------:R-:W-:Y:S01]  /*28ff0*/  UIADD3.X UR5, URZ, UR41, URZ, UP0, !UPT ;  /* 0x000000293f057290 */ /* 0x000fe200087fe43f */
[----:B------:R-:W-:Y:S01]  /*29000*/  R2UR UR12, R16 ;  /* 0x00000000100c72ca */ /* 0x000fe200000e0000 */
[----:B------:R-:W-:Y:S01]  /*29010*/  UMOV UR6, 0x0 ;  /* 0x0000000000067882 */ /* 0x000fe20000000000 */
[----:B------:R-:W-:Y:S01]  /*29020*/  R2UR UR13, R17 ;  /* 0x00000000110d72ca */ /* 0x000fe200000e0000 */
[----:B------:R-:W-:Y:S01]  /*29030*/  UMOV UR7, 0x14f00000 ;  /* 0x14f0000000077882 */ /* 0x000fe20000000000 */
[----:B------:R-:W-:Y:S01]  /*29040*/  PLOP3.LUT P0, PT, PT, PT, PT, 0x80, 0x0 ;  /* 0x000000000000781c */ /* 0x000fe20003f0f070 */
[----:B------:R-:W-:-:S02]  /*29050*/  UMOV UR16, 0x40 ;  /* 0x0000004000107882 */ /* 0x000fc40000000000 */
[----:B------:R-:W-:Y:S02]  /*29060*/  UIADD3 UR8, UR15, 0x24200, URZ ;  /* 0x000242000f087890 */ /* 0x000fe4000fffe03f */
[----:B------:R-:W-:Y:S02]  /*29070*/  UIADD3 UR9, UR9, 0x33430, URZ ;  /* 0x0003343009097890 */ /* 0x000fe4000fffe03f */
[----:B------:R-:W-:Y:S02]  /*29080*/  UIADD3 UR14, UR15, 0x26a00, URZ ;  /* 0x00026a000f0e7890 */ /* 0x000fe4000fffe03f */
[----:B------:R-:W-:-:S05]  /*29090*/  UIADD3 UR15, UR15, 0x29200, URZ ;  /* 0x000292000f0f7890 */ /* 0x000fca000fffe03f */
[----:B------:R0:W-:Y:S02]  /*290a0*/  UTMALDG.4D [UR8], [UR4], desc[UR6] ;  /* 0x00000608040075b4 */ /* 0x0001e40008019000 */
[----:B0-----:R-:W-:Y:S01]  /*290b0*/  UMOV UR8, UR14 ;  /* 0x0000000e00087c82 */ /* 0x001fe20008000000 */
[----:B------:R-:W-:Y:S01]  /*290c0*/  UMOV UR10, UR16 ;  /* 0x00000010000a7c82 */ /* 0x000fe20008000000 */
[----:B------:R-:W-:Y:S01]  /*290d0*/  UMOV UR14, 0x80 ;  /* 0x00000080000e7882 */ /* 0x000fe20000000000 */
[----:B------:R0:W-:Y:S02]  /*290e0*/  UTMALDG.4D [UR8], [UR4], desc[UR6] ;  /* 0x00000608040075b4 */ /* 0x0001e40008019000 */
[----:B0-----:R-:W-:Y:S01]  /*290f0*/  UMOV UR8, UR15 ;  /* 0x0000000f00087c82 */ /* 0x001fe20008000000 */
[----:B------:R-:W-:Y:S02]  /*29100*/  UMOV UR10, UR14 ;  /* 0x0000000e000a7c82 */ /* 0x000fe40008000000 */
[----:B------:R4:W-:Y:S01]  /*29110*/  UTMALDG.4D [UR8], [UR4], desc[UR6] ;  /* 0x00000608040075b4 */ /* 0x0009e20008019000 */
[----:B--2---:R-:W-:-:S04]  /*29120*/  LOP3.LUT R4, R4, 0xfffffffe, RZ, 0xc0, !PT ;  /* 0xfffffffe04047812 */ /* 0x004fc800078ec0ff */
[----:B------:R-:W-:-:S05]  /*29130*/  @P0 LOP3.LUT R4, R4, 0x1, RZ, 0xfc, !PT ;  /* 0x0000000104040812 */ /* 0x000fca00078efcff */
[----:B------:R4:W-:Y:S01]  /*29140*/  STL [R1+0x10], R4 ;  /* 0x0000100401007387 */ /* 0x0009e20000100800 */
[----:B------:R-:W-:Y:S01]  /*29150*/  NOP ;  /* 0x0000000000007918 */ /* 0x000fe20000000000 */
.L_x_599:
[----:B------:R-:W2:Y:S04]  /*29160*/  LDL.LU R3, [R1+0x40] ;  /* 0x0000400001037983 */ /* 0x000ea80000300800 */
[----:B------:R-:W5:Y:S04]  /*29170*/  LDL.LU R5, [R1+0x34] ;  /* 0x0000340001057983 */ /* 0x000f680000300800 */
[----:B01--4-:R-:W4:Y:S01]  /*29180*/  LDL.LU R4, [R1+0x50] ;  /* 0x0000500001047983 */ /* 0x013f220000300800 */
[----:B------:R-:W-:Y:S05]  /*29190*/  WARPSYNC.ALL ;  /* 0x0000000000007948 */ /* 0x000fea0003800000 */
[----:B------:R-:W-:Y:S01]  /*291a0*/  ULDC.64 UR6, c[0x0][0xa00] ;  /* 0x0002800000067ab9 */ /* 0x000fe20000000a00 */
[----:B------:R-:W-:Y:S01]  /*291b0*/  ULDC.64 UR4, c[0x0][0x298] ;  /* 0x0000a60000047ab9 */ /* 0x000fe20000000a00 */
[----:B------:R-:W-:Y:S01]  /*291c0*/  BAR.SYNC.DEFER_BLOCKING 0x8, 0x180 ;  /* 0x0206000000007b1d */ /* 0x000fe20000010000 */
[----:B------:R-:W-:Y:S01]  /*291d0*/  ISETP.NE.U32.AND P0, PT, RZ, UR6, PT ;  /* 0x00000006ff007c0c */ /* 0x000fe2000bf05070 */
[----:B------:R-:W-:-:S03]  /*291e0*/  VIADD R2, R18, 0x1e200 ;  /* 0x0001e20012027836 */ /* 0x000fc60000000000 */
[----:B------:R-:W-:Y:S01]  /*291f0*/  ISETP.NE.AND.EX P0, PT, RZ, UR7, PT, P0 ;  /* 0x00000007ff007c0c */ /* 0x000fe2000bf05300 */
[----:B------:R-:W-:Y:S01]  /*29200*/  BSSY B6, `(.L_x_606) ;  /* 0x000001e000067945 */ /* 0x000fe20003800000 */
[----:B------:R-:W-:Y:S02]  /*29210*/  LOP3.LUT P1, RZ, R2, 0x1bf, RZ, 0xc0, !PT ;  /* 0x000001bf02ff7812 */ /* 0x000fe4000782c0ff */
[----:B--2---:R-:W-:Y:S02]  /*29220*/  SHF.R.S32.HI R0, RZ, 0x1f, R3 ;  /* 0x0000001fff007819 */ /* 0x004fe40000011403 */
[----:B-----5:R-:W-:-:S03]  /*29230*/  SEL R5, R5, RZ, !P0 ;  /* 0x000000ff05057207 */ /* 0x020fc60004000000 */
[----:B------:R-:W-:Y:S01]  /*29240*/  IMAD R0, R0, UR4, RZ ;  /* 0x0000000400007c24 */ /* 0x000fe2000f8e02ff */
[----:B----4-:R-:W-:-:S03]  /*29250*/  SEL R4, R4, RZ, !P0 ;  /* 0x000000ff04047207 */ /* 0x010fc60004000000 */
[C---:B------:R-:W-:Y:S02]  /*29260*/  IMAD R0, R3.reuse, UR5, R0 ;  /* 0x0000000503007c24 */ /* 0x040fe4000f8e0200 */
[----:B------:R-:W-:-:S04]  /*29270*/  IMAD.WIDE.U32 R2, R3, UR4, RZ ;  /* 0x0000000403027c25 */ /* 0x000fc8000f8e00ff */
[----:B------:R-:W-:Y:S01]  /*29280*/  IMAD.IADD R0, R3, 0x1, R0 ;  /* 0x0000000103007824 */ /* 0x000fe200078e0200 */
[----:B------:R0:W-:Y:S04]  /*29290*/  STL.64 [R1+0x48], R2 ;  /* 0x0000480201007387 */ /* 0x0001e80000100a00 */
[----:B------:R0:W-:Y:S04]  /*292a0*/  STL [R1+0x34], R5 ;  /* 0x0000340501007387 */ /* 0x0001e80000100800 */
[----:B------:R0:W-:Y:S04]  /*292b0*/  STL [R1+0x40], R4 ;  /* 0x0000400401007387 */ /* 0x0001e80000100800 */
[----:B------:R0:W-:Y:S01]  /*292c0*/  STL [R1+0x38], R0 ;  /* 0x0000380001007387 */ /* 0x0001e20000100800 */
[----:B------:R-:W-:Y:S05]  /*292d0*/  @!P1 BRA `(.L_x_607) ;  /* 0x0000000000409947 */ /* 0x000fea0003800000 */
[----:B0-----:R-:W-:Y:S01]  /*292e0*/  MOV R2, 0x0 ;  /* 0x0000000000027802 */ /* 0x001fe20000000f00 */
[----:B------:R-:W-:Y:S01]  /*292f0*/  ULDC.64 UR4, c[0x4][0x98] ;  /* 0x0100260000047ab9 */ /* 0x000fe20000000a00 */
[----:B------:R-:W-:Y:S01]  /*29300*/  ULDC.64 UR6, c[0x4][0xa0] ;  /* 0x0100280000067ab9 */ /* 0x000fe20000000a00 */
[----:B------:R-:W-:Y:S01]  /*29310*/  ULDC.64 UR8, c[0x4][0x28] ;  /* 0x01000a0000087ab9 */ /* 0x000fe20000000a00 */
[----:B------:R-:W-:Y:S01]  /*29320*/  IMAD.U32 R4, RZ, RZ, UR4 ;  /* 0x00000004ff047e24 */ /* 0x000fe2000f8e00ff */
[----:B------:R-:W-:Y:S01]  /*29330*/  MOV R5, UR5 ;  /* 0x0000000500057c02 */ /* 0x000fe20008000f00 */
[----:B------:R-:W0:Y:S01]  /*29340*/  LDC.64 R2, c[0x4][R2] ;  /* 0x0100000002027b82 */ /* 0x000e220000000a00 */
[----:B------:R-:W-:Y:S02]  /*29350*/  IMAD.U32 R6, RZ, RZ, UR6 ;  /* 0x00000006ff067e24 */ /* 0x000fe4000f8e00ff */
[----:B------:R-:W-:Y:S02]  /*29360*/  IMAD.U32 R7, RZ, RZ, UR7 ;  /* 0x00000007ff077e24 */ /* 0x000fe4000f8e00ff */
[----:B------:R-:W-:-:S02]  /*29370*/  IMAD.U32 R10, RZ, RZ, UR8 ;  /* 0x00000008ff0a7e24 */ /* 0x000fc4000f8e00ff */
[----:B------:R-:W-:Y:S02]  /*29380*/  IMAD.U32 R11, RZ, RZ, UR9 ;  /* 0x00000009ff0b7e24 */ /* 0x000fe4000f8e00ff */
[----:B---3--:R-:W-:Y:S02]  /*29390*/  IMAD.MOV.U32 R8, RZ, RZ, 0x70 ;  /* 0x00000070ff087424 */ /* 0x008fe400078e00ff */
[----:B------:R-:W-:Y:S02]  /*293a0*/  IMAD.MOV.U32 R12, RZ, RZ, 0x1 ;  /* 0x00000001ff0c7424 */ /* 0x000fe400078e00ff */
[----:B------:R-:W-:-:S07]  /*293b0*/  IMAD.MOV.U32 R13, RZ, RZ, RZ ;  /* 0x000000ffff0d7224 */ /* 0x000fce00078e00ff */
[----:B------:R-:W-:-:S07]  /*293c0*/  LEPC R20, `(.L_x_607) ;  /* 0x000000001014794e */ /* 0x000fce0000000000 */
[----:B0-----:R-:W-:Y:S05]  /*293d0*/  CALL.ABS.NOINC R2 ;  /* 0x0000000002007343 */ /* 0x001fea0003c00000 */
.L_x_607:
[----:B------:R-:W-:Y:S05]  /*293e0*/  BSYNC B6 ;  /* 0x0000000000067941 */ /* 0x000fea0003800000 */
.L_x_606:
[----:B0-----:R-:W2:Y:S01]  /*293f0*/  LDL.LU R0, [R1+0x40] ;  /* 0x0000400001007983 */ /* 0x001ea20000300800 */
[----:B---3--:R-:W0:Y:S01]  /*29400*/  LDC R8, c[0x0][0x448] ;  /* 0x00011200ff087b82 */ /* 0x008e220000000800 */
[----:B------:R-:W-:Y:S01]  /*29410*/  ULDC.64 UR4, c[0x0][0x2d8] ;  /* 0x0000b60000047ab9 */ /* 0x000fe20000000a00 */
[----:B------:R-:W-:Y:S01]  /*29420*/  ULDC.64 UR6, c[0x0][0x280] ;  /* 0x0000a00000067ab9 */ /* 0x000fe20000000a00 */
[----:B------:R-:W3:Y:S04]  /*29430*/  LDL.LU R4, [R1+0x38] ;  /* 0x0000380001047983 */ /* 0x000ee80000300800 */
[----:B------:R-:W3:Y:S04]  /*29440*/  LDL.LU.64 R2, [R1+0x48] ;  /* 0x0000480001027983 */ /* 0x000ee80000300a00 */
[----:B------:R-:W4:Y:S04]  /*29450*/  LDL.LU R6, [R1+0x34] ;  /* 0x0000340001067983 */ /* 0x000f280000300800 */
[----:B------:R-:W4:Y:S01]  /*29460*/  LDL.LU R5, [R1+0x4] ;  /* 0x0000040001057983 */ /* 0x000f220000300800 */
[----:B0-----:R-:W-:Y:S01]  /*29470*/  ISETP.NE.AND P0, PT, R8, 0x1, PT ;  /* 0x000000010800780c */ /* 0x001fe20003f05270 */
[----:B------:R-:W0:-:S12]  /*29480*/  S2R R9, SR_TID.X ;  /* 0x0000000000097919 */ /* 0x000e180000002100 */
[----:B------:R-:W1:Y:S01]  /*29490*/  @P0 LDC R7, c[0x0][0x450] ;  /* 0x00011400ff070b82 */ /* 0x000e620000000800 */
[----:B0-----:R-:W-:-:S04]  /*294a0*/  SHF.L.U32 R9, R9, 0x4, RZ ;  /* 0x0000000409097819 */ /* 0x001fc800000006ff */
[----:B------:R-:W-:-:S04]  /*294b0*/  LOP3.LUT R9, R9, 0x30, RZ, 0xc0, !PT ;  /* 0x0000003009097812 */ /* 0x000fc800078ec0ff */
[C---:B------:R-:W-:Y:S02]  /*294c0*/  LOP3.LUT R11, R9.reuse, 0x40, RZ, 0xfc, !PT ;  /* 0x00000040090b7812 */ /* 0x040fe400078efcff */
[----:B------:R-:W-:Y:S02]  /*294d0*/  LOP3.LUT R9, R9, 0x80, RZ, 0xfc, !PT ;  /* 0x0000008009097812 */ /* 0x000fe400078efcff */
[----:B---3--:R-:W-:Y:S02]  /*294e0*/  MOV R3, R4 ;  /* 0x0000000400037202 */ /* 0x008fe40000000f00 */
[----:B------:R-:W0:Y:S01]  /*294f0*/  S2R R4, SR_TID.X ;  /* 0x0000000000047919 */ /* 0x000e220000002100 */
[----:B------:R-:W-:-:S04]  /*29500*/  IMAD.WIDE.U32 R2, R16, UR4, R2 ;  /* 0x0000000410027c25 */ /* 0x000fc8000f8e0002 */
[----:B------:R-:W-:Y:S01]  /*29510*/  IMAD R3, R16, UR5, R3 ;  /* 0x0000000510037c24 */ /* 0x000fe2000f8e0203 */
[----:B------:R-:W-:Y:S02]  /*29520*/  ULDC.64 UR4, c[0x0][0x2e0] ;  /* 0x0000b80000047ab9 */ /* 0x000fe40000000a00 */
[----:B--2---:R-:W-:Y:S02]  /*29530*/  IMAD R0, R0, UR4, RZ ;  /* 0x0000000400007c24 */ /* 0x004fe4000f8e02ff */
[----:B----4-:R-:W-:-:S04]  /*29540*/  IMAD.WIDE.U32 R2, R6, UR4, R2 ;  /* 0x0000000406027c25 */ /* 0x010fc8000f8e0002 */
[----:B------:R-:W-:Y:S01]  /*29550*/  IMAD R0, R6, UR5, R0 ;  /* 0x0000000506007c24 */ /* 0x000fe2000f8e0200 */
[----:B------:R-:W-:Y:S01]  /*29560*/  ULDC.64 UR4, c[0x0][0x2d0] ;  /* 0x0000b40000047ab9 */ /* 0x000fe20000000a00 */
[C---:B0-----:R-:W-:Y:S01]  /*29570*/  LOP3.LUT R6, R4.reuse, 0x7f, RZ, 0xc0, !PT ;  /* 0x0000007f04067812 */ /* 0x041fe200078ec0ff */
[----:B------:R-:W-:-:S03]  /*29580*/  IMAD.SHL.U32 R4, R4, 0x20, RZ ;  /* 0x0000002004047824 */ /* 0x000fc600078e00ff */
[----:B------:R-:W-:-:S04]  /*29590*/  SHF.R.U32.HI R6, RZ, 0x2, R6 ;  /* 0x00000002ff067819 */ /* 0x000fc80000011606 */
[----:B------:R-:W-:Y:S02]  /*295a0*/  LOP3.LUT R4, R6, 0x60, R4, 0xf8, !PT ;  /* 0x0000006006047812 */ /* 0x000fe400078ef804 */
[----:B------:R-:W0:Y:S01]  /*295b0*/  @P0 LDC R6, c[0x0][0x44c] ;  /* 0x00011300ff060b82 */ /* 0x000e220000000800 */
[----:B------:R-:W-:Y:S02]  /*295c0*/  IMAD.SHL.U32 R5, R5, 0x80, RZ ;  /* 0x0000008005057824 */ /* 0x000fe400078e00ff */
[----:B------:R-:W-:-:S03]  /*295d0*/  IMAD.IADD R3, R3, 0x1, R0 ;  /* 0x0000000103037824 */ /* 0x000fc600078e0200 */
[----:B------:R-:W-:-:S05]  /*295e0*/  LOP3.LUT R0, R4, R5, RZ, 0xfc, !PT ;  /* 0x0000000504007212 */ /* 0x000fca00078efcff */
[----:B------:R-:W-:Y:S02]  /*295f0*/  IMAD.MOV.U32 R4, RZ, RZ, R0 ;  /* 0x000000ffff047224 */ /* 0x000fe400078e0000 */
[----:B0-----:R-:W-:-:S05]  /*29600*/  @P0 IMAD.HI.U32 R6, R0, R6, RZ ;  /* 0x0000000600060227 */ /* 0x001fca00078e00ff */
[----:B-1----:R-:W-:-:S05]  /*29610*/  @P0 SHF.R.U32.HI R4, RZ, R7, R6 ;  /* 0x00000007ff040219 */ /* 0x002fca0000011606 */
[----:B------:R-:W-:-:S04]  /*29620*/  IMAD.MOV R6, RZ, RZ, -R4 ;  /* 0x000000ffff067224 */ /* 0x000fc800078e0a04 */
[----:B------:R-:W-:Y:S01]  /*29630*/  IMAD R0, R8, R6, R0 ;  /* 0x0000000608007224 */ /* 0x000fe200078e0200 */
[----:B------:R-:W-:Y:S01]  /*29640*/  SHF.R.S32.HI R6, RZ, 0x1f, R4 ;  /* 0x0000001fff067819 */ /* 0x000fe20000011404 */
[----:B------:R-:W-:-:S04]  /*29650*/  IMAD.WIDE.U32 R2, R4, UR4, R2 ;  /* 0x0000000404027c25 */ /* 0x000fc8000f8e0002 */
[----:B------:R-:W-:-:S04]  /*29660*/  IMAD R6, R6, UR4, RZ ;  /* 0x0000000406067c24 */ /* 0x000fc8000f8e02ff */
[----:B------:R-:W-:Y:S01]  /*29670*/  IMAD R4, R4, UR5, R6 ;  /* 0x0000000504047c24 */ /* 0x000fe2000f8e0206 */
[----:B------:R-:W-:-:S03]  /*29680*/  ULDC.64 UR4, c[0x0][0x2c8] ;  /* 0x0000b20000047ab9 */ /* 0x000fc60000000a00 */
[----:B------:R-:W-:Y:S01]  /*29690*/  IMAD.IADD R3, R3, 0x1, R4 ;  /* 0x0000000103037824 */ /* 0x000fe200078e0204 */
[----:B------:R-:W-:Y:S01]  /*296a0*/  SHF.R.S32.HI R4, RZ, 0x1f, R0 ;  /* 0x0000001fff047819 */ /* 0x000fe20000011400 */
[----:B------:R-:W-:-:S04]  /*296b0*/  IMAD.WIDE.U32 R2, R0, UR4, R2 ;  /* 0x0000000400027c25 */ /* 0x000fc8000f8e0002 */
[----:B------:R-:W-:Y:S01]  /*296c0*/  IMAD R4, R4, UR4, RZ ;  /* 0x0000000404047c24 */ /* 0x000fe2000f8e02ff */
[----:B------:R-:W-:Y:S02]  /*296d0*/  ULDC UR4, c[0x0][0x2b8] ;  /* 0x0000ae0000047ab9 */ /* 0x000fe40000000800 */
[----:B------:R-:W-:Y:S02]  /*296e0*/  ISETP.GE.AND P2, PT, R9, UR4, PT ;  /* 0x0000000409007c0c */ /* 0x000fe4000bf46270 */
[----:B------:R0:W5:Y:S01]  /*296f0*/  LDL R9, [R1+0x3c] ;  /* 0x00003c0001097983 */ /* 0x0001620000100800 */
[----:B------:R-:W1:Y:S01]  /*29700*/  S2R R7, SR_TID.X ;  /* 0x0000000000077919 */ /* 0x000e620000002100 */
[----:B------:R-:W-:Y:S01]  /*29710*/  IMAD R0, R0, UR5, R4 ;  /* 0x0000000500007c24 */ /* 0x000fe2000f8e0204 */
[----:B------:R-:W-:Y:S02]  /*29720*/  IADD3 R4, P3, R2, UR6, RZ ;  /* 0x0000000602047c10 */ /* 0x000fe4000ff7e0ff */
[----:B------:R-:W-:-:S02]  /*29730*/  ISETP.GE.AND P1, PT, R11, UR4, PT ;  /* 0x000000040b007c0c */ /* 0x000fc4000bf26270 */
[----:B------:R-:W-:Y:S01]  /*29740*/  IADD3.X R3, R3, UR7, R0, P3, !PT ;  /* 0x0000000703037c10 */ /* 0x000fe20009ffe400 */
        /* <DEDUP_REMOVED lines=9> */
[----:B------:R-:W0:Y:S03]  /*297e0*/  SHFL.IDX PT, R7, R4, RZ, 0x1c1f ;  /* 0x001c1fff04077589 */ /* 0x000e2600000e0000 */
[----:B------:R-:W-:-:S04]  /*297f0*/  IMAD.IADD R0, R11, 0x1, R5 ;  /* 0x000000010b007824 */ /* 0x000fc800078e0205 */
[----:B------:R-:W-:Y:S02]  /*29800*/  VIADD R5, R0, 0x20 ;  /* 0x0000002000057836 */ /* 0x000fe40000000000 */
[----:B--2---:R-:W-:Y:S02]  /*29810*/  IMAD R2, R6, R8, RZ ;  /* 0x0000000806027224 */ /* 0x004fe400078e02ff */
[----:B------:R-:W1:Y:S03]  /*29820*/  SHFL.IDX PT, R6, R3, RZ, 0x1c1f ;  /* 0x001c1fff03067589 */ /* 0x000e6600000e0000 */
[----:B------:R-:W-:-:S13]  /*29830*/  ISETP.GE.AND P4, PT, R0, R2, PT ;  /* 0x000000020000720c */ /* 0x000fda0003f86270 */
[----:B0-----:R-:W-:-:S05]  /*29840*/  @!P4 IADD3 R7, P3, R10, R7, RZ ;  /* 0x000000070a07c210 */ /* 0x001fca0007f7e0ff */
[----:B-1----:R-:W-:Y:S01]  /*29850*/  @!P4 IMAD.X R6, RZ, RZ, R6, P3 ;  /* 0x000000ffff06c224 */ /* 0x002fe200018e0606 */
[----:B------:R-:W-:Y:S02]  /*29860*/  ISETP.GE.AND P3, PT, R5, R2, PT ;  /* 0x000000020500720c */ /* 0x000fe40003f66270 */
[----:B------:R-:W0:Y:S02]  /*29870*/  SHFL.IDX PT, R5, R4, 0x1, 0x1c1f ;  /* 0x003c1f0004057f89 */ /* 0x000e2400000e0000 */
[----:B------:R-:W-:-:S04]  /*29880*/  @!P4 LOP3.LUT R7, R7, R6, RZ, 0x3c, !PT ;  /* 0x000000060707c212 */ /* 0x000fc800078e3cff */
[----:B------:R-:W-:-:S04]  /*29890*/  @!P4 LOP3.LUT R6, R7, R6, RZ, 0x3c, !PT ;  /* 0x000000060706c212 */ /* 0x000fc800078e3cff */
[----:B------:R-:W-:-:S05]  /*298a0*/  @!P4 LOP3.LUT R7, R7, R6, RZ, 0x3c, !PT ;  /* 0x000000060707c212 */ /* 0x000fca00078e3cff */
[----:B-----5:R-:W-:Y:S04]  /*298b0*/  @!P4 LDGSTS.E.BYPASS.LTC128B.128 [R9+0x1e200], desc[UR54][R6.64], !P0 ;  /* 0x1e2000000609cfae */ /* 0x020fe8000c101d76 */
[----:B------:R-:W-:Y:S04]  /*298c0*/  @!P4 LDGSTS.E.BYPASS.LTC128B.128 [R9+0x20200], desc[UR54][R6.64+0x40], !P1 ;  /* 0x202000400609cfae */ /* 0x000fe8000c901d76 */
[----:B------:R1:W-:Y:S01]  /*298d0*/  @!P4 LDGSTS.E.BYPASS.LTC128B.128 [R9+0x22200], desc[UR54][R6.64+0x80], !P2 ;  /* 0x222000800609cfae */ /* 0x0003e2000d101d76 */
[----:B0-----:R-:W-:-:S03]  /*298e0*/  @!P3 IADD3 R5, P4, R10, R5, RZ ;  /* 0x000000050a05b210 */ /* 0x001fc60007f9e0ff */
[----:B-1----:R-:W0:Y:S02]  /*298f0*/  SHFL.IDX PT, R6, R3, 0x1, 0x1c1f ;  /* 0x003c1f0003067f89 */ /* 0x002e2400000e0000 */
[----:B0-----:R-:W-:-:S04]  /*29900*/  @!P3 IMAD.X R6, RZ, RZ, R6, P4 ;  /* 0x000000ffff06b224 */ /* 0x001fc800020e0606 */
[----:B------:R-:W-:Y:S02]  /*29910*/  @!P3 IMAD.MOV.U32 R7, RZ, RZ, R6 ;  /* 0x000000ffff07b224 */ /* 0x000fe400078e0006 */
[----:B------:R-:W-:Y:S02]  /*29920*/  @!P3 IMAD.MOV.U32 R6, RZ, RZ, R5 ;  /* 0x000000ffff06b224 */ /* 0x000fe400078e0005 */
[----:B------:R-:W-:-:S03]  /*29930*/  VIADD R5, R0, 0x40 ;  /* 0x0000004000057836 */ /* 0x000fc60000000000 */
[----:B------:R-:W-:Y:S04]  /*29940*/  @!P3 LDGSTS.E.BYPASS.LTC128B.128 [R9+0x1ea00], desc[UR54][R6.64], !P0 ;  /* 0x1ea000000609bfae */ /* 0x000fe8000c101d76 */
[----:B------:R-:W-:Y:S04]  /*29950*/  @!P3 LDGSTS.E.BYPASS.LTC128B.128 [R9+0x20a00], desc[UR54][R6.64+0x40], !P1 ;  /* 0x20a000400609bfae */ /* 0x000fe8000c901d76 */
[----:B------:R0:W-:Y:S01]  /*29960*/  @!P3 LDGSTS.E.BYPASS.LTC128B.128 [R9+0x22a00], desc[UR54][R6.64+0x80], !P2 ;  /* 0x22a000800609bfae */ /* 0x0001e2000d101d76 */
[----:B------:R-:W-:-:S03]  /*29970*/  ISETP.GE.AND P3, PT, R5, R2, PT ;  /* 0x000000020500720c */ /* 0x000fc60003f66270 */
[----:B------:R-:W1:Y:S04]  /*29980*/  SHFL.IDX PT, R5, R4, 0x2, 0x1c1f ;  /* 0x005c1f0004057f89 */ /* 0x000e6800000e0000 */
[----:B0-----:R-:W0:Y:S06]  /*29990*/  SHFL.IDX PT, R6, R3, 0x2, 0x1c1f ;  /* 0x005c1f0003067f89 */ /* 0x001e2c00000e0000 */
[----:B-1----:R-:W-:-:S04]  /*299a0*/  @!P3 IADD3 R5, P4, R10, R5, RZ ;  /* 0x000000050a05b210 */ /* 0x002fc80007f9e0ff */
[----:B0-----:R-:W-:-:S05]  /*299b0*/  @!P3 IADD3.X R6, RZ, R6, RZ, P4, !PT ;  /* 0x00000006ff06b210 */ /* 0x001fca00027fe4ff */
[----:B------:R-:W-:Y:S02]  /*299c0*/  @!P3 IMAD.MOV.U32 R7, RZ, RZ, R6 ;  /* 0x000000ffff07b224 */ /* 0x000fe400078e0006 */
[----:B------:R-:W-:Y:S02]  /*299d0*/  @!P3 IMAD.MOV.U32 R6, RZ, RZ, R5 ;  /* 0x000000ffff06b224 */ /* 0x000fe400078e0005 */
[----:B------:R0:W1:Y:S04]  /*299e0*/  SHFL.IDX PT, R5, R3, 0x3, 0x1c1f ;  /* 0x007c1f0003057f89 */ /* 0x00006800000e0000 */
[----:B------:R0:W-:Y:S04]  /*299f0*/  @!P3 LDGSTS.E.BYPASS.LTC128B.128 [R9+0x1f200], desc[UR54][R6.64], !P0 ;  /* 0x1f2000000609bfae */ /* 0x0001e8000c101d76 */
[----:B------:R0:W-:Y:S04]  /*29a00*/  @!P3 LDGSTS.E.BYPASS.LTC128B.128 [R9+0x21200], desc[UR54][R6.64+0x40], !P1 ;  /* 0x212000400609bfae */ /* 0x0001e8000c901d76 */
[----:B------:R0:W-:Y:S04]  /*29a10*/  @!P3 LDGSTS.E.BYPASS.LTC128B.128 [R9+0x23200], desc[UR54][R6.64+0x80], !P2 ;  /* 0x232000800609bfae */ /* 0x0001e8000d101d76 */
[----:B------:R0:W2:Y:S02]  /*29a20*/  SHFL.IDX PT, R3, R4, 0x3, 0x1c1f ;  /* 0x007c1f0004037f89 */ /* 0x0000a400000e0000 */
.L_x_854:
[----:B------:R-:W-:Y:S01]  /*29a30*/  VIADD R0, R0, 0x60 ;  /* 0x0000006000007836 */ /* 0x000fe20000000000 */
[----:B------:R-:W-:Y:S04]  /*29a40*/  BSSY B0, `(.L_x_609) ;  /* 0x000000b000007945 */ /* 0x000fe80003800000 */
[----:B------:R-:W-:-:S13]  /*29a50*/  ISETP.GE.AND P3, PT, R0, R2, PT ;  /* 0x000000020000720c */ /* 0x000fda0003f66270 */
[----:B------:R-:W-:Y:S05]  /*29a60*/  @P3 BRA `(.L_x_610) ;  /* 0x0000000000203947 */ /* 0x000fea0003800000 */
[----:B--2---:R-:W-:-:S05]  /*29a70*/  IADD3 R2, P3, R10, R3, RZ ;  /* 0x000000030a027210 */ /* 0x004fca0007f7e0ff */
[----:B01----:R-:W-:-:S05]  /*29a80*/  IMAD.X R3, RZ, RZ, R5, P3 ;  /* 0x000000ffff037224 */ /* 0x003fca00018e0605 */
[----:B------:R-:W-:Y:S01]  /*29a90*/  @!PT LDS RZ, [RZ] ;  /* 0x00000000fffff984 */ /* 0x000fe20000000800 */
[----:B------:R-:W-:Y:S01]  /*29aa0*/  @!PT LDS RZ, [RZ] ;  /* 0x00000000fffff984 */ /* 0x000fe20000000800 */
[----:B------:R-:W-:Y:S01]  /*29ab0*/  @!PT LDS RZ, [RZ] ;  /* 0x00000000fffff984 */ /* 0x000fe20000000800 */
[----:B------:R4:W-:Y:S04]  /*29ac0*/  LDGSTS.E.BYPASS.LTC128B.128 [R9+0x1fa00], desc[UR54][R2.64], !P0 ;  /* 0x1fa0000002097fae */ /* 0x0009e8000c101d76 */
[----:B------:R4:W-:Y:S04]  /*29ad0*/  LDGSTS.E.BYPASS.LTC128B.128 [R9+0x21a00], desc[UR54][R2.64+0x40], !P1 ;  /* 0x21a0004002097fae */ /* 0x0009e8000c901d76 */
[----:B------:R4:W-:Y:S02]  /*29ae0*/  LDGSTS.E.BYPASS.LTC128B.128 [R9+0x23a00], desc[UR54][R2.64+0x80], !P2 ;  /* 0x23a0008002097fae */ /* 0x0009e4000d101d76 */
.L_x_610:
[----:B------:R-:W-:Y:S05]  /*29af0*/  BSYNC B0 ;  /* 0x0000000000007941 */ /* 0x000fea0003800000 */
.L_x_609:
[----:B------:R-:W-:Y:S01]  /*29b00*/  NOP ;  /* 0x0000000000007918 */ /* 0x000fe20000000000 */
[----:B------:R-:W-:-:S13]  /*29b10*/  PLOP3.LUT P0, PT, PT, PT, PT, 0x80, 0x0 ;  /* 0x000000000000781c */ /* 0x000fda0003f0f070 */
.L_x_611:
[----:B------:R-:W-:Y:S02]  /*29b20*/  PLOP3.LUT P1, PT, P1, P0, PT, 0xa2, 0x0 ;  /* 0x000000000000781c */ /* 0x000fe40000f21472 */
[----:B------:R-:W-:-:S08]  /*29b30*/  @P0 R2UR P1, UR4, R18 ;  /* 0x00000000120402ca */ /* 0x000fd00000020000 */
[----:B------:R-:W-:-:S05]  /*29b40*/  @P0 PLOP3.LUT P0, PT, P1, PT, PT, 0x80, 0x0 ;  /* 0x000000000000081c */ /* 0x000fca0000f0f070 */
[----:B------:R-:W-:Y:S01]  /*29b50*/  @!P1 SYNCS.ARRIVE.TRANS64.RED.A0T1 RZ, [UR4+0x33400], RZ ;  /* 0x033400ffffff99a7 */ /* 0x000fe20008200404 */
[----:B------:R-:W-:Y:S07]  /*29b60*/  @!P1 ARRIVES.LDGSTSBAR.64.TRANSCNT [UR4+0x33400] ;  /* 0x03340000ff0099b0 */ /* 0x000fee0008000a84 */
[----:B------:R-:W-:Y:S05]  /*29b70*/  @P0 BRA.U.ANY `(.L_x_611) ;  /* 0xfffffffd00e80947 */ /* 0x000fea000393ffff */
[----:B----4-:R-:W4:Y:S02]  /*29b80*/  LDL.LU R2, [R1+0x5c] ;  /* 0x00005c0001027983 */ /* 0x010f240000300800 */
[----:B----4-:R-:W-:-:S05]  /*29b90*/  VIADD R2, R2, 0x1 ;  /* 0x0000000102027836 */ /* 0x010fca0000000000 */
        /* <DEDUP_REMOVED lines=8> */
[----:B------:R-:W5:Y:S03]  /*29c20*/  SYNCS.PHASECHK.TRANS64.TRYWAIT P0, [R18+URZ+0x33420], R0 ;  /* 0x03342000120075a7 */ /* 0x000f66000800017f */
[----:B----45:R-:W-:Y:S05]  /*29c30*/  @!P0 BRA `(.L_x_613) ;  /* 0x00000078001c8947 */ /* 0x030fea0003800000 */
.L_x_855:
[----:B------:R-:W-:Y:S05]  /*29c40*/  BSYNC B0 ;  /* 0x0000000000007941 */ /* 0x000fea0003800000 */
.L_x_612:
[----:B------:R-:W5:Y:S04]  /*29c50*/  LDL.LU R2, [R1+0x44] ;  /* 0x0000440001027983 */ /* 0x000f680000300800 */
[----:B0-2---:R-:W2:Y:S01]  /*29c60*/  LDL R3, [R1+0x20] ;  /* 0x0000200001037983 */ /* 0x005ea20000100800 */
[----:B-----5:R-:W-:-:S05]  /*29c70*/  VIADD R2, R2, 0xfffffffe ;  /* 0xfffffffe02027836 */ /* 0x020fca0000000000 */
[----:B--2---:R-:W-:-:S13]  /*29c80*/  ISETP.GE.AND P0, PT, R2, R3, PT ;  /* 0x000000030200720c */ /* 0x004fda0003f06270 */
[----:B------:R-:W-:Y:S05]  /*29c90*/  @!P0 BRA `(.L_x_614) ;  /* 0x0000001000e48947 */ /* 0x000fea0003800000 */
[----:B------:R0:W5:Y:S01]  /*29ca0*/  LDL.LU R8, [R1+0x18] ;  /* 0x0000180001087983 */ /* 0x0001620000300800 */
[----:B----4-:R-:W-:-:S07]  /*29cb0*/  MOV R0, R19 ;  /* 0x0000001300007202 */ /* 0x010fce0000000f00 */
.L_x_638:
[----:B------:R-:W2:Y:S01]  /*29cc0*/  LDL R3, [R1+0x10] ;  /* 0x0000100001037983 */ /* 0x000ea20000100800 */
[----:B------:R-:W-:Y:S01]  /*29cd0*/  VIADD R19, R0, 0x1 ;  /* 0x0000000100137836 */ /* 0x000fe20000000000 */
[----:B------:R-:W-:Y:S05]  /*29ce0*/  YIELD ;  /* 0x0000000000007946 */ /* 0x000fea0003800000 */
[C---:B------:R-:W-:Y:S01]  /*29cf0*/  ISETP.NE.AND P0, PT, R19.reuse, 0x2, PT ;  /* 0x000000021300780c */ /* 0x040fe20003f05270 */
[----:B------:R-:W-:Y:S03]  /*29d00*/  BSSY B0, `(.L_x_615) ;  /* 0x00000a8000007945 */ /* 0x000fe60003800000 */
[----:B------:R-:W-:-:S02]  /*29d10*/  SEL R19, R19, RZ, P0 ;  /* 0x000000ff13137207 */ /* 0x000fc40000000000 */
[----:B--2---:R-:W-:Y:S02]  /*29d20*/  LOP3.LUT P1, RZ, R3, 0x1, RZ, 0xc0, !PT ;  /* 0x0000000103ff7812 */ /* 0x004fe4000782c0ff */
[----:B------:R-:W-:-:S04]  /*29d30*/  SEL R3, RZ, 0x1, P0 ;  /* 0x00000001ff037807 */ /* 0x000fc80000000000 */
[----:B---3-5:R-:W-:-:S05]  /*29d40*/  LOP3.LUT R9, R8, R3, RZ, 0x3c, !PT ;  /* 0x0000000308097212 */ /* 0x028fca00078e3cff */
[----:B------:R2:W-:Y:S02]  /*29d50*/  STL [R1+0x18], R9 ;  /* 0x0000180901007387 */ /* 0x0005e40000100800 */
[----:B------:R-:W-:Y:S05]  /*29d60*/  @!P1 BRA `(.L_x_616) ;  /* 0x0000000800849947 */ /* 0x000fea0003800000 */
[----:B------:R-:W-:Y:S01]  /*29d70*/  ULDC.64 UR4, c[0x0][0x418] ;  /* 0x0001060000047ab9 */ /* 0x000fe20000000a00 */
[----:B------:R-:W-:Y:S01]  /*29d80*/  IMAD.MOV.U32 R3, RZ, RZ, R2 ;  /* 0x000000ffff037224 */ /* 0x000fe200078e0002 */
[----:B------:R-:W-:-:S04]  /*29d90*/  ISETP.NE.U32.AND P0, PT, RZ, UR4, PT ;  /* 0x00000004ff007c0c */ /* 0x000fc8000bf05070 */
[----:B------:R-:W-:-:S13]  /*29da0*/  ISETP.NE.AND.EX P0, PT, RZ, UR5, PT, P0 ;  /* 0x00000005ff007c0c */ /* 0x000fda000bf05300 */
[----:B------:R-:W-:Y:S05]  /*29db0*/  @!P0 BRA `(.L_x_617) ;  /* 0x00000000004c8947 */ /* 0x000fea0003800000 */
[----:B------:R-:W3:Y:S01]  /*29dc0*/  LDL R10, [R1+0x24] ;  /* 0x00002400010a7983 */ /* 0x000ee20000100800 */
[----:B------:R-:W4:Y:S01]  /*29dd0*/  LDC R6, c[0x0][0x43c] ;  /* 0x00010f00ff067b82 */ /* 0x000f220000000800 */
[----:B------:R-:W-:Y:S02]  /*29de0*/  ULDC.64 UR6, c[0x0][0x428] ;  /* 0x00010a0000067ab9 */ /* 0x000fe40000000a00 */
[----:B------:R-:W2:Y:S01]  /*29df0*/  LDL R7, [R1+0x8] ;  /* 0x0000080001077983 */ /* 0x000ea20000100800 */
[----:B----4-:R-:W-:-:S13]  /*29e00*/  ISETP.NE.AND P0, PT, R6, 0x1, PT ;  /* 0x000000010600780c */ /* 0x010fda0003f05270 */
[----:B-1----:R-:W1:Y:S02]  /*29e10*/  @P0 LDC.64 R4, c[0x0][0x440] ;  /* 0x00011000ff040b82 */ /* 0x002e640000000a00 */
[----:B-1----:R-:W-:-:S04]  /*29e20*/  @P0 IMAD.HI.U32 R3, R2, R4, RZ ;  /* 0x0000000402030227 */ /* 0x002fc800078e00ff */
[----:B------:R-:W-:Y:S01]  /*29e30*/  IMAD.MOV.U32 R4, RZ, RZ, R2 ;  /* 0x000000ffff047224 */ /* 0x000fe200078e0002 */
[----:B------:R-:W-:-:S04]  /*29e40*/  @P0 SHF.R.U32.HI R4, RZ, R5, R3 ;  /* 0x00000005ff040219 */ /* 0x000fc80000011603 */
[--C-:B------:R-:W-:Y:S01]  /*29e50*/  SHF.R.S32.HI R5, RZ, 0x1f, R4.reuse ;  /* 0x0000001fff057819 */ /* 0x100fe20000011404 */
[----:B------:R-:W-:-:S04]  /*29e60*/  IMAD.MOV R3, RZ, RZ, -R4 ;  /* 0x000000ffff037224 */ /* 0x000fc800078e0a04 */
[----:B------:R-:W-:Y:S02]  /*29e70*/  IMAD R3, R6, R3, R2 ;  /* 0x0000000306037224 */ /* 0x000fe400078e0202 */
[----:B---3--:R-:W-:-:S04]  /*29e80*/  IMAD R6, R10, UR6, RZ ;  /* 0x000000060a067c24 */ /* 0x008fc8000f8e02ff */
[C---:B--2---:R-:W-:Y:S02]  /*29e90*/  IMAD R6, R7.reuse, UR7, R6 ;  /* 0x0000000707067c24 */ /* 0x044fe4000f8e0206 */
[----:B------:R-:W-:-:S04]  /*29ea0*/  IMAD.WIDE.U32 R4, R7, UR6, R4 ;  /* 0x0000000607047c25 */ /* 0x000fc8000f8e0004 */
[----:B------:R-:W-:Y:S01]  /*29eb0*/  IMAD.IADD R5, R6, 0x1, R5 ;  /* 0x0000000106057824 */ /* 0x000fe200078e0205 */
[----:B------:R-:W-:-:S04]  /*29ec0*/  LEA R6, P0, R4, UR4, 0x2 ;  /* 0x0000000404067c11 */ /* 0x000fc8000f8010ff */
[----:B------:R-:W-:-:S05]  /*29ed0*/  LEA.HI.X R7, R4, UR5, R5, 0x2, P0 ;  /* 0x0000000504077c11 */ /* 0x000fca00080f1405 */
[----:B------:R3:W5:Y:S04]  /*29ee0*/  LDG.E R17, desc[UR54][R6.64] ;  /* 0x0000003606117981 */ /* 0x000768000c1e1900 */
.L_x_617:
[----:B---3--:R-:W-:Y:S01]  /*29ef0*/  IMAD R6, R19, 0x8, R18 ;  /* 0x0000000813067824 */ /* 0x008fe200078e0212 */
[----:B-1----:R-:W-:Y:S01]  /*29f00*/  SHF.L.U32 R5, R9, 0x1f, RZ ;  /* 0x0000001f09057819 */ /* 0x002fe200000006ff */
[----:B------:R-:W1:Y:S01]  /*29f10*/  S2R R4, SR_TID.X ;  /* 0x0000000000047919 */ /* 0x000e620000002100 */
[----:B------:R-:W-:Y:S02]  /*29f20*/  BSSY B1, `(.L_x_618) ;  /* 0x0000005000017945 */ /* 0x000fe40003800000 */
[----:B------:R-:W3:Y:S01]  /*29f30*/  SYNCS.PHASECHK.TRANS64.TRYWAIT P0, [R6+URZ+0x33480], R5 ;  /* 0x03348005060075a7 */ /* 0x000ee2000800017f */
[----:B-1----:R-:W-:-:S04]  /*29f40*/  LOP3.LUT R4, R4, 0x7f, RZ, 0xc0, !PT ;  /* 0x0000007f04047812 */ /* 0x002fc800078ec0ff */
[----:B------:R-:W-:Y:S01]  /*29f50*/  ISETP.NE.AND P1, PT, R4, RZ, PT ;  /* 0x000000ff0400720c */ /* 0x000fe20003f25270 */
[----:B---3--:R-:W-:-:S12]  /*29f60*/  @!P0 BRA `(.L_x_619) ;  /* 0x0000007400648947 */ /* 0x008fd80003800000 */
.L_x_856:
[----:B------:R-:W-:Y:S05]  /*29f70*/  BSYNC B1 ;  /* 0x0000000000017941 */ /* 0x000fea0003800000 */
.L_x_618:
[----:B------:R-:W-:Y:S04]  /*29f80*/  BSSY B1, `(.L_x_620) ;  /* 0x0000009000017945 */ /* 0x000fe80003800000 */
[----:B------:R-:W-:Y:S05]  /*29f90*/  @P1 BRA `(.L_x_621) ;  /* 0x00000000001c1947 */ /* 0x000fea0003800000 */
[----:B------:R-:W3:Y:S02]  /*29fa0*/  S2R R4, SR_TID.X ;  /* 0x0000000000047919 */ /* 0x000ee40000002100 */
[----:B---3--:R-:W-:Y:S01]  /*29fb0*/  LOP3.LUT R7, R4, 0x1f, RZ, 0xc0, !PT ;  /* 0x0000001f04077812 */ /* 0x008fe200078ec0ff */
[----:B------:R-:W-:-:S03]  /*29fc0*/  IMAD.MOV.U32 R4, RZ, RZ, 0x7800 ;  /* 0x00007800ff047424 */ /* 0x000fc600078e00ff */
[----:B------:R-:W-:Y:S01]  /*29fd0*/  ISETP.NE.AND P0, PT, R7, RZ, PT ;  /* 0x000000ff0700720c */ /* 0x000fe20003f05270 */
[----:B------:R3:W-:-:S12]  /*29fe0*/  SYNCS.ARRIVE.TRANS64 RZ, [R6+URZ+0x33470], R4 ;  /* 0x0334700406ff79a7 */ /* 0x0007d8000800003f */
[----:B---3--:R-:W-:Y:S05]  /*29ff0*/  @!P0 BRA `(.L_x_621) ;  /* 0x0000000000048947 */ /* 0x008fea0003800000 */
[----:B------:R-:W-:Y:S01]  /*2a000*/  BPT.TRAP 0x1 ;  /* 0x000000040000795c */ /* 0x000fe20000300000 */
.L_x_621:
[----:B------:R-:W-:Y:S05]  /*2a010*/  BSYNC B1 ;  /* 0x0000000000017941 */ /* 0x000fea0003800000 */
.L_x_620:
[----:B------:R-:W3:Y:S01]  /*2a020*/  LDL R7, [R1+0x28] ;  /* 0x0000280001077983 */ /* 0x000ee20000100800 */
[----:B------:R-:W-:Y:S01]  /*2a030*/  MOV R14, RZ ;  /* 0x000000ff000e7202 */ /* 0x000fe20000000f00 */
[----:B------:R-:W-:Y:S01]  /*2a040*/  IMAD R4, R19, 0x7800, R18 ;  /* 0x0000780013047824 */ /* 0x000fe200078e0212 */
[----:B------:R-:W-:Y:S01]  /*2a050*/  UIADD3 UR4, UP0, UR40, 0x470, URZ ;  /* 0x0000047028047890 */ /* 0x000fe2000ff1e03f */
[----:B------:R-:W-:Y:S01]  /*2a060*/  PLOP3.LUT P0, PT, PT, PT, PT, 0x80, 0x0 ;  /* 0x000000000000781c */ /* 0x000fe20003f0f070 */
[----:B------:R-:W-:Y:S01]  /*2a070*/  UMOV UR6, 0x0 ;  /* 0x0000000000067882 */ /* 0x000fe20000000000 */
[----:B------:R-:W-:Y:S01]  /*2a080*/  R2UR UR10, R14 ;  /* 0x000000000e0a72ca */ /* 0x000fe200000e0000 */
[----:B--2---:R-:W-:Y:S01]  /*2a090*/  VIADD R9, R4, 0xf200 ;  /* 0x0000f20004097836 */ /* 0x004fe20000000000 */
[----:B------:R-:W-:Y:S01]  /*2a0a0*/  UIADD3.X UR5, URZ, UR41, URZ, UP0, !UPT ;  /* 0x000000293f057290 */ /* 0x000fe200087fe43f */
[----:B------:R-:W-:Y:S01]  /*2a0b0*/  UMOV UR7, 0x14f00000 ;  /* 0x14f0000000077882 */ /* 0x000fe20000000000 */
[----:B---3--:R-:W-:-:S02]  /*2a0c0*/  IMAD R7, R3, 0xa0, R7 ;  /* 0x000000a003077824 */ /* 0x008fc400078e0207 */
[----:B------:R-:W-:-:S09]  /*2a0d0*/  VIADD R3, R6, 0x33470 ;  /* 0x0003347006037836 */ /* 0x000fd20000000000 */
.L_x_622:
[----:B------:R-:W-:-:S13]  /*2a0e0*/  @P0 ELECT P2, URZ, PT ;  /* 0x00000000003f082f */ /* 0x000fda0003840000 */
[----:B-----5:R-:W-:Y:S02]  /*2a0f0*/  @P2 R2UR UR13, R17 ;  /* 0x00000000110d22ca */ /* 0x020fe400000e0000 */
[----:B------:R-:W-:Y:S02]  /*2a100*/  @P2 R2UR UR12, R16 ;  /* 0x00000000100c22ca */ /* 0x000fe400000e0000 */
[----:B------:R-:W-:Y:S02]  /*2a110*/  @P2 R2UR UR11, R7 ;  /* 0x00000000070b22ca */ /* 0x000fe400000e0000 */
[----:B------:R-:W-:Y:S02]  /*2a120*/  @P2 R2UR UR9, R3 ;  /* 0x00000000030922ca */ /* 0x000fe400000e0000 */
[----:B------:R-:W-:Y:S02]  /*2a130*/  @P2 R2UR UR8, R9 ;  /* 0x00000000090822ca */ /* 0x000fe400000e0000 */
[----:B------:R-:W-:-:S02]  /*2a140*/  @P2 PLOP3.LUT P0, PT, P2, PT, PT, 0x8, 0x0 ;  /* 0x000000000000281c */ /* 0x000fc4000170e170 */
[----:B------:R-:W-:-:S09]  /*2a150*/  PLOP3.LUT P2, PT, PT, PT, PT, 0x8, 0x0 ;  /* 0x000000000000781c */ /* 0x000fd20003f4e170 */
[----:B------:R2:W-:Y:S02]  /*2a160*/  UTMALDG.4D [UR8], [UR4], desc[UR6] ;  /* 0x00000608040075b4 */ /* 0x0005e40008019000 */
[----:B--2---:R-:W-:Y:S05]  /*2a170*/  @P0 BRA.U.ANY `(.L_x_622) ;  /* 0xfffffffd00d80947 */ /* 0x004fea000393ffff */
[----:B------:R-:W-:Y:S01]  /*2a180*/  IMAD.MOV.U32 R13, RZ, RZ, 0x40 ;  /* 0x00000040ff0d7424 */ /* 0x000fe200078e00ff */
[----:B------:R-:W-:Y:S01]  /*2a190*/  PLOP3.LUT P0, PT, PT, PT, PT, 0x80, 0x0 ;  /* 0x000000000000781c */ /* 0x000fe20003f0f070 */
[----:B------:R-:W-:Y:S01]  /*2a1a0*/  VIADD R9, R4, 0x11a00 ;  /* 0x00011a0004097836 */ /* 0x000fe20000000000 */
[----:B------:R-:W-:Y:S01]  /*2a1b0*/  UMOV UR6, 0x0 ;  /* 0x0000000000067882 */ /* 0x000fe20000000000 */
[----:B------:R-:W-:Y:S01]  /*2a1c0*/  UMOV UR7, 0x14f00000 ;  /* 0x14f0000000077882 */ /* 0x000fe20000000000 */
[----:B------:R-:W-:-:S15]  /*2a1d0*/  R2UR UR10, R13 ;  /* 0x000000000d0a72ca */ /* 0x000fde00000e0000 */
.L_x_623:
        /* <DEDUP_REMOVED lines=16> */
.L_x_624:
        /* <DEDUP_REMOVED lines=10> */
[----:B------:R-:W2:Y:S01]  /*2a380*/  SYNCS.PHASECHK.TRANS64.TRYWAIT P0, [R6+URZ+0x33440], R5 ;  /* 0x03344005060075a7 */ /* 0x000ea2000800017f */
[----:B------:R-:W-:Y:S04]  /*2a390*/  BSSY B1, `(.L_x_625) ;  /* 0x0000002000017945 */ /* 0x000fe80003800000 */
[----:B--2---:R-:W-:Y:S05]  /*2a3a0*/  @!P0 BRA `(.L_x_626) ;  /* 0x0000007000688947 */ /* 0x004fea0003800000 */
.L_x_857:
[----:B------:R-:W-:Y:S05]  /*2a3b0*/  BSYNC B1 ;  /* 0x0000000000017941 */ /* 0x000fea0003800000 */
.L_x_625:
[----:B------:R-:W-:Y:S01]  /*2a3c0*/  BSSY B1, `(.L_x_627) ;  /* 0x000000b000017945 */ /* 0x000fe20003800000 */
[----:B------:R-:W-:Y:S01]  /*2a3d0*/  IMAD.MOV.U32 R10, RZ, RZ, 0x0 ;  /* 0x00000000ff0a7424 */ /* 0x000fe200078e00ff */
[----:B------:R-:W-:Y:S02]  /*2a3e0*/  MOV R11, 0x14f00000 ;  /* 0x14f00000000b7802 */ /* 0x000fe40000000f00 */
        /* <DEDUP_REMOVED lines=8> */
.L_x_628:
[----:B------:R-:W-:Y:S05]  /*2a470*/  BSYNC B1 ;  /* 0x0000000000017941 */ /* 0x000fea0003800000 */
.L_x_627:
[----:B------:R-:W-:Y:S01]  /*2a480*/  R2UR UR10, R14 ;  /* 0x000000000e0a72ca */ /* 0x000fe200000e0000 */
[----:B------:R-:W-:Y:S01]  /*2a490*/  UIADD3 UR4, UP0, UR40, 0x370, URZ ;  /* 0x0000037028047890 */ /* 0x000fe2000ff1e03f */
[----:B------:R-:W-:Y:S01]  /*2a4a0*/  R2UR UR6, R10 ;  /* 0x000000000a0672ca */ /* 0x000fe200000e0000 */
[----:B-12---:R-:W-:Y:S01]  /*2a4b0*/  VIADD R6, R6, 0x33430 ;  /* 0x0003343006067836 */ /* 0x006fe20000000000 */
[----:B------:R-:W-:Y:S01]  /*2a4c0*/  R2UR UR7, R11 ;  /* 0x000000000b0772ca */ /* 0x000fe200000e0000 */
[----:B------:R-:W-:Y:S01]  /*2a4d0*/  VIADD R3, R4, 0x24200 ;  /* 0x0002420004037836 */ /* 0x000fe20000000000 */
[----:B------:R-:W-:Y:S01]  /*2a4e0*/  PLOP3.LUT P0, PT, PT, PT, PT, 0x80, 0x0 ;  /* 0x000000000000781c */ /* 0x000fe20003f0f070 */
[----:B------:R-:W-:-:S12]  /*2a4f0*/  UIADD3.X UR5, URZ, UR41, URZ, UP0, !UPT ;  /* 0x000000293f057290 */ /* 0x000fd800087fe43f */
.L_x_629:
        /* <DEDUP_REMOVED lines=10> */
[----:B------:R-:W-:Y:S01]  /*2a5a0*/  R2UR UR10, R13 ;  /* 0x000000000d0a72ca */ /* 0x000fe200000e0000 */
[----:B------:R-:W-:Y:S01]  /*2a5b0*/  VIADD R3, R4, 0x26a00 ;  /* 0x00026a0004037836 */ /* 0x000fe20000000000 */
[----:B------:R-:W-:Y:S02]  /*2a5c0*/  R2UR UR6, R10 ;  /* 0x000000000a0672ca */ /* 0x000fe400000e0000 */
[----:B------:R-:W-:Y:S02]  /*2a5d0*/  R2UR UR7, R11 ;  /* 0x000000000b0772ca */ /* 0x000fe400000e0000 */
[----:B------:R-:W-:-:S13]  /*2a5e0*/  PLOP3.LUT P0, PT, PT, PT, PT, 0x80, 0x0 ;  /* 0x000000000000781c */ /* 0x000fda0003f0f070 */
.L_x_630:
        /* <DEDUP_REMOVED lines=15> */
.L_x_631:
        /* <DEDUP_REMOVED lines=9> */
[----:B---3--:R-:W-:Y:S05]  /*2a770*/  @P0 BRA.U.ANY `(.L_x_631) ;  /* 0xfffffffd00d80947 */ /* 0x008fea000393ffff */
.L_x_616:
[----:B------:R-:W-:Y:S05]  /*2a780*/  BSYNC B0 ;  /* 0x0000000000007941 */ /* 0x000fea0003800000 */
.L_x_615:
[----:B------:R-:W-:-:S06]  /*2a790*/  UISETP.NE.AND UP0, UPT, UR37, 0x3, UPT ;  /* 0x000000032500788c */ /* 0x000fcc000bf05270 */
[----:B------:R-:W-:-:S13]  /*2a7a0*/  PLOP3.LUT P0, PT, PT, PT, UP0, 0x80, 0x0 ;  /* 0x000000000000781c */ /* 0x000fda0003f0f008 */
[----:B------:R-:W-:Y:S05]  /*2a7b0*/  @!P0 BRA `(.L_x_632) ;  /* 0x0000000000048947 */ /* 0x000fea0003800000 */
[----:B------:R-:W-:Y:S01]  /*2a7c0*/  BPT.TRAP 0x1 ;  /* 0x000000040000795c */ /* 0x000fe20000300000 */
.L_x_632:
[----:B------:R-:W-:Y:S01]  /*2a7d0*/  IMAD.U32 R3, RZ, RZ, UR39 ;  /* 0x00000027ff037e24 */ /* 0x000fe2000f8e00ff */
[----:B------:R-:W-:Y:S01]  /*2a7e0*/  LOP3.LUT R4, R8, 0x1, RZ, 0x3c, !PT ;  /* 0x0000000108047812 */ /* 0x000fe200078e3cff */
[----:B------:R-:W-:Y:S03]  /*2a7f0*/  BSSY B0, `(.L_x_633) ;  /* 0x0000006000007945 */ /* 0x000fe60003800000 */
[----:B------:R-:W-:Y:S01]  /*2a800*/  ISETP.NE.AND P1, PT, R3, 0x3, PT ;  /* 0x000000030300780c */ /* 0x000fe20003f25270 */
[----:B------:R-:W-:Y:S01]  /*2a810*/  IMAD R3, R0, 0x8, R18 ;  /* 0x0000000800037824 */ /* 0x000fe200078e0212 */
[----:B------:R-:W-:-:S04]  /*2a820*/  SHF.L.U32 R4, R4, 0x1f, RZ ;  /* 0x0000001f04047819 */ /* 0x000fc800000006ff */
[----:B------:R-:W3:Y:S02]  /*2a830*/  SYNCS.PHASECHK.TRANS64.TRYWAIT P0, [R3+URZ+0x33470], R4 ;  /* 0x03347004030075a7 */ /* 0x000ee4000800017f */
[----:B---3--:R-:W-:Y:S05]  /*2a840*/  @!P0 BRA `(.L_x_634) ;  /* 0x0000006c00548947 */ /* 0x008fea0003800000 */
.L_x_858:
[----:B------:R-:W-:Y:S05]  /*2a850*/  BSYNC B0 ;  /* 0x0000000000007941 */ /* 0x000fea0003800000 */
.L_x_633:
[----:B------:R-:W-:Y:S05]  /*2a860*/  @!P1 BRA `(.L_x_635) ;  /* 0x0000000000049947 */ /* 0x000fea0003800000 */
[----:B------:R-:W-:Y:S01]  /*2a870*/  BPT.TRAP 0x1 ;  /* 0x000000040000795c */ /* 0x000fe20000300000 */
.L_x_635:
[----:B---3--:R-:W-:Y:S01]  /*2a880*/  SHF.L.U32 R4, R8, 0x1f, RZ ;  /* 0x0000001f08047819 */ /* 0x008fe200000006ff */
[----:B------:R-:W-:-:S03]  /*2a890*/  IMAD R10, R0, 0x7800, RZ ;  /* 0x00007800000a7824 */ /* 0x000fc600078e02ff */
[----:B------:R-:W3:Y:S02]  /*2a8a0*/  SYNCS.PHASECHK.TRANS64.TRYWAIT P0, [R3+URZ+0x33460], R4 ;  /* 0x03346004030075a7 */ /* 0x000ee4000800017f */
[----:B---3--:R-:W-:Y:S05]  /*2a8b0*/  @!P0 BRA `(.L_x_636) ;  /* 0x0000006c004c8947 */ /* 0x008fea0003800000 */
.L_x_859:
[----:B------:R-:W4:Y:S04]  /*2a8c0*/  LDL R0, [R1+0x30] ;  /* 0x0000300001007983 */ /* 0x000f280000100800 */
[----:B------:R-:W5:Y:S01]  /*2a8d0*/  LDL R11, [R1+0x2c] ;  /* 0x00002c00010b7983 */ /* 0x000f620000100800 */
[----:B------:R-:W-:Y:S05]  /*2a8e0*/  WARPSYNC.ALL ;  /* 0x0000000000007948 */ /* 0x000fea0003800000 */
[----:B----4-:R-:W-:-:S04]  /*2a8f0*/  LOP3.LUT R0, R10, R0, RZ, 0xfc, !PT ;  /* 0x000000000a007212 */ /* 0x010fc800078efcff */
[----:B------:R-:W-:Y:S02]  /*2a900*/  IADD3 R0, R18, R0, RZ ;  /* 0x0000000012007210 */ /* 0x000fe40007ffe0ff */
[----:B-----5:R-:W-:-:S03]  /*2a910*/  LOP3.LUT R12, R10, R11, RZ, 0xfc, !PT ;  /* 0x0000000b0a0c7212 */ /* 0x020fc600078efcff */
[----:B-1-3--:R-:W1:Y:S02]  /*2a920*/  LDSM.16.MT88.4 R4, [R0+0xf200] ;  /* 0x00f200000004783b */ /* 0x00ae640000004200 */
[----:B------:R-:W-:Y:S01]  /*2a930*/  IMAD.IADD R12, R18, 0x1, R12 ;  /* 0x00000001120c7824 */ /* 0x000fe200078e020c */
[C-C-:B-1----:R-:W-:Y:S02]  /*2a940*/  PRMT R8, R4.reuse, 0x6420, R5.reuse ;  /* 0x0000642004087816 */ /* 0x142fe40000000005 */
[----:B--2---:R-:W-:Y:S02]  /*2a950*/  PRMT R9, R4, 0x7531, R5 ;  /* 0x0000753104097816 */ /* 0x004fe40000000005 */
[C-C-:B------:R-:W-:Y:S02]  /*2a960*/  PRMT R10, R6.reuse, 0x6420, R7.reuse ;  /* 0x00006420060a7816 */ /* 0x140fe40000000007 */
[----:B------:R-:W-:-:S05]  /*2a970*/  PRMT R11, R6, 0x7531, R7 ;  /* 0x00007531060b7816 */ /* 0x000fca0000000007 */
[----:B------:R-:W-:Y:S04]  /*2a980*/  STSM.16.M88.4 [R12+0x200], R8 ;  /* 0x000200080c007844 */ /* 0x000fe80000000200 */
[----:B------:R-:W1:Y:S02]  /*2a990*/  LDSM.16.MT88.4 R4, [R0+0x11a00] ;  /* 0x011a00000004783b */ /* 0x000e640000004200 */
[C-C-:B-1----:R-:W-:Y:S02]  /*2a9a0*/  PRMT R8, R4.reuse, 0x6420, R5.reuse ;  /* 0x0000642004087816 */ /* 0x142fe40000000005 */
[----:B------:R-:W-:Y:S02]  /*2a9b0*/  PRMT R9, R4, 0x7531, R5 ;  /* 0x0000753104097816 */ /* 0x000fe40000000005 */
[----:B------:R-:W-:-:S02]  /*2a9c0*/  PRMT R10, R6, 0x6420, R7 ;  /* 0x00006420060a7816 */ /* 0x000fc40000000007 */
        /* <DEDUP_REMOVED lines=88> */
.L_x_637:
[----:B------:R-:W3:Y:S01]  /*2af50*/  S2R R0, SR_TID.X ;  /* 0x0000000000007919 */ /* 0x000ee20000002100 */
[----:B--2---:R2:W-:Y:S01]  /*2af60*/  SYNCS.ARRIVE.TRANS64.A1T0 RZ, [R3+URZ+0x33450], RZ ;  /* 0x033450ff03ff79a7 */ /* 0x0045e2000810003f */
[----:B-1----:R1:W5:Y:S01]  /*2af70*/  LDL R8, [R1+0x18] ;  /* 0x0000180001087983 */ /* 0x0023620000100800 */
[----:B---3--:R-:W-:-:S03]  /*2af80*/  LOP3.LUT R4, R0, 0x7f, RZ, 0xc0, !PT ;  /* 0x0000007f00047812 */ /* 0x008fc600078ec0ff */
[----:B------:R-:W3:Y:S01]  /*2af90*/  LDL R0, [R1+0x20] ;  /* 0x0000200001007983 */ /* 0x000ee20000100800 */
[----:B------:R-:W-:Y:S01]  /*2afa0*/  BAR.SYNC.DEFER_BLOCKING 0x2, 0x80 ;  /* 0x0082000000007b1d */ /* 0x000fe20000010000 */
[----:B------:R-:W-:-:S13]  /*2afb0*/  ISETP.NE.AND P0, PT, R4, RZ, PT ;  /* 0x000000ff0400720c */ /* 0x000fda0003f05270 */
[----:B--2---:R-:W-:-:S05]  /*2afc0*/  @!P0 VIADD R3, R3, 0x33480 ;  /* 0x0003348003038836 */ /* 0x004fca0000000000 */
[----:B------:R-:W-:-:S04]  /*2afd0*/  @!P0 PRMT R3, RZ, 0x654, R3 ;  /* 0x00000654ff038816 */ /* 0x000fc80000000003 */
[----:B------:R1:W-:Y:S01]  /*2afe0*/  @!P0 SYNCS.ARRIVE.TRANS64.RED.A1T0 RZ, [R3+URZ], RZ ;  /* 0x000000ff03ff89a7 */ /* 0x0003e2000810043f */
[C---:B---3--:R-:W-:Y:S01]  /*2aff0*/  ISETP.GT.AND P0, PT, R2.reuse, R0, PT ;  /* 0x000000000200720c */ /* 0x048fe20003f04270 */
[----:B------:R-:W-:Y:S02]  /*2b000*/  VIADD R2, R2, 0xffffffff ;  /* 0xffffffff02027836 */ /* 0x000fe40000000000 */
[----:B------:R-:W-:-:S10]  /*2b010*/  IMAD.MOV.U32 R0, RZ, RZ, R19 ;  /* 0x000000ffff007224 */ /* 0x000fd400078e0013 */
[----:B-1----:R-:W-:Y:S05]  /*2b020*/  @P0 BRA `(.L_x_638) ;  /* 0xffffffec00240947 */ /* 0x002fea000383ffff */
.L_x_614:
[----:B------:R-:W2:Y:S01]  /*2b030*/  S2R R3, SR_TID.X ;  /* 0x0000000000037919 */ /* 0x000ea20000002100 */
[----:B------:R-:W-:Y:S01]  /*2b040*/  BSSY B0, `(.L_x_639) ;  /* 0x0000011000007945 */ /* 0x000fe20003800000 */
[----:B--2---:R-:W-:-:S04]  /*2b050*/  LOP3.LUT R3, R3, 0x7f, RZ, 0xc0, !PT ;  /* 0x0000007f03037812 */ /* 0x004fc800078ec0ff */
[----:B------:R-:W-:-:S13]  /*2b060*/  ISETP.NE.AND P0, PT, R3, RZ, PT ;  /* 0x000000ff0300720c */ /* 0x000fda0003f05270 */
[----:B------:R-:W-:Y:S05]  /*2b070*/  @P0 BRA `(.L_x_640) ;  /* 0x0000000000340947 */ /* 0x000fea0003800000 */
[----:B------:R-:W2:Y:S01]  /*2b080*/  S2R R3, SR_LANEID ;  /* 0x0000000000037919 */ /* 0x000ea20000000000 */
[----:B------:R-:W-:Y:S01]  /*2b090*/  VOTEU.ANY UR4, UPT, PT ;  /* 0x0000000000047886 */ /* 0x000fe200038e0100 */
[----:B-1----:R-:W1:Y:S01]  /*2b0a0*/  LDC.64 R4, c[0x0][0xc60] ;  /* 0x00031800ff047b82 */ /* 0x002e620000000a00 */
[----:B----4-:R-:W2:Y:S08]  /*2b0b0*/  FLO.U32 R0, UR4 ;  /* 0x0000000400007d00 */ /* 0x010eb000080e0000 */
[----:B------:R-:W1:Y:S01]  /*2b0c0*/  POPC R2, UR4 ;  /* 0x0000000400027d09 */ /* 0x000e620008000000 */
[----:B--2---:R-:W-:-:S13]  /*2b0d0*/  ISETP.EQ.U32.AND P1, PT, R0, R3, PT ;  /* 0x000000030000720c */ /* 0x004fda0003f22070 */
[----:B-1----:R-:W2:Y:S01]  /*2b0e0*/  @P1 ATOMG.E.ADD.STRONG.GPU PT, R5, desc[UR54][R4.64], R2 ;  /* 0x00000002040519a8 */ /* 0x002ea200081ee1f6 */
[----:B------:R-:W1:Y:S02]  /*2b0f0*/  S2R R3, SR_LTMASK ;  /* 0x0000000000037919 */ /* 0x000e640000003900 */
[----:B-1----:R-:W-:-:S06]  /*2b100*/  LOP3.LUT R3, R3, UR4, RZ, 0xc0, !PT ;  /* 0x0000000403037c12 */ /* 0x002fcc000f8ec0ff */
[----:B------:R-:W1:Y:S01]  /*2b110*/  POPC R3, R3 ;  /* 0x0000000300037309 */ /* 0x000e620000000000 */
[----:B--2---:R-:W1:Y:S02]  /*2b120*/  SHFL.IDX PT, R0, R5, R0, 0x1f ;  /* 0x00001f0005007589 */ /* 0x004e6400000e0000 */
[----:B-1----:R-:W-:-:S05]  /*2b130*/  IADD3 R0, R0, UR38, R3 ;  /* 0x0000002600007c10 */ /* 0x002fca000fffe003 */
[----:B------:R2:W-:Y:S02]  /*2b140*/  STL [R1], R0 ;  /* 0x0000000001007387 */ /* 0x0005e40000100800 */
.L_x_640:
[----:B------:R-:W-:Y:S05]  /*2b150*/  BSYNC B0 ;  /* 0x0000000000007941 */ /* 0x000fea0003800000 */
.L_x_639:
[----:B------:R-:W-:-:S06]  /*2b160*/  UISETP.NE.AND UP0, UPT, UR37, 0x3, UPT ;  /* 0x000000032500788c */ /* 0x000fcc000bf05270 */
[----:B------:R-:W-:-:S13]  /*2b170*/  PLOP3.LUT P1, PT, PT, PT, UP0, 0x80, 0x0 ;  /* 0x000000000000781c */ /* 0x000fda0003f2f008 */
[----:B------:R-:W-:Y:S05]  /*2b180*/  @!P1 BRA `(.L_x_641) ;  /* 0x0000000000049947 */ /* 0x000fea0003800000 */
[----:B------:R-:W-:Y:S01]  /*2b190*/  BPT.TRAP 0x1 ;  /* 0x000000040000795c */ /* 0x000fe20000300000 */
.L_x_641:
[----:B------:R-:W3:Y:S01]  /*2b1a0*/  LDL R2, [R1+0x18] ;  /* 0x0000180001027983 */ /* 0x000ee20000100800 */
[----:B--2-4-:R-:W-:Y:S01]  /*2b1b0*/  IMAD.U32 R0, RZ, RZ, UR39 ;  /* 0x00000027ff007e24 */ /* 0x014fe2000f8e00ff */
[----:B------:R-:W-:Y:S01]  /*2b1c0*/  BSSY B0, `(.L_x_642) ;  /* 0x0000007000007945 */ /* 0x000fe20003800000 */
[----:B------:R-:W-:-:S03]  /*2b1d0*/  IMAD R3, R19, 0x8, R18 ;  /* 0x0000000813037824 */ /* 0x000fc600078e0212 */
[----:B------:R-:W-:Y:S02]  /*2b1e0*/  ISETP.NE.AND P2, PT, R0, 0x3, PT ;  /* 0x000000030000780c */ /* 0x000fe40003f45270 */
[----:B---3--:R-:W-:-:S04]  /*2b1f0*/  LOP3.LUT R0, R2, 0x1, RZ, 0x3c, !PT ;  /* 0x0000000102007812 */ /* 0x008fc800078e3cff */
[----:B------:R-:W-:-:S04]  /*2b200*/  SHF.L.U32 R0, R0, 0x1f, RZ ;  /* 0x0000001f00007819 */ /* 0x000fc800000006ff */
[----:B------:R-:W2:Y:S02]  /*2b210*/  SYNCS.PHASECHK.TRANS64.TRYWAIT P1, [R3+URZ+0x33470], R0 ;  /* 0x03347000030075a7 */ /* 0x000ea4000802017f */
[----:B--2---:R-:W-:Y:S05]  /*2b220*/  @!P1 BRA `(.L_x_643) ;  /* 0x0000006400049947 */ /* 0x004fea0003800000 */
.L_x_860:
[----:B------:R-:W-:Y:S05]  /*2b230*/  BSYNC B0 ;  /* 0x0000000000007941 */ /* 0x000fea0003800000 */
.L_x_642:
[----:B------:R-:W-:Y:S05]  /*2b240*/  @!P2 BRA `(.L_x_644) ;  /* 0x000000000004a947 */ /* 0x000fea0003800000 */
[----:B------:R-:W-:Y:S01]  /*2b250*/  BPT.TRAP 0x1 ;  /* 0x000000040000795c */ /* 0x000fe20000300000 */
.L_x_644:
[----:B--2---:R-:W2:Y:S02]  /*2b260*/  LDL R0, [R1+0x18] ;  /* 0x0000180001007983 */ /* 0x004ea40000100800 */
[----:B--2---:R-:W-:-:S04]  /*2b270*/  SHF.L.U32 R0, R0, 0x1f, RZ ;  /* 0x0000001f00007819 */ /* 0x004fc800000006ff */
[----:B------:R-:W2:Y:S02]  /*2b280*/  SYNCS.PHASECHK.TRANS64.TRYWAIT P1, [R3+URZ+0x33460], R0 ;  /* 0x03346000030075a7 */ /* 0x000ea4000802017f */
[----:B--2---:R-:W-:Y:S05]  /*2b290*/  @!P1 BRA `(.L_x_645) ;  /* 0x0000006000fc9947 */ /* 0x004fea0003800000 */
.L_x_861:
[----:B------:R-:W2:Y:S04]  /*2b2a0*/  LDL R4, [R1+0x30] ;  /* 0x0000300001047983 */ /* 0x000ea80000100800 */
[----:B------:R-:W3:Y:S01]  /*2b2b0*/  LDL R10, [R1+0x2c] ;  /* 0x00002c00010a7983 */ /* 0x000ee20000100800 */
[----:B------:R-:W-:Y:S01]  /*2b2c0*/  IMAD R2, R19, 0x7800, RZ ;  /* 0x0000780013027824 */ /* 0x000fe200078e02ff */
[----:B------:R-:W-:Y:S05]  /*2b2d0*/  WARPSYNC.ALL ;  /* 0x0000000000007948 */ /* 0x000fea0003800000 */
[----:B--2---:R-:W-:-:S02]  /*2b2e0*/  LOP3.LUT R0, R2, R4, RZ, 0xfc, !PT ;  /* 0x0000000402007212 */ /* 0x004fc400078efcff */
[----:B---3--:R-:W-:-:S03]  /*2b2f0*/  LOP3.LUT R2, R2, R10, RZ, 0xfc, !PT ;  /* 0x0000000a02027212 */ /* 0x008fc600078efcff */
[C---:B------:R-:W-:Y:S01]  /*2b300*/  IMAD.IADD R0, R18.reuse, 0x1, R0 ;  /* 0x0000000112007824 */ /* 0x040fe200078e0200 */
[----:B------:R-:W-:-:S04]  /*2b310*/  IADD3 R2, R18, R2, RZ ;  /* 0x0000000212027210 */ /* 0x000fc80007ffe0ff */
[----:B-1----:R-:W1:Y:S02]  /*2b320*/  LDSM.16.MT88.4 R4, [R0+0xf200] ;  /* 0x00f200000004783b */ /* 0x002e640000004200 */
[C-C-:B-1---5:R-:W-:Y:S02]  /*2b330*/  PRMT R8, R4.reuse, 0x6420, R5.reuse ;  /* 0x0000642004087816 */ /* 0x162fe40000000005 */
[----:B------:R-:W-:Y:S02]  /*2b340*/  PRMT R9, R4, 0x7531, R5 ;  /* 0x0000753104097816 */ /* 0x000fe40000000005 */
        /* <DEDUP_REMOVED lines=95> */
.L_x_646:
[----:B-1----:R-:W3:Y:S01]  /*2b940*/  LDL.LU R2, [R1+0x18] ;  /* 0x0000180001027983 */ /* 0x002ee20000300800 */
[----:B--2---:R1:W-:Y:S01]  /*2b950*/  SYNCS.ARRIVE.TRANS64.A1T0 RZ, [R3+URZ+0x33450], RZ ;  /* 0x033450ff03ff79a7 */ /* 0x0043e2000810003f */
[----:B------:R-:W-:Y:S02]  /*2b960*/  VIADD R19, R19, 0x1 ;  /* 0x0000000113137836 */ /* 0x000fe40000000000 */
[----:B-1----:R-:W-:-:S05]  /*2b970*/  @!P0 VIADD R3, R3, 0x33480 ;  /* 0x0003348003038836 */ /* 0x002fca0000000000 */
[----:B------:R-:W-:Y:S01]  /*2b980*/  @!P0 PRMT R3, RZ, 0x654, R3 ;  /* 0x00000654ff038816 */ /* 0x000fe20000000003 */
[----:B------:R-:W-:Y:S06]  /*2b990*/  BAR.SYNC.DEFER_BLOCKING 0x2, 0x80 ;  /* 0x0082000000007b1d */ /* 0x000fec0000010000 */
[----:B------:R1:W-:Y:S01]  /*2b9a0*/  @!P0 SYNCS.ARRIVE.TRANS64.RED.A1T0 RZ, [R3+URZ], RZ ;  /* 0x000000ff03ff89a7 */ /* 0x0003e2000810043f */
[----:B------:R-:W-:-:S04]  /*2b9b0*/  ISETP.NE.AND P0, PT, R19, 0x2, PT ;  /* 0x000000021300780c */ /* 0x000fc80003f05270 */
[----:B------:R-:W-:Y:S02]  /*2b9c0*/  SEL R0, RZ, 0x1, P0 ;  /* 0x00000001ff007807 */ /* 0x000fe40000000000 */
[----:B------:R-:W-:Y:S02]  /*2b9d0*/  SEL R19, R19, RZ, P0 ;  /* 0x000000ff13137207 */ /* 0x000fe40000000000 */
[----:B---3--:R-:W-:-:S05]  /*2b9e0*/  LOP3.LUT R2, R2, R0, RZ, 0x3c, !PT ;  /* 0x0000000002027212 */ /* 0x008fca00078e3cff */
[----:B------:R1:W-:Y:S02]  /*2b9f0*/  STL [R1+0x18], R2 ;  /* 0x0000180201007387 */ /* 0x0003e40000100800 */
.L_x_589:
[----:B--2---:R-:W2:Y:S02]  /*2ba00*/  LDL R0, [R1+0x10] ;  /* 0x0000100001007983 */ /* 0x004ea40000100800 */
[----:B--2---:R-:W-:-:S13]  /*2ba10*/  LOP3.LUT P0, RZ, R0, 0x2, RZ, 0xc0, !PT ;  /* 0x0000000200ff7812 */ /* 0x004fda000780c0ff */
[----:B------:R-:W-:Y:S05]  /*2ba20*/  @!P0 BRA `(.L_x_647) ;  /* 0x00000000002c8947 */ /* 0x000fea0003800000 */
[----:B------:R-:W-:Y:S05]  /*2ba30*/  WARPSYNC.ALL ;  /* 0x0000000000007948 */ /* 0x000fea0003800000 */
[----:B------:R-:W2:Y:S08]  /*2ba40*/  S2UR UR5, SR_CgaCtaId ;  /* 0x00000000000579c3 */ /* 0x000eb00000008800 */
[----:B------:R-:W-:Y:S06]  /*2ba50*/  BAR.SYNC.DEFER_BLOCKING 0x5, 0x180 ;  /* 0x0146000000007b1d */ /* 0x000fec0000010000 */
[----:B------:R-:W-:-:S02]  /*2ba60*/  UMOV UR4, 0x400 ;  /* 0x0000040000047882 */ /* 0x000fc40000000000 */
[----:B--2---:R-:W-:-:S06]  /*2ba70*/  ULEA UR4, UR5, UR4, 0x18 ;  /* 0x0000000405047291 */ /* 0x004fcc000f8ec03f */
[----:B------:R-:W-:-:S05]  /*2ba80*/  IMAD.U32 R18, RZ, RZ, UR4 ;  /* 0x00000004ff127e24 */ /* 0x000fca000f8e00ff */
[----:B01----:R-:W0:Y:S04]  /*2ba90*/  LDS.128 R4, [R18+0x334d0] ;  /* 0x0334d00012047984 */ /* 0x003e280000000c00 */
[----:B0-----:R0:W-:Y:S04]  /*2baa0*/  STL.64 [R1], R4 ;  /* 0x0000000401007387 */ /* 0x0011e80000100a00 */
[----:B------:R0:W-:Y:S01]  /*2bab0*/  STL.64 [R1+0x8], R6 ;  /* 0x0000080601007387 */ /* 0x0001e20000100a00 */
[----:B------:R-:W-:Y:S06]  /*2bac0*/  BAR.ARV 0x4, 0x180 ;  /* 0x0106000000007b1d */ /* 0x000fec0000002000 */
[----:B------:R-:W-:Y:S05]  /*2bad0*/  BRA `(.L_x_648) ;  /* 0x0000000c00207947 */ /* 0x000fea0003800000 */
.L_x_647:
[----:B------:R-:W2:Y:S01]  /*2bae0*/  S2R R0, SR_TID.X ;  /* 0x0000000000007919 */ /* 0x000ea20000002100 */
[----:B------:R-:W-:Y:S01]  /*2baf0*/  UMOV UR4, 0xffffffff ;  /* 0xffffffff00047882 */ /* 0x000fe20000000000 */
[----:B--2---:R-:W-:-:S04]  /*2bb00*/  LOP3.LUT R16, R0, 0x1f, RZ, 0xc0, !PT ;  /* 0x0000001f00107812 */ /* 0x004fc800078ec0ff */
[----:B------:R-:W-:Y:S01]  /*2bb10*/  ISETP.NE.AND P0, PT, R16, 0x1f, PT ;  /* 0x0000001f1000780c */ /* 0x000fe20003f05270 */
[----:B------:R-:W-:-:S12]  /*2bb20*/  BRA.DIV UR4, `(.L_x_649) ;  /* 0x0000005a04ec7947 */ /* 0x000fd8000b800000 */
[----:B-1----:R-:W2:Y:S01]  /*2bb30*/  LDL.LU R2, [R1] ;  /* 0x0000000001027983 */ /* 0x002ea20000300800 */
[----:B------:R-:W-:-:S03]  /*2bb40*/  ULDC UR4, c[0x0][0xc3c] ;  /* 0x00030f0000047ab9 */ /* 0x000fc60000000800 */
[----:B------:R-:W3:Y:S01]  /*2bb50*/  LDL R3, [R1+0xc] ;  /* 0x00000c0001037983 */ /* 0x000ee20000100800 */
[----:B--2---:R-:W-:Y:S02]  /*2bb60*/  IMAD.MOV.U32 R10, RZ, RZ, R2 ;  /* 0x000000ffff0a7224 */ /* 0x004fe400078e0002 */
[----:B---3--:R-:W-:-:S05]  /*2bb70*/  IMAD.IADD R0, R3, 0x1, R16 ;  /* 0x0000000103007824 */ /* 0x008fca00078e0210 */
[----:B------:R-:W-:-:S13]  /*2bb80*/  ISETP.GE.OR P1, PT, R0, UR4, !P0 ;  /* 0x0000000400007c0c */ /* 0x000fda000c726670 */
[----:B------:R-:W1:Y:S08]  /*2bb90*/  @!P1 LDC.64 R2, c[0x0][0xc80] ;  /* 0x00032000ff029b82 */ /* 0x000e700000000a00 */
[----:B0-----:R-:W0:Y:S01]  /*2bba0*/  @!P1 LDC.64 R6, c[0x0][0xc78] ;  /* 0x00031e00ff069b82 */ /* 0x001e220000000a00 */
[----:B-1----:R-:W-:-:S05]  /*2bbb0*/  @!P1 IMAD.WIDE R2, R0, 0x4, R2 ;  /* 0x0000000400029825 */ /* 0x002fca00078e0202 */
[----:B------:R0:W2:Y:S02]  /*2bbc0*/  @!P1 LDG.E R8, desc[UR54][R2.64] ;  /* 0x0000003602089981 */ /* 0x0000a4000c1e1900 */
[----:B0-----:R-:W-:-:S06]  /*2bbd0*/  @!P1 IMAD.WIDE R2, R0, 0x4, R6 ;  /* 0x0000000400029825 */ /* 0x001fcc00078e0206 */
[----:B------:R-:W3:Y:S01]  /*2bbe0*/  @!P1 LDG.E R2, desc[UR54][R2.64] ;  /* 0x0000003602029981 */ /* 0x000ee2000c1e1900 */
[----:B------:R-:W-:Y:S01]  /*2bbf0*/  IMAD.MOV.U32 R4, RZ, RZ, RZ ;  /* 0x000000ffff047224 */ /* 0x000fe200078e00ff */
[----:B------:R-:W-:Y:S02]  /*2bc00*/  MOV R6, RZ ;  /* 0x000000ff00067202 */ /* 0x000fe40000000f00 */
[C---:B------:R-:W-:Y:S01]  /*2bc10*/  ISETP.GE.U32.AND P2, PT, R16.reuse, 0x2, PT ;  /* 0x000000021000780c */ /* 0x040fe20003f46070 */
[----:B------:R-:W-:Y:S01]  /*2bc20*/  SHFL.IDX PT, R5, R10, RZ, 0x1f ;  /* 0x00001fff0a057589 */ /* 0x000fe200000e0000 */
[C---:B------:R-:W-:Y:S02]  /*2bc30*/  ISETP.GE.U32.AND P3, PT, R16.reuse, 0x4, PT ;  /* 0x000000041000780c */ /* 0x040fe40003f66070 */
[C---:B------:R-:W-:Y:S01]  /*2bc40*/  ISETP.GE.U32.AND P4, PT, R16.reuse, 0x8, PT ;  /* 0x000000081000780c */ /* 0x040fe20003f86070 */
[----:B------:R-:W-:Y:S01]  /*2bc50*/  SHFL.IDX PT, R0, R10, 0x1, 0x1f ;  /* 0x00201f000a007f89 */ /* 0x000fe200000e0000 */
[----:B------:R-:W-:Y:S01]  /*2bc60*/  ISETP.GE.U32.AND P5, PT, R16, 0x10, PT ;  /* 0x000000101000780c */ /* 0x000fe20003fa6070 */
[----:B--2---:R-:W-:-:S02]  /*2bc70*/  @!P1 IMAD.MOV.U32 R4, RZ, RZ, R8 ;  /* 0x000000ffff049224 */ /* 0x004fc400078e0008 */
[----:B------:R-:W-:Y:S02]  /*2bc80*/  IMAD.MOV.U32 R8, RZ, RZ, RZ ;  /* 0x000000ffff087224 */ /* 0x000fe400078e00ff */
[----:B---3--:R-:W-:Y:S01]  /*2bc90*/  @!P1 IMAD.MOV.U32 R6, RZ, RZ, R2 ;  /* 0x000000ffff069224 */ /* 0x008fe200078e0002 */
[----:B------:R-:W-:-:S03]  /*2bca0*/  ISETP.NE.AND P1, PT, R16, RZ, PT ;  /* 0x000000ff1000720c */ /* 0x000fc60003f25270 */
[----:B------:R-:W-:-:S05]  /*2bcb0*/  IMAD R2, R6, R4, RZ ;  /* 0x0000000406027224 */ /* 0x000fca00078e02ff */
        /* <DEDUP_REMOVED lines=15> */
[----:B------:R0:W1:Y:S02]  /*2bdb0*/  SHFL.IDX PT, R9, R7, 0x1f, 0x1f ;  /* 0x03e01f0007097f89 */ /* 0x00006400000e0000 */
.L_x_871:
[----:B------:R-:W-:Y:S02]  /*2bdc0*/  ULDC UR4, c[0x0][0xc38] ;  /* 0x00030e0000047ab9 */ /* 0x000fe40000000800 */
[----:B------:R-:W-:-:S05]  /*2bdd0*/  MOV R2, UR4 ;  /* 0x0000000400027c02 */ /* 0x000fca0008000f00 */
[----:B-1----:R-:W-:-:S04]  /*2bde0*/  IMAD R9, R9, R2, RZ ;  /* 0x0000000209097224 */ /* 0x002fc800078e02ff */
[----:B------:R-:W-:-:S05]  /*2bdf0*/  IMAD.IADD R0, R0, 0x1, R9 ;  /* 0x0000000100007824 */ /* 0x000fca00078e0209 */
[----:B------:R-:W-:-:S13]  /*2be00*/  ISETP.GT.AND P6, PT, R0, R5, PT ;  /* 0x000000050000720c */ /* 0x000fda0003fc4270 */
[----:B------:R-:W-:Y:S05]  /*2be10*/  @P6 BRA `(.L_x_650) ;  /* 0x0000000000ac6947 */ /* 0x000fea0003800000 */
.L_x_653:
[----:B------:R-:W2:Y:S01]  /*2be20*/  LDL.LU R3, [R1+0xc] ;  /* 0x00000c0001037983 */ /* 0x000ea20000300800 */
[----:B------:R-:W1:Y:S01]  /*2be30*/  LDC R2, c[0x0][0xc3c] ;  /* 0x00030f00ff027b82 */ /* 0x000e620000000800 */
[----:B--2---:R-:W-:-:S05]  /*2be40*/  VIADD R3, R3, 0x1f ;  /* 0x0000001f03037836 */ /* 0x004fca0000000000 */
[----:B-1----:R-:W-:-:S13]  /*2be50*/  ISETP.GE.AND P6, PT, R3, R2, PT ;  /* 0x000000020300720c */ /* 0x002fda0003fc6270 */
[----:B------:R-:W-:Y:S05]  /*2be60*/  @P6 BRA `(.L_x_651) ;  /* 0x0000000400d46947 */ /* 0x000fea0003800000 */
[----:B------:R-:W1:Y:S01]  /*2be70*/  S2R R4, SR_TID.X ;  /* 0x0000000000047919 */ /* 0x000e620000002100 */
[----:B------:R2:W-:Y:S01]  /*2be80*/  STL [R1+0xc], R3 ;  /* 0x00000c0301007387 */ /* 0x0005e20000100800 */
[----:B-1----:R-:W-:-:S05]  /*2be90*/  LOP3.LUT R4, R4, 0x1f, RZ, 0xc0, !PT ;  /* 0x0000001f04047812 */ /* 0x002fca00078ec0ff */
[----:B------:R-:W-:Y:S02]  /*2bea0*/  IMAD.IADD R6, R3, 0x1, R4 ;  /* 0x0000000103067824 */ /* 0x000fe400078e0204 */
[----:B------:R-:W-:-:S03]  /*2beb0*/  IMAD.MOV.U32 R4, RZ, RZ, RZ ;  /* 0x000000ffff047224 */ /* 0x000fc600078e00ff */
[----:B------:R-:W-:-:S13]  /*2bec0*/  ISETP.GE.OR P6, PT, R6, R2, !P0 ;  /* 0x000000020600720c */ /* 0x000fda00047c6670 */
[----:B--2---:R-:W1:Y:S02]  /*2bed0*/  @!P6 LDC.64 R2, c[0x0][0xc80] ;  /* 0x00032000ff02eb82 */ /* 0x004e640000000a00 */
[----:B-1----:R-:W-:-:S05]  /*2bee0*/  @!P6 IMAD.WIDE R2, R6, 0x4, R2 ;  /* 0x000000040602e825 */ /* 0x002fca00078e0202 */
[----:B------:R1:W2:Y:S02]  /*2bef0*/  @!P6 LDG.E R4, desc[UR54][R2.64] ;  /* 0x000000360204e981 */ /* 0x0002a4000c1e1900 */
[----:B-1----:R-:W1:Y:S02]  /*2bf00*/  @!P6 LDC.64 R2, c[0x0][0xc78] ;  /* 0x00031e00ff02eb82 */ /* 0x002e640000000a00 */
[----:B-1----:R-:W-:-:S04]  /*2bf10*/  @!P6 IMAD.WIDE R2, R6, 0x4, R2 ;  /* 0x000000040602e825 */ /* 0x002fc800078e0202 */
[----:B------:R-:W-:-:S06]  /*2bf20*/  IMAD.MOV.U32 R6, RZ, RZ, RZ ;  /* 0x000000ffff067224 */ /* 0x000fcc00078e00ff */
[----:B------:R-:W2:Y:S01]  /*2bf30*/  @!P6 LDG.E R6, desc[UR54][R2.64] ;  /* 0x000000360206e981 */ /* 0x000ea2000c1e1900 */
[----:B------:R-:W-:Y:S01]  /*2bf40*/  UMOV UR4, 0xffffffff ;  /* 0xffffffff00047882 */ /* 0x000fe20000000000 */
[----:B--2---:R-:W-:Y:S02]  /*2bf50*/  IMAD R2, R6, R4, RZ ;  /* 0x0000000406027224 */ /* 0x004fe400078e02ff */
[----:B------:R-:W-:Y:S05]  /*2bf60*/  BRA.DIV UR4, `(.L_x_652) ;  /* 0x0000005e043c7947 */ /* 0x000fea000b800000 */
[----:B------:R-:W1:Y:S02]  /*2bf70*/  SHFL.UP PT, R3, R2, 0x1, RZ ;  /* 0x0420000002037989 */ /* 0x000e6400000e00ff */
[----:B-1----:R-:W-:-:S05]  /*2bf80*/  SEL R3, R3, RZ, P1 ;  /* 0x000000ff03037207 */ /* 0x002fca0000800000 */
[----:B------:R-:W-:-:S05]  /*2bf90*/  IMAD.IADD R2, R2, 0x1, R3 ;  /* 0x0000000102027824 */ /* 0x000fca00078e0203 */
[----:B------:R-:W1:Y:S02]  /*2bfa0*/  SHFL.UP PT, R3, R2, 0x2, RZ ;  /* 0x0440000002037989 */ /* 0x000e6400000e00ff */
[----:B-1----:R-:W-:-:S05]  /*2bfb0*/  SEL R3, R3, RZ, P2 ;  /* 0x000000ff03037207 */ /* 0x002fca0001000000 */
[----:B------:R-:W-:-:S05]  /*2bfc0*/  IMAD.IADD R2, R2, 0x1, R3 ;  /* 0x0000000102027824 */ /* 0x000fca00078e0203 */
[----:B------:R-:W1:Y:S02]  /*2bfd0*/  SHFL.UP PT, R3, R2, 0x4, RZ ;  /* 0x0480000002037989 */ /* 0x000e6400000e00ff */
[----:B-1----:R-:W-:-:S04]  /*2bfe0*/  SEL R3, R3, RZ, P3 ;  /* 0x000000ff03037207 */ /* 0x002fc80001800000 */
[----:B------:R-:W-:-:S05]  /*2bff0*/  IADD3 R2, R2, R3, RZ ;  /* 0x0000000302027210 */ /* 0x000fca0007ffe0ff */
[----:B------:R-:W1:Y:S02]  /*2c000*/  SHFL.UP PT, R3, R2, 0x8, RZ ;  /* 0x0500000002037989 */ /* 0x000e6400000e00ff */
[----:B-1----:R-:W-:-:S05]  /*2c010*/  SEL R3, R3, RZ, P4 ;  /* 0x000000ff03037207 */ /* 0x002fca0002000000 */
[----:B------:R-:W-:-:S05]  /*2c020*/  IMAD.IADD R2, R2, 0x1, R3 ;  /* 0x0000000102027824 */ /* 0x000fca00078e0203 */
[----:B------:R-:W1:Y:S02]  /*2c030*/  SHFL.UP PT, R3, R2, 0x10, RZ ;  /* 0x0600000002037989 */ /* 0x000e6400000e00ff */
[----:B-1----:R-:W-:-:S05]  /*2c040*/  SEL R3, R3, RZ, P5 ;  /* 0x000000ff03037207 */ /* 0x002fca0002800000 */
[----:B0-----:R-:W-:-:S05]  /*2c050*/  IMAD.IADD R7, R2, 0x1, R3 ;  /* 0x0000000102077824 */ /* 0x001fca00078e0203 */
[----:B------:R0:W1:Y:S02]  /*2c060*/  SHFL.IDX PT, R9, R7, 0x1f, 0x1f ;  /* 0x03e01f0007097f89 */ /* 0x00006400000e0000 */
.L_x_879:
[----:B------:R-:W-:Y:S02]  /*2c070*/  ULDC UR4, c[0x0][0xc38] ;  /* 0x00030e0000047ab9 */ /* 0x000fe40000000800 */
[----:B------:R-:W-:-:S04]  /*2c080*/  IMAD.U32 R2, RZ, RZ, UR4 ;  /* 0x00000004ff027e24 */ /* 0x000fc8000f8e00ff */
[----:B-1----:R-:W-:-:S04]  /*2c090*/  IMAD R9, R9, R2, RZ ;  /* 0x0000000209097224 */ /* 0x002fc800078e02ff */
[----:B------:R-:W-:-:S05]  /*2c0a0*/  IMAD.IADD R0, R9, 0x1, R0 ;  /* 0x0000000109007824 */ /* 0x000fca00078e0200 */
[----:B------:R-:W-:-:S13]  /*2c0b0*/  ISETP.GT.AND P6, PT, R0, R5, PT ;  /* 0x000000050000720c */ /* 0x000fda0003fc4270 */
[----:B------:R-:W-:Y:S05]  /*2c0c0*/  @!P6 BRA `(.L_x_653) ;  /* 0xfffffffc0054e947 */ /* 0x000fea000383ffff */
.L_x_650:
[----:B------:R-:W-:Y:S01]  /*2c0d0*/  IMAD.IADD R9, R0, 0x1, -R9 ;  /* 0x0000000100097824 */ /* 0x000fe200078e0a09 */
[----:B------:R-:W-:-:S03]  /*2c0e0*/  UMOV UR4, 0xffffffff ;  /* 0xffffffff00047882 */ /* 0x000fc60000000000 */
[----:B------:R-:W-:-:S05]  /*2c0f0*/  IMAD R0, R7, R2, R9 ;  /* 0x0000000207007224 */ /* 0x000fca00078e0209 */
[----:B------:R-:W-:Y:S01]  /*2c100*/  ISETP.GT.AND P6, PT, R0, R5, PT ;  /* 0x000000050000720c */ /* 0x000fe20003fc4270 */
[----:B------:R-:W-:-:S12]  /*2c110*/  BRA.DIV UR4, `(.L_x_654) ;  /* 0x0000005e04a87947 */ /* 0x000fd8000b800000 */
[----:B------:R-:W-:-:S04]  /*2c120*/  VOTE.ANY R3, PT, !P6 ;  /* 0x0000000000037806 */ /* 0x000fc800070e0100 */
[----:B------:R-:W1:Y:S02]  /*2c130*/  POPC R0, R3 ;  /* 0x0000000300007309 */ /* 0x000e640000000000 */
[----:B-1----:R1:W2:Y:S04]  /*2c140*/  SHFL.IDX PT, R4, R4, R0, 0x1f ;  /* 0x00001f0004047589 */ /* 0x0022a800000e0000 */
[----:B------:R1:W3:Y:S02]  /*2c150*/  SHFL.IDX PT, R6, R6, R0, 0x1f ;  /* 0x00001f0006067589 */ /* 0x0002e400000e0000 */
.L_x_884:
[----:B------:R-:W-:-:S13]  /*2c160*/  ISETP.NE.AND P0, PT, R3, RZ, PT ;  /* 0x000000ff0300720c */ /* 0x000fda0003f05270 */
[----:B------:R-:W-:Y:S05]  /*2c170*/  @!P0 BRA `(.L_x_655) ;  /* 0x0000000000148947 */ /* 0x000fea0003800000 */
[----:B------:R-:W-:Y:S01]  /*2c180*/  UMOV UR4, 0xffffffff ;  /* 0xffffffff00047882 */ /* 0x000fe20000000000 */
[----:B------:R-:W-:Y:S02]  /*2c190*/  VIADD R12, R0, 0xffffffff ;  /* 0xffffffff000c7836 */ /* 0x000fe40000000000 */
[----:B------:R-:W-:Y:S05]  /*2c1a0*/  BRA.DIV UR4, `(.L_x_656) ;  /* 0x0000005e04e07947 */ /* 0x000fea000b800000 */
[----:B0-----:R0:W4:Y:S02]  /*2c1b0*/  SHFL.IDX PT, R7, R7, R12, 0x1f ;  /* 0x00001f0c07077589 */ /* 0x00112400000e0000 */
.L_x_887:
[----:B----4-:R-:W-:-:S07]  /*2c1c0*/  IMAD.MOV.U32 R8, RZ, RZ, R7 ;  /* 0x000000ffff087224 */ /* 0x010fce00078e0007 */
.L_x_655:
[----:B------:R-:W4:Y:S01]  /*2c1d0*/  LDL.LU R10, [R1+0xc] ;  /* 0x00000c00010a7983 */ /* 0x000f220000300800 */
[----:B0-2---:R-:W-:Y:S01]  /*2c1e0*/  IABS R7, R4 ;  /* 0x0000000400077213 */ /* 0x005fe20000000000 */
[----:B------:R-:W-:-:S03]  /*2c1f0*/  IMAD R9, R8, R2, R9 ;  /* 0x0000000208097224 */ /* 0x000fc600078e0209 */
[----:B------:R-:W0:Y:S01]  /*2c200*/  I2F.RP R2, R7 ;  /* 0x0000000700027306 */ /* 0x000e220000209400 */
[----:B------:R-:W-:Y:S01]  /*2c210*/  IMAD.IADD R5, R5, 0x1, -R9 ;  /* 0x0000000105057824 */ /* 0x000fe200078e0a09 */
[----:B------:R2:W-:Y:S02]  /*2c220*/  STL [R1], R9 ;  /* 0x0000000901007387 */ /* 0x0005e40000100800 */
[----:B--2---:R-:W-:-:S04]  /*2c230*/  IABS R9, R4 ;  /* 0x0000000400097213 */ /* 0x004fc80000000000 */
[----:B0-----:R-:W0:Y:S01]  /*2c240*/  MUFU.RCP R2, R2 ;  /* 0x0000000200027308 */ /* 0x001e220000001000 */
[----:B------:R-:W-:Y:S01]  /*2c250*/  IMAD.MOV R9, RZ, RZ, -R9 ;  /* 0x000000ffff097224 */ /* 0x000fe200078e0a09 */
[----:B0-----:R-:W-:-:S06]  /*2c260*/  IADD3 R2, R2, 0xffffffe, RZ ;  /* 0x0ffffffe02027810 */ /* 0x001fcc0007ffe0ff */
        /* <DEDUP_REMOVED lines=13> */
[----:B---3--:R-:W-:-:S04]  /*2c340*/  IABS R7, R6 ;  /* 0x0000000600077213 */ /* 0x008fc80000000000 */
[----:B------:R-:W0:Y:S07]  /*2c350*/  I2F.RP R2, R7 ;  /* 0x0000000700027306 */ /* 0x000e2e0000209400 */
[----:B------:R-:W-:Y:S01]  /*2c360*/  @P0 VIADD R8, R8, 0x1 ;  /* 0x0000000108080836 */ /* 0x000fe20000000000 */
[----:B0-----:R-:W0:Y:S02]  /*2c370*/  MUFU.RCP R2, R2 ;  /* 0x0000000200027308 */ /* 0x001e240000001000 */
[----:B0-----:R-:W-:-:S06]  /*2c380*/  VIADD R2, R2, 0xffffffe ;  /* 0x0ffffffe02027836 */ /* 0x001fcc0000000000 */
[----:B------:R-:W0:Y:S02]  /*2c390*/  F2I.FTZ.U32.TRUNC.NTZ R3, R2 ;  /* 0x0000000200037305 */ /* 0x000e24000021f000 */
[----:B0-----:R-:W-:-:S04]  /*2c3a0*/  IMAD.MOV R2, RZ, RZ, -R3 ;  /* 0x000000ffff027224 */ /* 0x001fc800078e0a03 */
[----:B------:R-:W-:Y:S01]  /*2c3b0*/  IMAD R9, R2, R7, RZ ;  /* 0x0000000702097224 */ /* 0x000fe200078e02ff */
[----:B------:R-:W-:-:S05]  /*2c3c0*/  MOV R2, RZ ;  /* 0x000000ff00027202 */ /* 0x000fca0000000f00 */
        /* <DEDUP_REMOVED lines=20> */
[----:B------:R-:W-:Y:S02]  /*2c510*/  @!P2 IADD3 R2, -R2, RZ, RZ ;  /* 0x000000ff0202a210 */ /* 0x000fe40007ffe1ff */
[----:B------:R-:W-:-:S05]  /*2c520*/  @!P1 LOP3.LUT R2, RZ, R6, RZ, 0x33, !PT ;  /* 0x00000006ff029212 */ /* 0x000fca00078e33ff */
[--C-:B------:R-:W-:Y:S02]  /*2c530*/  IMAD.MOV R3, RZ, RZ, -R2.reuse ;  /* 0x000000ffff037224 */ /* 0x100fe400078e0a02 */
[C---:B------:R-:W-:Y:S02]  /*2c540*/  IMAD R2, R6.reuse, 0x1000000, R2 ;  /* 0x0100000006027824 */ /* 0x040fe400078e0202 */
[----:B------:R-:W-:Y:S02]  /*2c550*/  IMAD R3, R6, R3, R8 ;  /* 0x0000000306037224 */ /* 0x000fe400078e0208 */
[----:B----4-:R-:W-:Y:S02]  /*2c560*/  IMAD.IADD R10, R0, 0x1, R10 ;  /* 0x00000001000a7824 */ /* 0x010fe400078e020a */
[----:B-1----:R-:W-:-:S05]  /*2c570*/  IMAD R0, R3, 0x10000, R2 ;  /* 0x0001000003007824 */ /* 0x002fca00078e0202 */
[----:B------:R0:W-:Y:S04]  /*2c580*/  STL [R1+0x8], R0 ;  /* 0x0000080001007387 */ /* 0x0001e80000100800 */
[----:B------:R0:W-:Y:S04]  /*2c590*/  STL [R1+0xc], R10 ;  /* 0x00000c0a01007387 */ /* 0x0001e80000100800 */
[----:B------:R0:W-:Y:S01]  /*2c5a0*/  STL [R1+0x4], R4 ;  /* 0x0000040401007387 */ /* 0x0001e20000100800 */
[----:B------:R-:W-:Y:S05]  /*2c5b0*/  BRA `(.L_x_657) ;  /* 0x0000000000287947 */ /* 0x000fea0003800000 */
.L_x_651:
[----:B------:R-:W-:Y:S01]  /*2c5c0*/  UMOV UR4, URZ ;  /* 0x0000003f00047c82 */ /* 0x000fe20008000000 */
[----:B------:R-:W-:Y:S01]  /*2c5d0*/  ULDC UR6, c[0x0][0xc3c] ;  /* 0x00030f0000067ab9 */ /* 0x000fe20000000800 */
[----:B------:R-:W-:Y:S01]  /*2c5e0*/  UMOV UR5, URZ ;  /* 0x0000003f00057c82 */ /* 0x000fe20008000000 */
[----:B------:R-:W-:Y:S01]  /*2c5f0*/  IMAD.U32 R3, RZ, RZ, UR4 ;  /* 0x00000004ff037e24 */ /* 0x000fe2000f8e00ff */
[----:B------:R-:W-:Y:S01]  /*2c600*/  MOV R0, UR6 ;  /* 0x0000000600007c02 */ /* 0x000fe20008000f00 */
[----:B------:R-:W-:Y:S01]  /*2c610*/  IMAD.U32 R2, RZ, RZ, UR5 ;  /* 0x00000005ff027e24 */ /* 0x000fe2000f8e00ff */
[----:B------:R1:W-:Y:S04]  /*2c620*/  STL [R1], R5 ;  /* 0x0000000501007387 */ /* 0x0003e80000100800 */
[----:B------:R1:W-:Y:S04]  /*2c630*/  STL [R1+0x4], R3 ;  /* 0x0000040301007387 */ /* 0x0003e80000100800 */
[----:B------:R1:W-:Y:S04]  /*2c640*/  STL [R1+0xc], R0 ;  /* 0x00000c0001007387 */ /* 0x0003e80000100800 */
[----:B------:R1:W-:Y:S02]  /*2c650*/  STL [R1+0x8], R2 ;  /* 0x0000080201007387 */ /* 0x0003e40000100800 */
.L_x_657:
[----:B-1----:R-:W2:Y:S04]  /*2c660*/  LDL R2, [R1+0xc] ;  /* 0x00000c0001027983 */ /* 0x002ea80000100800 */
[----:B------:R-:W3:Y:S04]  /*2c670*/  LDL R3, [R1+0x8] ;  /* 0x0000080001037983 */ /* 0x000ee80000100800 */
[----:B0-----:R-:W4:Y:S04]  /*2c680*/  LDL R4, [R1] ;  /* 0x0000000001047983 */ /* 0x001f280000100800 */
[----:B------:R-:W4:Y:S01]  /*2c690*/  LDL R5, [R1+0x4] ;  /* 0x0000040001057983 */ /* 0x000f220000100800 */
[----:B------:R-:W0:Y:S01]  /*2c6a0*/  S2R R0, SR_TID.X ;  /* 0x0000000000007919 */ /* 0x000e220000002100 */
[----:B------:R-:W-:Y:S05]  /*2c6b0*/  WARPSYNC.ALL ;  /* 0x0000000000007948 */ /* 0x000fea0003800000 */
[----:B0-----:R-:W-:Y:S01]  /*2c6c0*/  LOP3.LUT R0, R0, 0x1f, RZ, 0xc0, !PT ;  /* 0x0000001f00007812 */ /* 0x001fe200078ec0ff */
[----:B------:R-:W-:Y:S03]  /*2c6d0*/  BAR.SYNC.DEFER_BLOCKING 0x4, 0x180 ;  /* 0x0106000000007b1d */ /* 0x000fe60000010000 */
[----:B------:R-:W-:-:S13]  /*2c6e0*/  ISETP.NE.AND P0, PT, R0, RZ, PT ;  /* 0x000000ff0000720c */ /* 0x000fda0003f05270 */
[----:B------:R-:W0:Y:S01]  /*2c6f0*/  @!P0 S2R R0, SR_CgaCtaId ;  /* 0x0000000000008919 */ /* 0x000e220000008800 */
[----:B--2---:R-:W-:Y:S01]  /*2c700*/  IMAD.MOV.U32 R7, RZ, RZ, R2 ;  /* 0x000000ffff077224 */ /* 0x004fe200078e0002 */
[----:B------:R-:W-:Y:S01]  /*2c710*/  @!P0 MOV R2, 0x400 ;  /* 0x0000040000028802 */ /* 0x000fe20000000f00 */
[----:B---3--:R-:W-:-:S03]  /*2c720*/  IMAD.MOV.U32 R6, RZ, RZ, R3 ;  /* 0x000000ffff067224 */ /* 0x008fc600078e0003 */
[----:B0-----:R-:W-:-:S05]  /*2c730*/  @!P0 LEA R18, R0, R2, 0x18 ;  /* 0x0000000200128211 */ /* 0x001fca00078ec0ff */
[----:B----4-:R1:W-:Y:S01]  /*2c740*/  @!P0 STS.128 [R18+0x334d0], R4 ;  /* 0x0334d00412008388 */ /* 0x0103e20000000c00 */
[----:B------:R-:W-:Y:S06]  /*2c750*/  BAR.ARV 0x5, 0x180 ;  /* 0x0146000000007b1d */ /* 0x000fec0000002000 */
.L_x_648:
[----:B------:R-:W2:Y:S01]  /*2c760*/  LDL R0, [R1+0xc] ;  /* 0x00000c0001007983 */ /* 0x000ea20000100800 */
[----:B------:R-:W-:Y:S02]  /*2c770*/  ULDC UR4, c[0x0][0xc3c] ;  /* 0x00030f0000047ab9 */ /* 0x000fe40000000800 */
[----:B--2---:R-:W-:-:S13]  /*2c780*/  ISETP.GE.AND P0, PT, R0, UR4, PT ;  /* 0x0000000400007c0c */ /* 0x004fda000bf06270 */
[----:B------:R-:W-:Y:S05]  /*2c790*/  @!P0 BRA `(.L_x_658) ;  /* 0xffffff9800708947 */ /* 0x000fea000383ffff */
[----:B------:R-:W-:Y:S05]  /*2c7a0*/  BSYNC B7 ;  /* 0x0000000000077941 */ /* 0x000fea0003800000 */
.L_x_540:
[----:B-1----:R-:W3:Y:S01]  /*2c7b0*/  LDL.LU R0, [R1+0x5c] ;  /* 0x00005c0001007983 */ /* 0x002ee20000300800 */
[----:B------:R-:W-:Y:S01]  /*2c7c0*/  BSSY B0, `(.L_x_659) ;  /* 0x000000b000007945 */ /* 0x000fe20003800000 */
[----:B0-2---:R-:W0:Y:S01]  /*2c7d0*/  S2R R5, SR_CgaCtaId ;  /* 0x0000000000057919 */ /* 0x005e220000008800 */
[----:B---3--:R-:W-:-:S05]  /*2c7e0*/  VIADD R0, R0, 0x1 ;  /* 0x0000000100007836 */ /* 0x008fca0000000000 */
        /* <DEDUP_REMOVED lines=8> */
.L_x_888:
[----:B------:R-:W-:Y:S05]  /*2c870*/  BSYNC B0 ;  /* 0x0000000000007941 */ /* 0x000fea0003800000 */
.L_x_659:
[----:B------:R-:W-:-:S03]  /*2c880*/  UMOV UR4, 0xffffffff ;  /* 0xffffffff00047882 */ /* 0x000fc60000000000 */
[----:B------:R-:W-:Y:S05]  /*2c890*/  BRA.DIV UR4, `(.L_x_661) ;  /* 0x0000005a04607947 */ /* 0x000fea000b800000 */
[----:B------:R-:W1:Y:S02]  /*2c8a0*/  S2R R2, SR_TID.X ;  /* 0x0000000000027919 */ /* 0x000e640000002100 */
[----:B-1----:R-:W-:-:S04]  /*2c8b0*/  SHF.R.U32.HI R2, RZ, 0x5, R2 ;  /* 0x00000005ff027819 */ /* 0x002fc80000011602 */
[----:B------:R-:W-:-:S05]  /*2c8c0*/  LOP3.LUT R2, R2, 0x3, RZ, 0xc0, !PT ;  /* 0x0000000302027812 */ /* 0x000fca00078ec0ff */
[----:B------:R1:W2:Y:S02]  /*2c8d0*/  SHFL.IDX PT, R14, R2, RZ, 0x1f ;  /* 0x00001fff020e7589 */ /* 0x0002a400000e0000 */
.L_x_891:
[----:B--2---:R-:W-:-:S13]  /*2c8e0*/  ISETP.NE.AND P0, PT, R14, RZ, PT ;  /* 0x000000ff0e00720c */ /* 0x004fda0003f05270 */
[----:B------:R-:W-:Y:S05]  /*2c8f0*/  @P0 BRA `(.L_x_328) ;  /* 0x0000000000a80947 */ /* 0x000fea0003800000 */
[----:B------:R-:W-:-:S03]  /*2c900*/  UMOV UR4, 0xffffffff ;  /* 0xffffffff00047882 */ /* 0x000fc60000000000 */
[----:B------:R-:W-:Y:S05]  /*2c910*/  BRA.DIV UR4, `(.L_x_662) ;  /* 0x0000005a04747947 */ /* 0x000fea000b800000 */
[----:B------:R-:W-:-:S13]  /*2c920*/  ELECT P6, URZ, PT ;  /* 0x00000000003f782f */ /* 0x000fda00038c0000 */
.L_x_894:
[----:B------:R-:W-:Y:S05]  /*2c930*/  @!P6 BRA `(.L_x_328) ;  /* 0x000000000098e947 */ /* 0x000fea0003800000 */
[----:B------:R-:W-:-:S06]  /*2c940*/  ULOP3.LUT UR4, UR36, 0x2, URZ, 0xfc, !UPT ;  /* 0x0000000224047892 */ /* 0x000fcc000f8efc3f */
[----:B-1----:R-:W-:-:S05]  /*2c950*/  IMAD.U32 R2, RZ, RZ, UR4 ;  /* 0x00000004ff027e24 */ /* 0x002fca000f8e00ff */
[----:B------:R-:W-:-:S13]  /*2c960*/  ISETP.NE.AND P0, PT, R2, 0x3, PT ;  /* 0x000000030200780c */ /* 0x000fda0003f05270 */
[----:B------:R-:W-:Y:S05]  /*2c970*/  @!P0 BRA `(.L_x_663) ;  /* 0x0000000000048947 */ /* 0x000fea0003800000 */
[----:B------:R-:W-:Y:S01]  /*2c980*/  BPT.TRAP 0x1 ;  /* 0x000000040000795c */ /* 0x000fe20000300000 */
.L_x_663:
[----:B------:R-:W2:Y:S01]  /*2c990*/  LDL.LU R7, [R1+0x18] ;  /* 0x0000180001077983 */ /* 0x000ea20000300800 */
[----:B------:R-:W-:Y:S01]  /*2c9a0*/  VIADD R2, R0, 0x33440 ;  /* 0x0003344000027836 */ /* 0x000fe20000000000 */
[----:B0-----:R-:W-:-:S03]  /*2c9b0*/  IADD3 R3, R19, 0x1, RZ ;  /* 0x0000000113037810 */ /* 0x001fc60007ffe0ff */
[----:B------:R-:W-:Y:S01]  /*2c9c0*/  IMAD R6, R19, 0x8, R2 ;  /* 0x0000000813067824 */ /* 0x000fe200078e0202 */
[----:B------:R-:W-:-:S04]  /*2c9d0*/  ISETP.NE.AND P2, PT, R3, 0x2, PT ;  /* 0x000000020300780c */ /* 0x000fc80003f45270 */
[----:B------:R-:W-:Y:S02]  /*2c9e0*/  SEL R4, RZ, 0x1, P2 ;  /* 0x00000001ff047807 */ /* 0x000fe40001000000 */
[----:B------:R-:W-:Y:S02]  /*2c9f0*/  SEL R3, R3, RZ, P2 ;  /* 0x000000ff03037207 */ /* 0x000fe40001000000 */
[C---:B--2---:R-:W-:Y:S02]  /*2ca00*/  SHF.L.U32 R5, R7.reuse, 0x1f, RZ ;  /* 0x0000001f07057819 */ /* 0x044fe400000006ff */
[----:B------:R-:W-:Y:S01]  /*2ca10*/  LOP3.LUT R4, R7, R4, RZ, 0x3c, !PT ;  /* 0x0000000407047212 */ /* 0x000fe200078e3cff */
[----:B------:R-:W-:Y:S01]  /*2ca20*/  IMAD R7, R3, 0x8, R2 ;  /* 0x0000000803077824 */ /* 0x000fe200078e0202 */
[----:B------:R-:W0:Y:S02]  /*2ca30*/  SYNCS.PHASECHK.TRANS64.TRYWAIT P1, [R6+URZ], R5 ;  /* 0x00000005060075a7 */ /* 0x000e24000802017f */
[----:B------:R-:W-:Y:S01]  /*2ca40*/  SHF.L.U32 R2, R4, 0x1f, RZ ;  /* 0x0000001f04027819 */ /* 0x000fe200000006ff */
[----:B0-----:R-:W-:Y:S06]  /*2ca50*/  @!P1 BRA `(.L_x_664) ;  /* 0x0000005800449947 */ /* 0x001fec0003800000 */
.L_x_895:
[----:B------:R-:W1:Y:S02]  /*2ca60*/  SYNCS.PHASECHK.TRANS64.TRYWAIT P1, [R7+URZ], R2 ;  /* 0x00000002070075a7 */ /* 0x000e64000802017f */
[----:B-1----:R-:W-:Y:S05]  /*2ca70*/  @!P1 BRA `(.L_x_665) ;  /* 0x0000005800509947 */ /* 0x002fea0003800000 */
.L_x_896:
[----:B------:R-:W-:Y:S05]  /*2ca80*/  @!P0 BRA `(.L_x_666) ;  /* 0x0000000000048947 */ /* 0x000fea0003800000 */
[----:B------:R-:W-:Y:S01]  /*2ca90*/  BPT.TRAP 0x1 ;  /* 0x000000040000795c */ /* 0x000fe20000300000 */
.L_x_666:
[----:B------:R-:W-:-:S04]  /*2caa0*/  IMAD R4, R19, 0x8, R0 ;  /* 0x0000000813047824 */ /* 0x000fc800078e0200 */
[----:B------:R-:W2:Y:S02]  /*2cab0*/  SYNCS.PHASECHK.TRANS64.TRYWAIT P1, [R4+URZ+0x33460], R5 ;  /* 0x03346005040075a7 */ /* 0x000ea4000802017f */
[----:B--2---:R-:W-:Y:S05]  /*2cac0*/  @!P1 BRA `(.L_x_667) ;  /* 0x0000005800509947 */ /* 0x004fea0003800000 */
.L_x_897:
[----:B------:R-:W-:Y:S05]  /*2cad0*/  @!P0 BRA `(.L_x_668) ;  /* 0x0000000000048947 */ /* 0x000fea0003800000 */
[----:B------:R-:W-:Y:S01]  /*2cae0*/  BPT.TRAP 0x1 ;  /* 0x000000040000795c */ /* 0x000fe20000300000 */
.L_x_668:
[----:B------:R-:W-:-:S04]  /*2caf0*/  IMAD R3, R3, 0x8, R0 ;  /* 0x0000000803037824 */ /* 0x000fc800078e0200 */
[----:B------:R-:W3:Y:S02]  /*2cb00*/  SYNCS.PHASECHK.TRANS64.TRYWAIT P1, [R3+URZ+0x33460], R2 ;  /* 0x03346002030075a7 */ /* 0x000ee4000802017f */
[----:B---3--:R-:W-:Y:S05]  /*2cb10*/  @!P1 BRA `(.L_x_669) ;  /* 0x0000005800509947 */ /* 0x008fea0003800000 */
.L_x_898:
[----:B------:R-:W-:Y:S05]  /*2cb20*/  @!P0 BRA `(.L_x_670) ;  /* 0x0000000000048947 */ /* 0x000fea0003800000 */
[----:B------:R-:W-:Y:S01]  /*2cb30*/  BPT.TRAP 0x1 ;  /* 0x000000040000795c */ /* 0x000fe20000300000 */
.L_x_670:
[----:B------:R-:W4:Y:S02]  /*2cb40*/  SYNCS.PHASECHK.TRANS64.TRYWAIT P0, [R4+URZ+0x33480], R5 ;  /* 0x03348005040075a7 */ /* 0x000f24000800017f */
[----:B----4-:R-:W-:Y:S05]  /*2cb50*/  @!P0 BRA `(.L_x_671) ;  /* 0x0000005800548947 */ /* 0x010fea0003800000 */
.L_x_672:
[----:B------:R0:W0:Y:S02]  /*2cb60*/  SYNCS.PHASECHK.TRANS64.TRYWAIT P0, [R3+URZ+0x33480], R2 ;  /* 0x03348002030075a7 */ /* 0x000024000800017f */
[----:B0-----:R-:W-:Y:S05]  /*2cb70*/  @!P0 NANOSLEEP.SYNCS 0x989680 ;  /* 0x009896800000895d */ /* 0x001fea0003900000 */
[----:B------:R-:W0:Y:S02]  /*2cb80*/  @!P0 SYNCS.PHASECHK.TRANS64 P0, [R3+URZ+0x33480], R2 ;  /* 0x03348002030085a7 */ /* 0x000e24000800007f */
[----:B0-----:R-:W-:Y:S05]  /*2cb90*/  @!P0 BRA `(.L_x_672) ;  /* 0xfffffffc00f08947 */ /* 0x001fea000383ffff */
.L_x_328:
[----:B------:R-:W-:Y:S05]  /*2cba0*/  BSYNC B8 ;  /* 0x0000000000087941 */ /* 0x000fea0003800000 */
.L_x_325:
[----:B------:R-:W-:Y:S05]  /*2cbb0*/  EXIT ;  /* 0x000000000000794d */ /* 0x000fea0003800000 */
.L_x_348:
[----:B-1----:R1:W2:Y:S02]  /*2cbc0*/  SYNCS.PHASECHK.TRANS64.TRYWAIT P5, [R43+URZ+0x33490], R100 ;  /* 0x033490642b0075a7 */ /* 0x0022a400080a017f */
[----:B--2---:R-:W-:Y:S05]  /*2cbd0*/  @!P5 NANOSLEEP.SYNCS 0x989680 ;  /* 0x009896800000d95d */ /* 0x004fea0003900000 */
[----:B------:R-:W2:Y:S02]  /*2cbe0*/  @!P5 SYNCS.PHASECHK.TRANS64 P5, [R43+URZ+0x33490], R100 ;  /* 0x033490642b00d5a7 */ /* 0x000ea400080a007f */
[----:B--2---:R-:W-:Y:S05]  /*2cbf0*/  @!P5 BRA `(.L_x_348) ;  /* 0xfffffffc00f0d947 */ /* 0x004fea000383ffff */
[----:B------:R-:W-:Y:S05]  /*2cc00*/  BRA `(.L_x_673) ;  /* 0xfffffd6c00e87947 */ /* 0x000fea000383ffff */
.L_x_402:
[----:B--2---:R2:W3:Y:S02]  /*2cc10*/  SYNCS.PHASECHK.TRANS64.TRYWAIT P5, [R43+URZ+0x33490], R100 ;  /* 0x033490642b0075a7 */ /* 0x0044e400080a017f */
[----:B---3--:R-:W-:Y:S05]  /*2cc20*/  @!P5 NANOSLEEP.SYNCS 0x989680 ;  /* 0x009896800000d95d */ /* 0x008fea0003900000 */
[----:B------:R-:W3:Y:S02]  /*2cc30*/  @!P5 SYNCS.PHASECHK.TRANS64 P5, [R43+URZ+0x33490], R100 ;  /* 0x033490642b00d5a7 */ /* 0x000ee400080a007f */
[----:B---3--:R-:W-:Y:S05]  /*2cc40*/  @!P5 BRA `(.L_x_402) ;  /* 0xfffffffc00f0d947 */ /* 0x008fea000383ffff */
[----:B------:R-:W-:Y:S05]  /*2cc50*/  BRA `(.L_x_674) ;  /* 0xfffffdcc003c7947 */ /* 0x000fea000383ffff */
.L_x_427:
[----:B0-----:R0:W1:Y:S02]  /*2cc60*/  SYNCS.PHASECHK.TRANS64.TRYWAIT P3, [R43+URZ+0x33490], R100 ;  /* 0x033490642b0075a7 */ /* 0x001064000806017f */
[----:B-1----:R-:W-:Y:S05]  /*2cc70*/  @!P3 NANOSLEEP.SYNCS 0x989680 ;  /* 0x009896800000b95d */ /* 0x002fea0003900000 */
[----:B------:R-:W1:Y:S02]  /*2cc80*/  @!P3 SYNCS.PHASECHK.TRANS64 P3, [R43+URZ+0x33490], R100 ;  /* 0x033490642b00b5a7 */ /* 0x000e64000806007f */
[----:B-1----:R-:W-:Y:S05]  /*2cc90*/  @!P3 BRA `(.L_x_427) ;  /* 0xfffffffc00f0b947 */ /* 0x002fea000383ffff */
[----:B------:R-:W-:Y:S05]  /*2cca0*/  BRA `(.L_x_675) ;  /* 0xfffffe2c00007947 */ /* 0x000fea000383ffff */
.L_x_433:
[----:B-1----:R1:W2:Y:S02]  /*2ccb0*/  SYNCS.PHASECHK.TRANS64.TRYWAIT P2, [R43+URZ+0x334b0], R100 ;  /* 0x0334b0642b0075a7 */ /* 0x0022a4000804017f */
[----:B--2---:R-:W-:Y:S05]  /*2ccc0*/  @!P2 NANOSLEEP.SYNCS 0x989680 ;  /* 0x009896800000a95d */ /* 0x004fea0003900000 */
[----:B------:R-:W2:Y:S02]  /*2ccd0*/  @!P2 SYNCS.PHASECHK.TRANS64 P2, [R43+URZ+0x334b0], R100 ;  /* 0x0334b0642b00a5a7 */ /* 0x000ea4000804007f */
[----:B--2---:R-:W-:Y:S05]  /*2cce0*/  @!P2 BRA `(.L_x_433) ;  /* 0xfffffffc00f0a947 */ /* 0x004fea000383ffff */
[----:B------:R-:W-:Y:S05]  /*2ccf0*/  BRA `(.L_x_676) ;  /* 0xfffffe3000047947 */ /* 0x000fea000383ffff */
.L_x_443:
[----:B------:R-:W-:Y:S01]  /*2cd00*/  BSSY B0, `(.L_x_677) ;  /* 0x0000007000007945 */ /* 0x000fe20003800000 */
[----:B------:R-:W-:Y:S02]  /*2cd10*/  IMAD.MOV.U32 R12, RZ, RZ, RZ ;  /* 0x000000ffff0c7224 */ /* 0x000fe400078e00ff */
[----:B------:R-:W-:Y:S02]  /*2cd20*/  IMAD.MOV.U32 R11, RZ, RZ, 0x1f ;  /* 0x0000001fff0b7424 */ /* 0x000fe400078e00ff */
[----:B------:R-:W-:-:S07]  /*2cd30*/  IMAD.MOV.U32 R15, RZ, RZ, -0x1 ;  /* 0xffffffffff0f7424 */ /* 0x000fce00078e00ff */
[----:B-----5:R-:W-:Y:S05]  /*2cd40*/  WARPSYNC.COLLECTIVE R15, `(.L_x_678) ;  /* 0x000000000f087348 */ /* 0x020fea0003c00000 */
[----:B------:R0:W1:Y:S02]  /*2cd50*/  SHFL.IDX P6, R14, R13, R12, R11 ;  /* 0x0000000c0d0e7389 */ /* 0x00006400000c000b */
[----:B01---5:R-:W-:Y:S01]  /*2cd60*/  ENDCOLLECTIVE ;  /* 0x000000000000791b */ /* 0x023fe20003800000 */
.L_x_678:
[----:B------:R-:W-:Y:S05]  /*2cd70*/  BSYNC B0 ;  /* 0x0000000000007941 */ /* 0x000fea0003800000 */
.L_x_677:
[----:B------:R-:W-:Y:S01]  /*2cd80*/  IMAD.MOV.U32 R234, RZ, RZ, R14 ;  /* 0x000000ffffea7224 */ /* 0x000fe200078e000e */
[----:B------:R-:W-:Y:S06]  /*2cd90*/  BRA `(.L_x_679) ;  /* 0xfffffe3c00647947 */ /* 0x000fec000383ffff */
.L_x_453:
[----:B------:R-:W-:Y:S01]  /*2cda0*/  BSSY B1, `(.L_x_680) ;  /* 0x0000008000017945 */ /* 0x000fe20003800000 */
[----:B0-----:R-:W-:Y:S01]  /*2cdb0*/  MOV R13, R26 ;  /* 0x0000001a000d7202 */ /* 0x001fe20000000f00 */
[----:B------:R-:W-:Y:S02]  /*2cdc0*/  IMAD.MOV.U32 R12, RZ, RZ, RZ ;  /* 0x000000ffff0c7224 */ /* 0x000fe400078e00ff */
[----:B------:R-:W-:Y:S02]  /*2cdd0*/  IMAD.MOV.U32 R11, RZ, RZ, 0x1e1f ;  /* 0x00001e1fff0b7424 */ /* 0x000fe400078e00ff */
[----:B------:R-:W-:-:S07]  /*2cde0*/  IMAD.MOV.U32 R15, RZ, RZ, -0x1 ;  /* 0xffffffffff0f7424 */ /* 0x000fce00078e00ff */
[----:B------:R-:W-:Y:S05]  /*2cdf0*/  WARPSYNC.COLLECTIVE R15, `(.L_x_681) ;  /* 0x000000000f087348 */ /* 0x000fea0003c00000 */
[----:B------:R0:W1:Y:S02]  /*2ce00*/  SHFL.IDX P6, R14, R13, R12, R11 ;  /* 0x0000000c0d0e7389 */ /* 0x00006400000c000b */
[----:B01----:R-:W-:Y:S01]  /*2ce10*/  ENDCOLLECTIVE ;  /* 0x000000000000791b */ /* 0x003fe20003800000 */
.L_x_681:
[----:B------:R-:W-:Y:S05]  /*2ce20*/  BSYNC B1 ;  /* 0x0000000000017941 */ /* 0x000fea0003800000 */
.L_x_680:
[----:B------:R-:W-:Y:S01]  /*2ce30*/  IMAD.MOV.U32 R13, RZ, RZ, R24 ;  /* 0x000000ffff0d7224 */ /* 0x000fe200078e0018 */
[----:B------:R-:W-:Y:S01]  /*2ce40*/  MOV R15, 0xffffffff ;  /* 0xffffffff000f7802 */ /* 0x000fe20000000f00 */
[----:B------:R-:W-:Y:S02]  /*2ce50*/  IMAD.MOV.U32 R12, RZ, RZ, RZ ;  /* 0x000000ffff0c7224 */ /* 0x000fe400078e00ff */
[----:B------:R-:W-:Y:S02]  /*2ce60*/  IMAD.MOV.U32 R11, RZ, RZ, 0x1e1f ;  /* 0x00001e1fff0b7424 */ /* 0x000fe400078e00ff */
[----:B------:R-:W-:-:S07]  /*2ce70*/  IMAD.MOV.U32 R0, RZ, RZ, R14 ;  /* 0x000000ffff007224 */ /* 0x000fce00078e000e */
[----:B------:R-:W-:Y:S05]  /*2ce80*/  WARPSYNC.COLLECTIVE R15, `(.L_x_682) ;  /* 0x000000000f087348 */ /* 0x000fea0003c00000 */
[----:B------:R0:W1:Y:S02]  /*2ce90*/  SHFL.IDX P6, R14, R13, R12, R11 ;  /* 0x0000000c0d0e7389 */ /* 0x00006400000c000b */
[----:B01----:R-:W-:Y:S01]  /*2cea0*/  ENDCOLLECTIVE ;  /* 0x000000000000791b */ /* 0x003fe20003800000 */
.L_x_682:
[----:B------:R-:W-:Y:S02]  /*2ceb0*/  IMAD.MOV.U32 R13, RZ, RZ, R27 ;  /* 0x000000ffff0d7224 */ /* 0x000fe400078e001b */
[----:B------:R-:W-:-:S07]  /*2cec0*/  IMAD.MOV.U32 R25, RZ, RZ, R14 ;  /* 0x000000ffff197224 */ /* 0x000fce00078e000e */
[----:B------:R-:W-:Y:S05]  /*2ced0*/  WARPSYNC.COLLECTIVE R15, `(.L_x_683) ;  /* 0x000000000f087348 */ /* 0x000fea0003c00000 */
[----:B------:R0:W1:Y:S02]  /*2cee0*/  SHFL.IDX P6, R14, R13, R12, R11 ;  /* 0x0000000c0d0e7389 */ /* 0x00006400000c000b */
[----:B01----:R-:W-:Y:S01]  /*2cef0*/  ENDCOLLECTIVE ;  /* 0x000000000000791b */ /* 0x003fe20003800000 */
.L_x_683:
[----:B------:R-:W-:Y:S02]  /*2cf00*/  IMAD.MOV.U32 R13, RZ, RZ, R146 ;  /* 0x000000ffff0d7224 */ /* 0x000fe400078e0092 */
[----:B------:R-:W-:-:S07]  /*2cf10*/  IMAD.MOV.U32 R3, RZ, RZ, R14 ;  /* 0x000000ffff037224 */ /* 0x000fce00078e000e */
[----:B------:R-:W-:Y:S05]  /*2cf20*/  WARPSYNC.COLLECTIVE R15, `(.L_x_684) ;  /* 0x000000000f087348 */ /* 0x000fea0003c00000 */
[----:B------:R0:W1:Y:S02]  /*2cf30*/  SHFL.IDX P6, R14, R13, R12, R11 ;  /* 0x0000000c0d0e7389 */ /* 0x00006400000c000b */
[----:B01----:R-:W-:Y:S01]  /*2cf40*/  ENDCOLLECTIVE ;  /* 0x000000000000791b */ /* 0x003fe20003800000 */
.L_x_684:
[----:B------:R-:W-:Y:S05]  /*2cf50*/  BRA `(.L_x_685) ;  /* 0xfffffe4000507947 */ /* 0x000fea000383ffff */
.L_x_457:
[----:B0-----:R0:W1:Y:S02]  /*2cf60*/  SYNCS.PHASECHK.TRANS64.TRYWAIT P0, [R16+URZ+0x33400], R5 ;  /* 0x03340005100075a7 */ /* 0x001064000800017f */
[----:B-1----:R-:W-:Y:S05]  /*2cf70*/  @!P0 NANOSLEEP.SYNCS 0x989680 ;  /* 0x009896800000895d */ /* 0x002fea0003900000 */
[----:B------:R-:W1:Y:S02]  /*2cf80*/  @!P0 SYNCS.PHASECHK.TRANS64 P0, [R16+URZ+0x33400], R5 ;  /* 0x03340005100085a7 */ /* 0x000e64000800007f */
[----:B-1----:R-:W-:Y:S05]  /*2cf90*/  @!P0 BRA `(.L_x_457) ;  /* 0xfffffffc00f08947 */ /* 0x002fea000383ffff */
[----:B------:R-:W-:Y:S05]  /*2cfa0*/  BRA `(.L_x_686) ;  /* 0xfffffe4400a47947 */ /* 0x000fea000383ffff */
.L_x_469:
[----:B------:R-:W-:Y:S01]  /*2cfb0*/  BSSY B1, `(.L_x_687) ;  /* 0x0000008000017945 */ /* 0x000fe20003800000 */
[----:B0-----:R-:W-:Y:S01]  /*2cfc0*/  IMAD.MOV.U32 R13, RZ, RZ, R26 ;  /* 0x000000ffff0d7224 */ /* 0x001fe200078e001a */
[----:B------:R-:W-:Y:S01]  /*2cfd0*/  MOV R15, 0xffffffff ;  /* 0xffffffff000f7802 */ /* 0x000fe20000000f00 */
[----:B------:R-:W-:Y:S02]  /*2cfe0*/  IMAD.MOV.U32 R12, RZ, RZ, RZ ;  /* 0x000000ffff0c7224 */ /* 0x000fe400078e00ff */
[----:B------:R-:W-:-:S07]  /*2cff0*/  IMAD.MOV.U32 R11, RZ, RZ, 0x1e1f ;  /* 0x00001e1fff0b7424 */ /* 0x000fce00078e00ff */
[----:B------:R-:W-:Y:S05]  /*2d000*/  WARPSYNC.COLLECTIVE R15, `(.L_x_688) ;  /* 0x000000000f087348 */ /* 0x000fea0003c00000 */
[----:B------:R0:W1:Y:S02]  /*2d010*/  SHFL.IDX P6, R14, R13, R12, R11 ;  /* 0x0000000c0d0e7389 */ /* 0x00006400000c000b */
[----:B01----:R-:W-:Y:S01]  /*2d020*/  ENDCOLLECTIVE ;  /* 0x000000000000791b */ /* 0x003fe20003800000 */
.L_x_688:
[----:B------:R-:W-:Y:S05]  /*2d030*/  BSYNC B1 ;  /* 0x0000000000017941 */ /* 0x000fea0003800000 */
.L_x_687:
[----:B------:R-:W-:Y:S02]  /*2d040*/  IMAD.MOV.U32 R13, RZ, RZ, R24 ;  /* 0x000000ffff0d7224 */ /* 0x000fe400078e0018 */
[----:B------:R-:W-:Y:S02]  /*2d050*/  IMAD.MOV.U32 R12, RZ, RZ, RZ ;  /* 0x000000ffff0c7224 */ /* 0x000fe400078e00ff */
[----:B------:R-:W-:Y:S02]  /*2d060*/  IMAD.MOV.U32 R11, RZ, RZ, 0x1e1f ;  /* 0x00001e1fff0b7424 */ /* 0x000fe400078e00ff */
[----:B------:R-:W-:Y:S02]  /*2d070*/  IMAD.MOV.U32 R15, RZ, RZ, -0x1 ;  /* 0xffffffffff0f7424 */ /* 0x000fe400078e00ff */
[----:B------:R-:W-:-:S07]  /*2d080*/  IMAD.MOV.U32 R0, RZ, RZ, R14 ;  /* 0x000000ffff007224 */ /* 0x000fce00078e000e */
[----:B------:R-:W-:Y:S05]  /*2d090*/  WARPSYNC.COLLECTIVE R15, `(.L_x_689) ;  /* 0x000000000f087348 */ /* 0x000fea0003c00000 */
[----:B------:R0:W1:Y:S02]  /*2d0a0*/  SHFL.IDX P6, R14, R13, R12, R11 ;  /* 0x0000000c0d0e7389 */ /* 0x00006400000c000b */
[----:B01----:R-:W-:Y:S01]  /*2d0b0*/  ENDCOLLECTIVE ;  /* 0x000000000000791b */ /* 0x003fe20003800000 */
.L_x_689:
[----:B------:R-:W-:Y:S02]  /*2d0c0*/  IMAD.MOV.U32 R13, RZ, RZ, R27 ;  /* 0x000000ffff0d7224 */ /* 0x000fe400078e001b */
[----:B------:R-:W-:-:S07]  /*2d0d0*/  IMAD.MOV.U32 R3, RZ, RZ, R14 ;  /* 0x000000ffff037224 */ /* 0x000fce00078e000e */
[----:B------:R-:W-:Y:S05]  /*2d0e0*/  WARPSYNC.COLLECTIVE R15, `(.L_x_690) ;  /* 0x000000000f087348 */ /* 0x000fea0003c00000 */
[----:B------:R0:W1:Y:S02]  /*2d0f0*/  SHFL.IDX P6, R14, R13, R12, R11 ;  /* 0x0000000c0d0e7389 */ /* 0x00006400000c000b */
[----:B01----:R-:W-:Y:S01]  /*2d100*/  ENDCOLLECTIVE ;  /* 0x000000000000791b */ /* 0x003fe20003800000 */
.L_x_690:
[----:B------:R-:W-:Y:S01]  /*2d110*/  IMAD.MOV.U32 R13, RZ, RZ, R146 ;  /* 0x000000ffff0d7224 */ /* 0x000fe200078e0092 */
[----:B------:R-:W-:-:S07]  /*2d120*/  MOV R20, R14 ;  /* 0x0000000e00147202 */ /* 0x000fce0000000f00 */
[----:B------:R-:W-:Y:S05]  /*2d130*/  WARPSYNC.COLLECTIVE R15, `(.L_x_691) ;  /* 0x000000000f087348 */ /* 0x000fea0003c00000 */
[----:B------:R0:W1:Y:S02]  /*2d140*/  SHFL.IDX P6, R14, R13, R12, R11 ;  /* 0x0000000c0d0e7389 */ /* 0x00006400000c000b */
[----:B01----:R-:W-:Y:S01]  /*2d150*/  ENDCOLLECTIVE ;  /* 0x000000000000791b */ /* 0x003fe20003800000 */
.L_x_691:
[----:B------:R-:W-:Y:S01]  /*2d160*/  IMAD.MOV.U32 R147, RZ, RZ, R14 ;  /* 0x000000ffff937224 */ /* 0x000fe200078e000e */
[----:B------:R-:W-:Y:S06]  /*2d170*/  BRA `(.L_x_692) ;  /* 0xfffffe7400187947 */ /* 0x000fec000383ffff */
.L_x_473:
[----:B-1----:R1:W2:Y:S02]  /*2d180*/  SYNCS.PHASECHK.TRANS64.TRYWAIT P0, [R16+URZ+0x33400], R21 ;  /* 0x03340015100075a7 */ /* 0x0022a4000800017f */
[----:B--2---:R-:W-:Y:S05]  /*2d190*/  @!P0 NANOSLEEP.SYNCS 0x989680 ;  /* 0x009896800000895d */ /* 0x004fea0003900000 */
[----:B------:R-:W2:Y:S02]  /*2d1a0*/  @!P0 SYNCS.PHASECHK.TRANS64 P0, [R16+URZ+0x33400], R21 ;  /* 0x03340015100085a7 */ /* 0x000ea4000800007f */
[----:B--2---:R-:W-:Y:S05]  /*2d1b0*/  @!P0 BRA `(.L_x_473) ;  /* 0xfffffffc00f08947 */ /* 0x004fea000383ffff */
[----:B------:R-:W-:Y:S05]  /*2d1c0*/  BRA `(.L_x_693) ;  /* 0xfffffe78003c7947 */ /* 0x000fea000383ffff */
.L_x_481:
[----:B-1----:R1:W2:Y:S02]  /*2d1d0*/  SYNCS.PHASECHK.TRANS64.TRYWAIT P2, [R0+URZ+0x33430], R3 ;  /* 0x03343003000075a7 */ /* 0x0022a4000804017f */
[----:B--2---:R-:W-:Y:S05]  /*2d1e0*/  @!P2 NANOSLEEP.SYNCS 0x989680 ;  /* 0x009896800000a95d */ /* 0x004fea0003900000 */
[----:B------:R-:W2:Y:S02]  /*2d1f0*/  @!P2 SYNCS.PHASECHK.TRANS64 P2, [R0+URZ+0x33430], R3 ;  /* 0x033430030000a5a7 */ /* 0x000ea4000804007f */
[----:B--2---:R-:W-:Y:S05]  /*2d200*/  @!P2 BRA `(.L_x_481) ;  /* 0xfffffffc00f0a947 */ /* 0x004fea000383ffff */
[----:B------:R-:W-:Y:S05]  /*2d210*/  BRA `(.L_x_480) ;  /* 0xfffffea800a87947 */ /* 0x000fea000383ffff */
.L_x_487:
[----:B-1----:R1:W2:Y:S02]  /*2d220*/  SYNCS.PHASECHK.TRANS64.TRYWAIT P2, [R11+URZ+0x33430], R8 ;  /* 0x033430080b0075a7 */ /* 0x0022a4000804017f */
[----:B--2---:R-:W-:Y:S05]  /*2d230*/  @!P2 NANOSLEEP.SYNCS 0x989680 ;  /* 0x009896800000a95d */ /* 0x004fea0003900000 */
[----:B------:R-:W2:Y:S02]  /*2d240*/  @!P2 SYNCS.PHASECHK.TRANS64 P2, [R11+URZ+0x33430], R8 ;  /* 0x033430080b00a5a7 */ /* 0x000ea4000804007f */
[----:B--2---:R-:W-:Y:S05]  /*2d250*/  @!P2 BRA `(.L_x_487) ;  /* 0xfffffffc00f0a947 */ /* 0x004fea000383ffff */
[----:B------:R-:W-:Y:S05]  /*2d260*/  BRA `(.L_x_486) ;  /* 0xfffffee400387947 */ /* 0x000fea000383ffff */
.L_x_491:
[----:B-1----:R1:W2:Y:S02]  /*2d270*/  SYNCS.PHASECHK.TRANS64.TRYWAIT P1, [R10+URZ+0x33450], R6 ;  /* 0x033450060a0075a7 */ /* 0x0022a4000802017f */
[----:B--2---:R-:W-:Y:S05]  /*2d280*/  @!P1 NANOSLEEP.SYNCS 0x989680 ;  /* 0x009896800000995d */ /* 0x004fea0003900000 */
[----:B------:R-:W2:Y:S02]  /*2d290*/  @!P1 SYNCS.PHASECHK.TRANS64 P1, [R10+URZ+0x33450], R6 ;  /* 0x033450060a0095a7 */ /* 0x000ea4000802007f */
[----:B--2---:R-:W-:Y:S05]  /*2d2a0*/  @!P1 BRA `(.L_x_491) ;  /* 0xfffffffc00f09947 */ /* 0x004fea000383ffff */
[----:B------:R-:W-:Y:S05]  /*2d2b0*/  BRA `(.L_x_488) ;  /* 0xfffffef400747947 */ /* 0x000fea000383ffff */
.L_x_497:
[----:B-1----:R1:W2:Y:S02]  /*2d2c0*/  SYNCS.PHASECHK.TRANS64.TRYWAIT P1, [R3+URZ+0x33450], R4 ;  /* 0x03345004030075a7 */ /* 0x0022a4000802017f */
[----:B--2---:R-:W-:Y:S05]  /*2d2d0*/  @!P1 NANOSLEEP.SYNCS 0x989680 ;  /* 0x009896800000995d */ /* 0x004fea0003900000 */
[----:B------:R-:W2:Y:S02]  /*2d2e0*/  @!P1 SYNCS.PHASECHK.TRANS64 P1, [R3+URZ+0x33450], R4 ;  /* 0x03345004030095a7 */ /* 0x000ea4000802007f */
[----:B--2---:R-:W-:Y:S05]  /*2d2f0*/  @!P1 BRA `(.L_x_497) ;  /* 0xfffffffc00f09947 */ /* 0x004fea000383ffff */
[----:B------:R-:W-:Y:S05]  /*2d300*/  BRA `(.L_x_496) ;  /* 0xffffff1800407947 */ /* 0x000fea000383ffff */
.L_x_501:
[----:B------:R-:W-:Y:S02]  /*2d310*/  SEL R110, R15, R112, P0 ;  /* 0x000000700f6e7207 */ /* 0x000fe40000000000 */
[----:B------:R-:W-:Y:S01]  /*2d320*/  SEL R62, R112, R15, P0 ;  /* 0x0000000f703e7207 */ /* 0x000fe20000000000 */
[----:B------:R-:W-:Y:S01]  /*2d330*/  IMAD.MOV.U32 R15, RZ, RZ, -0x1 ;  /* 0xffffffffff0f7424 */ /* 0x000fe200078e00ff */
[----:B------:R-:W-:Y:S02]  /*2d340*/  SEL R112, R12, R101, P0 ;  /* 0x000000650c707207 */ /* 0x000fe40000000000 */
[----:B------:R-:W-:Y:S01]  /*2d350*/  SEL R67, R101, R12, P0 ;  /* 0x0000000c65437207 */ /* 0x000fe20000000000 */
[----:B-----5:R-:W-:Y:S01]  /*2d360*/  IMAD.MOV.U32 R12, RZ, RZ, R36 ;  /* 0x000000ffff0c7224 */ /* 0x020fe200078e0024 */
[----:B------:R-:W-:Y:S02]  /*2d370*/  SEL R114, R116, R11, P0 ;  /* 0x0000000b74727207 */ /* 0x000fe40000000000 */
[----:B------:R-:W-:Y:S01]  /*2d380*/  SEL R78, R11, R116, P0 ;  /* 0x000000740b4e7207 */ /* 0x000fe20000000000 */
[----:B------:R-:W-:Y:S01]  /*2d390*/  IMAD.MOV.U32 R11, RZ, RZ, 0x1c1f ;  /* 0x00001c1fff0b7424 */ /* 0x000fe200078e00ff */
[----:B------:R-:W-:-:S02]  /*2d3a0*/  SEL R113, R33, R14, P0 ;  /* 0x0000000e21717207 */ /* 0x000fc40000000000 */
[----:B------:R-:W-:-:S07]  /*2d3b0*/  SEL R65, R14, R33, P0 ;  /* 0x000000210e417207 */ /* 0x000fce0000000000 */
[----:B0-----:R-:W-:Y:S05]  /*2d3c0*/  WARPSYNC.COLLECTIVE R15, `(.L_x_694) ;  /* 0x000000000f087348 */ /* 0x001fea0003c00000 */
[----:B------:R1:W2:Y:S02]  /*2d3d0*/  SHFL.IDX P6, R14, R13, R12, R11 ;  /* 0x0000000c0d0e7389 */ /* 0x0002a400000c000b */
[----:B012---:R-:W-:Y:S01]  /*2d3e0*/  ENDCOLLECTIVE ;  /* 0x000000000000791b */ /* 0x007fe20003800000 */
.L_x_694:
[----:B------:R-:W-:Y:S02]  /*2d3f0*/  SEL R111, R104, R32, P0 ;  /* 0x00000020686f7207 */ /* 0x000fe40000000000 */
[----:B------:R-:W-:Y:S02]  /*2d400*/  SEL R54, R32, R104, P0 ;  /* 0x0000006820367207 */ /* 0x000fe40000000000 */
[----:B------:R-:W-:Y:S02]  /*2d410*/  SEL R70, R97, R144, P0 ;  /* 0x0000009061467207 */ /* 0x000fe40000000000 */
[----:B------:R-:W-:Y:S02]  /*2d420*/  SEL R32, R144, R97, P0 ;  /* 0x0000006190207207 */ /* 0x000fe40000000000 */
[----:B------:R-:W-:Y:S02]  /*2d430*/  SEL R115, R85, R5, P0 ;  /* 0x0000000555737207 */ /* 0x000fe40000000000 */
[----:B------:R-:W-:-:S02]  /*2d440*/  SEL R5, R5, R85, P0 ;  /* 0x0000005505057207 */ /* 0x000fc40000000000 */
[----:B------:R-:W-:Y:S01]  /*2d450*/  SEL R85, R6, R134, P0 ;  /* 0x0000008606557207 */ /* 0x000fe20000000000 */
[----:B------:R-:W-:Y:S01]  /*2d460*/  IMAD.MOV.U32 R13, RZ, RZ, R3 ;  /* 0x000000ffff0d7224 */ /* 0x000fe200078e0003 */
[----:B------:R-:W-:Y:S02]  /*2d470*/  SEL R6, R134, R6, P0 ;  /* 0x0000000686067207 */ /* 0x000fe40000000000 */
[----:B------:R-:W-:Y:S02]  /*2d480*/  SEL R134, R126, R7, P0 ;  /* 0x000000077e867207 */ /* 0x000fe40000000000 */
[----:B------:R-:W-:Y:S02]  /*2d490*/  SEL R7, R7, R126, P0 ;  /* 0x0000007e07077207 */ /* 0x000fe40000000000 */
[----:B------:R-:W-:Y:S02]  /*2d4a0*/  SEL R126, R8, R133, P0 ;  /* 0x00000085087e7207 */ /* 0x000fe40000000000 */
[----:B------:R-:W-:Y:S01]  /*2d4b0*/  LOP3.LUT R75, R36, 0x2, RZ, 0x3c, !PT ;  /* 0x00000002244b7812 */ /* 0x000fe200078e3cff */
[----:B------:R-:W-:Y:S01]  /*2d4c0*/  IMAD.MOV.U32 R97, RZ, RZ, R14 ;  /* 0x000000ffff617224 */ /* 0x000fe200078e000e */
[----:B------:R-:W-:-:S07]  /*2d4d0*/  SEL R8, R133, R8, P0 ;  /* 0x0000000885087207 */ /* 0x000fce0000000000 */
[----:B------:R-:W-:Y:S05]  /*2d4e0*/  WARPSYNC.COLLECTIVE R15, `(.L_x_695) ;  /* 0x000000000f087348 */ /* 0x000fea0003c00000 */
[----:B------:R0:W1:Y:S02]  /*2d4f0*/  SHFL.IDX P6, R14, R13, R12, R11 ;  /* 0x0000000c0d0e7389 */ /* 0x00006400000c000b */
[----:B01----:R-:W-:Y:S01]  /*2d500*/  ENDCOLLECTIVE ;  /* 0x000000000000791b */ /* 0x003fe20003800000 */
.L_x_695:
        /* <DEDUP_REMOVED lines=8> */
[----:B------:R-:W-:Y:S01]  /*2d590*/  SEL R42, R42, R43, P0 ;  /* 0x0000002b2a2a7207 */ /* 0x000fe20000000000 */
[----:B------:R-:W-:Y:S01]  /*2d5a0*/  IMAD.MOV.U32 R12, RZ, RZ, R75 ;  /* 0x000000ffff0c7224 */ /* 0x000fe200078e004b */
[----:B------:R-:W-:Y:S02]  /*2d5b0*/  SEL R56, R60, R59, P0 ;  /* 0x0000003b3c387207 */ /* 0x000fe40000000000 */
[----:B------:R-:W-:Y:S02]  /*2d5c0*/  SEL R43, R59, R60, P0 ;  /* 0x0000003c3b2b7207 */ /* 0x000fe40000000000 */
[----:B------:R-:W-:Y:S02]  /*2d5d0*/  SEL R59, R57, R99, P0 ;  /* 0x00000063393b7207 */ /* 0x000fe40000000000 */
[----:B------:R-:W-:-:S02]  /*2d5e0*/  SEL R57, R99, R57, P0 ;  /* 0x0000003963397207 */ /* 0x000fc40000000000 */
[----:B------:R-:W-:-:S07]  /*2d5f0*/  MOV R99, R14 ;  /* 0x0000000e00637202 */ /* 0x000fce0000000f00 */
[----:B------:R-:W-:Y:S05]  /*2d600*/  WARPSYNC.COLLECTIVE R15, `(.L_x_696) ;  /* 0x000000000f087348 */ /* 0x000fea0003c00000 */
[----:B------:R0:W1:Y:S02]  /*2d610*/  SHFL.IDX P6, R14, R13, R12, R11 ;  /* 0x0000000c0d0e7389 */ /* 0x00006400000c000b */
[----:B01----:R-:W-:Y:S01]  /*2d620*/  ENDCOLLECTIVE ;  /* 0x000000000000791b */ /* 0x003fe20003800000 */
.L_x_696:
        /* <DEDUP_REMOVED lines=12> */
[----:B------:R-:W-:Y:S01]  /*2d6f0*/  SEL R4, R135, R4, P0 ;  /* 0x0000000487047207 */ /* 0x000fe20000000000 */
[----:B------:R-:W-:Y:S01]  /*2d700*/  IMAD.MOV.U32 R2, RZ, RZ, R14 ;  /* 0x000000ffff027224 */ /* 0x000fe200078e000e */
[----:B------:R-:W-:-:S07]  /*2d710*/  SEL R106, R45, R109, P0 ;  /* 0x0000006d2d6a7207 */ /* 0x000fce0000000000 */
[----:B------:R-:W-:Y:S05]  /*2d720*/  WARPSYNC.COLLECTIVE R15, `(.L_x_697) ;  /* 0x000000000f087348 */ /* 0x000fea0003c00000 */
[----:B------:R0:W1:Y:S02]  /*2d730*/  SHFL.IDX P6, R14, R13, R12, R11 ;  /* 0x0000000c0d0e7389 */ /* 0x00006400000c000b */
[----:B01----:R-:W-:Y:S01]  /*2d740*/  ENDCOLLECTIVE ;  /* 0x000000000000791b */ /* 0x003fe20003800000 */
.L_x_697:
        /* <DEDUP_REMOVED lines=19> */
.L_x_698:
        /* <DEDUP_REMOVED lines=17> */
.L_x_699:
        /* <DEDUP_REMOVED lines=19> */
.L_x_700:
        /* <DEDUP_REMOVED lines=18> */
.L_x_701:
[----:B------:R-:W-:Y:S02]  /*2dbe0*/  SEL R5, R89, R101, P0 ;  /* 0x0000006559057207 */ /* 0x000fe40000000000 */
[----:B------:R-:W-:Y:S01]  /*2dbf0*/  MOV R13, R134 ;  /* 0x00000086000d7202 */ /* 0x000fe20000000f00 */
[----:B------:R-:W-:Y:S02]  /*2dc00*/  IMAD.MOV.U32 R12, RZ, RZ, R36 ;  /* 0x000000ffff0c7224 */ /* 0x000fe400078e0024 */
[----:B------:R-:W-:-:S07]  /*2dc10*/  IMAD.MOV.U32 R103, RZ, RZ, R14 ;  /* 0x000000ffff677224 */ /* 0x000fce00078e000e */
[----:B------:R-:W-:Y:S05]  /*2dc20*/  WARPSYNC.COLLECTIVE R15, `(.L_x_702) ;  /* 0x000000000f087348 */ /* 0x000fea0003c00000 */
[----:B------:R0:W1:Y:S02]  /*2dc30*/  SHFL.IDX P6, R14, R13, R12, R11 ;  /* 0x0000000c0d0e7389 */ /* 0x00006400000c000b */
[----:B01----:R-:W-:Y:S01]  /*2dc40*/  ENDCOLLECTIVE ;  /* 0x000000000000791b */ /* 0x003fe20003800000 */
.L_x_702:
[----:B------:R-:W-:Y:S02]  /*2dc50*/  IMAD.MOV.U32 R13, RZ, RZ, R85 ;  /* 0x000000ffff0d7224 */ /* 0x000fe400078e0055 */
[----:B------:R-:W-:-:S07]  /*2dc60*/  IMAD.MOV.U32 R84, RZ, RZ, R14 ;  /* 0x000000ffff547224 */ /* 0x000fce00078e000e */
[----:B------:R-:W-:Y:S05]  /*2dc70*/  WARPSYNC.COLLECTIVE R15, `(.L_x_703) ;  /* 0x000000000f087348 */ /* 0x000fea0003c00000 */
[----:B------:R0:W1:Y:S02]  /*2dc80*/  SHFL.IDX P6, R14, R13, R12, R11 ;  /* 0x0000000c0d0e7389 */ /* 0x00006400000c000b */
[----:B01----:R-:W-:Y:S01]  /*2dc90*/  ENDCOLLECTIVE ;  /* 0x000000000000791b */ /* 0x003fe20003800000 */
.L_x_703:
[----:B------:R-:W-:Y:S01]  /*2dca0*/  IMAD.MOV.U32 R13, RZ, RZ, R7 ;  /* 0x000000ffff0d7224 */ /* 0x000fe200078e0007 */
[----:B------:R-:W-:Y:S01]  /*2dcb0*/  SEL R7, R87, R103, P0 ;  /* 0x0000006757077207 */ /* 0x000fe20000000000 */
[----:B------:R-:W-:Y:S02]  /*2dcc0*/  IMAD.MOV.U32 R12, RZ, RZ, R75 ;  /* 0x000000ffff0c7224 */ /* 0x000fe400078e004b */
[----:B------:R-:W-:-:S07]  /*2dcd0*/  IMAD.MOV.U32 R86, RZ, RZ, R14 ;  /* 0x000000ffff567224 */ /* 0x000fce00078e000e */
[----:B------:R-:W-:Y:S05]  /*2dce0*/  WARPSYNC.COLLECTIVE R15, `(.L_x_704) ;  /* 0x000000000f087348 */ /* 0x000fea0003c00000 */
[----:B------:R0:W1:Y:S02]  /*2dcf0*/  SHFL.IDX P6, R14, R13, R12, R11 ;  /* 0x0000000c0d0e7389 */ /* 0x00006400000c000b */
[----:B01----:R-:W-:Y:S01]  /*2dd00*/  ENDCOLLECTIVE ;  /* 0x000000000000791b */ /* 0x003fe20003800000 */
.L_x_704:
[----:B------:R-:W-:Y:S02]  /*2dd10*/  MOV R13, R6 ;  /* 0x00000006000d7202 */ /* 0x000fe40000000f00 */
[----:B------:R-:W-:Y:S01]  /*2dd20*/  SEL R6, R101, R89, P0 ;  /* 0x0000005965067207 */ /* 0x000fe20000000000 */
[----:B------:R-:W-:-:S07]  /*2dd30*/  IMAD.MOV.U32 R134, RZ, RZ, R14 ;  /* 0x000000ffff867224 */ /* 0x000fce00078e000e */
[----:B------:R-:W-:Y:S05]  /*2dd40*/  WARPSYNC.COLLECTIVE R15, `(.L_x_705) ;  /* 0x000000000f087348 */ /* 0x000fea0003c00000 */
[----:B------:R0:W1:Y:S02]  /*2dd50*/  SHFL.IDX P6, R14, R13, R12, R11 ;  /* 0x0000000c0d0e7389 */ /* 0x00006400000c000b */
[----:B01----:R-:W-:Y:S01]  /*2dd60*/  ENDCOLLECTIVE ;  /* 0x000000000000791b */ /* 0x003fe20003800000 */
.L_x_705:
[----:B------:R-:W-:Y:S02]  /*2dd70*/  IMAD.MOV.U32 R13, RZ, RZ, R133 ;  /* 0x000000ffff0d7224 */ /* 0x000fe400078e0085 */
[----:B------:R-:W-:Y:S02]  /*2dd80*/  IMAD.MOV.U32 R12, RZ, RZ, R36 ;  /* 0x000000ffff0c7224 */ /* 0x000fe400078e0024 */
[----:B------:R-:W-:-:S07]  /*2dd90*/  IMAD.MOV.U32 R136, RZ, RZ, R14 ;  /* 0x000000ffff887224 */ /* 0x000fce00078e000e */
[----:B------:R-:W-:Y:S05]  /*2dda0*/  WARPSYNC.COLLECTIVE R15, `(.L_x_706) ;  /* 0x000000000f087348 */ /* 0x000fea0003c00000 */
[----:B------:R0:W1:Y:S02]  /*2ddb0*/  SHFL.IDX P6, R14, R13, R12, R11 ;  /* 0x0000000c0d0e7389 */ /* 0x00006400000c000b */
[----:B01----:R-:W-:Y:S01]  /*2ddc0*/  ENDCOLLECTIVE ;  /* 0x000000000000791b */ /* 0x003fe20003800000 */
.L_x_706:
[----:B------:R-:W-:Y:S02]  /*2ddd0*/  SEL R85, R86, R136, P0 ;  /* 0x0000008856557207 */ /* 0x000fe40000000000 */
[----:B------:R-:W-:Y:S01]  /*2dde0*/  SEL R86, R136, R86, P0 ;  /* 0x0000005688567207 */ /* 0x000fe20000000000 */
[----:B------:R-:W-:Y:S02]  /*2ddf0*/  IMAD.MOV.U32 R13, RZ, RZ, R126 ;  /* 0x000000ffff0d7224 */ /* 0x000fe400078e007e */
[----:B------:R-:W-:-:S07]  /*2de00*/  IMAD.MOV.U32 R88, RZ, RZ, R14 ;  /* 0x000000ffff587224 */ /* 0x000fce00078e000e */
[----:B------:R-:W-:Y:S05]  /*2de10*/  WARPSYNC.COLLECTIVE R15, `(.L_x_707) ;  /* 0x000000000f087348 */ /* 0x000fea0003c00000 */
[----:B------:R0:W1:Y:S02]  /*2de20*/  SHFL.IDX P6, R14, R13, R12, R11 ;  /* 0x0000000c0d0e7389 */ /* 0x00006400000c000b */
[----:B01----:R-:W-:Y:S01]  /*2de30*/  ENDCOLLECTIVE ;  /* 0x000000000000791b */ /* 0x003fe20003800000 */
.L_x_707:
[----:B------:R-:W-:Y:S01]  /*2de40*/  IMAD.MOV.U32 R13, RZ, RZ, R9 ;  /* 0x000000ffff0d7224 */ /* 0x000fe200078e0009 */
[----:B------:R-:W-:Y:S02]  /*2de50*/  MOV R12, R75 ;  /* 0x0000004b000c7202 */ /* 0x000fe40000000f00 */
[----:B------:R-:W-:Y:S02]  /*2de60*/  SEL R9, R84, R134, P0 ;  /* 0x0000008654097207 */ /* 0x000fe40000000000 */
[----:B------:R-:W-:Y:S01]  /*2de70*/  SEL R84, R134, R84, P0 ;  /* 0x0000005486547207 */ /* 0x000fe20000000000 */
[----:B------:R-:W-:-:S07]  /*2de80*/  IMAD.MOV.U32 R96, RZ, RZ, R14 ;  /* 0x000000ffff607224 */ /* 0x000fce00078e000e */
[----:B------:R-:W-:Y:S05]  /*2de90*/  WARPSYNC.COLLECTIVE R15, `(.L_x_708) ;  /* 0x000000000f087348 */ /* 0x000fea0003c00000 */
[----:B------:R0:W1:Y:S02]  /*2dea0*/  SHFL.IDX P6, R14, R13, R12, R11 ;  /* 0x0000000c0d0e7389 */ /* 0x00006400000c000b */
[----:B01----:R-:W-:Y:S01]  /*2deb0*/  ENDCOLLECTIVE ;  /* 0x000000000000791b */ /* 0x003fe20003800000 */
.L_x_708:
[----:B------:R-:W-:Y:S01]  /*2dec0*/  IMAD.MOV.U32 R13, RZ, RZ, R8 ;  /* 0x000000ffff0d7224 */ /* 0x000fe200078e0008 */
[----:B------:R-:W-:Y:S01]  /*2ded0*/  SEL R8, R103, R87, P0 ;  /* 0x0000005767087207 */ /* 0x000fe20000000000 */
[----:B------:R-:W-:-:S07]  /*2dee0*/  IMAD.MOV.U32 R137, RZ, RZ, R14 ;  /* 0x000000ffff897224 */ /* 0x000fce00078e000e */
[----:B------:R-:W-:Y:S05]  /*2def0*/  WARPSYNC.COLLECTIVE R15, `(.L_x_709) ;  /* 0x000000000f087348 */ /* 0x000fea0003c00000 */
[----:B------:R0:W1:Y:S02]  /*2df00*/  SHFL.IDX P6, R14, R13, R12, R11 ;  /* 0x0000000c0d0e7389 */ /* 0x00006400000c000b */
[----:B01----:R-:W-:Y:S01]  /*2df10*/  ENDCOLLECTIVE ;  /* 0x000000000000791b */ /* 0x003fe20003800000 */
.L_x_709:
[----:B------:R-:W-:Y:S02]  /*2df20*/  SEL R87, R88, R137, P0 ;  /* 0x0000008958577207 */ /* 0x000fe40000000000 */
[----:B------:R-:W-:Y:S01]  /*2df30*/  SEL R88, R137, R88, P0 ;  /* 0x0000005889587207 */ /* 0x000fe20000000000 */
[----:B------:R-:W-:Y:S02]  /*2df40*/  IMAD.MOV.U32 R13, RZ, RZ, R131 ;  /* 0x000000ffff0d7224 */ /* 0x000fe400078e0083 */
[----:B------:R-:W-:Y:S02]  /*2df50*/  IMAD.MOV.U32 R12, RZ, RZ, R36 ;  /* 0x000000ffff0c7224 */ /* 0x000fe400078e0024 */
[----:B------:R-:W-:-:S07]  /*2df60*/  IMAD.MOV.U32 R138, RZ, RZ, R14 ;  /* 0x000000ffff8a7224 */ /* 0x000fce00078e000e */
[----:B------:R-:W-:Y:S05]  /*2df70*/  WARPSYNC.COLLECTIVE R15, `(.L_x_710) ;  /* 0x000000000f087348 */ /* 0x000fea0003c00000 */
[----:B------:R0:W1:Y:S02]  /*2df80*/  SHFL.IDX P6, R14, R13, R12, R11 ;  /* 0x0000000c0d0e7389 */ /* 0x00006400000c000b */
[----:B01----:R-:W-:Y:S01]  /*2df90*/  ENDCOLLECTIVE ;  /* 0x000000000000791b */ /* 0x003fe20003800000 */
.L_x_710:
[----:B------:R-:W-:Y:S02]  /*2dfa0*/  SEL R89, R96, R138, P0 ;  /* 0x0000008a60597207 */ /* 0x000fe40000000000 */
[----:B------:R-:W-:Y:S01]  /*2dfb0*/  SEL R96, R138, R96, P0 ;  /* 0x000000608a607207 */ /* 0x000fe20000000000 */
[----:B------:R-:W-:Y:S02]  /*2dfc0*/  IMAD.MOV.U32 R13, RZ, RZ, R125 ;  /* 0x000000ffff0d7224 */ /* 0x000fe400078e007d */
[----:B------:R-:W-:-:S07]  /*2dfd0*/  IMAD.MOV.U32 R98, RZ, RZ, R14 ;  /* 0x000000ffff627224 */ /* 0x000fce00078e000e */
[----:B------:R-:W-:Y:S05]  /*2dfe0*/  WARPSYNC.COLLECTIVE R15, `(.L_x_711) ;  /* 0x000000000f087348 */ /* 0x000fea0003c00000 */
[----:B------:R0:W1:Y:S02]  /*2dff0*/  SHFL.IDX P6, R14, R13, R12, R11 ;  /* 0x0000000c0d0e7389 */ /* 0x00006400000c000b */
[----:B01----:R-:W-:Y:S01]  /*2e000*/  ENDCOLLECTIVE ;  /* 0x000000000000791b */ /* 0x003fe20003800000 */
.L_x_711:
[----:B------:R-:W-:Y:S02]  /*2e010*/  IMAD.MOV.U32 R13, RZ, RZ, R66 ;  /* 0x000000ffff0d7224 */ /* 0x000fe400078e0042 */
[----:B------:R-:W-:Y:S01]  /*2e020*/  IMAD.MOV.U32 R12, RZ, RZ, R75 ;  /* 0x000000ffff0c7224 */ /* 0x000fe200078e004b */
[----:B------:R-:W-:-:S07]  /*2e030*/  MOV R100, R14 ;  /* 0x0000000e00647202 */ /* 0x000fce0000000f00 */
[----:B------:R-:W-:Y:S05]  /*2e040*/  WARPSYNC.COLLECTIVE R15, `(.L_x_712) ;  /* 0x000000000f087348 */ /* 0x000fea0003c00000 */
[----:B------:R0:W1:Y:S02]  /*2e050*/  SHFL.IDX P6, R14, R13, R12, R11 ;  /* 0x0000000c0d0e7389 */ /* 0x00006400000c000b */
[----:B01----:R-:W-:Y:S01]  /*2e060*/  ENDCOLLECTIVE ;  /* 0x000000000000791b */ /* 0x003fe20003800000 */
.L_x_712:
[----:B------:R-:W-:Y:S02]  /*2e070*/  IMAD.MOV.U32 R13, RZ, RZ, R63 ;  /* 0x000000ffff0d7224 */ /* 0x000fe400078e003f */
[----:B------:R-:W-:-:S07]  /*2e080*/  IMAD.MOV.U32 R66, RZ, RZ, R14 ;  /* 0x000000ffff427224 */ /* 0x000fce00078e000e */
[----:B------:R-:W-:Y:S05]  /*2e090*/  WARPSYNC.COLLECTIVE R15, `(.L_x_713) ;  /* 0x000000000f087348 */ /* 0x000fea0003c00000 */
[----:B------:R0:W1:Y:S02]  /*2e0a0*/  SHFL.IDX P6, R14, R13, R12, R11 ;  /* 0x0000000c0d0e7389 */ /* 0x00006400000c000b */
[----:B01----:R-:W-:Y:S01]  /*2e0b0*/  ENDCOLLECTIVE ;  /* 0x000000000000791b */ /* 0x003fe20003800000 */
.L_x_713:
        /* <DEDUP_REMOVED lines=8> */
.L_x_714:
[----:B------:R-:W-:Y:S02]  /*2e140*/  SEL R99, R100, R63, P0 ;  /* 0x0000003f64637207 */ /* 0x000fe40000000000 */
[----:B------:R-:W-:Y:S01]  /*2e150*/  SEL R100, R63, R100, P0 ;  /* 0x000000643f647207 */ /* 0x000fe20000000000 */
[----:B------:R-:W-:Y:S01]  /*2e160*/  IMAD.MOV.U32 R13, RZ, RZ, R127 ;  /* 0x000000ffff0d7224 */ /* 0x000fe200078e007f */
[----:B------:R-:W-:-:S07]  /*2e170*/  MOV R102, R14 ;  /* 0x0000000e00667202 */ /* 0x000fce0000000f00 */
[----:B------:R-:W-:Y:S05]  /*2e180*/  WARPSYNC.COLLECTIVE R15, `(.L_x_715) ;  /* 0x000000000f087348 */ /* 0x000fea0003c00000 */
[----:B------:R0:W1:Y:S02]  /*2e190*/  SHFL.IDX P6, R14, R13, R12, R11 ;  /* 0x0000000c0d0e7389 */ /* 0x00006400000c000b */
[----:B01----:R-:W-:Y:S01]  /*2e1a0*/  ENDCOLLECTIVE ;  /* 0x000000000000791b */ /* 0x003fe20003800000 */
.L_x_715:
[----:B------:R-:W-:Y:S02]  /*2e1b0*/  IMAD.MOV.U32 R13, RZ, RZ, R79 ;  /* 0x000000ffff0d7224 */ /* 0x000fe400078e004f */
[----:B------:R-:W-:Y:S02]  /*2e1c0*/  IMAD.MOV.U32 R12, RZ, RZ, R75 ;  /* 0x000000ffff0c7224 */ /* 0x000fe400078e004b */
[----:B------:R-:W-:-:S07]  /*2e1d0*/  IMAD.MOV.U32 R104, RZ, RZ, R14 ;  /* 0x000000ffff687224 */ /* 0x000fce00078e000e */
[----:B------:R-:W-:Y:S05]  /*2e1e0*/  WARPSYNC.COLLECTIVE R15, `(.L_x_716) ;  /* 0x000000000f087348 */ /* 0x000fea0003c00000 */
[----:B------:R0:W1:Y:S02]  /*2e1f0*/  SHFL.IDX P6, R14, R13, R12, R11 ;  /* 0x0000000c0d0e7389 */ /* 0x00006400000c000b */
[----:B01----:R-:W-:Y:S01]  /*2e200*/  ENDCOLLECTIVE ;  /* 0x000000000000791b */ /* 0x003fe20003800000 */
.L_x_716:
[----:B------:R-:W-:Y:S02]  /*2e210*/  IMAD.MOV.U32 R13, RZ, RZ, R68 ;  /* 0x000000ffff0d7224 */ /* 0x000fe400078e0044 */
[----:B------:R-:W-:-:S07]  /*2e220*/  IMAD.MOV.U32 R79, RZ, RZ, R14 ;  /* 0x000000ffff4f7224 */ /* 0x000fce00078e000e */
[----:B------:R-:W-:Y:S05]  /*2e230*/  WARPSYNC.COLLECTIVE R15, `(.L_x_717) ;  /* 0x000000000f087348 */ /* 0x000fea0003c00000 */
[----:B------:R0:W1:Y:S02]  /*2e240*/  SHFL.IDX P6, R14, R13, R12, R11 ;  /* 0x0000000c0d0e7389 */ /* 0x00006400000c000b */
[----:B01----:R-:W-:Y:S01]  /*2e250*/  ENDCOLLECTIVE ;  /* 0x000000000000791b */ /* 0x003fe20003800000 */
.L_x_717:
[----:B------:R-:W-:Y:S02]  /*2e260*/  SEL R101, R102, R79, P0 ;  /* 0x0000004f66657207 */ /* 0x000fe40000000000 */
[----:B------:R-:W-:Y:S02]  /*2e270*/  SEL R102, R79, R102, P0 ;  /* 0x000000664f667207 */ /* 0x000fe40000000000 */
[----:B------:R-:W-:Y:S01]  /*2e280*/  MOV R13, R27 ;  /* 0x0000001b000d7202 */ /* 0x000fe20000000f00 */
[----:B------:R-:W-:Y:S02]  /*2e290*/  IMAD.MOV.U32 R12, RZ, RZ, R36 ;  /* 0x000000ffff0c7224 */ /* 0x000fe400078e0024 */
[----:B------:R-:W-:-:S05]  /*2e2a0*/  IMAD.MOV.U32 R11, RZ, RZ, R14 ;  /* 0x000000ffff0b7224 */ /* 0x000fca00078e000e */
[----:B------:R-:W-:Y:S02]  /*2e2b0*/  SEL R103, R104, R11, P0 ;  /* 0x0000000b68677207 */ /* 0x000fe40000000000 */
[----:B------:R-:W-:Y:S01]  /*2e2c0*/  SEL R104, R11, R104, P0 ;  /* 0x000000680b687207 */ /* 0x000fe20000000000 */
[----:B------:R-:W-:-:S07]  /*2e2d0*/  IMAD.MOV.U32 R11, RZ, RZ, 0x1c1f ;  /* 0x00001c1fff0b7424 */ /* 0x000fce00078e00ff */
[----:B------:R-:W-:Y:S05]  /*2e2e0*/  WARPSYNC.COLLECTIVE R15, `(.L_x_718) ;  /* 0x000000000f087348 */ /* 0x000fea0003c00000 */
[----:B------:R0:W1:Y:S02]  /*2e2f0*/  SHFL.IDX P6, R14, R13, R12, R11 ;  /* 0x0000000c0d0e7389 */ /* 0x00006400000c000b */
[----:B01----:R-:W-:Y:S01]  /*2e300*/  ENDCOLLECTIVE ;  /* 0x000000000000791b */ /* 0x003fe20003800000 */
.L_x_718:
[----:B------:R-:W-:Y:S02]  /*2e310*/  IMAD.MOV.U32 R13, RZ, RZ, R24 ;  /* 0x000000ffff0d7224 */ /* 0x000fe400078e0018 */
[----:B------:R-:W-:-:S07]  /*2e320*/  IMAD.MOV.U32 R27, RZ, RZ, R14 ;  /* 0x000000ffff1b7224 */ /* 0x000fce00078e000e */
[----:B------:R-:W-:Y:S05]  /*2e330*/  WARPSYNC.COLLECTIVE R15, `(.L_x_719) ;  /* 0x000000000f087348 */ /* 0x000fea0003c00000 */
[----:B------:R0:W1:Y:S02]  /*2e340*/  SHFL.IDX P6, R14, R13, R12, R11 ;  /* 0x0000000c0d0e7389 */ /* 0x00006400000c000b */
[----:B01----:R-:W-:Y:S01]  /*2e350*/  ENDCOLLECTIVE ;  /* 0x000000000000791b */ /* 0x003fe20003800000 */
.L_x_719:
[----:B------:R-:W-:Y:S02]  /*2e360*/  IMAD.MOV.U32 R13, RZ, RZ, R20 ;  /* 0x000000ffff0d7224 */ /* 0x000fe400078e0014 */
[----:B------:R-:W-:Y:S02]  /*2e370*/  IMAD.MOV.U32 R12, RZ, RZ, R75 ;  /* 0x000000ffff0c7224 */ /* 0x000fe400078e004b */
[----:B------:R-:W-:-:S07]  /*2e380*/  IMAD.MOV.U32 R24, RZ, RZ, R14 ;  /* 0x000000ffff187224 */ /* 0x000fce00078e000e */
[----:B------:R-:W-:Y:S05]  /*2e390*/  WARPSYNC.COLLECTIVE R15, `(.L_x_720) ;  /* 0x000000000f087348 */ /* 0x000fea0003c00000 */
[----:B------:R0:W1:Y:S02]  /*2e3a0*/  SHFL.IDX P6, R14, R13, R12, R11 ;  /* 0x0000000c0d0e7389 */ /* 0x00006400000c000b */
[----:B01----:R-:W-:Y:S01]  /*2e3b0*/  ENDCOLLECTIVE ;  /* 0x000000000000791b */ /* 0x003fe20003800000 */
.L_x_720:
[----:B------:R-:W-:Y:S01]  /*2e3c0*/  IMAD.MOV.U32 R13, RZ, RZ, R10 ;  /* 0x000000ffff0d7224 */ /* 0x000fe200078e000a */
[----:B------:R-:W-:-:S07]  /*2e3d0*/  MOV R20, R14 ;  /* 0x0000000e00147202 */ /* 0x000fce0000000f00 */
[----:B------:R-:W-:Y:S05]  /*2e3e0*/  WARPSYNC.COLLECTIVE R15, `(.L_x_721) ;  /* 0x000000000f087348 */ /* 0x000fea0003c00000 */
[----:B------:R0:W1:Y:S02]  /*2e3f0*/  SHFL.IDX P6, R14, R13, R12, R11 ;  /* 0x0000000c0d0e7389 */ /* 0x00006400000c000b */
[----:B01----:R-:W-:Y:S01]  /*2e400*/  ENDCOLLECTIVE ;  /* 0x000000000000791b */ /* 0x003fe20003800000 */
.L_x_721:
        /* <DEDUP_REMOVED lines=8> */
.L_x_722:
[----:B------:R-:W-:Y:S02]  /*2e490*/  IMAD.MOV.U32 R13, RZ, RZ, R105 ;  /* 0x000000ffff0d7224 */ /* 0x000fe400078e0069 */
[----:B------:R-:W-:-:S07]  /*2e4a0*/  IMAD.MOV.U32 R132, RZ, RZ, R14 ;  /* 0x000000ffff847224 */ /* 0x000fce00078e000e */
[----:B------:R-:W-:Y:S05]  /*2e4b0*/  WARPSYNC.COLLECTIVE R15, `(.L_x_723) ;  /* 0x000000000f087348 */ /* 0x000fea0003c00000 */
[----:B------:R0:W1:Y:S02]  /*2e4c0*/  SHFL.IDX P6, R14, R13, R12, R11 ;  /* 0x0000000c0d0e7389 */ /* 0x00006400000c000b */
[----:B01----:R-:W-:Y:S01]  /*2e4d0*/  ENDCOLLECTIVE ;  /* 0x000000000000791b */ /* 0x003fe20003800000 */
.L_x_723:
[----:B------:R-:W-:Y:S01]  /*2e4e0*/  MOV R13, R25 ;  /* 0x00000019000d7202 */ /* 0x000fe20000000f00 */
[----:B------:R-:W-:Y:S02]  /*2e4f0*/  IMAD.MOV.U32 R12, RZ, RZ, R75 ;  /* 0x000000ffff0c7224 */ /* 0x000fe400078e004b */
[----:B------:R-:W-:-:S07]  /*2e500*/  IMAD.MOV.U32 R118, RZ, RZ, R14 ;  /* 0x000000ffff767224 */ /* 0x000fce00078e000e */
[----:B------:R-:W-:Y:S05]  /*2e510*/  WARPSYNC.COLLECTIVE R15, `(.L_x_724) ;  /* 0x000000000f087348 */ /* 0x000fea0003c00000 */
[----:B------:R0:W1:Y:S02]  /*2e520*/  SHFL.IDX P6, R14, R13, R12, R11 ;  /* 0x0000000c0d0e7389 */ /* 0x00006400000c000b */
[----:B01----:R-:W-:Y:S01]  /*2e530*/  ENDCOLLECTIVE ;  /* 0x000000000000791b */ /* 0x003fe20003800000 */
.L_x_724:
[----:B------:R-:W-:Y:S01]  /*2e540*/  IMAD.MOV.U32 R13, RZ, RZ, R21 ;  /* 0x000000ffff0d7224 */ /* 0x000fe200078e0015 */
[----:B------:R-:W-:Y:S02]  /*2e550*/  SEL R21, R24, R68, P0 ;  /* 0x0000004418157207 */ /* 0x000fe40000000000 */
[----:B------:R-:W-:Y:S01]  /*2e560*/  SEL R24, R68, R24, P0 ;  /* 0x0000001844187207 */ /* 0x000fe20000000000 */
[----:B------:R-:W-:-:S07]  /*2e570*/  IMAD.MOV.U32 R139, RZ, RZ, R14 ;  /* 0x000000ffff8b7224 */ /* 0x000fce00078e000e */
[----:B------:R-:W-:Y:S05]  /*2e580*/  WARPSYNC.COLLECTIVE R15, `(.L_x_725) ;  /* 0x000000000f087348 */ /* 0x000fea0003c00000 */
[----:B------:R0:W1:Y:S02]  /*2e590*/  SHFL.IDX P6, R14, R13, R12, R11 ;  /* 0x0000000c0d0e7389 */ /* 0x00006400000c000b */
[----:B01----:R-:W-:Y:S01]  /*2e5a0*/  ENDCOLLECTIVE ;  /* 0x000000000000791b */ /* 0x003fe20003800000 */
.L_x_725:
[----:B------:R-:W-:Y:S01]  /*2e5b0*/  SEL R25, R132, R139, P0 ;  /* 0x0000008b84197207 */ /* 0x000fe20000000000 */
[----:B------:R-:W-:Y:S02]  /*2e5c0*/  IMAD.MOV.U32 R13, RZ, RZ, R109 ;  /* 0x000000ffff0d7224 */ /* 0x000fe400078e006d */
[----:B------:R-:W-:Y:S02]  /*2e5d0*/  IMAD.MOV.U32 R12, RZ, RZ, R36 ;  /* 0x000000ffff0c7224 */ /* 0x000fe400078e0024 */
[----:B------:R-:W-:-:S07]  /*2e5e0*/  IMAD.MOV.U32 R140, RZ, RZ, R14 ;  /* 0x000000ffff8c7224 */ /* 0x000fce00078e000e */
[----:B------:R-:W-:Y:S05]  /*2e5f0*/  WARPSYNC.COLLECTIVE R15, `(.L_x_726) ;  /* 0x000000000f087348 */ /* 0x000fea0003c00000 */
[----:B------:R0:W1:Y:S02]  /*2e600*/  SHFL.IDX P6, R14, R13, R12, R11 ;  /* 0x0000000c0d0e7389 */ /* 0x00006400000c000b */
[----:B01----:R-:W-:Y:S01]  /*2e610*/  ENDCOLLECTIVE ;  /* 0x000000000000791b */ /* 0x003fe20003800000 */
.L_x_726:
[----:B------:R-:W-:Y:S02]  /*2e620*/  SEL R27, R118, R140, P0 ;  /* 0x0000008c761b7207 */ /* 0x000fe40000000000 */
[----:B------:R-:W-:Y:S01]  /*2e630*/  MOV R13, R106 ;  /* 0x0000006a000d7202 */ /* 0x000fe20000000f00 */
[----:B------:R-:W-:-:S07]  /*2e640*/  IMAD.MOV.U32 R105, RZ, RZ, R14 ;  /* 0x000000ffff697224 */ /* 0x000fce00078e000e */
[----:B------:R-:W-:Y:S05]  /*2e650*/  WARPSYNC.COLLECTIVE R15, `(.L_x_727) ;  /* 0x000000000f087348 */ /* 0x000fea0003c00000 */
[----:B------:R0:W1:Y:S02]  /*2e660*/  SHFL.IDX P6, R14, R13, R12, R11 ;  /* 0x0000000c0d0e7389 */ /* 0x00006400000c000b */
[----:B01----:R-:W-:Y:S01]  /*2e670*/  ENDCOLLECTIVE ;  /* 0x000000000000791b */ /* 0x003fe20003800000 */
.L_x_727:
[----:B------:R-:W-:Y:S01]  /*2e680*/  IMAD.MOV.U32 R13, RZ, RZ, R28 ;  /* 0x000000ffff0d7224 */ /* 0x000fe200078e001c */
[----:B------:R-:W-:Y:S01]  /*2e690*/  SEL R28, R140, R118, P0 ;  /* 0x000000768c1c7207 */ /* 0x000fe20000000000 */
[----:B------:R-:W-:Y:S02]  /*2e6a0*/  IMAD.MOV.U32 R12, RZ, RZ, R75 ;  /* 0x000000ffff0c7224 */ /* 0x000fe400078e004b */
[----:B------:R-:W-:-:S07]  /*2e6b0*/  IMAD.MOV.U32 R107, RZ, RZ, R14 ;  /* 0x000000ffff6b7224 */ /* 0x000fce00078e000e */
[----:B------:R-:W-:Y:S05]  /*2e6c0*/  WARPSYNC.COLLECTIVE R15, `(.L_x_728) ;  /* 0x000000000f087348 */ /* 0x000fea0003c00000 */
[----:B------:R0:W1:Y:S02]  /*2e6d0*/  SHFL.IDX P6, R14, R13, R12, R11 ;  /* 0x0000000c0d0e7389 */ /* 0x00006400000c000b */
[----:B01----:R-:W-:Y:S01]  /*2e6e0*/  ENDCOLLECTIVE ;  /* 0x000000000000791b */ /* 0x003fe20003800000 */
.L_x_728:
[----:B------:R-:W-:Y:S01]  /*2e6f0*/  IMAD.MOV.U32 R13, RZ, RZ, R26 ;  /* 0x000000ffff0d7224 */ /* 0x000fe200078e001a */
[----:B------:R-:W-:Y:S01]  /*2e700*/  SEL R26, R139, R132, P0 ;  /* 0x000000848b1a7207 */ /* 0x000fe20000000000 */
[----:B------:R-:W-:-:S07]  /*2e710*/  IMAD.MOV.U32 R141, RZ, RZ, R14 ;  /* 0x000000ffff8d7224 */ /* 0x000fce00078e000e */
[----:B------:R-:W-:Y:S05]  /*2e720*/  WARPSYNC.COLLECTIVE R15, `(.L_x_729) ;  /* 0x000000000f087348 */ /* 0x000fea0003c00000 */
[----:B------:R0:W1:Y:S02]  /*2e730*/  SHFL.IDX P6, R14, R13, R12, R11 ;  /* 0x0000000c0d0e7389 */ /* 0x00006400000c000b */
[----:B01----:R-:W-:Y:S01]  /*2e740*/  ENDCOLLECTIVE ;  /* 0x000000000000791b */ /* 0x003fe20003800000 */
.L_x_729:
[----:B------:R-:W-:Y:S01]  /*2e750*/  IMAD.MOV.U32 R13, RZ, RZ, R111 ;  /* 0x000000ffff0d7224 */ /* 0x000fe200078e006f */
[----:B------:R-:W-:Y:S01]  /*2e760*/  MOV R12, R36 ;  /* 0x00000024000c7202 */ /* 0x000fe20000000f00 */
[----:B------:R-:W-:-:S07]  /*2e770*/  IMAD.MOV.U32 R142, RZ, RZ, R14 ;  /* 0x000000ffff8e7224 */ /* 0x000fce00078e000e */
[----:B------:R-:W-:Y:S05]  /*2e780*/  WARPSYNC.COLLECTIVE R15, `(.L_x_730) ;  /* 0x000000000f087348 */ /* 0x000fea0003c00000 */
[----:B------:R0:W1:Y:S02]  /*2e790*/  SHFL.IDX P6, R14, R13, R12, R11 ;  /* 0x0000000c0d0e7389 */ /* 0x00006400000c000b */
[----:B01----:R-:W-:Y:S01]  /*2e7a0*/  ENDCOLLECTIVE ;  /* 0x000000000000791b */ /* 0x003fe20003800000 */
.L_x_730:
[----:B------:R-:W-:Y:S02]  /*2e7b0*/  SEL R106, R107, R142, P0 ;  /* 0x0000008e6b6a7207 */ /* 0x000fe40000000000 */
[----:B------:R-:W-:Y:S01]  /*2e7c0*/  SEL R107, R142, R107, P0 ;  /* 0x0000006b8e6b7207 */ /* 0x000fe20000000000 */
[----:B------:R-:W-:Y:S02]  /*2e7d0*/  IMAD.MOV.U32 R13, RZ, RZ, R108 ;  /* 0x000000ffff0d7224 */ /* 0x000fe400078e006c */
[----:B------:R-:W-:-:S07]  /*2e7e0*/  IMAD.MOV.U32 R109, RZ, RZ, R14 ;  /* 0x000000ffff6d7224 */ /* 0x000fce00078e000e */
[----:B------:R-:W-:Y:S05]  /*2e7f0*/  WARPSYNC.COLLECTIVE R15, `(.L_x_731) ;  /* 0x000000000f087348 */ /* 0x000fea0003c00000 */
[----:B------:R0:W1:Y:S02]  /*2e800*/  SHFL.IDX P6, R14, R13, R12, R11 ;  /* 0x0000000c0d0e7389 */ /* 0x00006400000c000b */
[----:B01----:R-:W-:Y:S01]  /*2e810*/  ENDCOLLECTIVE ;  /* 0x000000000000791b */ /* 0x003fe20003800000 */
.L_x_731:
[----:B------:R-:W-:Y:S02]  /*2e820*/  IMAD.MOV.U32 R13, RZ, RZ, R54 ;  /* 0x000000ffff0d7224 */ /* 0x000fe400078e0036 */
[----:B------:R-:W-:Y:S02]  /*2e830*/  IMAD.MOV.U32 R12, RZ, RZ, R75 ;  /* 0x000000ffff0c7224 */ /* 0x000fe400078e004b */
[----:B------:R-:W-:-:S07]  /*2e840*/  IMAD.MOV.U32 R116, RZ, RZ, R14 ;  /* 0x000000ffff747224 */ /* 0x000fce00078e000e */
[----:B------:R-:W-:Y:S05]  /*2e850*/  WARPSYNC.COLLECTIVE R15, `(.L_x_732) ;  /* 0x000000000f087348 */ /* 0x000fea0003c00000 */
[----:B------:R0:W1:Y:S02]  /*2e860*/  SHFL.IDX P6, R14, R13, R12, R11 ;  /* 0x0000000c0d0e7389 */ /* 0x00006400000c000b */
[----:B01----:R-:W-:Y:S01]  /*2e870*/  ENDCOLLECTIVE ;  /* 0x000000000000791b */ /* 0x003fe20003800000 */
.L_x_732:
[----:B------:R-:W-:Y:S01]  /*2e880*/  IMAD.MOV.U32 R13, RZ, RZ, R29 ;  /* 0x000000ffff0d7224 */ /* 0x000fe200078e001d */
[----:B------:R-:W-:Y:S02]  /*2e890*/  SEL R29, R105, R141, P0 ;  /* 0x0000008d691d7207 */ /* 0x000fe40000000000 */
[----:B------:R-:W-:Y:S01]  /*2e8a0*/  SEL R105, R141, R105, P0 ;  /* 0x000000698d697207 */ /* 0x000fe20000000000 */
[----:B------:R-:W-:-:S07]  /*2e8b0*/  IMAD.MOV.U32 R54, RZ, RZ, R14 ;  /* 0x000000ffff367224 */ /* 0x000fce00078e000e */
[----:B------:R-:W-:Y:S05]  /*2e8c0*/  WARPSYNC.COLLECTIVE R15, `(.L_x_733) ;  /* 0x000000000f087348 */ /* 0x000fea0003c00000 */
[----:B------:R0:W1:Y:S02]  /*2e8d0*/  SHFL.IDX P6, R14, R13, R12, R11 ;  /* 0x0000000c0d0e7389 */ /* 0x00006400000c000b */
[----:B01----:R-:W-:Y:S01]  /*2e8e0*/  ENDCOLLECTIVE ;  /* 0x000000000000791b */ /* 0x003fe20003800000 */
.L_x_733:
[----:B------:R-:W-:Y:S02]  /*2e8f0*/  SEL R108, R109, R54, P0 ;  /* 0x000000366d6c7207 */ /* 0x000fe40000000000 */
[----:B------:R-:W-:Y:S01]  /*2e900*/  SEL R109, R54, R109, P0 ;  /* 0x0000006d366d7207 */ /* 0x000fe20000000000 */
[----:B------:R-:W-:Y:S02]  /*2e910*/  IMAD.MOV.U32 R13, RZ, RZ, R113 ;  /* 0x000000ffff0d7224 */ /* 0x000fe400078e0071 */
[----:B------:R-:W-:Y:S01]  /*2e920*/  IMAD.MOV.U32 R12, RZ, RZ, R36 ;  /* 0x000000ffff0c7224 */ /* 0x000fe200078e0024 */
[----:B------:R-:W-:-:S07]  /*2e930*/  MOV R111, R14 ;  /* 0x0000000e006f7202 */ /* 0x000fce0000000f00 */
[----:B------:R-:W-:Y:S05]  /*2e940*/  WARPSYNC.COLLECTIVE R15, `(.L_x_734) ;  /* 0x000000000f087348 */ /* 0x000fea0003c00000 */
[----:B------:R0:W1:Y:S02]  /*2e950*/  SHFL.IDX P6, R14, R13, R12, R11 ;  /* 0x0000000c0d0e7389 */ /* 0x00006400000c000b */
[----:B01----:R-:W-:Y:S01]  /*2e960*/  ENDCOLLECTIVE ;  /* 0x000000000000791b */ /* 0x003fe20003800000 */
.L_x_734:
[----:B------:R-:W-:Y:S01]  /*2e970*/  IMAD.MOV.U32 R13, RZ, RZ, R110 ;  /* 0x000000ffff0d7224 */ /* 0x000fe200078e006e */
[----:B------:R-:W-:Y:S02]  /*2e980*/  SEL R110, R116, R111, P0 ;  /* 0x0000006f746e7207 */ /* 0x000fe40000000000 */
[----:B------:R-:W-:Y:S01]  /*2e990*/  SEL R111, R111, R116, P0 ;  /* 0x000000746f6f7207 */ /* 0x000fe20000000000 */
[----:B------:R-:W-:-:S07]  /*2e9a0*/  IMAD.MOV.U32 R113, RZ, RZ, R14 ;  /* 0x000000ffff717224 */ /* 0x000fce00078e000e */
[----:B------:R-:W-:Y:S05]  /*2e9b0*/  WARPSYNC.COLLECTIVE R15, `(.L_x_735) ;  /* 0x000000000f087348 */ /* 0x000fea0003c00000 */
[----:B------:R0:W1:Y:S02]  /*2e9c0*/  SHFL.IDX P6, R14, R13, R12, R11 ;  /* 0x0000000c0d0e7389 */ /* 0x00006400000c000b */
[----:B01----:R-:W-:Y:S01]  /*2e9d0*/  ENDCOLLECTIVE ;  /* 0x000000000000791b */ /* 0x003fe20003800000 */
.L_x_735:
[----:B------:R-:W-:Y:S02]  /*2e9e0*/  IMAD.MOV.U32 R13, RZ, RZ, R65 ;  /* 0x000000ffff0d7224 */ /* 0x000fe400078e0041 */
[----:B------:R-:W-:Y:S02]  /*2e9f0*/  IMAD.MOV.U32 R12, RZ, RZ, R75 ;  /* 0x000000ffff0c7224 */ /* 0x000fe400078e004b */
[----:B------:R-:W-:-:S07]  /*2ea00*/  IMAD.MOV.U32 R115, RZ, RZ, R14 ;  /* 0x000000ffff737224 */ /* 0x000fce00078e000e */
[----:B------:R-:W-:Y:S05]  /*2ea10*/  WARPSYNC.COLLECTIVE R15, `(.L_x_736) ;  /* 0x000000000f087348 */ /* 0x000fea0003c00000 */
[----:B------:R0:W1:Y:S02]  /*2ea20*/  SHFL.IDX P6, R14, R13, R12, R11 ;  /* 0x0000000c0d0e7389 */ /* 0x00006400000c000b */
[----:B01----:R-:W-:Y:S01]  /*2ea30*/  ENDCOLLECTIVE ;  /* 0x000000000000791b */ /* 0x003fe20003800000 */
.L_x_736:
[----:B------:R-:W-:Y:S01]  /*2ea40*/  IMAD.MOV.U32 R13, RZ, RZ, R62 ;  /* 0x000000ffff0d7224 */ /* 0x000fe200078e003e */
[----:B------:R-:W-:-:S07]  /*2ea50*/  MOV R65, R14 ;  /* 0x0000000e00417202 */ /* 0x000fce0000000f00 */
[----:B------:R-:W-:Y:S05]  /*2ea60*/  WARPSYNC.COLLECTIVE R15, `(.L_x_737) ;  /* 0x000000000f087348 */ /* 0x000fea0003c00000 */
[----:B------:R0:W1:Y:S02]  /*2ea70*/  SHFL.IDX P6, R14, R13, R12, R11 ;  /* 0x0000000c0d0e7389 */ /* 0x00006400000c000b */
[----:B01----:R-:W-:Y:S01]  /*2ea80*/  ENDCOLLECTIVE ;  /* 0x000000000000791b */ /* 0x003fe20003800000 */
.L_x_737:
[----:B------:R-:W-:Y:S02]  /*2ea90*/  IMAD.MOV.U32 R13, RZ, RZ, R114 ;  /* 0x000000ffff0d7224 */ /* 0x000fe400078e0072 */
[----:B------:R-:W-:Y:S02]  /*2eaa0*/  IMAD.MOV.U32 R12, RZ, RZ, R36 ;  /* 0x000000ffff0c7224 */ /* 0x000fe400078e0024 */
[----:B------:R-:W-:-:S07]  /*2eab0*/  IMAD.MOV.U32 R62, RZ, RZ, R14 ;  /* 0x000000ffff3e7224 */ /* 0x000fce00078e000e */
[----:B------:R-:W-:Y:S05]  /*2eac0*/  WARPSYNC.COLLECTIVE R15, `(.L_x_738) ;  /* 0x000000000f087348 */ /* 0x000fea0003c00000 */
[----:B------:R0:W1:Y:S02]  /*2ead0*/  SHFL.IDX P6, R14, R13, R12, R11 ;  /* 0x0000000c0d0e7389 */ /* 0x00006400000c000b */
[----:B01----:R-:W-:Y:S01]  /*2eae0*/  ENDCOLLECTIVE ;  /* 0x000000000000791b */ /* 0x003fe20003800000 */
.L_x_738:
[----:B------:R-:W-:Y:S02]  /*2eaf0*/  SEL R114, R115, R62, P0 ;  /* 0x0000003e73727207 */ /* 0x000fe40000000000 */
[----:B------:R-:W-:Y:S01]  /*2eb00*/  SEL R115, R62, R115, P0 ;  /* 0x000000733e737207 */ /* 0x000fe20000000000 */
[----:B------:R-:W-:Y:S01]  /*2eb10*/  IMAD.MOV.U32 R13, RZ, RZ, R112 ;  /* 0x000000ffff0d7224 */ /* 0x000fe200078e0070 */
[----:B------:R-:W-:Y:S02]  /*2eb20*/  SEL R112, R113, R65, P0 ;  /* 0x0000004171707207 */ /* 0x000fe40000000000 */
[----:B------:R-:W-:Y:S01]  /*2eb30*/  SEL R113, R65, R113, P0 ;  /* 0x0000007141717207 */ /* 0x000fe20000000000 */
[----:B------:R-:W-:-:S07]  /*2eb40*/  IMAD.MOV.U32 R117, RZ, RZ, R14 ;  /* 0x000000ffff757224 */ /* 0x000fce00078e000e */
[----:B------:R-:W-:Y:S05]  /*2eb50*/  WARPSYNC.COLLECTIVE R15, `(.L_x_739) ;  /* 0x000000000f087348 */ /* 0x000fea0003c00000 */
[----:B------:R0:W1:Y:S02]  /*2eb60*/  SHFL.IDX P6, R14, R13, R12, R11 ;  /* 0x0000000c0d0e7389 */ /* 0x00006400000c000b */
[----:B01----:R-:W-:Y:S01]  /*2eb70*/  ENDCOLLECTIVE ;  /* 0x000000000000791b */ /* 0x003fe20003800000 */
.L_x_739:
[----:B------:R-:W-:Y:S01]  /*2eb80*/  MOV R13, R78 ;  /* 0x0000004e000d7202 */ /* 0x000fe20000000f00 */
[----:B------:R-:W-:Y:S02]  /*2eb90*/  IMAD.MOV.U32 R12, RZ, RZ, R75 ;  /* 0x000000ffff0c7224 */ /* 0x000fe400078e004b */
[----:B------:R-:W-:-:S07]  /*2eba0*/  IMAD.MOV.U32 R119, RZ, RZ, R14 ;  /* 0x000000ffff777224 */ /* 0x000fce00078e000e */
[----:B------:R-:W-:Y:S05]  /*2ebb0*/  WARPSYNC.COLLECTIVE R15, `(.L_x_740) ;  /* 0x000000000f087348 */ /* 0x000fea0003c00000 */
[----:B------:R0:W1:Y:S02]  /*2ebc0*/  SHFL.IDX P6, R14, R13, R12, R11 ;  /* 0x0000000c0d0e7389 */ /* 0x00006400000c000b */
[----:B01----:R-:W-:Y:S01]  /*2ebd0*/  ENDCOLLECTIVE ;  /* 0x000000000000791b */ /* 0x003fe20003800000 */
.L_x_740:
[----:B------:R-:W-:Y:S02]  /*2ebe0*/  IMAD.MOV.U32 R13, RZ, RZ, R67 ;  /* 0x000000ffff0d7224 */ /* 0x000fe400078e0043 */
[----:B------:R-:W-:-:S07]  /*2ebf0*/  IMAD.MOV.U32 R78, RZ, RZ, R14 ;  /* 0x000000ffff4e7224 */ /* 0x000fce00078e000e */
[----:B------:R-:W-:Y:S05]  /*2ec00*/  WARPSYNC.COLLECTIVE R15, `(.L_x_741) ;  /* 0x000000000f087348 */ /* 0x000fea0003c00000 */
[----:B------:R0:W1:Y:S02]  /*2ec10*/  SHFL.IDX P6, R14, R13, R12, R11 ;  /* 0x0000000c0d0e7389 */ /* 0x00006400000c000b */
[----:B01----:R-:W-:Y:S01]  /*2ec20*/  ENDCOLLECTIVE ;  /* 0x000000000000791b */ /* 0x003fe20003800000 */
.L_x_741:
[----:B------:R-:W-:Y:S02]  /*2ec30*/  SEL R116, R117, R78, P0 ;  /* 0x0000004e75747207 */ /* 0x000fe40000000000 */
[----:B------:R-:W-:Y:S01]  /*2ec40*/  SEL R117, R78, R117, P0 ;  /* 0x000000754e757207 */ /* 0x000fe20000000000 */
[----:B------:R-:W-:Y:S02]  /*2ec50*/  IMAD.MOV.U32 R13, RZ, RZ, R44 ;  /* 0x000000ffff0d7224 */ /* 0x000fe400078e002c */
[----:B------:R-:W-:-:S05]  /*2ec60*/  IMAD.MOV.U32 R12, RZ, RZ, R14 ;  /* 0x000000ffff0c7224 */ /* 0x000fca00078e000e */
[----:B------:R-:W-:Y:S02]  /*2ec70*/  SEL R118, R119, R12, P0 ;  /* 0x0000000c77767207 */ /* 0x000fe40000000000 */
[----:B------:R-:W-:Y:S01]  /*2ec80*/  SEL R119, R12, R119, P0 ;  /* 0x000000770c777207 */ /* 0x000fe20000000000 */
[----:B------:R-:W-:-:S07]  /*2ec90*/  IMAD.MOV.U32 R12, RZ, RZ, R36 ;  /* 0x000000ffff0c7224 */ /* 0x000fce00078e0024 */
[----:B------:R-:W-:Y:S05]  /*2eca0*/  WARPSYNC.COLLECTIVE R15, `(.L_x_742) ;  /* 0x000000000f087348 */ /* 0x000fea0003c00000 */
[----:B------:R0:W1:Y:S02]  /*2ecb0*/  SHFL.IDX P6, R14, R13, R12, R11 ;  /* 0x0000000c0d0e7389 */ /* 0x00006400000c000b */
[----:B01----:R-:W-:Y:S01]  /*2ecc0*/  ENDCOLLECTIVE ;  /* 0x000000000000791b */ /* 0x003fe20003800000 */
.L_x_742:
[----:B------:R-:W-:Y:S01]  /*2ecd0*/  MOV R13, R33 ;  /* 0x00000021000d7202 */ /* 0x000fe20000000f00 */
[----:B------:R-:W-:-:S07]  /*2ece0*/  IMAD.MOV.U32 R130, RZ, RZ, R14 ;  /* 0x000000ffff827224 */ /* 0x000fce00078e000e */
[----:B------:R-:W-:Y:S05]  /*2ecf0*/  WARPSYNC.COLLECTIVE R15, `(.L_x_743) ;  /* 0x000000000f087348 */ /* 0x000fea0003c00000 */
[----:B------:R0:W1:Y:S02]  /*2ed00*/  SHFL.IDX P6, R14, R13, R12, R11 ;  /* 0x0000000c0d0e7389 */ /* 0x00006400000c000b */
[----:B01----:R-:W-:Y:S01]  /*2ed10*/  ENDCOLLECTIVE ;  /* 0x000000000000791b */ /* 0x003fe20003800000 */
.L_x_743:
[----:B------:R-:W-:Y:S02]  /*2ed20*/  IMAD.MOV.U32 R13, RZ, RZ, R31 ;  /* 0x000000ffff0d7224 */ /* 0x000fe400078e001f */
[----:B------:R-:W-:Y:S02]  /*2ed30*/  IMAD.MOV.U32 R12, RZ, RZ, R75 ;  /* 0x000000ffff0c7224 */ /* 0x000fe400078e004b */
[----:B------:R-:W-:-:S07]  /*2ed40*/  IMAD.MOV.U32 R33, RZ, RZ, R14 ;  /* 0x000000ffff217224 */ /* 0x000fce00078e000e */
[----:B------:R-:W-:Y:S05]  /*2ed50*/  WARPSYNC.COLLECTIVE R15, `(.L_x_744) ;  /* 0x000000000f087348 */ /* 0x000fea0003c00000 */
[----:B------:R0:W1:Y:S02]  /*2ed60*/  SHFL.IDX P6, R14, R13, R12, R11 ;  /* 0x0000000c0d0e7389 */ /* 0x00006400000c000b */
[----:B01----:R-:W-:Y:S01]  /*2ed70*/  ENDCOLLECTIVE ;  /* 0x000000000000791b */ /* 0x003fe20003800000 */
.L_x_744:
[----:B------:R-:W-:Y:S02]  /*2ed80*/  IMAD.MOV.U32 R13, RZ, RZ, R30 ;  /* 0x000000ffff0d7224 */ /* 0x000fe400078e001e */
[----:B------:R-:W-:-:S07]  /*2ed90*/  IMAD.MOV.U32 R31, RZ, RZ, R14 ;  /* 0x000000ffff1f7224 */ /* 0x000fce00078e000e */
[----:B------:R-:W-:Y:S05]  /*2eda0*/  WARPSYNC.COLLECTIVE R15, `(.L_x_745) ;  /* 0x000000000f087348 */ /* 0x000fea0003c00000 */
[----:B------:R0:W1:Y:S02]  /*2edb0*/  SHFL.IDX P6, R14, R13, R12, R11 ;  /* 0x0000000c0d0e7389 */ /* 0x00006400000c000b */
[----:B01----:R-:W-:Y:S01]  /*2edc0*/  ENDCOLLECTIVE ;  /* 0x000000000000791b */ /* 0x003fe20003800000 */
.L_x_745:
[----:B------:R-:W-:Y:S02]  /*2edd0*/  SEL R30, R130, R31, P0 ;  /* 0x0000001f821e7207 */ /* 0x000fe40000000000 */
[----:B------:R-:W-:Y:S01]  /*2ede0*/  SEL R31, R31, R130, P0 ;  /* 0x000000821f1f7207 */ /* 0x000fe20000000000 */
[----:B------:R-:W-:Y:S01]  /*2edf0*/  IMAD.MOV.U32 R13, RZ, RZ, R81 ;  /* 0x000000ffff0d7224 */ /* 0x000fe200078e0051 */
[----:B------:R-:W-:Y:S01]  /*2ee00*/  MOV R12, R36 ;  /* 0x00000024000c7202 */ /* 0x000fe20000000f00 */
[----:B------:R-:W-:-:S07]  /*2ee10*/  IMAD.MOV.U32 R67, RZ, RZ, R14 ;  /* 0x000000ffff437224 */ /* 0x000fce00078e000e */
[----:B------:R-:W-:Y:S05]  /*2ee20*/  WARPSYNC.COLLECTIVE R15, `(.L_x_746) ;  /* 0x000000000f087348 */ /* 0x000fea0003c00000 */
[----:B------:R0:W1:Y:S02]  /*2ee30*/  SHFL.IDX P6, R14, R13, R12, R11 ;  /* 0x0000000c0d0e7389 */ /* 0x00006400000c000b */
[----:B01----:R-:W-:Y:S01]  /*2ee40*/  ENDCOLLECTIVE ;  /* 0x000000000000791b */ /* 0x003fe20003800000 */
.L_x_746:
[----:B------:R-:W-:Y:S02]  /*2ee50*/  IMAD.MOV.U32 R13, RZ, RZ, R70 ;  /* 0x000000ffff0d7224 */ /* 0x000fe400078e0046 */
[----:B------:R-:W-:-:S07]  /*2ee60*/  IMAD.MOV.U32 R125, RZ, RZ, R14 ;  /* 0x000000ffff7d7224 */ /* 0x000fce00078e000e */
[----:B------:R-:W-:Y:S05]  /*2ee70*/  WARPSYNC.COLLECTIVE R15, `(.L_x_747) ;  /* 0x000000000f087348 */ /* 0x000fea0003c00000 */
[----:B------:R0:W1:Y:S02]  /*2ee80*/  SHFL.IDX P6, R14, R13, R12, R11 ;  /* 0x0000000c0d0e7389 */ /* 0x00006400000c000b */
[----:B01----:R-:W-:Y:S01]  /*2ee90*/  ENDCOLLECTIVE ;  /* 0x000000000000791b */ /* 0x003fe20003800000 */
.L_x_747:
[----:B------:R-:W-:Y:S02]  /*2eea0*/  IMAD.MOV.U32 R13, RZ, RZ, R34 ;  /* 0x000000ffff0d7224 */ /* 0x000fe400078e0022 */
[----:B------:R-:W-:Y:S02]  /*2eeb0*/  IMAD.MOV.U32 R12, RZ, RZ, R75 ;  /* 0x000000ffff0c7224 */ /* 0x000fe400078e004b */
[----:B------:R-:W-:-:S07]  /*2eec0*/  IMAD.MOV.U32 R127, RZ, RZ, R14 ;  /* 0x000000ffff7f7224 */ /* 0x000fce00078e000e */
[----:B------:R-:W-:Y:S05]  /*2eed0*/  WARPSYNC.COLLECTIVE R15, `(.L_x_748) ;  /* 0x000000000f087348 */ /* 0x000fea0003c00000 */
[----:B------:R0:W1:Y:S02]  /*2eee0*/  SHFL.IDX P6, R14, R13, R12, R11 ;  /* 0x0000000c0d0e7389 */ /* 0x00006400000c000b */
[----:B01----:R-:W-:Y:S01]  /*2eef0*/  ENDCOLLECTIVE ;  /* 0x000000000000791b */ /* 0x003fe20003800000 */
.L_x_748:
[----:B------:R-:W-:Y:S01]  /*2ef00*/  IMAD.MOV.U32 R13, RZ, RZ, R32 ;  /* 0x000000ffff0d7224 */ /* 0x000fe200078e0020 */
[----:B------:R-:W-:Y:S02]  /*2ef10*/  SEL R32, R33, R67, P0 ;  /* 0x0000004321207207 */ /* 0x000fe40000000000 */
[----:B------:R-:W-:Y:S01]  /*2ef20*/  SEL R33, R67, R33, P0 ;  /* 0x0000002143217207 */ /* 0x000fe20000000000 */
[----:B------:R-:W-:-:S07]  /*2ef30*/  IMAD.MOV.U32 R143, RZ, RZ, R14 ;  /* 0x000000ffff8f7224 */ /* 0x000fce00078e000e */
[----:B------:R-:W-:Y:S05]  /*2ef40*/  WARPSYNC.COLLECTIVE R15, `(.L_x_749) ;  /* 0x000000000f087348 */ /* 0x000fea0003c00000 */
[----:B------:R0:W1:Y:S02]  /*2ef50*/  SHFL.IDX P6, R14, R13, R12, R11 ;  /* 0x0000000c0d0e7389 */ /* 0x00006400000c000b */
[----:B01----:R-:W-:Y:S01]  /*2ef60*/  ENDCOLLECTIVE ;  /* 0x000000000000791b */ /* 0x003fe20003800000 */
.L_x_749:
[----:B------:R-:W-:Y:S01]  /*2ef70*/  SEL R34, R125, R143, P0 ;  /* 0x0000008f7d227207 */ /* 0x000fe20000000000 */
[----:B------:R-:W-:Y:S02]  /*2ef80*/  IMAD.MOV.U32 R13, RZ, RZ, R83 ;  /* 0x000000ffff0d7224 */ /* 0x000fe400078e0053 */
[----:B------:R-:W-:Y:S01]  /*2ef90*/  IMAD.MOV.U32 R12, RZ, RZ, R36 ;  /* 0x000000ffff0c7224 */ /* 0x000fe200078e0024 */
[----:B------:R-:W-:-:S07]  /*2efa0*/  MOV R144, R14 ;  /* 0x0000000e00907202 */ /* 0x000fce0000000f00 */
[----:B------:R-:W-:Y:S05]  /*2efb0*/  WARPSYNC.COLLECTIVE R15, `(.L_x_750) ;  /* 0x000000000f087348 */ /* 0x000fea0003c00000 */
[----:B------:R0:W1:Y:S02]  /*2efc0*/  SHFL.IDX P6, R14, R13, R12, R11 ;  /* 0x0000000c0d0e7389 */ /* 0x00006400000c000b */
[----:B01----:R-:W-:Y:S01]  /*2efd0*/  ENDCOLLECTIVE ;  /* 0x000000000000791b */ /* 0x003fe20003800000 */
.L_x_750:
[----:B------:R-:W-:Y:S02]  /*2efe0*/  IMAD.MOV.U32 R13, RZ, RZ, R80 ;  /* 0x000000ffff0d7224 */ /* 0x000fe400078e0050 */
[----:B------:R-:W-:-:S07]  /*2eff0*/  IMAD.MOV.U32 R83, RZ, RZ, R14 ;  /* 0x000000ffff537224 */ /* 0x000fce00078e000e */
[----:B------:R-:W-:Y:S05]  /*2f000*/  WARPSYNC.COLLECTIVE R15, `(.L_x_751) ;  /* 0x000000000f087348 */ /* 0x000fea0003c00000 */
[----:B------:R0:W1:Y:S02]  /*2f010*/  SHFL.IDX P6, R14, R13, R12, R11 ;  /* 0x0000000c0d0e7389 */ /* 0x00006400000c000b */
[----:B01----:R-:W-:Y:S01]  /*2f020*/  ENDCOLLECTIVE ;  /* 0x000000000000791b */ /* 0x003fe20003800000 */
.L_x_751:
[----:B------:R-:W-:Y:S02]  /*2f030*/  IMAD.MOV.U32 R13, RZ, RZ, R48 ;  /* 0x000000ffff0d7224 */ /* 0x000fe400078e0030 */
[----:B------:R-:W-:Y:S02]  /*2f040*/  IMAD.MOV.U32 R12, RZ, RZ, R75 ;  /* 0x000000ffff0c7224 */ /* 0x000fe400078e004b */
[----:B------:R-:W-:-:S07]  /*2f050*/  IMAD.MOV.U32 R123, RZ, RZ, R14 ;  /* 0x000000ffff7b7224 */ /* 0x000fce00078e000e */
[----:B------:R-:W-:Y:S05]  /*2f060*/  WARPSYNC.COLLECTIVE R15, `(.L_x_752) ;  /* 0x000000000f087348 */ /* 0x000fea0003c00000 */
[----:B------:R0:W1:Y:S02]  /*2f070*/  SHFL.IDX P6, R14, R13, R12, R11 ;  /* 0x0000000c0d0e7389 */ /* 0x00006400000c000b */
[----:B01----:R-:W-:Y:S01]  /*2f080*/  ENDCOLLECTIVE ;  /* 0x000000000000791b */ /* 0x003fe20003800000 */
.L_x_752:
[----:B------:R-:W-:Y:S01]  /*2f090*/  IMAD.MOV.U32 R13, RZ, RZ, R35 ;  /* 0x000000ffff0d7224 */ /* 0x000fe200078e0023 */
[----:B------:R-:W-:Y:S02]  /*2f0a0*/  SEL R35, R143, R125, P0 ;  /* 0x0000007d8f237207 */ /* 0x000fe40000000000 */
[----:B------:R-:W-:-:S07]  /*2f0b0*/  MOV R48, R14 ;  /* 0x0000000e00307202 */ /* 0x000fce0000000f00 */
[----:B------:R-:W-:Y:S05]  /*2f0c0*/  WARPSYNC.COLLECTIVE R15, `(.L_x_753) ;  /* 0x000000000f087348 */ /* 0x000fea0003c00000 */
[----:B------:R0:W1:Y:S02]  /*2f0d0*/  SHFL.IDX P6, R14, R13, R12, R11 ;  /* 0x0000000c0d0e7389 */ /* 0x00006400000c000b */
[----:B01----:R-:W-:Y:S01]  /*2f0e0*/  ENDCOLLECTIVE ;  /* 0x000000000000791b */ /* 0x003fe20003800000 */
.L_x_753:
[----:B------:R-:W-:Y:S01]  /*2f0f0*/  SEL R54, R83, R48, P0 ;  /* 0x0000003053367207 */ /* 0x000fe20000000000 */
[----:B------:R-:W-:Y:S02]  /*2f100*/  IMAD.MOV.U32 R13, RZ, RZ, R93 ;  /* 0x000000ffff0d7224 */ /* 0x000fe400078e005d */
[----:B------:R-:W-:Y:S02]  /*2f110*/  IMAD.MOV.U32 R12, RZ, RZ, R36 ;  /* 0x000000ffff0c7224 */ /* 0x000fe400078e0024 */
[----:B------:R-:W-:-:S07]  /*2f120*/  IMAD.MOV.U32 R145, RZ, RZ, R14 ;  /* 0x000000ffff917224 */ /* 0x000fce00078e000e */
[----:B------:R-:W-:Y:S05]  /*2f130*/  WARPSYNC.COLLECTIVE R15, `(.L_x_754) ;  /* 0x000000000f087348 */ /* 0x000fea0003c00000 */
[----:B------:R0:W1:Y:S02]  /*2f140*/  SHFL.IDX P6, R14, R13, R12, R11 ;  /* 0x0000000c0d0e7389 */ /* 0x00006400000c000b */
[----:B01----:R-:W-:Y:S01]  /*2f150*/  ENDCOLLECTIVE ;  /* 0x000000000000791b */ /* 0x003fe20003800000 */
.L_x_754:
[----:B------:R-:W-:Y:S01]  /*2f160*/  SEL R65, R145, R123, P0 ;  /* 0x0000007b91417207 */ /* 0x000fe20000000000 */
[----:B------:R-:W-:Y:S02]  /*2f170*/  IMAD.MOV.U32 R13, RZ, RZ, R82 ;  /* 0x000000ffff0d7224 */ /* 0x000fe400078e0052 */
[----:B------:R-:W-:-:S07]  /*2f180*/  IMAD.MOV.U32 R93, RZ, RZ, R14 ;  /* 0x000000ffff5d7224 */ /* 0x000fce00078e000e */
[----:B------:R-:W-:Y:S05]  /*2f190*/  WARPSYNC.COLLECTIVE R15, `(.L_x_755) ;  /* 0x000000000f087348 */ /* 0x000fea0003c00000 */
[----:B------:R0:W1:Y:S02]  /*2f1a0*/  SHFL.IDX P6, R14, R13, R12, R11 ;  /* 0x0000000c0d0e7389 */ /* 0x00006400000c000b */
[----:B01----:R-:W-:Y:S01]  /*2f1b0*/  ENDCOLLECTIVE ;  /* 0x000000000000791b */ /* 0x003fe20003800000 */
.L_x_755:
[----:B------:R-:W-:Y:S01]  /*2f1c0*/  MOV R13, R53 ;  /* 0x00000035000d7202 */ /* 0x000fe20000000f00 */
[----:B------:R-:W-:Y:S01]  /*2f1d0*/  IMAD.MOV.U32 R12, RZ, RZ, R75 ;  /* 0x000000ffff0c7224 */ /* 0x000fe200078e004b */
[----:B------:R-:W-:Y:S01]  /*2f1e0*/  SEL R53, R144, R127, P0 ;  /* 0x0000007f90357207 */ /* 0x000fe20000000000 */
[----:B------:R-:W-:-:S07]  /*2f1f0*/  IMAD.MOV.U32 R81, RZ, RZ, R14 ;  /* 0x000000ffff517224 */ /* 0x000fce00078e000e */
[----:B------:R-:W-:Y:S05]  /*2f200*/  WARPSYNC.COLLECTIVE R15, `(.L_x_756) ;  /* 0x000000000f087348 */ /* 0x000fea0003c00000 */
[----:B------:R0:W1:Y:S02]  /*2f210*/  SHFL.IDX P6, R14, R13, R12, R11 ;  /* 0x0000000c0d0e7389 */ /* 0x00006400000c000b */
[----:B01----:R-:W-:Y:S01]  /*2f220*/  ENDCOLLECTIVE ;  /* 0x000000000000791b */ /* 0x003fe20003800000 */
.L_x_756:
[----:B------:R-:W-:Y:S02]  /*2f230*/  IMAD.MOV.U32 R13, RZ, RZ, R49 ;  /* 0x000000ffff0d7224 */ /* 0x000fe400078e0031 */
[----:B------:R-:W-:-:S07]  /*2f240*/  IMAD.MOV.U32 R146, RZ, RZ, R14 ;  /* 0x000000ffff927224 */ /* 0x000fce00078e000e */
[----:B------:R-:W-:Y:S05]  /*2f250*/  WARPSYNC.COLLECTIVE R15, `(.L_x_757) ;  /* 0x000000000f087348 */ /* 0x000fea0003c00000 */
[----:B------:R0:W1:Y:S02]  /*2f260*/  SHFL.IDX P6, R14, R13, R12, R11 ;  /* 0x0000000c0d0e7389 */ /* 0x00006400000c000b */
[----:B01----:R-:W-:Y:S01]  /*2f270*/  ENDCOLLECTIVE ;  /* 0x000000000000791b */ /* 0x003fe20003800000 */
.L_x_757:
        /* <DEDUP_REMOVED lines=8> */
.L_x_758:
[----:B------:R-:W-:Y:S02]  /*2f300*/  SEL R68, R81, R49, P0 ;  /* 0x0000003151447207 */ /* 0x000fe40000000000 */
[----:B------:R-:W-:Y:S01]  /*2f310*/  MOV R13, R92 ;  /* 0x0000005c000d7202 */ /* 0x000fe20000000f00 */
[----:B------:R-:W-:-:S07]  /*2f320*/  IMAD.MOV.U32 R124, RZ, RZ, R14 ;  /* 0x000000ffff7c7224 */ /* 0x000fce00078e000e */
[----:B------:R-:W-:Y:S05]  /*2f330*/  WARPSYNC.COLLECTIVE R15, `(.L_x_759) ;  /* 0x000000000f087348 */ /* 0x000fea0003c00000 */
[----:B------:R0:W1:Y:S02]  /*2f340*/  SHFL.IDX P6, R14, R13, R12, R11 ;  /* 0x0000000c0d0e7389 */ /* 0x00006400000c000b */
[----:B01----:R-:W-:Y:S01]  /*2f350*/  ENDCOLLECTIVE ;  /* 0x000000000000791b */ /* 0x003fe20003800000 */
.L_x_759:
[----:B------:R-:W-:Y:S01]  /*2f360*/  IMAD.MOV.U32 R13, RZ, RZ, R64 ;  /* 0x000000ffff0d7224 */ /* 0x000fe200078e0040 */
[----:B------:R-:W-:Y:S01]  /*2f370*/  SEL R64, R123, R145, P0 ;  /* 0x000000917b407207 */ /* 0x000fe20000000000 */
[----:B------:R-:W-:Y:S02]  /*2f380*/  IMAD.MOV.U32 R12, RZ, RZ, R75 ;  /* 0x000000ffff0c7224 */ /* 0x000fe400078e004b */
[----:B------:R-:W-:-:S07]  /*2f390*/  IMAD.MOV.U32 R126, RZ, RZ, R14 ;  /* 0x000000ffff7e7224 */ /* 0x000fce00078e000e */
[----:B------:R-:W-:Y:S05]  /*2f3a0*/  WARPSYNC.COLLECTIVE R15, `(.L_x_760) ;  /* 0x000000000f087348 */ /* 0x000fea0003c00000 */
[----:B------:R0:W1:Y:S02]  /*2f3b0*/  SHFL.IDX P6, R14, R13, R12, R11 ;  /* 0x0000000c0d0e7389 */ /* 0x00006400000c000b */
[----:B01----:R-:W-:Y:S01]  /*2f3c0*/  ENDCOLLECTIVE ;  /* 0x000000000000791b */ /* 0x003fe20003800000 */
.L_x_760:
[----:B------:R-:W-:Y:S01]  /*2f3d0*/  IMAD.MOV.U32 R13, RZ, RZ, R55 ;  /* 0x000000ffff0d7224 */ /* 0x000fe200078e0037 */
[----:B------:R-:W-:Y:S01]  /*2f3e0*/  SEL R55, R48, R83, P0 ;  /* 0x0000005330377207 */ /* 0x000fe20000000000 */
[----:B------:R-:W-:-:S07]  /*2f3f0*/  IMAD.MOV.U32 R92, RZ, RZ, R14 ;  /* 0x000000ffff5c7224 */ /* 0x000fce00078e000e */
[----:B------:R-:W-:Y:S05]  /*2f400*/  WARPSYNC.COLLECTIVE R15, `(.L_x_761) ;  /* 0x000000000f087348 */ /* 0x000fea0003c00000 */
[----:B------:R0:W1:Y:S02]  /*2f410*/  SHFL.IDX P6, R14, R13, R12, R11 ;  /* 0x0000000c0d0e7389 */ /* 0x00006400000c000b */
[----:B01----:R-:W-:Y:S01]  /*2f420*/  ENDCOLLECTIVE ;  /* 0x000000000000791b */ /* 0x003fe20003800000 */
.L_x_761:
[----:B------:R-:W-:Y:S02]  /*2f430*/  SEL R123, R124, R92, P0 ;  /* 0x0000005c7c7b7207 */ /* 0x000fe40000000000 */
[----:B------:R-:W-:Y:S01]  /*2f440*/  SEL R124, R92, R124, P0 ;  /* 0x0000007c5c7c7207 */ /* 0x000fe20000000000 */
[----:B------:R-:W-:Y:S01]  /*2f450*/  IMAD.MOV.U32 R13, RZ, RZ, R122 ;  /* 0x000000ffff0d7224 */ /* 0x000fe200078e007a */
[----:B------:R-:W-:Y:S02]  /*2f460*/  MOV R12, R36 ;  /* 0x00000024000c7202 */ /* 0x000fe40000000f00 */
[----:B------:R-:W-:Y:S01]  /*2f470*/  SEL R122, R49, R81, P0 ;  /* 0x00000051317a7207 */ /* 0x000fe20000000000 */
[----:B------:R-:W-:-:S07]  /*2f480*/  IMAD.MOV.U32 R95, RZ, RZ, R14 ;  /* 0x000000ffff5f7224 */ /* 0x000fce00078e000e */
[----:B------:R-:W-:Y:S05]  /*2f490*/  WARPSYNC.COLLECTIVE R15, `(.L_x_762) ;  /* 0x000000000f087348 */ /* 0x000fea0003c00000 */
[----:B------:R0:W1:Y:S02]  /*2f4a0*/  SHFL.IDX P6, R14, R13, R12, R11 ;  /* 0x0000000c0d0e7389 */ /* 0x00006400000c000b */
[----:B01----:R-:W-:Y:S01]  /*2f4b0*/  ENDCOLLECTIVE ;  /* 0x000000000000791b */ /* 0x003fe20003800000 */
.L_x_762:
[----:B------:R-:W-:Y:S02]  /*2f4c0*/  SEL R125, R126, R95, P0 ;  /* 0x0000005f7e7d7207 */ /* 0x000fe40000000000 */
[----:B------:R-:W-:Y:S01]  /*2f4d0*/  SEL R126, R95, R126, P0 ;  /* 0x0000007e5f7e7207 */ /* 0x000fe20000000000 */
[----:B------:R-:W-:Y:S02]  /*2f4e0*/  IMAD.MOV.U32 R13, RZ, RZ, R94 ;  /* 0x000000ffff0d7224 */ /* 0x000fe400078e005e */
[----:B------:R-:W-:-:S07]  /*2f4f0*/  IMAD.MOV.U32 R128, RZ, RZ, R14 ;  /* 0x000000ffff807224 */ /* 0x000fce00078e000e */
[----:B------:R-:W-:Y:S05]  /*2f500*/  WARPSYNC.COLLECTIVE R15, `(.L_x_763) ;  /* 0x000000000f087348 */ /* 0x000fea0003c00000 */
[----:B------:R0:W1:Y:S02]  /*2f510*/  SHFL.IDX P6, R14, R13, R12, R11 ;  /* 0x0000000c0d0e7389 */ /* 0x00006400000c000b */
[----:B01----:R-:W-:Y:S01]  /*2f520*/  ENDCOLLECTIVE ;  /* 0x000000000000791b */ /* 0x003fe20003800000 */
.L_x_763:
[----:B------:R-:W-:Y:S02]  /*2f530*/  IMAD.MOV.U32 R13, RZ, RZ, R69 ;  /* 0x000000ffff0d7224 */ /* 0x000fe400078e0045 */
[----:B------:R-:W-:Y:S02]  /*2f540*/  IMAD.MOV.U32 R12, RZ, RZ, R75 ;  /* 0x000000ffff0c7224 */ /* 0x000fe400078e004b */
[----:B------:R-:W-:-:S07]  /*2f550*/  IMAD.MOV.U32 R70, RZ, RZ, R14 ;  /* 0x000000ffff467224 */ /* 0x000fce00078e000e */
[----:B------:R-:W-:Y:S05]  /*2f560*/  WARPSYNC.COLLECTIVE R15, `(.L_x_764) ;  /* 0x000000000f087348 */ /* 0x000fea0003c00000 */
[----:B------:R0:W1:Y:S02]  /*2f570*/  SHFL.IDX P6, R14, R13, R12, R11 ;  /* 0x0000000c0d0e7389 */ /* 0x00006400000c000b */
[----:B01----:R-:W-:Y:S01]  /*2f580*/  ENDCOLLECTIVE ;  /* 0x000000000000791b */ /* 0x003fe20003800000 */
.L_x_764:
[----:B------:R-:W-:Y:S01]  /*2f590*/  IMAD.MOV.U32 R13, RZ, RZ, R52 ;  /* 0x000000ffff0d7224 */ /* 0x000fe200078e0034 */
[----:B------:R-:W-:Y:S01]  /*2f5a0*/  SEL R52, R127, R144, P0 ;  /* 0x000000907f347207 */ /* 0x000fe20000000000 */
[----:B------:R-:W-:-:S07]  /*2f5b0*/  IMAD.MOV.U32 R94, RZ, RZ, R14 ;  /* 0x000000ffff5e7224 */ /* 0x000fce00078e000e */
[----:B------:R-:W-:Y:S05]  /*2f5c0*/  WARPSYNC.COLLECTIVE R15, `(.L_x_765) ;  /* 0x000000000f087348 */ /* 0x000fea0003c00000 */
[----:B------:R0:W1:Y:S02]  /*2f5d0*/  SHFL.IDX P6, R14, R13, R12, R11 ;  /* 0x0000000c0d0e7389 */ /* 0x00006400000c000b */
[----:B01----:R-:W-:Y:S01]  /*2f5e0*/  ENDCOLLECTIVE ;  /* 0x000000000000791b */ /* 0x003fe20003800000 */
.L_x_765:
        /* <DEDUP_REMOVED lines=8> */
.L_x_766:
[----:B------:R-:W-:Y:S02]  /*2f670*/  SEL R69, R70, R147, P0 ;  /* 0x0000009346457207 */ /* 0x000fe40000000000 */
[----:B------:R-:W-:Y:S01]  /*2f680*/  SEL R70, R147, R70, P0 ;  /* 0x0000004693467207 */ /* 0x000fe20000000000 */
[----:B------:R-:W-:Y:S02]  /*2f690*/  IMAD.MOV.U32 R13, RZ, RZ, R45 ;  /* 0x000000ffff0d7224 */ /* 0x000fe400078e002d */
[----:B------:R-:W-:-:S07]  /*2f6a0*/  IMAD.MOV.U32 R50, RZ, RZ, R14 ;  /* 0x000000ffff327224 */ /* 0x000fce00078e000e */
[----:B------:R-:W-:Y:S05]  /*2f6b0*/  WARPSYNC.COLLECTIVE R15, `(.L_x_767) ;  /* 0x000000000f087348 */ /* 0x000fea0003c00000 */
[----:B------:R0:W1:Y:S02]  /*2f6c0*/  SHFL.IDX P6, R14, R13, R12, R11 ;  /* 0x0000000c0d0e7389 */ /* 0x00006400000c000b */
[----:B01----:R-:W-:Y:S01]  /*2f6d0*/  ENDCOLLECTIVE ;  /* 0x000000000000791b */ /* 0x003fe20003800000 */
.L_x_767:
[----:B------:R-:W-:Y:S02]  /*2f6e0*/  IMAD.MOV.U32 R13, RZ, RZ, R40 ;  /* 0x000000ffff0d7224 */ /* 0x000fe400078e0028 */
[----:B------:R-:W-:Y:S02]  /*2f6f0*/  IMAD.MOV.U32 R12, RZ, RZ, R75 ;  /* 0x000000ffff0c7224 */ /* 0x000fe400078e004b */
[----:B------:R-:W-:-:S07]  /*2f700*/  IMAD.MOV.U32 R45, RZ, RZ, R14 ;  /* 0x000000ffff2d7224 */ /* 0x000fce00078e000e */
[----:B------:R-:W-:Y:S05]  /*2f710*/  WARPSYNC.COLLECTIVE R15, `(.L_x_768) ;  /* 0x000000000f087348 */ /* 0x000fea0003c00000 */
[----:B------:R0:W1:Y:S02]  /*2f720*/  SHFL.IDX P6, R14, R13, R12, R11 ;  /* 0x0000000c0d0e7389 */ /* 0x00006400000c000b */
[----:B01----:R-:W-:Y:S01]  /*2f730*/  ENDCOLLECTIVE ;  /* 0x000000000000791b */ /* 0x003fe20003800000 */
.L_x_768:
[----:B------:R-:W-:Y:S01]  /*2f740*/  IMAD.MOV.U32 R13, RZ, RZ, R39 ;  /* 0x000000ffff0d7224 */ /* 0x000fe200078e0027 */
[----:B------:R-:W-:-:S07]  /*2f750*/  MOV R40, R14 ;  /* 0x0000000e00287202 */ /* 0x000fce0000000f00 */
[----:B------:R-:W-:Y:S05]  /*2f760*/  WARPSYNC.COLLECTIVE R15, `(.L_x_769) ;  /* 0x000000000f087348 */ /* 0x000fea0003c00000 */
[----:B------:R0:W1:Y:S02]  /*2f770*/  SHFL.IDX P6, R14, R13, R12, R11 ;  /* 0x0000000c0d0e7389 */ /* 0x00006400000c000b */
[----:B01----:R-:W-:Y:S01]  /*2f780*/  ENDCOLLECTIVE ;  /* 0x000000000000791b */ /* 0x003fe20003800000 */
.L_x_769:
[----:B------:R-:W-:Y:S02]  /*2f790*/  IMAD.MOV.U32 R13, RZ, RZ, R51 ;  /* 0x000000ffff0d7224 */ /* 0x000fe400078e0033 */
[----:B------:R-:W-:Y:S02]  /*2f7a0*/  IMAD.MOV.U32 R12, RZ, RZ, R36 ;  /* 0x000000ffff0c7224 */ /* 0x000fe400078e0024 */
[----:B------:R-:W-:-:S07]  /*2f7b0*/  IMAD.MOV.U32 R39, RZ, RZ, R14 ;  /* 0x000000ffff277224 */ /* 0x000fce00078e000e */
[----:B------:R-:W-:Y:S05]  /*2f7c0*/  WARPSYNC.COLLECTIVE R15, `(.L_x_770) ;  /* 0x000000000f087348 */ /* 0x000fea0003c00000 */
[----:B------:R0:W1:Y:S02]  /*2f7d0*/  SHFL.IDX P6, R14, R13, R12, R11 ;  /* 0x0000000c0d0e7389 */ /* 0x00006400000c000b */
[----:B01----:R-:W-:Y:S01]  /*2f7e0*/  ENDCOLLECTIVE ;  /* 0x000000000000791b */ /* 0x003fe20003800000 */
.L_x_770:
[----:B------:R-:W-:Y:S02]  /*2f7f0*/  IMAD.MOV.U32 R13, RZ, RZ, R47 ;  /* 0x000000ffff0d7224 */ /* 0x000fe400078e002f */
[----:B------:R-:W-:-:S07]  /*2f800*/  IMAD.MOV.U32 R51, RZ, RZ, R14 ;  /* 0x000000ffff337224 */ /* 0x000fce00078e000e */
[----:B------:R-:W-:Y:S05]  /*2f810*/  WARPSYNC.COLLECTIVE R15, `(.L_x_771) ;  /* 0x000000000f087348 */ /* 0x000fea0003c00000 */
[----:B------:R0:W1:Y:S02]  /*2f820*/  SHFL.IDX P6, R14, R13, R12, R11 ;  /* 0x0000000c0d0e7389 */ /* 0x00006400000c000b */
[----:B01----:R-:W-:Y:S01]  /*2f830*/  ENDCOLLECTIVE ;  /* 0x000000000000791b */ /* 0x003fe20003800000 */
.L_x_771:
[----:B------:R-:W-:Y:S01]  /*2f840*/  MOV R13, R42 ;  /* 0x0000002a000d7202 */ /* 0x000fe20000000f00 */
[----:B------:R-:W-:Y:S02]  /*2f850*/  IMAD.MOV.U32 R12, RZ, RZ, R75 ;  /* 0x000000ffff0c7224 */ /* 0x000fe400078e004b */
[----:B------:R-:W-:-:S07]  /*2f860*/  IMAD.MOV.U32 R47, RZ, RZ, R14 ;  /* 0x000000ffff2f7224 */ /* 0x000fce00078e000e */
[----:B------:R-:W-:Y:S05]  /*2f870*/  WARPSYNC.COLLECTIVE R15, `(.L_x_772) ;  /* 0x000000000f087348 */ /* 0x000fea0003c00000 */
[----:B------:R0:W1:Y:S02]  /*2f880*/  SHFL.IDX P6, R14, R13, R12, R11 ;  /* 0x0000000c0d0e7389 */ /* 0x00006400000c000b */
[----:B01----:R-:W-:Y:S01]  /*2f890*/  ENDCOLLECTIVE ;  /* 0x000000000000791b */ /* 0x003fe20003800000 */
.L_x_772:
[----:B------:R-:W-:Y:S02]  /*2f8a0*/  IMAD.MOV.U32 R13, RZ, RZ, R41 ;  /* 0x000000ffff0d7224 */ /* 0x000fe400078e0029 */
[----:B------:R-:W-:-:S07]  /*2f8b0*/  IMAD.MOV.U32 R42, RZ, RZ, R14 ;  /* 0x000000ffff2a7224 */ /* 0x000fce00078e000e */
[----:B------:R-:W-:Y:S05]  /*2f8c0*/  WARPSYNC.COLLECTIVE R15, `(.L_x_773) ;  /* 0x000000000f087348 */ /* 0x000fea0003c00000 */
[----:B------:R0:W1:Y:S02]  /*2f8d0*/  SHFL.IDX P6, R14, R13, R12, R11 ;  /* 0x0000000c0d0e7389 */ /* 0x00006400000c000b */
[----:B01----:R-:W-:Y:S01]  /*2f8e0*/  ENDCOLLECTIVE ;  /* 0x000000000000791b */ /* 0x003fe20003800000 */
.L_x_773:
[----:B------:R-:W-:Y:S02]  /*2f8f0*/  IMAD.MOV.U32 R13, RZ, RZ, R60 ;  /* 0x000000ffff0d7224 */ /* 0x000fe400078e003c */
[----:B------:R-:W-:Y:S02]  /*2f900*/  IMAD.MOV.U32 R12, RZ, RZ, R36 ;  /* 0x000000ffff0c7224 */ /* 0x000fe400078e0024 */
[----:B------:R-:W-:-:S07]  /*2f910*/  IMAD.MOV.U32 R41, RZ, RZ, R14 ;  /* 0x000000ffff297224 */ /* 0x000fce00078e000e */
[----:B------:R-:W-:Y:S05]  /*2f920*/  WARPSYNC.COLLECTIVE R15, `(.L_x_774) ;  /* 0x000000000f087348 */ /* 0x000fea0003c00000 */
[----:B------:R0:W1:Y:S02]  /*2f930*/  SHFL.IDX P6, R14, R13, R12, R11 ;  /* 0x0000000c0d0e7389 */ /* 0x00006400000c000b */
[----:B01----:R-:W-:Y:S01]  /*2f940*/  ENDCOLLECTIVE ;  /* 0x000000000000791b */ /* 0x003fe20003800000 */
.L_x_774:
[----:B------:R-:W-:Y:S02]  /*2f950*/  SEL R78, R41, R47, P0 ;  /* 0x0000002f294e7207 */ /* 0x000fe40000000000 */
[----:B------:R-:W-:Y:S01]  /*2f960*/  MOV R13, R56 ;  /* 0x00000038000d7202 */ /* 0x000fe20000000f00 */
[----:B------:R-:W-:-:S07]  /*2f970*/  IMAD.MOV.U32 R80, RZ, RZ, R14 ;  /* 0x000000ffff507224 */ /* 0x000fce00078e000e */
[----:B------:R-:W-:Y:S05]  /*2f980*/  WARPSYNC.COLLECTIVE R15, `(.L_x_775) ;  /* 0x000000000f087348 */ /* 0x000fea0003c00000 */
[----:B------:R0:W1:Y:S02]  /*2f990*/  SHFL.IDX P6, R14, R13, R12, R11 ;  /* 0x0000000c0d0e7389 */ /* 0x00006400000c000b */
[----:B01----:R-:W-:Y:S01]  /*2f9a0*/  ENDCOLLECTIVE ;  /* 0x000000000000791b */ /* 0x003fe20003800000 */
.L_x_775:
[----:B------:R-:W-:Y:S02]  /*2f9b0*/  IMAD.MOV.U32 R13, RZ, RZ, R46 ;  /* 0x000000ffff0d7224 */ /* 0x000fe400078e002e */
[----:B------:R-:W-:Y:S02]  /*2f9c0*/  IMAD.MOV.U32 R12, RZ, RZ, R75 ;  /* 0x000000ffff0c7224 */ /* 0x000fe400078e004b */
[----:B------:R-:W-:-:S07]  /*2f9d0*/  IMAD.MOV.U32 R82, RZ, RZ, R14 ;  /* 0x000000ffff527224 */ /* 0x000fce00078e000e */
[----:B------:R-:W-:Y:S05]  /*2f9e0*/  WARPSYNC.COLLECTIVE R15, `(.L_x_776) ;  /* 0x000000000f087348 */ /* 0x000fea0003c00000 */
[----:B------:R0:W1:Y:S02]  /*2f9f0*/  SHFL.IDX P6, R14, R13, R12, R11 ;  /* 0x0000000c0d0e7389 */ /* 0x00006400000c000b */
[----:B01----:R-:W-:Y:S01]  /*2fa00*/  ENDCOLLECTIVE ;  /* 0x000000000000791b */ /* 0x003fe20003800000 */
.L_x_776:
[----:B------:R-:W-:Y:S02]  /*2fa10*/  IMAD.MOV.U32 R13, RZ, RZ, R43 ;  /* 0x000000ffff0d7224 */ /* 0x000fe400078e002b */
[----:B------:R-:W-:-:S07]  /*2fa20*/  IMAD.MOV.U32 R46, RZ, RZ, R14 ;  /* 0x000000ffff2e7224 */ /* 0x000fce00078e000e */
[----:B------:R-:W-:Y:S05]  /*2fa30*/  WARPSYNC.COLLECTIVE R15, `(.L_x_777) ;  /* 0x000000000f087348 */ /* 0x000fea0003c00000 */
[----:B------:R0:W1:Y:S02]  /*2fa40*/  SHFL.IDX P6, R14, R13, R12, R11 ;  /* 0x0000000c0d0e7389 */ /* 0x00006400000c000b */
[----:B01----:R-:W-:Y:S01]  /*2fa50*/  ENDCOLLECTIVE ;  /* 0x000000000000791b */ /* 0x003fe20003800000 */
.L_x_777:
        /* <DEDUP_REMOVED lines=9> */
.L_x_778:
[----:B------:R-:W-:Y:S02]  /*2faf0*/  SEL R81, R82, R43, P0 ;  /* 0x0000002b52517207 */ /* 0x000fe40000000000 */
[----:B------:R-:W-:Y:S01]  /*2fb00*/  SEL R82, R43, R82, P0 ;  /* 0x000000522b527207 */ /* 0x000fe20000000000 */
[----:B------:R-:W-:Y:S02]  /*2fb10*/  IMAD.MOV.U32 R13, RZ, RZ, R59 ;  /* 0x000000ffff0d7224 */ /* 0x000fe400078e003b */
[----:B------:R-:W-:-:S07]  /*2fb20*/  IMAD.MOV.U32 R129, RZ, RZ, R14 ;  /* 0x000000ffff817224 */ /* 0x000fce00078e000e */
[----:B------:R-:W-:Y:S05]  /*2fb30*/  WARPSYNC.COLLECTIVE R15, `(.L_x_779) ;  /* 0x000000000f087348 */ /* 0x000fea0003c00000 */
[----:B------:R0:W1:Y:S02]  /*2fb40*/  SHFL.IDX P6, R14, R13, R12, R11 ;  /* 0x0000000c0d0e7389 */ /* 0x00006400000c000b */
[----:B01----:R-:W-:Y:S01]  /*2fb50*/  ENDCOLLECTIVE ;  /* 0x000000000000791b */ /* 0x003fe20003800000 */
.L_x_779:
[----:B------:R-:W-:Y:S02]  /*2fb60*/  IMAD.MOV.U32 R13, RZ, RZ, R58 ;  /* 0x000000ffff0d7224 */ /* 0x000fe400078e003a */
[----:B------:R-:W-:Y:S02]  /*2fb70*/  IMAD.MOV.U32 R12, RZ, RZ, R75 ;  /* 0x000000ffff0c7224 */ /* 0x000fe400078e004b */
[----:B------:R-:W-:-:S07]  /*2fb80*/  IMAD.MOV.U32 R131, RZ, RZ, R14 ;  /* 0x000000ffff837224 */ /* 0x000fce00078e000e */
[----:B------:R-:W-:Y:S05]  /*2fb90*/  WARPSYNC.COLLECTIVE R15, `(.L_x_780) ;  /* 0x000000000f087348 */ /* 0x000fea0003c00000 */
[----:B------:R0:W1:Y:S02]  /*2fba0*/  SHFL.IDX P6, R14, R13, R12, R11 ;  /* 0x0000000c0d0e7389 */ /* 0x00006400000c000b */
[----:B01----:R-:W-:Y:S01]  /*2fbb0*/  ENDCOLLECTIVE ;  /* 0x000000000000791b */ /* 0x003fe20003800000 */
.L_x_780:
[----:B------:R-:W-:Y:S02]  /*2fbc0*/  IMAD.MOV.U32 R13, RZ, RZ, R57 ;  /* 0x000000ffff0d7224 */ /* 0x000fe400078e0039 */
[----:B------:R-:W-:-:S07]  /*2fbd0*/  IMAD.MOV.U32 R58, RZ, RZ, R14 ;  /* 0x000000ffff3a7224 */ /* 0x000fce00078e000e */
[----:B------:R-:W-:Y:S05]  /*2fbe0*/  WARPSYNC.COLLECTIVE R15, `(.L_x_781) ;  /* 0x000000000f087348 */ /* 0x000fea0003c00000 */
[----:B------:R0:W1:Y:S02]  /*2fbf0*/  SHFL.IDX P6, R14, R13, R12, R11 ;  /* 0x0000000c0d0e7389 */ /* 0x00006400000c000b */
[----:B01----:R-:W-:Y:S01]  /*2fc00*/  ENDCOLLECTIVE ;  /* 0x000000000000791b */ /* 0x003fe20003800000 */
.L_x_781:
[----:B------:R-:W-:Y:S02]  /*2fc10*/  SEL R83, R129, R58, P0 ;  /* 0x0000003a81537207 */ /* 0x000fe40000000000 */
[----:B------:R-:W-:Y:S01]  /*2fc20*/  SEL R129, R58, R129, P0 ;  /* 0x000000813a817207 */ /* 0x000fe20000000000 */
[----:B------:R-:W-:Y:S01]  /*2fc30*/  IMAD.MOV.U32 R13, RZ, RZ, R74 ;  /* 0x000000ffff0d7224 */ /* 0x000fe200078e004a */
[----:B------:R-:W-:Y:S01]  /*2fc40*/  SEL R74, R39, R45, P0 ;  /* 0x0000002d274a7207 */ /* 0x000fe20000000000 */
[----:B------:R-:W-:Y:S01]  /*2fc50*/  IMAD.MOV.U32 R12, RZ, RZ, R36 ;  /* 0x000000ffff0c7224 */ /* 0x000fe200078e0024 */
[----:B------:R-:W-:-:S07]  /*2fc60*/  MOV R57, R14 ;  /* 0x0000000e00397202 */ /* 0x000fce0000000f00 */
[----:B------:R-:W-:Y:S05]  /*2fc70*/  WARPSYNC.COLLECTIVE R15, `(.L_x_782) ;  /* 0x000000000f087348 */ /* 0x000fea0003c00000 */
[----:B------:R0:W1:Y:S02]  /*2fc80*/  SHFL.IDX P6, R14, R13, R12, R11 ;  /* 0x0000000c0d0e7389 */ /* 0x00006400000c000b */
[----:B01----:R-:W-:Y:S01]  /*2fc90*/  ENDCOLLECTIVE ;  /* 0x000000000000791b */ /* 0x003fe20003800000 */
.L_x_782:
[----:B------:R-:W-:Y:S02]  /*2fca0*/  SEL R130, R131, R57, P0 ;  /* 0x0000003983827207 */ /* 0x000fe40000000000 */
[----:B------:R-:W-:Y:S01]  /*2fcb0*/  SEL R131, R57, R131, P0 ;  /* 0x0000008339837207 */ /* 0x000fe20000000000 */
[----:B------:R-:W-:Y:S01]  /*2fcc0*/  IMAD.MOV.U32 R13, RZ, RZ, R71 ;  /* 0x000000ffff0d7224 */ /* 0x000fe200078e0047 */
[----:B------:R-:W-:Y:S01]  /*2fcd0*/  SEL R71, R50, R40, P0 ;  /* 0x0000002832477207 */ /* 0x000fe20000000000 */
[----:B------:R-:W-:-:S07]  /*2fce0*/  IMAD.MOV.U32 R133, RZ, RZ, R14 ;  /* 0x000000ffff857224 */ /* 0x000fce00078e000e */
[----:B------:R-:W-:Y:S05]  /*2fcf0*/  WARPSYNC.COLLECTIVE R15, `(.L_x_783) ;  /* 0x000000000f087348 */ /* 0x000fea0003c00000 */
[----:B------:R0:W1:Y:S02]  /*2fd00*/  SHFL.IDX P6, R14, R13, R12, R11 ;  /* 0x0000000c0d0e7389 */ /* 0x00006400000c000b */
[----:B01----:R-:W-:Y:S01]  /*2fd10*/  ENDCOLLECTIVE ;  /* 0x000000000000791b */ /* 0x003fe20003800000 */
.L_x_783:
[----:B------:R-:W-:Y:S01]  /*2fd20*/  IMAD.MOV.U32 R13, RZ, RZ, R73 ;  /* 0x000000ffff0d7224 */ /* 0x000fe200078e0049 */
[----:B------:R-:W-:Y:S01]  /*2fd30*/  SEL R73, R45, R39, P0 ;  /* 0x000000272d497207 */ /* 0x000fe20000000000 */
[----:B------:R-:W-:Y:S02]  /*2fd40*/  IMAD.MOV.U32 R12, RZ, RZ, R75 ;  /* 0x000000ffff0c7224 */ /* 0x000fe400078e004b */
[----:B------:R-:W-:-:S07]  /*2fd50*/  IMAD.MOV.U32 R135, RZ, RZ, R14 ;  /* 0x000000ffff877224 */ /* 0x000fce00078e000e */
[----:B------:R-:W-:Y:S05]  /*2fd60*/  WARPSYNC.COLLECTIVE R15, `(.L_x_784) ;  /* 0x000000000f087348 */ /* 0x000fea0003c00000 */
[----:B------:R0:W1:Y:S02]  /*2fd70*/  SHFL.IDX P6, R14, R13, R12, R11 ;  /* 0x0000000c0d0e7389 */ /* 0x00006400000c000b */
[----:B01----:R-:W-:Y:S01]  /*2fd80*/  ENDCOLLECTIVE ;  /* 0x000000000000791b */ /* 0x003fe20003800000 */
.L_x_784:
[----:B------:R-:W-:Y:S01]  /*2fd90*/  IMAD.MOV.U32 R13, RZ, RZ, R61 ;  /* 0x000000ffff0d7224 */ /* 0x000fe200078e003d */
[----:B------:R-:W-:-:S07]  /*2fda0*/  MOV R56, R14 ;  /* 0x0000000e00387202 */ /* 0x000fce0000000f00 */
[----:B------:R-:W-:Y:S05]  /*2fdb0*/  WARPSYNC.COLLECTIVE R15, `(.L_x_785) ;  /* 0x000000000f087348 */ /* 0x000fea0003c00000 */
[----:B------:R0:W1:Y:S02]  /*2fdc0*/  SHFL.IDX P6, R14, R13, R12, R11 ;  /* 0x0000000c0d0e7389 */ /* 0x00006400000c000b */
[----:B01----:R-:W-:Y:S01]  /*2fdd0*/  ENDCOLLECTIVE ;  /* 0x000000000000791b */ /* 0x003fe20003800000 */
.L_x_785:
[----:B------:R-:W-:Y:S02]  /*2fde0*/  SEL R132, R133, R56, P0 ;  /* 0x0000003885847207 */ /* 0x000fe40000000000 */
[----:B------:R-:W-:Y:S01]  /*2fdf0*/  SEL R133, R56, R133, P0 ;  /* 0x0000008538857207 */ /* 0x000fe20000000000 */
[----:B------:R-:W-:Y:S01]  /*2fe00*/  IMAD.MOV.U32 R13, RZ, RZ, R77 ;  /* 0x000000ffff0d7224 */ /* 0x000fe200078e004d */
[----:B------:R-:W-:Y:S01]  /*2fe10*/  SEL R77, R47, R41, P0 ;  /* 0x000000292f4d7207 */ /* 0x000fe20000000000 */
[----:B------:R-:W-:Y:S02]  /*2fe20*/  IMAD.MOV.U32 R12, RZ, RZ, R36 ;  /* 0x000000ffff0c7224 */ /* 0x000fe400078e0024 */
[----:B------:R-:W-:-:S07]  /*2fe30*/  IMAD.MOV.U32 R61, RZ, RZ, R14 ;  /* 0x000000ffff3d7224 */ /* 0x000fce00078e000e */
[----:B------:R-:W-:Y:S05]  /*2fe40*/  WARPSYNC.COLLECTIVE R15, `(.L_x_786) ;  /* 0x000000000f087348 */ /* 0x000fea0003c00000 */
[----:B------:R0:W1:Y:S02]  /*2fe50*/  SHFL.IDX P6, R14, R13, R12, R11 ;  /* 0x0000000c0d0e7389 */ /* 0x00006400000c000b */
[----:B01----:R-:W-:Y:S01]  /*2fe60*/  ENDCOLLECTIVE ;  /* 0x000000000000791b */ /* 0x003fe20003800000 */
.L_x_786:
[----:B------:R-:W-:Y:S02]  /*2fe70*/  SEL R134, R135, R61, P0 ;  /* 0x0000003d87867207 */ /* 0x000fe40000000000 */
[----:B------:R-:W-:Y:S01]  /*2fe80*/  SEL R135, R61, R135, P0 ;  /* 0x000000873d877207 */ /* 0x000fe20000000000 */
[----:B------:R-:W-:Y:S02]  /*2fe90*/  IMAD.MOV.U32 R13, RZ, RZ, R37 ;  /* 0x000000ffff0d7224 */ /* 0x000fe400078e0025 */
[----:B------:R-:W-:-:S07]  /*2fea0*/  IMAD.MOV.U32 R44, RZ, RZ, R14 ;  /* 0x000000ffff2c7224 */ /* 0x000fce00078e000e */
[----:B------:R-:W-:Y:S05]  /*2feb0*/  WARPSYNC.COLLECTIVE R15, `(.L_x_787) ;  /* 0x000000000f087348 */ /* 0x000fea0003c00000 */
[----:B------:R0:W1:Y:S02]  /*2fec0*/  SHFL.IDX P6, R14, R13, R12, R11 ;  /* 0x0000000c0d0e7389 */ /* 0x00006400000c000b */
[----:B01----:R-:W-:Y:S01]  /*2fed0*/  ENDCOLLECTIVE ;  /* 0x000000000000791b */ /* 0x003fe20003800000 */
.L_x_787:
[----:B------:R-:W-:Y:S01]  /*2fee0*/  MOV R13, R76 ;  /* 0x0000004c000d7202 */ /* 0x000fe20000000f00 */
[----:B------:R-:W-:Y:S01]  /*2fef0*/  IMAD.MOV.U32 R12, RZ, RZ, R75 ;  /* 0x000000ffff0c7224 */ /* 0x000fe200078e004b */
[----:B------:R-:W-:Y:S02]  /*2ff00*/  SEL R75, R51, R42, P0 ;  /* 0x0000002a334b7207 */ /* 0x000fe40000000000 */
[----:B------:R-:W-:Y:S01]  /*2ff10*/  SEL R76, R42, R51, P0 ;  /* 0x000000332a4c7207 */ /* 0x000fe20000000000 */
[----:B------:R-:W-:-:S07]  /*2ff20*/  IMAD.MOV.U32 R37, RZ, RZ, R14 ;  /* 0x000000ffff257224 */ /* 0x000fce00078e000e */
[----:B------:R-:W-:Y:S05]  /*2ff30*/  WARPSYNC.COLLECTIVE R15, `(.L_x_788) ;  /* 0x000000000f087348 */ /* 0x000fea0003c00000 */
[----:B------:R0:W1:Y:S02]  /*2ff40*/  SHFL.IDX P6, R14, R13, R12, R11 ;  /* 0x0000000c0d0e7389 */ /* 0x00006400000c000b */
[----:B01----:R-:W-:Y:S01]  /*2ff50*/  ENDCOLLECTIVE ;  /* 0x000000000000791b */ /* 0x003fe20003800000 */
.L_x_788:
[----:B------:R-:W-:Y:S02]  /*2ff60*/  IMAD.MOV.U32 R13, RZ, RZ, R38 ;  /* 0x000000ffff0d7224 */ /* 0x000fe400078e0026 */
[----:B------:R-:W-:-:S07]  /*2ff70*/  IMAD.MOV.U32 R36, RZ, RZ, R14 ;  /* 0x000000ffff247224 */ /* 0x000fce00078e000e */
[----:B------:R-:W-:Y:S05]  /*2ff80*/  WARPSYNC.COLLECTIVE R15, `(.L_x_789) ;  /* 0x000000000f087348 */ /* 0x000fea0003c00000 */
[----:B------:R0:W1:Y:S02]  /*2ff90*/  SHFL.IDX P6, R14, R13, R12, R11 ;  /* 0x0000000c0d0e7389 */ /* 0x00006400000c000b */
[----:B01----:R-:W-:Y:S01]  /*2ffa0*/  ENDCOLLECTIVE ;  /* 0x000000000000791b */ /* 0x003fe20003800000 */
.L_x_789:
[----:B------:R-:W-:Y:S01]  /*2ffb0*/  IMAD.MOV.U32 R11, RZ, RZ, RZ ;  /* 0x000000ffff0b7224 */ /* 0x000fe200078e00ff */
[----:B------:R-:W-:Y:S06]  /*2ffc0*/  BRA `(.L_x_790) ;  /* 0xffffff1000147947 */ /* 0x000fec000383ffff */
.L_x_504:
[----:B------:R-:W-:Y:S01]  /*2ffd0*/  IMAD.MOV.U32 R13, RZ, RZ, R3 ;  /* 0x000000ffff0d7224 */ /* 0x000fe200078e0003 */
[----:B------:R-:W-:Y:S01]  /*2ffe0*/  MOV R15, 0xffffffff ;  /* 0xffffffff000f7802 */ /* 0x000fe20000000f00 */
[----:B------:R-:W-:Y:S02]  /*2fff0*/  IMAD.MOV.U32 R12, RZ, RZ, RZ ;  /* 0x000000ffff0c7224 */ /* 0x000fe400078e00ff */
[----:B------:R-:W-:-:S07]  /*30000*/  IMAD.MOV.U32 R11, RZ, RZ, 0x181f ;  /* 0x0000181fff0b7424 */ /* 0x000fce00078e00ff */
[----:B-----5:R-:W-:Y:S05]  /*30010*/  WARPSYNC.COLLECTIVE R15, `(.L_x_791) ;  /* 0x000000000f087348 */ /* 0x020fea0003c00000 */
[----:B------:R0:W1:Y:S02]  /*30020*/  SHFL.IDX P6, R14, R13, R12, R11 ;  /* 0x0000000c0d0e7389 */ /* 0x00006400000c000b */
[----:B01---5:R-:W-:Y:S01]  /*30030*/  ENDCOLLECTIVE ;  /* 0x000000000000791b */ /* 0x023fe20003800000 */
.L_x_791:
[----:B------:R-:W-:Y:S02]  /*30040*/  IMAD.MOV.U32 R13, RZ, RZ, R2 ;  /* 0x000000ffff0d7224 */ /* 0x000fe400078e0002 */
[----:B------:R-:W-:-:S07]  /*30050*/  IMAD.MOV.U32 R0, RZ, RZ, R14 ;  /* 0x000000ffff007224 */ /* 0x000fce00078e000e */
[----:B------:R-:W-:Y:S05]  /*30060*/  WARPSYNC.COLLECTIVE R15, `(.L_x_792) ;  /* 0x000000000f087348 */ /* 0x000fea0003c00000 */
[----:B------:R0:W1:Y:S02]  /*30070*/  SHFL.IDX P6, R14, R13, R12, R11 ;  /* 0x0000000c0d0e7389 */ /* 0x00006400000c000b */
[----:B01----:R-:W-:Y:S01]  /*30080*/  ENDCOLLECTIVE ;  /* 0x000000000000791b */ /* 0x003fe20003800000 */
.L_x_792:
[----:B------:R-:W-:Y:S05]  /*30090*/  BRA `(.L_x_793) ;  /* 0xffffff2000687947 */ /* 0x000fea000383ffff */
.L_x_507:
[----:B------:R-:W-:Y:S01]  /*300a0*/  BSSY B1, `(.L_x_794) ;  /* 0x0000008000017945 */ /* 0x000fe20003800000 */
[----:B---3--:R-:W-:Y:S02]  /*300b0*/  IMAD.MOV.U32 R13, RZ, RZ, R3 ;  /* 0x000000ffff0d7224 */ /* 0x008fe400078e0003 */
[----:B------:R-:W-:Y:S02]  /*300c0*/  IMAD.MOV.U32 R12, RZ, RZ, 0x1 ;  /* 0x00000001ff0c7424 */ /* 0x000fe400078e00ff */
[----:B------:R-:W-:Y:S02]  /*300d0*/  IMAD.MOV.U32 R11, RZ, RZ, 0x181f ;  /* 0x0000181fff0b7424 */ /* 0x000fe400078e00ff */
[----:B------:R-:W-:-:S07]  /*300e0*/  IMAD.MOV.U32 R15, RZ, RZ, -0x1 ;  /* 0xffffffffff0f7424 */ /* 0x000fce00078e00ff */
[----:B012--5:R-:W-:Y:S05]  /*300f0*/  WARPSYNC.COLLECTIVE R15, `(.L_x_795) ;  /* 0x000000000f087348 */ /* 0x027fea0003c00000 */
[----:B--2---:R2:W3:Y:S02]  /*30100*/  SHFL.IDX P6, R14, R13, R12, R11 ;  /* 0x0000000c0d0e7389 */ /* 0x0044e400000c000b */
[----:B0123-5:R-:W-:Y:S01]  /*30110*/  ENDCOLLECTIVE ;  /* 0x000000000000791b */ /* 0x02ffe20003800000 */
.L_x_795:
[----:B------:R-:W-:Y:S05]  /*30120*/  BSYNC B1 ;  /* 0x0000000000017941 */ /* 0x000fea0003800000 */
.L_x_794:
[----:B------:R-:W-:Y:S01]  /*30130*/  MOV R13, R2 ;  /* 0x00000002000d7202 */ /* 0x000fe20000000f00 */
[----:B------:R-:W-:Y:S02]  /*30140*/  IMAD.MOV.U32 R12, RZ, RZ, 0x1 ;  /* 0x00000001ff0c7424 */ /* 0x000fe400078e00ff */
[----:B------:R-:W-:Y:S02]  /*30150*/  IMAD.MOV.U32 R11, RZ, RZ, 0x181f ;  /* 0x0000181fff0b7424 */ /* 0x000fe400078e00ff */
[----:B------:R-:W-:Y:S02]  /*30160*/  IMAD.MOV.U32 R15, RZ, RZ, -0x1 ;  /* 0xffffffffff0f7424 */ /* 0x000fe400078e00ff */
[----:B------:R-:W-:-:S07]  /*30170*/  IMAD.MOV.U32 R0, RZ, RZ, R14 ;  /* 0x000000ffff007224 */ /* 0x000fce00078e000e */
[----:B------:R-:W-:Y:S05]  /*30180*/  WARPSYNC.COLLECTIVE R15, `(.L_x_796) ;  /* 0x000000000f087348 */ /* 0x000fea0003c00000 */
[----:B------:R0:W1:Y:S02]  /*30190*/  SHFL.IDX P6, R14, R13, R12, R11 ;  /* 0x0000000c0d0e7389 */ /* 0x00006400000c000b */
[----:B01----:R-:W-:Y:S01]  /*301a0*/  ENDCOLLECTIVE ;  /* 0x000000000000791b */ /* 0x003fe20003800000 */
.L_x_796:
[----:B------:R-:W-:Y:S05]  /*301b0*/  BRA `(.L_x_797) ;  /* 0xffffff2000787947 */ /* 0x000fea000383ffff */
.L_x_510:
[----:B------:R-:W-:Y:S01]  /*301c0*/  BSSY B1, `(.L_x_798) ;  /* 0x0000008000017945 */ /* 0x000fe20003800000 */
[----:B------:R-:W-:Y:S02]  /*301d0*/  IMAD.MOV.U32 R13, RZ, RZ, R3 ;  /* 0x000000ffff0d7224 */ /* 0x000fe400078e0003 */
[----:B------:R-:W-:Y:S02]  /*301e0*/  IMAD.MOV.U32 R12, RZ, RZ, 0x2 ;  /* 0x00000002ff0c7424 */ /* 0x000fe400078e00ff */
[----:B------:R-:W-:Y:S02]  /*301f0*/  IMAD.MOV.U32 R11, RZ, RZ, 0x181f ;  /* 0x0000181fff0b7424 */ /* 0x000fe400078e00ff */
[----:B---3--:R-:W-:-:S07]  /*30200*/  IMAD.MOV.U32 R15, RZ, RZ, -0x1 ;  /* 0xffffffffff0f7424 */ /* 0x008fce00078e00ff */
[----:B012-4-:R-:W-:Y:S05]  /*30210*/  WARPSYNC.COLLECTIVE R15, `(.L_x_799) ;  /* 0x000000000f087348 */ /* 0x017fea0003c00000 */
[----:B--2---:R2:W3:Y:S02]  /*30220*/  SHFL.IDX P6, R14, R13, R12, R11 ;  /* 0x0000000c0d0e7389 */ /* 0x0044e400000c000b */
[----:B01234-:R-:W-:Y:S01]  /*30230*/  ENDCOLLECTIVE ;  /* 0x000000000000791b */ /* 0x01ffe20003800000 */
.L_x_799:
[----:B------:R-:W-:Y:S05]  /*30240*/  BSYNC B1 ;  /* 0x0000000000017941 */ /* 0x000fea0003800000 */
.L_x_798:
[----:B------:R-:W-:Y:S01]  /*30250*/  IMAD.MOV.U32 R13, RZ, RZ, R2 ;  /* 0x000000ffff0d7224 */ /* 0x000fe200078e0002 */
[----:B------:R-:W-:Y:S01]  /*30260*/  MOV R0, R14 ;  /* 0x0000000e00007202 */ /* 0x000fe20000000f00 */
[----:B------:R-:W-:Y:S02]  /*30270*/  IMAD.MOV.U32 R12, RZ, RZ, 0x2 ;  /* 0x00000002ff0c7424 */ /* 0x000fe400078e00ff */
[----:B------:R-:W-:Y:S02]  /*30280*/  IMAD.MOV.U32 R11, RZ, RZ, 0x181f ;  /* 0x0000181fff0b7424 */ /* 0x000fe400078e00ff */
[----:B------:R-:W-:-:S07]  /*30290*/  IMAD.MOV.U32 R15, RZ, RZ, -0x1 ;  /* 0xffffffffff0f7424 */ /* 0x000fce00078e00ff */
[----:B------:R-:W-:Y:S05]  /*302a0*/  WARPSYNC.COLLECTIVE R15, `(.L_x_800) ;  /* 0x000000000f087348 */ /* 0x000fea0003c00000 */
[----:B------:R0:W1:Y:S02]  /*302b0*/  SHFL.IDX P6, R14, R13, R12, R11 ;  /* 0x0000000c0d0e7389 */ /* 0x00006400000c000b */
[----:B01----:R-:W-:Y:S01]  /*302c0*/  ENDCOLLECTIVE ;  /* 0x000000000000791b */ /* 0x003fe20003800000 */
.L_x_800:
[----:B------:R-:W-:Y:S05]  /*302d0*/  BRA `(.L_x_801) ;  /* 0xffffff2000887947 */ /* 0x000fea000383ffff */
.L_x_513:
[----:B------:R-:W-:Y:S01]  /*302e0*/  BSSY B1, `(.L_x_802) ;  /* 0x0000008000017945 */ /* 0x000fe20003800000 */
[----:B------:R-:W-:Y:S01]  /*302f0*/  IMAD.MOV.U32 R13, RZ, RZ, R3 ;  /* 0x000000ffff0d7224 */ /* 0x000fe200078e0003 */
[----:B---3--:R-:W-:Y:S01]  /*30300*/  MOV R15, 0xffffffff ;  /* 0xffffffff000f7802 */ /* 0x008fe20000000f00 */
[----:B------:R-:W-:Y:S02]  /*30310*/  IMAD.MOV.U32 R12, RZ, RZ, 0x3 ;  /* 0x00000003ff0c7424 */ /* 0x000fe400078e00ff */
[----:B------:R-:W-:-:S07]  /*30320*/  IMAD.MOV.U32 R11, RZ, RZ, 0x181f ;  /* 0x0000181fff0b7424 */ /* 0x000fce00078e00ff */
[----:B012-4-:R-:W-:Y:S05]  /*30330*/  WARPSYNC.COLLECTIVE R15, `(.L_x_803) ;  /* 0x000000000f087348 */ /* 0x017fea0003c00000 */
[----:B--2---:R2:W3:Y:S02]  /*30340*/  SHFL.IDX P6, R14, R13, R12, R11 ;  /* 0x0000000c0d0e7389 */ /* 0x0044e400000c000b */
[----:B01234-:R-:W-:Y:S01]  /*30350*/  ENDCOLLECTIVE ;  /* 0x000000000000791b */ /* 0x01ffe20003800000 */
.L_x_803:
[----:B------:R-:W-:Y:S05]  /*30360*/  BSYNC B1 ;  /* 0x0000000000017941 */ /* 0x000fea0003800000 */
.L_x_802:
[----:B------:R-:W-:Y:S02]  /*30370*/  IMAD.MOV.U32 R13, RZ, RZ, R2 ;  /* 0x000000ffff0d7224 */ /* 0x000fe400078e0002 */
[----:B------:R-:W-:Y:S02]  /*30380*/  IMAD.MOV.U32 R12, RZ, RZ, 0x3 ;  /* 0x00000003ff0c7424 */ /* 0x000fe400078e00ff */
[----:B------:R-:W-:Y:S02]  /*30390*/  IMAD.MOV.U32 R11, RZ, RZ, 0x181f ;  /* 0x0000181fff0b7424 */ /* 0x000fe400078e00ff */
[----:B------:R-:W-:Y:S02]  /*303a0*/  IMAD.MOV.U32 R15, RZ, RZ, -0x1 ;  /* 0xffffffffff0f7424 */ /* 0x000fe400078e00ff */
[----:B------:R-:W-:-:S07]  /*303b0*/  IMAD.MOV.U32 R0, RZ, RZ, R14 ;  /* 0x000000ffff007224 */ /* 0x000fce00078e000e */
[----:B------:R-:W-:Y:S05]  /*303c0*/  WARPSYNC.COLLECTIVE R15, `(.L_x_804) ;  /* 0x000000000f087348 */ /* 0x000fea0003c00000 */
[----:B------:R0:W1:Y:S02]  /*303d0*/  SHFL.IDX P6, R14, R13, R12, R11 ;  /* 0x0000000c0d0e7389 */ /* 0x00006400000c000b */
[----:B01----:R-:W-:Y:S01]  /*303e0*/  ENDCOLLECTIVE ;  /* 0x000000000000791b */ /* 0x003fe20003800000 */
.L_x_804:
[----:B------:R-:W-:Y:S05]  /*303f0*/  BRA `(.L_x_805) ;  /* 0xffffff2000987947 */ /* 0x000fea000383ffff */
.L_x_515:
[----:B------:R-:W-:Y:S01]  /*30400*/  IMAD.MOV.U32 R13, RZ, RZ, R42 ;  /* 0x000000ffff0d7224 */ /* 0x000fe200078e002a */
[----:B------:R-:W-:Y:S01]  /*30410*/  MOV R11, 0x1c1f ;  /* 0x00001c1f000b7802 */ /* 0x000fe20000000f00 */
[----:B------:R-:W-:Y:S02]  /*30420*/  IMAD.MOV.U32 R12, RZ, RZ, RZ ;  /* 0x000000ffff0c7224 */ /* 0x000fe400078e00ff */
[----:B------:R-:W-:-:S07]  /*30430*/  IMAD.MOV.U32 R15, RZ, RZ, -0x1 ;  /* 0xffffffffff0f7424 */ /* 0x000fce00078e00ff */
[----:B------:R-:W-:Y:S05]  /*30440*/  WARPSYNC.COLLECTIVE R15, `(.L_x_806) ;  /* 0x000000000f087348 */ /* 0x000fea0003c00000 */
[----:B------:R0:W1:Y:S02]  /*30450*/  SHFL.IDX P6, R14, R13, R12, R11 ;  /* 0x0000000c0d0e7389 */ /* 0x00006400000c000b */
[----:B01----:R-:W-:Y:S01]  /*30460*/  ENDCOLLECTIVE ;  /* 0x000000000000791b */ /* 0x003fe20003800000 */
.L_x_806:
[----:B------:R-:W-:Y:S02]  /*30470*/  IMAD.MOV.U32 R13, RZ, RZ, R40 ;  /* 0x000000ffff0d7224 */ /* 0x000fe400078e0028 */
[----:B------:R-:W-:-:S07]  /*30480*/  IMAD.MOV.U32 R41, RZ, RZ, R14 ;  /* 0x000000ffff297224 */ /* 0x000fce00078e000e */
[----:B------:R-:W-:Y:S05]  /*30490*/  WARPSYNC.COLLECTIVE R15, `(.L_x_807) ;  /* 0x000000000f087348 */ /* 0x000fea0003c00000 */
[----:B------:R0:W1:Y:S02]  /*304a0*/  SHFL.IDX P6, R14, R13, R12, R11 ;  /* 0x0000000c0d0e7389 */ /* 0x00006400000c000b */
[----:B01----:R-:W-:Y:S01]  /*304b0*/  ENDCOLLECTIVE ;  /* 0x000000000000791b */ /* 0x003fe20003800000 */
.L_x_807:
[----:B------:R-:W-:Y:S01]  /*304c0*/  IMAD.MOV.U32 R43, RZ, RZ, R14 ;  /* 0x000000ffff2b7224 */ /* 0x000fe200078e000e */
[----:B------:R-:W-:Y:S06]  /*304d0*/  BRA `(.L_x_808) ;  /* 0xffffff2400607947 */ /* 0x000fec000383ffff */
.L_x_518:
[----:B------:R-:W-:Y:S01]  /*304e0*/  BSSY B1, `(.L_x_809) ;  /* 0x0000008000017945 */ /* 0x000fe20003800000 */
[----:B------:R-:W-:Y:S01]  /*304f0*/  IMAD.MOV.U32 R13, RZ, RZ, R42 ;  /* 0x000000ffff0d7224 */ /* 0x000fe200078e002a */
[----:B------:R-:W-:Y:S01]  /*30500*/  MOV R15, 0xffffffff ;  /* 0xffffffff000f7802 */ /* 0x000fe20000000f00 */
[----:B------:R-:W-:Y:S02]  /*30510*/  IMAD.MOV.U32 R12, RZ, RZ, 0x1 ;  /* 0x00000001ff0c7424 */ /* 0x000fe400078e00ff */
[----:B---3--:R-:W-:-:S07]  /*30520*/  IMAD.MOV.U32 R11, RZ, RZ, 0x1c1f ;  /* 0x00001c1fff0b7424 */ /* 0x008fce00078e00ff */
[----:B012---:R-:W-:Y:S05]  /*30530*/  WARPSYNC.COLLECTIVE R15, `(.L_x_810) ;  /* 0x000000000f087348 */ /* 0x007fea0003c00000 */
[----:B------:R3:W4:Y:S02]  /*30540*/  SHFL.IDX P6, R14, R13, R12, R11 ;  /* 0x0000000c0d0e7389 */ /* 0x00072400000c000b */
[----:B01234-:R-:W-:Y:S01]  /*30550*/  ENDCOLLECTIVE ;  /* 0x000000000000791b */ /* 0x01ffe20003800000 */
.L_x_810:
[----:B------:R-:W-:Y:S05]  /*30560*/  BSYNC B1 ;  /* 0x0000000000017941 */ /* 0x000fea0003800000 */
.L_x_809:
        /* <DEDUP_REMOVED lines=8> */
.L_x_811:
[----:B------:R-:W-:Y:S05]  /*305f0*/  BRA `(.L_x_812) ;  /* 0xffffff30003c7947 */ /* 0x000fea000383ffff */
.L_x_522:
[----:B------:R-:W-:Y:S01]  /*30600*/  IMAD.MOV.U32 R13, RZ, RZ, R3 ;  /* 0x000000ffff0d7224 */ /* 0x000fe200078e0003 */
[----:B------:R-:W-:Y:S01]  /*30610*/  MOV R11, 0x181f ;  /* 0x0000181f000b7802 */ /* 0x000fe20000000f00 */
[----:B------:R-:W-:Y:S02]  /*30620*/  IMAD.MOV.U32 R12, RZ, RZ, RZ ;  /* 0x000000ffff0c7224 */ /* 0x000fe400078e00ff */
[----:B------:R-:W-:-:S07]  /*30630*/  IMAD.MOV.U32 R15, RZ, RZ, -0x1 ;  /* 0xffffffffff0f7424 */ /* 0x000fce00078e00ff */
[----:B0-----:R-:W-:Y:S05]  /*30640*/  WARPSYNC.COLLECTIVE R15, `(.L_x_813) ;  /* 0x000000000f087348 */ /* 0x001fea0003c00000 */
[----:B------:R1:W2:Y:S02]  /*30650*/  SHFL.IDX P6, R14, R13, R12, R11 ;  /* 0x0000000c0d0e7389 */ /* 0x0002a400000c000b */
[----:B012---:R-:W-:Y:S01]  /*30660*/  ENDCOLLECTIVE ;  /* 0x000000000000791b */ /* 0x007fe20003800000 */
.L_x_813:
[----:B------:R-:W-:Y:S02]  /*30670*/  IMAD.MOV.U32 R13, RZ, RZ, R2 ;  /* 0x000000ffff0d7224 */ /* 0x000fe400078e0002 */
[----:B------:R-:W-:-:S07]  /*30680*/  IMAD.MOV.U32 R0, RZ, RZ, R14 ;  /* 0x000000ffff007224 */ /* 0x000fce00078e000e */
[----:B------:R-:W-:Y:S05]  /*30690*/  WARPSYNC.COLLECTIVE R15, `(.L_x_814) ;  /* 0x000000000f087348 */ /* 0x000fea0003c00000 */
[----:B------:R0:W1:Y:S02]  /*306a0*/  SHFL.IDX P6, R14, R13, R12, R11 ;  /* 0x0000000c0d0e7389 */ /* 0x00006400000c000b */
[----:B01----:R-:W-:Y:S01]  /*306b0*/  ENDCOLLECTIVE ;  /* 0x000000000000791b */ /* 0x003fe20003800000 */
.L_x_814:
[----:B------:R-:W-:Y:S05]  /*306c0*/  BRA `(.L_x_815) ;  /* 0xffffff4400647947 */ /* 0x000fea000383ffff */
.L_x_525:
[----:B------:R-:W-:Y:S01]  /*306d0*/  BSSY B1, `(.L_x_816) ;  /* 0x0000008000017945 */ /* 0x000fe20003800000 */
[----:B----4-:R-:W-:Y:S02]  /*306e0*/  IMAD.MOV.U32 R13, RZ, RZ, R3 ;  /* 0x000000ffff0d7224 */ /* 0x010fe400078e0003 */
[----:B------:R-:W-:Y:S02]  /*306f0*/  IMAD.MOV.U32 R12, RZ, RZ, 0x1 ;  /* 0x00000001ff0c7424 */ /* 0x000fe400078e00ff */
[----:B------:R-:W-:Y:S02]  /*30700*/  IMAD.MOV.U32 R11, RZ, RZ, 0x181f ;  /* 0x0000181fff0b7424 */ /* 0x000fe400078e00ff */
[----:B------:R-:W-:-:S07]  /*30710*/  IMAD.MOV.U32 R15, RZ, RZ, -0x1 ;  /* 0xffffffffff0f7424 */ /* 0x000fce00078e00ff */
[----:B0123--:R-:W-:Y:S05]  /*30720*/  WARPSYNC.COLLECTIVE R15, `(.L_x_817) ;  /* 0x000000000f087348 */ /* 0x00ffea0003c00000 */
[----:B---3--:R3:W4:Y:S02]  /*30730*/  SHFL.IDX P6, R14, R13, R12, R11 ;  /* 0x0000000c0d0e7389 */ /* 0x00872400000c000b */
[----:B01234-:R-:W-:Y:S01]  /*30740*/  ENDCOLLECTIVE ;  /* 0x000000000000791b */ /* 0x01ffe20003800000 */
.L_x_817:
[----:B------:R-:W-:Y:S05]  /*30750*/  BSYNC B1 ;  /* 0x0000000000017941 */ /* 0x000fea0003800000 */
.L_x_816:
        /* <DEDUP_REMOVED lines=8> */
.L_x_818:
[----:B------:R-:W-:Y:S05]  /*307e0*/  BRA `(.L_x_819) ;  /* 0xffffff4400787947 */ /* 0x000fea000383ffff */
.L_x_528:
[----:B------:R-:W-:Y:S01]  /*307f0*/  BSSY B1, `(.L_x_820) ;  /* 0x0000008000017945 */ /* 0x000fe20003800000 */
[----:B----4-:R-:W-:Y:S01]  /*30800*/  IMAD.MOV.U32 R13, RZ, RZ, R3 ;  /* 0x000000ffff0d7224 */ /* 0x010fe200078e0003 */
[----:B------:R-:W-:Y:S01]  /*30810*/  MOV R15, 0xffffffff ;  /* 0xffffffff000f7802 */ /* 0x000fe20000000f00 */
[----:B------:R-:W-:Y:S02]  /*30820*/  IMAD.MOV.U32 R12, RZ, RZ, 0x2 ;  /* 0x00000002ff0c7424 */ /* 0x000fe400078e00ff */
[----:B------:R-:W-:-:S07]  /*30830*/  IMAD.MOV.U32 R11, RZ, RZ, 0x181f ;  /* 0x0000181fff0b7424 */ /* 0x000fce00078e00ff */
[----:B0123--:R-:W-:Y:S05]  /*30840*/  WARPSYNC.COLLECTIVE R15, `(.L_x_821) ;  /* 0x000000000f087348 */ /* 0x00ffea0003c00000 */
[----:B---3--:R3:W4:Y:S02]  /*30850*/  SHFL.IDX P6, R14, R13, R12, R11 ;  /* 0x0000000c0d0e7389 */ /* 0x00872400000c000b */
[----:B01234-:R-:W-:Y:S01]  /*30860*/  ENDCOLLECTIVE ;  /* 0x000000000000791b */ /* 0x01ffe20003800000 */
.L_x_821:
[----:B------:R-:W-:Y:S05]  /*30870*/  BSYNC B1 ;  /* 0x0000000000017941 */ /* 0x000fea0003800000 */
.L_x_820:
        /* <DEDUP_REMOVED lines=8> */
.L_x_822:
[----:B------:R-:W-:Y:S05]  /*30900*/  BRA `(.L_x_823) ;  /* 0xffffff4400887947 */ /* 0x000fea000383ffff */
.L_x_531:
[----:B------:R-:W-:Y:S01]  /*30910*/  BSSY B1, `(.L_x_824) ;  /* 0x0000008000017945 */ /* 0x000fe20003800000 */
[----:B0-----:R-:W-:Y:S01]  /*30920*/  IMAD.MOV.U32 R13, RZ, RZ, R3 ;  /* 0x000000ffff0d7224 */ /* 0x001fe200078e0003 */
[----:B------:R-:W-:Y:S01]  /*30930*/  MOV R11, 0x181f ;  /* 0x0000181f000b7802 */ /* 0x000fe20000000f00 */
[----:B------:R-:W-:Y:S02]  /*30940*/  IMAD.MOV.U32 R12, RZ, RZ, 0x3 ;  /* 0x00000003ff0c7424 */ /* 0x000fe400078e00ff */
[----:B------:R-:W-:-:S07]  /*30950*/  IMAD.MOV.U32 R15, RZ, RZ, -0x1 ;  /* 0xffffffffff0f7424 */ /* 0x000fce00078e00ff */
[----:B-1234-:R-:W-:Y:S05]  /*30960*/  WARPSYNC.COLLECTIVE R15, `(.L_x_825) ;  /* 0x000000000f087348 */ /* 0x01efea0003c00000 */
[----:B----4-:R0:W4:Y:S02]  /*30970*/  SHFL.IDX P6, R14, R13, R12, R11 ;  /* 0x0000000c0d0e7389 */ /* 0x01012400000c000b */
[----:B01234-:R-:W-:Y:S01]  /*30980*/  ENDCOLLECTIVE ;  /* 0x000000000000791b */ /* 0x01ffe20003800000 */
.L_x_825:
[----:B------:R-:W-:Y:S05]  /*30990*/  BSYNC B1 ;  /* 0x0000000000017941 */ /* 0x000fea0003800000 */
.L_x_824:
        /* <DEDUP_REMOVED lines=8> */
.L_x_826:
[----:B------:R-:W-:Y:S05]  /*30a20*/  BRA `(.L_x_827) ;  /* 0xffffff4400987947 */ /* 0x000fea000383ffff */
.L_x_548:
[----:B------:R-:W0:Y:S01]  /*30a30*/  S2R R5, SR_TID.X ;  /* 0x0000000000057919 */ /* 0x000e220000002100 */
[----:B------:R-:W-:Y:S01]  /*30a40*/  BSSY B1, `(.L_x_828) ;  /* 0x000000a000017945 */ /* 0x000fe20003800000 */
[----:B------:R-:W-:Y:S01]  /*30a50*/  MOV R12, RZ ;  /* 0x000000ff000c7202 */ /* 0x000fe20000000f00 */
[----:B------:R-:W-:Y:S02]  /*30a60*/  IMAD.MOV.U32 R11, RZ, RZ, 0x1f ;  /* 0x0000001fff0b7424 */ /* 0x000fe400078e00ff */
[----:B------:R-:W-:Y:S01]  /*30a70*/  IMAD.MOV.U32 R15, RZ, RZ, -0x1 ;  /* 0xffffffffff0f7424 */ /* 0x000fe200078e00ff */
[----:B0-----:R-:W-:-:S04]  /*30a80*/  SHF.R.U32.HI R5, RZ, 0x5, R5 ;  /* 0x00000005ff057819 */ /* 0x001fc80000011605 */
[----:B------:R-:W-:-:S05]  /*30a90*/  LOP3.LUT R5, R5, 0x3, RZ, 0xc0, !PT ;  /* 0x0000000305057812 */ /* 0x000fca00078ec0ff */
[----:B------:R-:W-:-:S07]  /*30aa0*/  IMAD.MOV.U32 R13, RZ, RZ, R5 ;  /* 0x000000ffff0d7224 */ /* 0x000fce00078e0005 */
[----:B------:R-:W-:Y:S05]  /*30ab0*/  WARPSYNC.COLLECTIVE R15, `(.L_x_829) ;  /* 0x000000000f087348 */ /* 0x000fea0003c00000 */
[----:B------:R0:W1:Y:S02]  /*30ac0*/  SHFL.IDX P6, R14, R13, R12, R11 ;  /* 0x0000000c0d0e7389 */ /* 0x00006400000c000b */
[----:B01----:R-:W-:Y:S01]  /*30ad0*/  ENDCOLLECTIVE ;  /* 0x000000000000791b */ /* 0x003fe20003800000 */
.L_x_829:
[----:B------:R-:W-:Y:S05]  /*30ae0*/  BSYNC B1 ;  /* 0x0000000000017941 */ /* 0x000fea0003800000 */
.L_x_828:
[----:B------:R-:W-:Y:S05]  /*30af0*/  BRA `(.L_x_830) ;  /* 0xffffff60000c7947 */ /* 0x000fea000383ffff */
.L_x_550:
[----:B------:R-:W-:Y:S01]  /*30b00*/  BSSY B1, `(.L_x_831) ;  /* 0x0000006000017945 */ /* 0x000fe20003800000 */
[----:B------:R-:W-:-:S07]  /*30b10*/  IMAD.MOV.U32 R15, RZ, RZ, -0x1 ;  /* 0xffffffffff0f7424 */ /* 0x000fce00078e00ff */
[----:B0-----:R-:W-:Y:S05]  /*30b20*/  WARPSYNC.COLLECTIVE R15, `(.L_x_832) ;  /* 0x000000000f0c7348 */ /* 0x001fea0003c00000 */
[----:B------:R-:W-:Y:S02]  /*30b30*/  ELECT P6, UR62, PT ;  /* 0x00000000003e782f */ /* 0x000fe400038c0000 */
[----:B------:R-:W-:Y:S01]  /*30b40*/  MOV R14, UR62 ;  /* 0x0000003e000e7c02 */ /* 0x000fe20008000f00 */
[----:B0-----:R-:W-:Y:S10]  /*30b50*/  ENDCOLLECTIVE ;  /* 0x000000000000791b */ /* 0x001ff40003800000 */
.L_x_832:
[----:B------:R-:W-:Y:S05]  /*30b60*/  BSYNC B1 ;  /* 0x0000000000017941 */ /* 0x000fea0003800000 */
.L_x_831:
[----:B------:R-:W-:Y:S05]  /*30b70*/  BRA `(.L_x_549) ;  /* 0xffffff6000047947 */ /* 0x000fea000383ffff */
.L_x_552:
[----:B0-----:R0:W1:Y:S02]  /*30b80*/  SYNCS.PHASECHK.TRANS64.TRYWAIT P0, [R18+URZ+0x33420], R4 ;  /* 0x03342004120075a7 */ /* 0x001064000800017f */
[----:B-1----:R-:W-:Y:S05]  /*30b90*/  @!P0 NANOSLEEP.SYNCS 0x989680 ;  /* 0x009896800000895d */ /* 0x002fea0003900000 */
[----:B------:R-:W1:Y:S02]  /*30ba0*/  @!P0 SYNCS.PHASECHK.TRANS64 P0, [R18+URZ+0x33420], R4 ;  /* 0x03342004120085a7 */ /* 0x000e64000800007f */
[----:B-1----:R-:W-:Y:S05]  /*30bb0*/  @!P0 BRA `(.L_x_552) ;  /* 0xfffffffc00f08947 */ /* 0x002fea000383ffff */
[----:B------:R-:W-:Y:S05]  /*30bc0*/  BRA `(.L_x_833) ;  /* 0xffffff6000147947 */ /* 0x000fea000383ffff */
.L_x_556:
[----:B-1----:R1:W2:Y:S02]  /*30bd0*/  SYNCS.PHASECHK.TRANS64.TRYWAIT P0, [R7+URZ+0x334a0], R10 ;  /* 0x0334a00a070075a7 */ /* 0x0022a4000800017f */
[----:B--2---:R-:W-:Y:S05]  /*30be0*/  @!P0 NANOSLEEP.SYNCS 0x989680 ;  /* 0x009896800000895d */ /* 0x004fea0003900000 */
[----:B------:R-:W2:Y:S02]  /*30bf0*/  @!P0 SYNCS.PHASECHK.TRANS64 P0, [R7+URZ+0x334a0], R10 ;  /* 0x0334a00a070085a7 */ /* 0x000ea4000800007f */
[----:B--2---:R-:W-:Y:S05]  /*30c00*/  @!P0 BRA `(.L_x_556) ;  /* 0xfffffffc00f08947 */ /* 0x004fea000383ffff */
[----:B------:R-:W-:Y:S05]  /*30c10*/  BRA `(.L_x_834) ;  /* 0xffffff6000347947 */ /* 0x000fea000383ffff */
.L_x_563:
[----:B0-----:R0:W2:Y:S02]  /*30c20*/  SYNCS.PHASECHK.TRANS64.TRYWAIT P0, [R7+URZ+0x334c0], R10 ;  /* 0x0334c00a070075a7 */ /* 0x0010a4000800017f */
[----:B--2---:R-:W-:Y:S05]  /*30c30*/  @!P0 NANOSLEEP.SYNCS 0x989680 ;  /* 0x009896800000895d */ /* 0x004fea0003900000 */
[----:B------:R-:W2:Y:S02]  /*30c40*/  @!P0 SYNCS.PHASECHK.TRANS64 P0, [R7+URZ+0x334c0], R10 ;  /* 0x0334c00a070085a7 */ /* 0x000ea4000800007f */
[----:B--2---:R-:W-:Y:S05]  /*30c50*/  @!P0 BRA `(.L_x_563) ;  /* 0xfffffffc00f08947 */ /* 0x004fea000383ffff */
[----:B------:R-:W-:Y:S05]  /*30c60*/  BRA `(.L_x_835) ;  /* 0xffffff6400347947 */ /* 0x000fea000383ffff */
.L_x_572:
[----:B0-----:R0:W1:Y:S02]  /*30c70*/  SYNCS.PHASECHK.TRANS64.TRYWAIT P2, [R8+URZ+0x334a0], R7 ;  /* 0x0334a007080075a7 */ /* 0x001064000804017f */
[----:B-1----:R-:W-:Y:S05]  /*30c80*/  @!P2 NANOSLEEP.SYNCS 0x989680 ;  /* 0x009896800000a95d */ /* 0x002fea0003900000 */
[----:B------:R-:W1:Y:S02]  /*30c90*/  @!P2 SYNCS.PHASECHK.TRANS64 P2, [R8+URZ+0x334a0], R7 ;  /* 0x0334a0070800a5a7 */ /* 0x000e64000804007f */
[----:B-1----:R-:W-:Y:S05]  /*30ca0*/  @!P2 BRA `(.L_x_572) ;  /* 0xfffffffc00f0a947 */ /* 0x002fea000383ffff */
[----:B------:R-:W-:Y:S05]  /*30cb0*/  BRA `(.L_x_836) ;  /* 0xffffff6800807947 */ /* 0x000fea000383ffff */
.L_x_579:
[----:B-1----:R1:W2:Y:S02]  /*30cc0*/  SYNCS.PHASECHK.TRANS64.TRYWAIT P2, [R8+URZ+0x334c0], R7 ;  /* 0x0334c007080075a7 */ /* 0x0022a4000804017f */
[----:B--2---:R-:W-:Y:S05]  /*30cd0*/  @!P2 NANOSLEEP.SYNCS 0x989680 ;  /* 0x009896800000a95d */ /* 0x004fea0003900000 */
[----:B------:R-:W2:Y:S02]  /*30ce0*/  @!P2 SYNCS.PHASECHK.TRANS64 P2, [R8+URZ+0x334c0], R7 ;  /* 0x0334c0070800a5a7 */ /* 0x000ea4000804007f */
[----:B--2---:R-:W-:Y:S05]  /*30cf0*/  @!P2 BRA `(.L_x_579) ;  /* 0xfffffffc00f0a947 */ /* 0x004fea000383ffff */
[----:B------:R-:W-:Y:S05]  /*30d00*/  BRA `(.L_x_837) ;  /* 0xffffff6c007c7947 */ /* 0x000fea000383ffff */
.L_x_598:
[----:B------:R-:W2:Y:S01]  /*30d10*/  S2R R0, SR_TID.X ;  /* 0x0000000000007919 */ /* 0x000ea20000002100 */
[----:B------:R-:W-:Y:S01]  /*30d20*/  BSSY B0, `(.L_x_838) ;  /* 0x000000a000007945 */ /* 0x000fe20003800000 */
[----:B------:R-:W-:Y:S02]  /*30d30*/  IMAD.MOV.U32 R12, RZ, RZ, RZ ;  /* 0x000000ffff0c7224 */ /* 0x000fe400078e00ff */
[----:B------:R-:W-:Y:S02]  /*30d40*/  IMAD.MOV.U32 R11, RZ, RZ, 0x1f ;  /* 0x0000001fff0b7424 */ /* 0x000fe400078e00ff */
[----:B------:R-:W-:Y:S01]  /*30d50*/  IMAD.MOV.U32 R15, RZ, RZ, -0x1 ;  /* 0xffffffffff0f7424 */ /* 0x000fe200078e00ff */
[----:B--2---:R-:W-:-:S04]  /*30d60*/  SHF.R.U32.HI R0, RZ, 0x5, R0 ;  /* 0x00000005ff007819 */ /* 0x004fc80000011600 */
[----:B------:R-:W-:-:S05]  /*30d70*/  LOP3.LUT R0, R0, 0x3, RZ, 0xc0, !PT ;  /* 0x0000000300007812 */ /* 0x000fca00078ec0ff */
[----:B------:R-:W-:-:S07]  /*30d80*/  IMAD.MOV.U32 R13, RZ, RZ, R0 ;  /* 0x000000ffff0d7224 */ /* 0x000fce00078e0000 */
[----:B01-3--:R-:W-:Y:S05]  /*30d90*/  WARPSYNC.COLLECTIVE R15, `(.L_x_839) ;  /* 0x000000000f087348 */ /* 0x00bfea0003c00000 */
[----:B------:R2:W4:Y:S02]  /*30da0*/  SHFL.IDX P6, R14, R13, R12, R11 ;  /* 0x0000000c0d0e7389 */ /* 0x00052400000c000b */
[----:B01234-:R-:W-:Y:S01]  /*30db0*/  ENDCOLLECTIVE ;  /* 0x000000000000791b */ /* 0x01ffe20003800000 */
.L_x_839:
[----:B------:R-:W-:Y:S05]  /*30dc0*/  BSYNC B0 ;  /* 0x0000000000007941 */ /* 0x000fea0003800000 */
.L_x_838:
[----:B------:R-:W-:Y:S05]  /*30dd0*/  BRA `(.L_x_840) ;  /* 0xffffff7c00187947 */ /* 0x000fea000383ffff */
.L_x_600:
[----:B------:R-:W-:Y:S01]  /*30de0*/  BSSY B0, `(.L_x_841) ;  /* 0x0000006000007945 */ /* 0x000fe20003800000 */
[----:B------:R-:W-:-:S07]  /*30df0*/  MOV R15, 0xffffffff ;  /* 0xffffffff000f7802 */ /* 0x000fce0000000f00 */
[----:B0123--:R-:W-:Y:S05]  /*30e00*/  WARPSYNC.COLLECTIVE R15, `(.L_x_842) ;  /* 0x000000000f0c7348 */ /* 0x00ffea0003c00000 */
[----:B------:R-:W-:Y:S02]  /*30e10*/  ELECT P6, UR62, PT ;  /* 0x00000000003e782f */ /* 0x000fe400038c0000 */
[----:B------:R-:W-:Y:S01]  /*30e20*/  MOV R14, UR62 ;  /* 0x0000003e000e7c02 */ /* 0x000fe20008000f00 */
[----:B0123--:R-:W-:Y:S10]  /*30e30*/  ENDCOLLECTIVE ;  /* 0x000000000000791b */ /* 0x00fff40003800000 */
.L_x_842:
[----:B------:R-:W-:Y:S05]  /*30e40*/  BSYNC B0 ;  /* 0x0000000000007941 */ /* 0x000fea0003800000 */
.L_x_841:
[----:B------:R-:W-:Y:S05]  /*30e50*/  BRA `(.L_x_843) ;  /* 0xffffff7c00207947 */ /* 0x000fea000383ffff */
.L_x_602:
[----:B0-----:R0:W1:Y:S02]  /*30e60*/  SYNCS.PHASECHK.TRANS64.TRYWAIT P0, [R2+URZ+0x33480], R4 ;  /* 0x03348004020075a7 */ /* 0x001064000800017f */
[----:B-1----:R-:W-:Y:S05]  /*30e70*/  @!P0 NANOSLEEP.SYNCS 0x989680 ;  /* 0x009896800000895d */ /* 0x002fea0003900000 */
[----:B------:R-:W1:Y:S02]  /*30e80*/  @!P0 SYNCS.PHASECHK.TRANS64 P0, [R2+URZ+0x33480], R4 ;  /* 0x03348004020085a7 */ /* 0x000e64000800007f */
[----:B-1----:R-:W-:Y:S05]  /*30e90*/  @!P0 BRA `(.L_x_602) ;  /* 0xfffffffc00f08947 */ /* 0x002fea000383ffff */
[----:B------:R-:W-:Y:S05]  /*30ea0*/  BRA `(.L_x_844) ;  /* 0xffffff7c00887947 */ /* 0x000fea000383ffff */
.L_x_604:
[----:B-1----:R1:W2:Y:S02]  /*30eb0*/  SYNCS.PHASECHK.TRANS64.TRYWAIT P0, [R2+URZ+0x33440], R4 ;  /* 0x03344004020075a7 */ /* 0x0022a4000800017f */
[----:B--2---:R-:W-:Y:S05]  /*30ec0*/  @!P0 NANOSLEEP.SYNCS 0x989680 ;  /* 0x009896800000895d */ /* 0x004fea0003900000 */
[----:B------:R-:W2:Y:S02]  /*30ed0*/  @!P0 SYNCS.PHASECHK.TRANS64 P0, [R2+URZ+0x33440], R4 ;  /* 0x03344004020085a7 */ /* 0x000ea4000800007f */
[----:B--2---:R-:W-:Y:S05]  /*30ee0*/  @!P0 BRA `(.L_x_604) ;  /* 0xfffffffc00f08947 */ /* 0x004fea000383ffff */
[----:B------:R-:W-:Y:S05]  /*30ef0*/  BRA `(.L_x_845) ;  /* 0xffffff8000047947 */ /* 0x000fea000383ffff */
.L_x_608:
[----:B------:R-:W2:Y:S01]  /*30f00*/  LDL.LU R11, [R1+0x54] ;  /* 0x00005400010b7983 */ /* 0x000ea20000300800 */
[----:B------:R-:W-:Y:S01]  /*30f10*/  IMAD.MOV.U32 R13, RZ, RZ, R3 ;  /* 0x000000ffff0d7224 */ /* 0x000fe200078e0003 */
[----:B------:R-:W-:Y:S01]  /*30f20*/  LOP3.LUT R7, R7, 0x7f, RZ, 0xc0, !PT ;  /* 0x0000007f07077812 */ /* 0x000fe200078ec0ff */
[----:B------:R-:W-:Y:S02]  /*30f30*/  IMAD.MOV.U32 R12, RZ, RZ, RZ ;  /* 0x000000ffff0c7224 */ /* 0x000fe400078e00ff */
[----:B------:R-:W-:Y:S01]  /*30f40*/  IMAD.MOV.U32 R15, RZ, RZ, -0x1 ;  /* 0xffffffffff0f7424 */ /* 0x000fe200078e00ff */
[----:B------:R-:W-:-:S04]  /*30f50*/  SHF.R.U32.HI R0, RZ, 0x2, R7 ;  /* 0x00000002ff007819 */ /* 0x000fc80000011607 */
[----:B------:R-:W-:-:S05]  /*30f60*/  IADD3 R0, R0, R5, RZ ;  /* 0x0000000500007210 */ /* 0x000fca0007ffe0ff */
[----:B------:R-:W-:Y:S02]  /*30f70*/  VIADD R5, R0, 0x20 ;  /* 0x0000002000057836 */ /* 0x000fe40000000000 */
[----:B--2---:R-:W-:Y:S02]  /*30f80*/  IMAD R2, R11, R8, RZ ;  /* 0x000000080b027224 */ /* 0x004fe400078e02ff */
[----:B------:R-:W-:-:S03]  /*30f90*/  IMAD.MOV.U32 R11, RZ, RZ, 0x1c1f ;  /* 0x00001c1fff0b7424 */ /* 0x000fc600078e00ff */
[----:B------:R-:W-:-:S13]  /*30fa0*/  ISETP.GE.AND P4, PT, R0, R2, PT ;  /* 0x000000020000720c */ /* 0x000fda0003f86270 */
[----:B-----5:R-:W-:Y:S05]  /*30fb0*/  WARPSYNC.COLLECTIVE R15, `(.L_x_846) ;  /* 0x000000000f087348 */ /* 0x020fea0003c00000 */
[----:B------:R0:W1:Y:S02]  /*30fc0*/  SHFL.IDX P6, R14, R13, R12, R11 ;  /* 0x0000000c0d0e7389 */ /* 0x00006400000c000b */
[----:B01---5:R-:W-:Y:S01]  /*30fd0*/  ENDCOLLECTIVE ;  /* 0x000000000000791b */ /* 0x023fe20003800000 */
.L_x_846:
[----:B------:R-:W-:Y:S02]  /*30fe0*/  IMAD.MOV.U32 R13, RZ, RZ, R4 ;  /* 0x000000ffff0d7224 */ /* 0x000fe400078e0004 */
[----:B------:R-:W-:-:S07]  /*30ff0*/  IMAD.MOV.U32 R6, RZ, RZ, R14 ;  /* 0x000000ffff067224 */ /* 0x000fce00078e000e */
[----:B------:R-:W-:Y:S05]  /*31000*/  WARPSYNC.COLLECTIVE R15, `(.L_x_847) ;  /* 0x000000000f087348 */ /* 0x000fea0003c00000 */
[----:B------:R0:W1:Y:S02]  /*31010*/  SHFL.IDX P6, R14, R13, R12, R11 ;  /* 0x0000000c0d0e7389 */ /* 0x00006400000c000b */
[----:B01----:R-:W-:Y:S01]  /*31020*/  ENDCOLLECTIVE ;  /* 0x000000000000791b */ /* 0x003fe20003800000 */
.L_x_847:
[----:B------:R-:W-:Y:S02]  /*31030*/  IMAD.MOV.U32 R13, RZ, RZ, R3 ;  /* 0x000000ffff0d7224 */ /* 0x000fe400078e0003 */
[----:B------:R-:W-:Y:S02]  /*31040*/  IMAD.MOV.U32 R12, RZ, RZ, 0x1 ;  /* 0x00000001ff0c7424 */ /* 0x000fe400078e00ff */
[----:B------:R-:W-:-:S07]  /*31050*/  IMAD.MOV.U32 R7, RZ, RZ, R14 ;  /* 0x000000ffff077224 */ /* 0x000fce00078e000e */
[----:B------:R-:W-:Y:S05]  /*31060*/  WARPSYNC.COLLECTIVE R15, `(.L_x_848) ;  /* 0x000000000f087348 */ /* 0x000fea0003c00000 */
[----:B------:R0:W1:Y:S02]  /*31070*/  SHFL.IDX P6, R14, R13, R12, R11 ;  /* 0x0000000c0d0e7389 */ /* 0x00006400000c000b */
[----:B01----:R-:W-:Y:S01]  /*31080*/  ENDCOLLECTIVE ;  /* 0x000000000000791b */ /* 0x003fe20003800000 */
.L_x_848:
[----:B------:R-:W-:-:S05]  /*31090*/  @!P4 IADD3 R7, P3, R10, R7, RZ ;  /* 0x000000070a07c210 */ /* 0x000fca0007f7e0ff */
[----:B------:R-:W-:Y:S01]  /*310a0*/  @!P4 IMAD.X R6, RZ, RZ, R6, P3 ;  /* 0x000000ffff06c224 */ /* 0x000fe200018e0606 */
[----:B------:R-:W-:-:S04]  /*310b0*/  ISETP.GE.AND P3, PT, R5, R2, PT ;  /* 0x000000020500720c */ /* 0x000fc80003f66270 */
[----:B------:R-:W-:Y:S01]  /*310c0*/  @!P4 LOP3.LUT R7, R7, R6, RZ, 0x3c, !PT ;  /* 0x000000060707c212 */ /* 0x000fe200078e3cff */
[----:B------:R-:W-:-:S03]  /*310d0*/  IMAD.MOV.U32 R13, RZ, RZ, R4 ;  /* 0x000000ffff0d7224 */ /* 0x000fc600078e0004 */
[----:B------:R-:W-:-:S04]  /*310e0*/  @!P4 LOP3.LUT R6, R7, R6, RZ, 0x3c, !PT ;  /* 0x000000060706c212 */ /* 0x000fc800078e3cff */
[----:B------:R-:W-:-:S05]  /*310f0*/  @!P4 LOP3.LUT R7, R7, R6, RZ, 0x3c, !PT ;  /* 0x000000060707c212 */ /* 0x000fca00078e3cff */
[----:B------:R-:W-:Y:S01]  /*31100*/  @!PT LDS RZ, [RZ] ;  /* 0x00000000fffff984 */ /* 0x000fe20000000800 */
[----:B------:R-:W-:Y:S01]  /*31110*/  @!PT LDS RZ, [RZ] ;  /* 0x00000000fffff984 */ /* 0x000fe20000000800 */
[----:B------:R-:W-:Y:S01]  /*31120*/  @!PT LDS RZ, [RZ] ;  /* 0x00000000fffff984 */ /* 0x000fe20000000800 */
[----:B------:R-:W-:Y:S04]  /*31130*/  @!P4 LDGSTS.E.BYPASS.LTC128B.128 [R9+0x1e200], desc[UR54][R6.64], !P0 ;  /* 0x1e2000000609cfae */ /* 0x000fe8000c101d76 */
[----:B------:R-:W-:Y:S04]  /*31140*/  @!P4 LDGSTS.E.BYPASS.LTC128B.128 [R9+0x20200], desc[UR54][R6.64+0x40], !P1 ;  /* 0x202000400609cfae */ /* 0x000fe8000c901d76 */
[----:B------:R0:W-:Y:S02]  /*31150*/  @!P4 LDGSTS.E.BYPASS.LTC128B.128 [R9+0x22200], desc[UR54][R6.64+0x80], !P2 ;  /* 0x222000800609cfae */ /* 0x0001e4000d101d76 */
[----:B0-----:R-:W-:-:S07]  /*31160*/  IMAD.MOV.U32 R6, RZ, RZ, R14 ;  /* 0x000000ffff067224 */ /* 0x001fce00078e000e */
[----:B------:R-:W-:Y:S05]  /*31170*/  WARPSYNC.COLLECTIVE R15, `(.L_x_849) ;  /* 0x000000000f087348 */ /* 0x000fea0003c00000 */
[----:B------:R0:W1:Y:S02]  /*31180*/  SHFL.IDX P6, R14, R13, R12, R11 ;  /* 0x0000000c0d0e7389 */ /* 0x00006400000c000b */
[----:B01----:R-:W-:Y:S01]  /*31190*/  ENDCOLLECTIVE ;  /* 0x000000000000791b */ /* 0x003fe20003800000 */
.L_x_849:
[----:B------:R-:W-:Y:S02]  /*311a0*/  IMAD.MOV.U32 R13, RZ, RZ, R3 ;  /* 0x000000ffff0d7224 */ /* 0x000fe400078e0003 */
[----:B------:R-:W-:Y:S02]  /*311b0*/  IMAD.MOV.U32 R12, RZ, RZ, 0x2 ;  /* 0x00000002ff0c7424 */ /* 0x000fe400078e00ff */
[----:B------:R-:W-:-:S07]  /*311c0*/  IMAD.MOV.U32 R5, RZ, RZ, R14 ;  /* 0x000000ffff057224 */ /* 0x000fce00078e000e */
[----:B------:R-:W-:Y:S05]  /*311d0*/  WARPSYNC.COLLECTIVE R15, `(.L_x_850) ;  /* 0x000000000f087348 */ /* 0x000fea0003c00000 */
[----:B------:R0:W1:Y:S02]  /*311e0*/  SHFL.IDX P6, R14, R13, R12, R11 ;  /* 0x0000000c0d0e7389 */ /* 0x00006400000c000b */
[----:B01----:R-:W-:Y:S01]  /*311f0*/  ENDCOLLECTIVE ;  /* 0x000000000000791b */ /* 0x003fe20003800000 */
.L_x_850:
[----:B------:R-:W-:-:S04]  /*31200*/  @!P3 IADD3 R5, P4, R10, R5, RZ ;  /* 0x000000050a05b210 */ /* 0x000fc80007f9e0ff */
[----:B------:R-:W-:-:S05]  /*31210*/  @!P3 IADD3.X R6, RZ, R6, RZ, P4, !PT ;  /* 0x00000006ff06b210 */ /* 0x000fca00027fe4ff */
[----:B------:R-:W-:Y:S02]  /*31220*/  @!P3 IMAD.MOV.U32 R7, RZ, RZ, R6 ;  /* 0x000000ffff07b224 */ /* 0x000fe400078e0006 */
[----:B------:R-:W-:Y:S02]  /*31230*/  @!P3 IMAD.MOV.U32 R6, RZ, RZ, R5 ;  /* 0x000000ffff06b224 */ /* 0x000fe400078e0005 */
[----:B------:R-:W-:Y:S02]  /*31240*/  IMAD.MOV.U32 R13, RZ, RZ, R4 ;  /* 0x000000ffff0d7224 */ /* 0x000fe400078e0004 */
[----:B------:R-:W-:Y:S01]  /*31250*/  VIADD R5, R0, 0x40 ;  /* 0x0000004000057836 */ /* 0x000fe20000000000 */
[----:B------:R-:W-:Y:S01]  /*31260*/  @!PT LDS RZ, [RZ] ;  /* 0x00000000fffff984 */ /* 0x000fe20000000800 */
[----:B------:R-:W-:Y:S01]  /*31270*/  @!PT LDS RZ, [RZ] ;  /* 0x00000000fffff984 */ /* 0x000fe20000000800 */
[----:B------:R-:W-:Y:S01]  /*31280*/  @!PT LDS RZ, [RZ] ;  /* 0x00000000fffff984 */ /* 0x000fe20000000800 */
[----:B------:R-:W-:Y:S04]  /*31290*/  @!P3 LDGSTS.E.BYPASS.LTC128B.128 [R9+0x1ea00], desc[UR54][R6.64], !P0 ;  /* 0x1ea000000609bfae */ /* 0x000fe8000c101d76 */
[----:B------:R-:W-:Y:S04]  /*312a0*/  @!P3 LDGSTS.E.BYPASS.LTC128B.128 [R9+0x20a00], desc[UR54][R6.64+0x40], !P1 ;  /* 0x20a000400609bfae */ /* 0x000fe8000c901d76 */
[----:B------:R0:W-:Y:S01]  /*312b0*/  @!P3 LDGSTS.E.BYPASS.LTC128B.128 [R9+0x22a00], desc[UR54][R6.64+0x80], !P2 ;  /* 0x22a000800609bfae */ /* 0x0001e2000d101d76 */
[----:B------:R-:W-:Y:S01]  /*312c0*/  ISETP.GE.AND P3, PT, R5, R2, PT ;  /* 0x000000020500720c */ /* 0x000fe20003f66270 */
[----:B0-----:R-:W-:-:S12]  /*312d0*/  IMAD.MOV.U32 R6, RZ, RZ, R14 ;  /* 0x000000ffff067224 */ /* 0x001fd800078e000e */
[----:B------:R-:W-:Y:S05]  /*312e0*/  WARPSYNC.COLLECTIVE R15, `(.L_x_851) ;  /* 0x000000000f087348 */ /* 0x000fea0003c00000 */
[----:B------:R0:W1:Y:S02]  /*312f0*/  SHFL.IDX P6, R14, R13, R12, R11 ;  /* 0x0000000c0d0e7389 */ /* 0x00006400000c000b */
[----:B01----:R-:W-:Y:S01]  /*31300*/  ENDCOLLECTIVE ;  /* 0x000000000000791b */ /* 0x003fe20003800000 */
.L_x_851:
[----:B------:R-:W-:Y:S02]  /*31310*/  IMAD.MOV.U32 R13, RZ, RZ, R3 ;  /* 0x000000ffff0d7224 */ /* 0x000fe400078e0003 */
[----:B------:R-:W-:Y:S01]  /*31320*/  IMAD.MOV.U32 R12, RZ, RZ, 0x3 ;  /* 0x00000003ff0c7424 */ /* 0x000fe200078e00ff */
[----:B------:R-:W-:-:S07]  /*31330*/  MOV R5, R14 ;  /* 0x0000000e00057202 */ /* 0x000fce0000000f00 */
[----:B------:R-:W-:Y:S05]  /*31340*/  WARPSYNC.COLLECTIVE R15, `(.L_x_852) ;  /* 0x000000000f087348 */ /* 0x000fea0003c00000 */
[----:B------:R0:W1:Y:S02]  /*31350*/  SHFL.IDX P6, R14, R13, R12, R11 ;  /* 0x0000000c0d0e7389 */ /* 0x00006400000c000b */
[----:B01----:R-:W-:Y:S01]  /*31360*/  ENDCOLLECTIVE ;  /* 0x000000000000791b */ /* 0x003fe20003800000 */
.L_x_852:
[----:B------:R-:W-:-:S05]  /*31370*/  @!P3 IADD3 R5, P4, R10, R5, RZ ;  /* 0x000000050a05b210 */ /* 0x000fca0007f9e0ff */
[----:B------:R-:W-:-:S04]  /*31380*/  @!P3 IMAD.X R6, RZ, RZ, R6, P4 ;  /* 0x000000ffff06b224 */ /* 0x000fc800020e0606 */
[----:B------:R-:W-:Y:S02]  /*31390*/  @!P3 IMAD.MOV.U32 R7, RZ, RZ, R6 ;  /* 0x000000ffff07b224 */ /* 0x000fe400078e0006 */
[----:B------:R-:W-:Y:S02]  /*313a0*/  @!P3 IMAD.MOV.U32 R6, RZ, RZ, R5 ;  /* 0x000000ffff06b224 */ /* 0x000fe400078e0005 */
[----:B------:R-:W-:-:S03]  /*313b0*/  IMAD.MOV.U32 R13, RZ, RZ, R4 ;  /* 0x000000ffff0d7224 */ /* 0x000fc600078e0004 */
[----:B------:R-:W-:Y:S01]  /*313c0*/  @!PT LDS RZ, [RZ] ;  /* 0x00000000fffff984 */ /* 0x000fe20000000800 */
[----:B------:R-:W-:Y:S01]  /*313d0*/  @!PT LDS RZ, [RZ] ;  /* 0x00000000fffff984 */ /* 0x000fe20000000800 */
[----:B------:R-:W-:Y:S01]  /*313e0*/  @!PT LDS RZ, [RZ] ;  /* 0x00000000fffff984 */ /* 0x000fe20000000800 */
[----:B------:R0:W-:Y:S04]  /*313f0*/  @!P3 LDGSTS.E.BYPASS.LTC128B.128 [R9+0x1f200], desc[UR54][R6.64], !P0 ;  /* 0x1f2000000609bfae */ /* 0x0001e8000c101d76 */
[----:B------:R0:W-:Y:S01]  /*31400*/  @!P3 LDGSTS.E.BYPASS.LTC128B.128 [R9+0x21200], desc[UR54][R6.64+0x40], !P1 ;  /* 0x212000400609bfae */ /* 0x0001e2000c901d76 */
[----:B------:R-:W-:-:S07]  /*31410*/  IMAD.MOV.U32 R5, RZ, RZ, R14 ;  /* 0x000000ffff057224 */ /* 0x000fce00078e000e */
[----:B0-----:R-:W-:Y:S05]  /*31420*/  WARPSYNC.COLLECTIVE R15, `(.L_x_853) ;  /* 0x000000000f087348 */ /* 0x001fea0003c00000 */
[----:B------:R1:W2:Y:S02]  /*31430*/  SHFL.IDX P6, R14, R13, R12, R11 ;  /* 0x0000000c0d0e7389 */ /* 0x0002a400000c000b */
[----:B012---:R-:W-:Y:S01]  /*31440*/  ENDCOLLECTIVE ;  /* 0x000000000000791b */ /* 0x007fe20003800000 */
.L_x_853:
[----:B------:R-:W-:Y:S01]  /*31450*/  @!PT LDS RZ, [RZ] ;  /* 0x00000000fffff984 */ /* 0x000fe20000000800 */
[----:B------:R-:W-:Y:S01]  /*31460*/  @!PT LDS RZ, [RZ] ;  /* 0x00000000fffff984 */ /* 0x000fe20000000800 */
[----:B------:R-:W-:Y:S01]  /*31470*/  @!PT LDS RZ, [RZ] ;  /* 0x00000000fffff984 */ /* 0x000fe20000000800 */
[----:B------:R3:W-:Y:S01]  /*31480*/  @!P3 LDGSTS.E.BYPASS.LTC128B.128 [R9+0x23200], desc[UR54][R6.64+0x80], !P2 ;  /* 0x232000800609bfae */ /* 0x0007e2000d101d76 */
[----:B------:R-:W-:Y:S01]  /*31490*/  MOV R3, R14 ;  /* 0x0000000e00037202 */ /* 0x000fe20000000f00 */
[----:B------:R-:W-:Y:S06]  /*314a0*/  BRA `(.L_x_854) ;  /* 0xffffff8400607947 */ /* 0x000fec000383ffff */
.L_x_613:
[----:B----4-:R4:W0:Y:S02]  /*314b0*/  SYNCS.PHASECHK.TRANS64.TRYWAIT P0, [R18+URZ+0x33420], R0 ;  /* 0x03342000120075a7 */ /* 0x010824000800017f */
[----:B0-----:R-:W-:Y:S05]  /*314c0*/  @!P0 NANOSLEEP.SYNCS 0x989680 ;  /* 0x009896800000895d */ /* 0x001fea0003900000 */
[----:B------:R-:W0:Y:S02]  /*314d0*/  @!P0 SYNCS.PHASECHK.TRANS64 P0, [R18+URZ+0x33420], R0 ;  /* 0x03342000120085a7 */ /* 0x000e24000800007f */
[----:B0-----:R-:W-:Y:S05]  /*314e0*/  @!P0 BRA `(.L_x_613) ;  /* 0xfffffffc00f08947 */ /* 0x001fea000383ffff */
[----:B------:R-:W-:Y:S05]  /*314f0*/  BRA `(.L_x_855) ;  /* 0xffffff8400d07947 */ /* 0x000fea000383ffff */
.L_x_619:
[----:B-1----:R1:W3:Y:S02]  /*31500*/  SYNCS.PHASECHK.TRANS64.TRYWAIT P0, [R6+URZ+0x33480], R5 ;  /* 0x03348005060075a7 */ /* 0x0022e4000800017f */
[----:B---3--:R-:W-:Y:S05]  /*31510*/  @!P0 NANOSLEEP.SYNCS 0x989680 ;  /* 0x009896800000895d */ /* 0x008fea0003900000 */
[----:B------:R-:W3:Y:S02]  /*31520*/  @!P0 SYNCS.PHASECHK.TRANS64 P0, [R6+URZ+0x33480], R5 ;  /* 0x03348005060085a7 */ /* 0x000ee4000800007f */
[----:B---3--:R-:W-:Y:S05]  /*31530*/  @!P0 BRA `(.L_x_619) ;  /* 0xfffffffc00f08947 */ /* 0x008fea000383ffff */
[----:B------:R-:W-:Y:S05]  /*31540*/  BRA `(.L_x_856) ;  /* 0xffffff8800887947 */ /* 0x000fea000383ffff */
.L_x_626:
[----:B--2---:R2:W3:Y:S02]  /*31550*/  SYNCS.PHASECHK.TRANS64.TRYWAIT P0, [R6+URZ+0x33440], R5 ;  /* 0x03344005060075a7 */ /* 0x0044e4000800017f */
[----:B---3--:R-:W-:Y:S05]  /*31560*/  @!P0 NANOSLEEP.SYNCS 0x989680 ;  /* 0x009896800000895d */ /* 0x008fea0003900000 */
[----:B------:R-:W3:Y:S02]  /*31570*/  @!P0 SYNCS.PHASECHK.TRANS64 P0, [R6+URZ+0x33440], R5 ;  /* 0x03344005060085a7 */ /* 0x000ee4000800007f */
[----:B---3--:R-:W-:Y:S05]  /*31580*/  @!P0 BRA `(.L_x_626) ;  /* 0xfffffffc00f08947 */ /* 0x008fea000383ffff */
[----:B------:R-:W-:Y:S05]  /*31590*/  BRA `(.L_x_857) ;  /* 0xffffff8c00847947 */ /* 0x000fea000383ffff */
.L_x_634:
[----:B---3--:R3:W4:Y:S02]  /*315a0*/  SYNCS.PHASECHK.TRANS64.TRYWAIT P0, [R3+URZ+0x33470], R4 ;  /* 0x03347004030075a7 */ /* 0x008724000800017f */
[----:B----4-:R-:W-:Y:S05]  /*315b0*/  @!P0 NANOSLEEP.SYNCS 0x989680 ;  /* 0x009896800000895d */ /* 0x010fea0003900000 */
[----:B------:R-:W4:Y:S02]  /*315c0*/  @!P0 SYNCS.PHASECHK.TRANS64 P0, [R3+URZ+0x33470], R4 ;  /* 0x03347004030085a7 */ /* 0x000f24000800007f */
[----:B----4-:R-:W-:Y:S05]  /*315d0*/  @!P0 BRA `(.L_x_634) ;  /* 0xfffffffc00f08947 */ /* 0x010fea000383ffff */
[----:B------:R-:W-:Y:S05]  /*315e0*/  BRA `(.L_x_858) ;  /* 0xffffff9000987947 */ /* 0x000fea000383ffff */
.L_x_636:
[----:B---3--:R3:W4:Y:S02]  /*315f0*/  SYNCS.PHASECHK.TRANS64.TRYWAIT P0, [R3+URZ+0x33460], R4 ;  /* 0x03346004030075a7 */ /* 0x008724000800017f */
[----:B----4-:R-:W-:Y:S05]  /*31600*/  @!P0 NANOSLEEP.SYNCS 0x989680 ;  /* 0x009896800000895d */ /* 0x010fea0003900000 */
[----:B------:R-:W4:Y:S02]  /*31610*/  @!P0 SYNCS.PHASECHK.TRANS64 P0, [R3+URZ+0x33460], R4 ;  /* 0x03346004030085a7 */ /* 0x000f24000800007f */
[----:B----4-:R-:W-:Y:S05]  /*31620*/  @!P0 BRA `(.L_x_636) ;  /* 0xfffffffc00f08947 */ /* 0x010fea000383ffff */
[----:B------:R-:W-:Y:S05]  /*31630*/  BRA `(.L_x_859) ;  /* 0xffffff9000a07947 */ /* 0x000fea000383ffff */
.L_x_643:
[----:B--2---:R2:W3:Y:S02]  /*31640*/  SYNCS.PHASECHK.TRANS64.TRYWAIT P1, [R3+URZ+0x33470], R0 ;  /* 0x03347000030075a7 */ /* 0x0044e4000802017f */
[----:B---3--:R-:W-:Y:S05]  /*31650*/  @!P1 NANOSLEEP.SYNCS 0x989680 ;  /* 0x009896800000995d */ /* 0x008fea0003900000 */
[----:B------:R-:W3:Y:S02]  /*31660*/  @!P1 SYNCS.PHASECHK.TRANS64 P1, [R3+URZ+0x33470], R0 ;  /* 0x03347000030095a7 */ /* 0x000ee4000802007f */
[----:B---3--:R-:W-:Y:S05]  /*31670*/  @!P1 BRA `(.L_x_643) ;  /* 0xfffffffc00f09947 */ /* 0x008fea000383ffff */
[----:B------:R-:W-:Y:S05]  /*31680*/  BRA `(.L_x_860) ;  /* 0xffffff9800e87947 */ /* 0x000fea000383ffff */
.L_x_645:
[----:B--2---:R2:W3:Y:S02]  /*31690*/  SYNCS.PHASECHK.TRANS64.TRYWAIT P1, [R3+URZ+0x33460], R0 ;  /* 0x03346000030075a7 */ /* 0x0044e4000802017f */
[----:B---3--:R-:W-:Y:S05]  /*316a0*/  @!P1 NANOSLEEP.SYNCS 0x989680 ;  /* 0x009896800000995d */ /* 0x008fea0003900000 */
[----:B------:R-:W3:Y:S02]  /*316b0*/  @!P1 SYNCS.PHASECHK.TRANS64 P1, [R3+URZ+0x33460], R0 ;  /* 0x03346000030095a7 */ /* 0x000ee4000802007f */
[----:B---3--:R-:W-:Y:S05]  /*316c0*/  @!P1 BRA `(.L_x_645) ;  /* 0xfffffffc00f09947 */ /* 0x008fea000383ffff */
[----:B------:R-:W-:Y:S05]  /*316d0*/  BRA `(.L_x_861) ;  /* 0xffffff9800f07947 */ /* 0x000fea000383ffff */
.L_x_649:
[----:B------:R-:W2:Y:S01]  /*316e0*/  LDL R0, [R1] ;  /* 0x0000000001007983 */ /* 0x000ea20000100800 */
[----:B------:R-:W-:Y:S01]  /*316f0*/  BSSY B0, `(.L_x_862) ;  /* 0x0000008000007945 */ /* 0x000fe20003800000 */
[----:B------:R-:W-:Y:S02]  /*31700*/  IMAD.MOV.U32 R12, RZ, RZ, RZ ;  /* 0x000000ffff0c7224 */ /* 0x000fe400078e00ff */
[----:B------:R-:W-:Y:S02]  /*31710*/  IMAD.MOV.U32 R11, RZ, RZ, 0x1f ;  /* 0x0000001fff0b7424 */ /* 0x000fe400078e00ff */
[----:B------:R-:W-:Y:S02]  /*31720*/  IMAD.MOV.U32 R15, RZ, RZ, -0x1 ;  /* 0xffffffffff0f7424 */ /* 0x000fe400078e00ff */
[----:B--2---:R-:W-:-:S07]  /*31730*/  IMAD.MOV.U32 R13, RZ, RZ, R0 ;  /* 0x000000ffff0d7224 */ /* 0x004fce00078e0000 */
[----:B01----:R-:W-:Y:S05]  /*31740*/  WARPSYNC.COLLECTIVE R15, `(.L_x_863) ;  /* 0x000000000f087348 */ /* 0x003fea0003c00000 */
[----:B------:R2:W3:Y:S02]  /*31750*/  SHFL.IDX P6, R14, R13, R12, R11 ;  /* 0x0000000c0d0e7389 */ /* 0x0004e400000c000b */
[----:B0123--:R-:W-:Y:S01]  /*31760*/  ENDCOLLECTIVE ;  /* 0x000000000000791b */ /* 0x00ffe20003800000 */
.L_x_863:
[----:B------:R-:W-:Y:S05]  /*31770*/  BSYNC B0 ;  /* 0x0000000000007941 */ /* 0x000fea0003800000 */
.L_x_862:
[----:B------:R0:W5:Y:S01]  /*31780*/  LDL R2, [R1+0xc] ;  /* 0x00000c0001027983 */ /* 0x0001620000100800 */
[----:B------:R-:W-:Y:S01]  /*31790*/  IMAD.MOV.U32 R13, RZ, RZ, R0 ;  /* 0x000000ffff0d7224 */ /* 0x000fe200078e0000 */
[----:B------:R-:W-:Y:S01]  /*317a0*/  MOV R11, 0x1f ;  /* 0x0000001f000b7802 */ /* 0x000fe20000000f00 */
[----:B------:R-:W-:Y:S02]  /*317b0*/  IMAD.MOV.U32 R12, RZ, RZ, 0x1 ;  /* 0x00000001ff0c7424 */ /* 0x000fe400078e00ff */
[----:B------:R-:W-:Y:S02]  /*317c0*/  IMAD.MOV.U32 R15, RZ, RZ, -0x1 ;  /* 0xffffffffff0f7424 */ /* 0x000fe400078e00ff */
[----:B------:R-:W-:-:S07]  /*317d0*/  IMAD.MOV.U32 R5, RZ, RZ, R14 ;  /* 0x000000ffff057224 */ /* 0x000fce00078e000e */
[----:B0----5:R-:W-:Y:S05]  /*317e0*/  WARPSYNC.COLLECTIVE R15, `(.L_x_864) ;  /* 0x000000000f087348 */ /* 0x021fea0003c00000 */
[----:B------:R1:W2:Y:S02]  /*317f0*/  SHFL.IDX P6, R14, R13, R12, R11 ;  /* 0x0000000c0d0e7389 */ /* 0x0002a400000c000b */
[----:B012--5:R-:W-:Y:S01]  /*31800*/  ENDCOLLECTIVE ;  /* 0x000000000000791b */ /* 0x027fe20003800000 */
.L_x_864:
[----:B------:R-:W-:Y:S01]  /*31810*/  ULDC UR4, c[0x0][0xc3c] ;  /* 0x00030f0000047ab9 */ /* 0x000fe20000000800 */
[----:B------:R-:W-:Y:S02]  /*31820*/  IMAD.IADD R4, R2, 0x1, R16 ;  /* 0x0000000102047824 */ /* 0x000fe400078e0210 */
[----:B------:R-:W-:Y:S02]  /*31830*/  IMAD.MOV.U32 R11, RZ, RZ, RZ ;  /* 0x000000ffff0b7224 */ /* 0x000fe400078e00ff */
[----:B------:R-:W-:Y:S01]  /*31840*/  IMAD.MOV.U32 R0, RZ, RZ, R14 ;  /* 0x000000ffff007224 */ /* 0x000fe200078e000e */
[----:B------:R-:W-:-:S13]  /*31850*/  ISETP.GE.OR P1, PT, R4, UR4, !P0 ;  /* 0x0000000404007c0c */ /* 0x000fda000c726670 */
[----:B------:R-:W0:Y:S08]  /*31860*/  @!P1 LDC.64 R2, c[0x0][0xc80] ;  /* 0x00032000ff029b82 */ /* 0x000e300000000a00 */
[----:B------:R-:W1:Y:S01]  /*31870*/  @!P1 LDC.64 R6, c[0x0][0xc78] ;  /* 0x00031e00ff069b82 */ /* 0x000e620000000a00 */
[----:B0-----:R-:W-:-:S05]  /*31880*/  @!P1 IMAD.WIDE R2, R4, 0x4, R2 ;  /* 0x0000000404029825 */ /* 0x001fca00078e0202 */
[----:B------:R1:W2:Y:S02]  /*31890*/  @!P1 LDG.E R8, desc[UR54][R2.64] ;  /* 0x0000003602089981 */ /* 0x0002a4000c1e1900 */
[----:B-1----:R-:W-:-:S06]  /*318a0*/  @!P1 IMAD.WIDE R2, R4, 0x4, R6 ;  /* 0x0000000404029825 */ /* 0x002fcc00078e0206 */
[----:B------:R-:W3:Y:S01]  /*318b0*/  @!P1 LDG.E R2, desc[UR54][R2.64] ;  /* 0x0000003602029981 */ /* 0x000ee2000c1e1900 */
[----:B------:R-:W-:Y:S01]  /*318c0*/  IMAD.MOV.U32 R4, RZ, RZ, RZ ;  /* 0x000000ffff047224 */ /* 0x000fe200078e00ff */
[C---:B------:R-:W-:Y:S01]  /*318d0*/  ISETP.GE.U32.AND P2, PT, R16.reuse, 0x2, PT ;  /* 0x000000021000780c */ /* 0x040fe20003f46070 */
[----:B------:R-:W-:Y:S01]  /*318e0*/  IMAD.MOV.U32 R6, RZ, RZ, RZ ;  /* 0x000000ffff067224 */ /* 0x000fe200078e00ff */
[C---:B------:R-:W-:Y:S02]  /*318f0*/  ISETP.GE.U32.AND P3, PT, R16.reuse, 0x4, PT ;  /* 0x000000041000780c */ /* 0x040fe40003f66070 */
[C---:B------:R-:W-:Y:S02]  /*31900*/  ISETP.GE.U32.AND P4, PT, R16.reuse, 0x8, PT ;  /* 0x000000081000780c */ /* 0x040fe40003f86070 */
[----:B------:R-:W-:Y:S01]  /*31910*/  ISETP.GE.U32.AND P5, PT, R16, 0x10, PT ;  /* 0x000000101000780c */ /* 0x000fe20003fa6070 */
[----:B--2---:R-:W-:Y:S02]  /*31920*/  @!P1 IMAD.MOV.U32 R4, RZ, RZ, R8 ;  /* 0x000000ffff049224 */ /* 0x004fe400078e0008 */
[----:B------:R-:W-:-:S02]  /*31930*/  IMAD.MOV.U32 R8, RZ, RZ, RZ ;  /* 0x000000ffff087224 */ /* 0x000fc400078e00ff */
[----:B---3--:R-:W-:Y:S01]  /*31940*/  @!P1 IMAD.MOV.U32 R6, RZ, RZ, R2 ;  /* 0x000000ffff069224 */ /* 0x008fe200078e0002 */
[----:B------:R-:W-:-:S03]  /*31950*/  ISETP.NE.AND P1, PT, R16, RZ, PT ;  /* 0x000000ff1000720c */ /* 0x000fc60003f25270 */
[----:B------:R-:W-:-:S05]  /*31960*/  IMAD R2, R6, R4, RZ ;  /* 0x0000000406027224 */ /* 0x000fca00078e02ff */
[----:B------:R-:W-:-:S07]  /*31970*/  MOV R13, R2 ;  /* 0x00000002000d7202 */ /* 0x000fce0000000f00 */
[----:B------:R-:W-:Y:S05]  /*31980*/  WARPSYNC.COLLECTIVE R15, `(.L_x_865) ;  /* 0x000000000f087348 */ /* 0x000fea0003c00000 */
[----:B------:R0:W1:Y:S02]  /*31990*/  SHFL.UP P6, R14, R13, R12, R11 ;  /* 0x0400000c0d0e7389 */ /* 0x00006400000c000b */
[----:B01----:R-:W-:Y:S01]  /*319a0*/  ENDCOLLECTIVE ;  /* 0x000000000000791b */ /* 0x003fe20003800000 */
.L_x_865:
[----:B------:R-:W-:Y:S02]  /*319b0*/  IMAD.MOV.U32 R12, RZ, RZ, 0x2 ;  /* 0x00000002ff0c7424 */ /* 0x000fe400078e00ff */
[----:B------:R-:W-:-:S05]  /*319c0*/  IMAD.MOV.U32 R3, RZ, RZ, R14 ;  /* 0x000000ffff037224 */ /* 0x000fca00078e000e */
[----:B------:R-:W-:-:S05]  /*319d0*/  SEL R3, R3, RZ, P1 ;  /* 0x000000ff03037207 */ /* 0x000fca0000800000 */
[----:B------:R-:W-:-:S04]  /*319e0*/  IMAD.IADD R2, R2, 0x1, R3 ;  /* 0x0000000102027824 */ /* 0x000fc800078e0203 */
[----:B------:R-:W-:-:S07]  /*319f0*/  IMAD.MOV.U32 R13, RZ, RZ, R2 ;  /* 0x000000ffff0d7224 */ /* 0x000fce00078e0002 */
[----:B------:R-:W-:Y:S05]  /*31a00*/  WARPSYNC.COLLECTIVE R15, `(.L_x_866) ;  /* 0x000000000f087348 */ /* 0x000fea0003c00000 */
[----:B------:R0:W1:Y:S02]  /*31a10*/  SHFL.UP P6, R14, R13, R12, R11 ;  /* 0x0400000c0d0e7389 */ /* 0x00006400000c000b */
[----:B01----:R-:W-:Y:S01]  /*31a20*/  ENDCOLLECTIVE ;  /* 0x000000000000791b */ /* 0x003fe20003800000 */
.L_x_866:
[----:B------:R-:W-:Y:S02]  /*31a30*/  IMAD.MOV.U32 R12, RZ, RZ, 0x4 ;  /* 0x00000004ff0c7424 */ /* 0x000fe400078e00ff */
[----:B------:R-:W-:-:S05]  /*31a40*/  IMAD.MOV.U32 R3, RZ, RZ, R14 ;  /* 0x000000ffff037224 */ /* 0x000fca00078e000e */
[----:B------:R-:W-:-:S05]  /*31a50*/  SEL R3, R3, RZ, P2 ;  /* 0x000000ff03037207 */ /* 0x000fca0001000000 */
[----:B------:R-:W-:-:S05]  /*31a60*/  IMAD.IADD R2, R2, 0x1, R3 ;  /* 0x0000000102027824 */ /* 0x000fca00078e0203 */
[----:B------:R-:W-:-:S07]  /*31a70*/  MOV R13, R2 ;  /* 0x00000002000d7202 */ /* 0x000fce0000000f00 */
[----:B------:R-:W-:Y:S05]  /*31a80*/  WARPSYNC.COLLECTIVE R15, `(.L_x_867) ;  /* 0x000000000f087348 */ /* 0x000fea0003c00000 */
[----:B------:R0:W1:Y:S02]  /*31a90*/  SHFL.UP P6, R14, R13, R12, R11 ;  /* 0x0400000c0d0e7389 */ /* 0x00006400000c000b */
[----:B01----:R-:W-:Y:S01]  /*31aa0*/  ENDCOLLECTIVE ;  /* 0x000000000000791b */ /* 0x003fe20003800000 */
.L_x_867:
        /* <DEDUP_REMOVED lines=8> */
.L_x_868:
        /* <DEDUP_REMOVED lines=8> */
.L_x_869:
[----:B------:R-:W-:Y:S02]  /*31bb0*/  IMAD.MOV.U32 R12, RZ, RZ, 0x1f ;  /* 0x0000001fff0c7424 */ /* 0x000fe400078e00ff */
[----:B------:R-:W-:Y:S02]  /*31bc0*/  IMAD.MOV.U32 R11, RZ, RZ, 0x1f ;  /* 0x0000001fff0b7424 */ /* 0x000fe400078e00ff */
[----:B------:R-:W-:-:S05]  /*31bd0*/  IMAD.MOV.U32 R3, RZ, RZ, R14 ;  /* 0x000000ffff037224 */ /* 0x000fca00078e000e */
[----:B------:R-:W-:-:S05]  /*31be0*/  SEL R3, R3, RZ, P5 ;  /* 0x000000ff03037207 */ /* 0x000fca0002800000 */
[----:B------:R-:W-:-:S04]  /*31bf0*/  IMAD.IADD R7, R2, 0x1, R3 ;  /* 0x0000000102077824 */ /* 0x000fc800078e0203 */
[----:B------:R-:W-:-:S07]  /*31c00*/  IMAD.MOV.U32 R13, RZ, RZ, R7 ;  /* 0x000000ffff0d7224 */ /* 0x000fce00078e0007 */
[----:B------:R-:W-:Y:S05]  /*31c10*/  WARPSYNC.COLLECTIVE R15, `(.L_x_870) ;  /* 0x000000000f087348 */ /* 0x000fea0003c00000 */
[----:B------:R0:W1:Y:S02]  /*31c20*/  SHFL.IDX P6, R14, R13, R12, R11 ;  /* 0x0000000c0d0e7389 */ /* 0x00006400000c000b */
[----:B01----:R-:W-:Y:S01]  /*31c30*/  ENDCOLLECTIVE ;  /* 0x000000000000791b */ /* 0x003fe20003800000 */
.L_x_870:
[----:B------:R-:W-:Y:S01]  /*31c40*/  MOV R9, R14 ;  /* 0x0000000e00097202 */ /* 0x000fe20000000f00 */
[----:B------:R-:W-:Y:S06]  /*31c50*/  BRA `(.L_x_871) ;  /* 0xffffffa000587947 */ /* 0x000fec000383ffff */
.L_x_652:
[----:B------:R-:W-:Y:S01]  /*31c60*/  BSSY B0, `(.L_x_872) ;  /* 0x0000008000007945 */ /* 0x000fe20003800000 */
[----:B------:R-:W-:Y:S02]  /*31c70*/  IMAD.MOV.U32 R13, RZ, RZ, R2 ;  /* 0x000000ffff0d7224 */ /* 0x000fe400078e0002 */
[----:B------:R-:W-:Y:S02]  /*31c80*/  IMAD.MOV.U32 R12, RZ, RZ, 0x1 ;  /* 0x00000001ff0c7424 */ /* 0x000fe400078e00ff */
[----:B------:R-:W-:Y:S02]  /*31c90*/  IMAD.MOV.U32 R11, RZ, RZ, RZ ;  /* 0x000000ffff0b7224 */ /* 0x000fe400078e00ff */
[----:B------:R-:W-:-:S07]  /*31ca0*/  IMAD.MOV.U32 R15, RZ, RZ, -0x1 ;  /* 0xffffffffff0f7424 */ /* 0x000fce00078e00ff */
[----:B0-----:R-:W-:Y:S05]  /*31cb0*/  WARPSYNC.COLLECTIVE R15, `(.L_x_873) ;  /* 0x000000000f087348 */ /* 0x001fea0003c00000 */
[----:B------:R1:W2:Y:S02]  /*31cc0*/  SHFL.UP P6, R14, R13, R12, R11 ;  /* 0x0400000c0d0e7389 */ /* 0x0002a400000c000b */
[----:B012---:R-:W-:Y:S01]  /*31cd0*/  ENDCOLLECTIVE ;  /* 0x000000000000791b */ /* 0x007fe20003800000 */
.L_x_873:
[----:B------:R-:W-:Y:S05]  /*31ce0*/  BSYNC B0 ;  /* 0x0000000000007941 */ /* 0x000fea0003800000 */
.L_x_872:
[----:B------:R-:W-:Y:S02]  /*31cf0*/  IMAD.MOV.U32 R3, RZ, RZ, R14 ;  /* 0x000000ffff037224 */ /* 0x000fe400078e000e */
[----:B------:R-:W-:Y:S02]  /*31d00*/  IMAD.MOV.U32 R12, RZ, RZ, 0x2 ;  /* 0x00000002ff0c7424 */ /* 0x000fe400078e00ff */
[----:B------:R-:W-:Y:S01]  /*31d10*/  IMAD.MOV.U32 R11, RZ, RZ, RZ ;  /* 0x000000ffff0b7224 */ /* 0x000fe200078e00ff */
[----:B------:R-:W-:Y:S01]  /*31d20*/  SEL R3, R3, RZ, P1 ;  /* 0x000000ff03037207 */ /* 0x000fe20000800000 */
[----:B------:R-:W-:-:S03]  /*31d30*/  IMAD.MOV.U32 R15, RZ, RZ, -0x1 ;  /* 0xffffffffff0f7424 */ /* 0x000fc600078e00ff */
[----:B------:R-:W-:-:S05]  /*31d40*/  IADD3 R2, R2, R3, RZ ;  /* 0x0000000302027210 */ /* 0x000fca0007ffe0ff */
[----:B------:R-:W-:-:S07]  /*31d50*/  IMAD.MOV.U32 R13, RZ, RZ, R2 ;  /* 0x000000ffff0d7224 */ /* 0x000fce00078e0002 */
[----:B------:R-:W-:Y:S05]  /*31d60*/  WARPSYNC.COLLECTIVE R15, `(.L_x_874) ;  /* 0x000000000f087348 */ /* 0x000fea0003c00000 */
[----:B------:R0:W1:Y:S02]  /*31d70*/  SHFL.UP P6, R14, R13, R12, R11 ;  /* 0x0400000c0d0e7389 */ /* 0x00006400000c000b */
[----:B01----:R-:W-:Y:S01]  /*31d80*/  ENDCOLLECTIVE ;  /* 0x000000000000791b */ /* 0x003fe20003800000 */
.L_x_874:
        /* <DEDUP_REMOVED lines=8> */
.L_x_875:
        /* <DEDUP_REMOVED lines=8> */
.L_x_876:
[----:B------:R-:W-:Y:S02]  /*31e90*/  IMAD.MOV.U32 R12, RZ, RZ, 0x10 ;  /* 0x00000010ff0c7424 */ /* 0x000fe400078e00ff */
[----:B------:R-:W-:-:S05]  /*31ea0*/  IMAD.MOV.U32 R3, RZ, RZ, R14 ;  /* 0x000000ffff037224 */ /* 0x000fca00078e000e */
[----:B------:R-:W-:-:S04]  /*31eb0*/  SEL R3, R3, RZ, P4 ;  /* 0x000000ff03037207 */ /* 0x000fc80002000000 */
[----:B------:R-:W-:-:S05]  /*31ec0*/  IADD3 R2, R2, R3, RZ ;  /* 0x0000000302027210 */ /* 0x000fca0007ffe0ff */
[----:B------:R-:W-:-:S07]  /*31ed0*/  IMAD.MOV.U32 R13, RZ, RZ, R2 ;  /* 0x000000ffff0d7224 */ /* 0x000fce00078e0002 */
[----:B------:R-:W-:Y:S05]  /*31ee0*/  WARPSYNC.COLLECTIVE R15, `(.L_x_877) ;  /* 0x000000000f087348 */ /* 0x000fea0003c00000 */
[----:B------:R0:W1:Y:S02]  /*31ef0*/  SHFL.UP P6, R14, R13, R12, R11 ;  /* 0x0400000c0d0e7389 */ /* 0x00006400000c000b */
[----:B01----:R-:W-:Y:S01]  /*31f00*/  ENDCOLLECTIVE ;  /* 0x000000000000791b */ /* 0x003fe20003800000 */
.L_x_877:
[----:B------:R-:W-:Y:S01]  /*31f10*/  IMAD.MOV.U32 R12, RZ, RZ, 0x1f ;  /* 0x0000001fff0c7424 */ /* 0x000fe200078e00ff */
[----:B------:R-:W-:Y:S01]  /*31f20*/  MOV R11, 0x1f ;  /* 0x0000001f000b7802 */ /* 0x000fe20000000f00 */
[----:B------:R-:W-:-:S05]  /*31f30*/  IMAD.MOV.U32 R3, RZ, RZ, R14 ;  /* 0x000000ffff037224 */ /* 0x000fca00078e000e */
[----:B------:R-:W-:-:S05]  /*31f40*/  SEL R3, R3, RZ, P5 ;  /* 0x000000ff03037207 */ /* 0x000fca0002800000 */
[----:B------:R-:W-:-:S04]  /*31f50*/  IMAD.IADD R7, R2, 0x1, R3 ;  /* 0x0000000102077824 */ /* 0x000fc800078e0203 */
[----:B------:R-:W-:-:S07]  /*31f60*/  IMAD.MOV.U32 R13, RZ, RZ, R7 ;  /* 0x000000ffff0d7224 */ /* 0x000fce00078e0007 */
[----:B------:R-:W-:Y:S05]  /*31f70*/  WARPSYNC.COLLECTIVE R15, `(.L_x_878) ;  /* 0x000000000f087348 */ /* 0x000fea0003c00000 */
[----:B------:R0:W1:Y:S02]  /*31f80*/  SHFL.IDX P6, R14, R13, R12, R11 ;  /* 0x0000000c0d0e7389 */ /* 0x00006400000c000b */
[----:B01----:R-:W-:Y:S01]  /*31f90*/  ENDCOLLECTIVE ;  /* 0x000000000000791b */ /* 0x003fe20003800000 */
.L_x_878:
[----:B------:R-:W-:Y:S01]  /*31fa0*/  IMAD.MOV.U32 R9, RZ, RZ, R14 ;  /* 0x000000ffff097224 */ /* 0x000fe200078e000e */
[----:B------:R-:W-:Y:S06]  /*31fb0*/  BRA `(.L_x_879) ;  /* 0xffffffa0002c7947 */ /* 0x000fec000383ffff */
.L_x_654:
[----:B------:R-:W-:Y:S01]  /*31fc0*/  BSSY B0, `(.L_x_880) ;  /* 0x0000006000007945 */ /* 0x000fe20003800000 */
[----:B------:R-:W-:Y:S01]  /*31fd0*/  PLOP3.LUT P6, PT, P6, PT, PT, 0x8, 0x0 ;  /* 0x000000000000781c */ /* 0x000fe200037ce170 */
[----:B------:R-:W-:-:S12]  /*31fe0*/  IMAD.MOV.U32 R15, RZ, RZ, -0x1 ;  /* 0xffffffffff0f7424 */ /* 0x000fd800078e00ff */
[----:B0-----:R-:W-:Y:S05]  /*31ff0*/  WARPSYNC.COLLECTIVE R15, `(.L_x_881) ;  /* 0x000000000f087348 */ /* 0x001fea0003c00000 */
[----:B------:R-:W-:Y:S01]  /*32000*/  VOTE.ANY R14, PT, P6 ;  /* 0x00000000000e7806 */ /* 0x000fe200030e0100 */
[----:B0-----:R-:W-:Y:S06]  /*32010*/  ENDCOLLECTIVE ;  /* 0x000000000000791b */ /* 0x001fec0003800000 */
.L_x_881:
[----:B------:R-:W-:Y:S05]  /*32020*/  BSYNC B0 ;  /* 0x0000000000007941 */ /* 0x000fea0003800000 */
.L_x_880:
[----:B------:R-:W-:Y:S01]  /*32030*/  IMAD.MOV.U32 R3, RZ, RZ, R14 ;  /* 0x000000ffff037224 */ /* 0x000fe200078e000e */
[----:B------:R-:W-:Y:S01]  /*32040*/  MOV R15, 0xffffffff ;  /* 0xffffffff000f7802 */ /* 0x000fe20000000f00 */
[----:B------:R-:W-:Y:S02]  /*32050*/  IMAD.MOV.U32 R13, RZ, RZ, R4 ;  /* 0x000000ffff0d7224 */ /* 0x000fe400078e0004 */
[----:B------:R-:W0:Y:S01]  /*32060*/  POPC R0, R3 ;  /* 0x0000000300007309 */ /* 0x000e220000000000 */
[----:B------:R-:W-:Y:S02]  /*32070*/  IMAD.MOV.U32 R11, RZ, RZ, 0x1f ;  /* 0x0000001fff0b7424 */ /* 0x000fe400078e00ff */
[----:B0-----:R-:W-:-:S07]  /*32080*/  IMAD.MOV.U32 R12, RZ, RZ, R0 ;  /* 0x000000ffff0c7224 */ /* 0x001fce00078e0000 */
[----:B------:R-:W-:Y:S05]  /*32090*/  WARPSYNC.COLLECTIVE R15, `(.L_x_882) ;  /* 0x000000000f087348 */ /* 0x000fea0003c00000 */
[----:B------:R0:W1:Y:S02]  /*320a0*/  SHFL.IDX P6, R14, R13, R12, R11 ;  /* 0x0000000c0d0e7389 */ /* 0x00006400000c000b */
[----:B01----:R-:W-:Y:S01]  /*320b0*/  ENDCOLLECTIVE ;  /* 0x000000000000791b */ /* 0x003fe20003800000 */
.L_x_882:
[----:B------:R-:W-:Y:S02]  /*320c0*/  IMAD.MOV.U32 R13, RZ, RZ, R6 ;  /* 0x000000ffff0d7224 */ /* 0x000fe400078e0006 */
[----:B------:R-:W-:-:S07]  /*320d0*/  IMAD.MOV.U32 R4, RZ, RZ, R14 ;  /* 0x000000ffff047224 */ /* 0x000fce00078e000e */
[----:B------:R-:W-:Y:S05]  /*320e0*/  WARPSYNC.COLLECTIVE R15, `(.L_x_883) ;  /* 0x000000000f087348 */ /* 0x000fea0003c00000 */
[----:B------:R0:W1:Y:S02]  /*320f0*/  SHFL.IDX P6, R14, R13, R12, R11 ;  /* 0x0000000c0d0e7389 */ /* 0x00006400000c000b */
[----:B01----:R-:W-:Y:S01]  /*32100*/  ENDCOLLECTIVE ;  /* 0x000000000000791b */ /* 0x003fe20003800000 */
.L_x_883:
[----:B------:R-:W-:Y:S01]  /*32110*/  IMAD.MOV.U32 R6, RZ, RZ, R14 ;  /* 0x000000ffff067224 */ /* 0x000fe200078e000e */
[----:B------:R-:W-:Y:S06]  /*32120*/  BRA `(.L_x_884) ;  /* 0xffffffa0000c7947 */ /* 0x000fec000383ffff */
.L_x_656:
[----:B------:R-:W-:Y:S01]  /*32130*/  BSSY B0, `(.L_x_885) ;  /* 0x0000007000007945 */ /* 0x000fe20003800000 */
[----:B------:R-:W-:Y:S02]  /*32140*/  IMAD.MOV.U32 R13, RZ, RZ, R7 ;  /* 0x000000ffff0d7224 */ /* 0x000fe400078e0007 */
[----:B------:R-:W-:Y:S02]  /*32150*/  IMAD.MOV.U32 R11, RZ, RZ, 0x1f ;  /* 0x0000001fff0b7424 */ /* 0x000fe400078e00ff */
[----:B------:R-:W-:-:S07]  /*32160*/  IMAD.MOV.U32 R15, RZ, RZ, -0x1 ;  /* 0xffffffffff0f7424 */ /* 0x000fce00078e00ff */
[----:B0123--:R-:W-:Y:S05]  /*32170*/  WARPSYNC.COLLECTIVE R15, `(.L_x_886) ;  /* 0x000000000f087348 */ /* 0x00ffea0003c00000 */
[----:B------:R4:W0:Y:S02]  /*32180*/  SHFL.IDX P6, R14, R13, R12, R11 ;  /* 0x0000000c0d0e7389 */ /* 0x00082400000c000b */
[----:B01234-:R-:W-:Y:S01]  /*32190*/  ENDCOLLECTIVE ;  /* 0x000000000000791b */ /* 0x01ffe20003800000 */
.L_x_886:
[----:B------:R-:W-:Y:S05]  /*321a0*/  BSYNC B0 ;  /* 0x0000000000007941 */ /* 0x000fea0003800000 */
.L_x_885:
[----:B------:R-:W-:Y:S01]  /*321b0*/  MOV R7, R14 ;  /* 0x0000000e00077202 */ /* 0x000fe20000000f00 */
[----:B------:R-:W-:Y:S06]  /*321c0*/  BRA `(.L_x_887) ;  /* 0xffffff9c00fc7947 */ /* 0x000fec000383ffff */
.L_x_660:
[----:B0-----:R0:W1:Y:S02]  /*321d0*/  SYNCS.PHASECHK.TRANS64.TRYWAIT P0, [R0+URZ+0x33420], R3 ;  /* 0x03342003000075a7 */ /* 0x001064000800017f */
[----:B-1----:R-:W-:Y:S05]  /*321e0*/  @!P0 NANOSLEEP.SYNCS 0x989680 ;  /* 0x009896800000895d */ /* 0x002fea0003900000 */
[----:B------:R-:W1:Y:S02]  /*321f0*/  @!P0 SYNCS.PHASECHK.TRANS64 P0, [R0+URZ+0x33420], R3 ;  /* 0x03342003000085a7 */ /* 0x000e64000800007f */
[----:B-1----:R-:W-:Y:S05]  /*32200*/  @!P0 BRA `(.L_x_660) ;  /* 0xfffffffc00f08947 */ /* 0x002fea000383ffff */
[----:B------:R-:W-:Y:S05]  /*32210*/  BRA `(.L_x_888) ;  /* 0xffffffa400947947 */ /* 0x000fea000383ffff */
.L_x_661:
        /* <DEDUP_REMOVED lines=11> */
.L_x_890:
[----:B------:R-:W-:Y:S05]  /*322d0*/  BSYNC B0 ;  /* 0x0000000000007941 */ /* 0x000fea0003800000 */
.L_x_889:
[----:B------:R-:W-:Y:S05]  /*322e0*/  BRA `(.L_x_891) ;  /* 0xffffffa4007c7947 */ /* 0x000fea000383ffff */
.L_x_662:
[----:B------:R-:W-:Y:S01]  /*322f0*/  BSSY B0, `(.L_x_892) ;  /* 0x0000006000007945 */ /* 0x000fe20003800000 */
[----:B------:R-:W-:-:S07]  /*32300*/  IMAD.MOV.U32 R15, RZ, RZ, -0x1 ;  /* 0xffffffffff0f7424 */ /* 0x000fce00078e00ff */
[----:B01----:R-:W-:Y:S05]  /*32310*/  WARPSYNC.COLLECTIVE R15, `(.L_x_893) ;  /* 0x000000000f0c7348 */ /* 0x003fea0003c00000 */
[----:B------:R-:W-:Y:S02]  /*32320*/  ELECT P6, UR62, PT ;  /* 0x00000000003e782f */ /* 0x000fe400038c0000 */
[----:B------:R-:W-:Y:S01]  /*32330*/  MOV R14, UR62 ;  /* 0x0000003e000e7c02 */ /* 0x000fe20008000f00 */
[----:B01----:R-:W-:Y:S10]  /*32340*/  ENDCOLLECTIVE ;  /* 0x000000000000791b */ /* 0x003ff40003800000 */
.L_x_893:
[----:B------:R-:W-:Y:S05]  /*32350*/  BSYNC B0 ;  /* 0x0000000000007941 */ /* 0x000fea0003800000 */
.L_x_892:
[----:B------:R-:W-:Y:S05]  /*32360*/  BRA `(.L_x_894) ;  /* 0xffffffa400707947 */ /* 0x000fea000383ffff */
.L_x_664:
[----:B0-----:R0:W1:Y:S02]  /*32370*/  SYNCS.PHASECHK.TRANS64.TRYWAIT P1, [R6+URZ], R5 ;  /* 0x00000005060075a7 */ /* 0x001064000802017f */
[----:B-1----:R-:W-:Y:S05]  /*32380*/  @!P1 NANOSLEEP.SYNCS 0x989680 ;  /* 0x009896800000995d */ /* 0x002fea0003900000 */
[----:B------:R-:W1:Y:S02]  /*32390*/  @!P1 SYNCS.PHASECHK.TRANS64 P1, [R6+URZ], R5 ;  /* 0x00000005060095a7 */ /* 0x000e64000802007f */
[----:B-1----:R-:W-:Y:S05]  /*323a0*/  @!P1 BRA `(.L_x_664) ;  /* 0xfffffffc00f09947 */ /* 0x002fea000383ffff */
[----:B------:R-:W-:Y:S05]  /*323b0*/  BRA `(.L_x_895) ;  /* 0xffffffa400a87947 */ /* 0x000fea000383ffff */
.L_x_665:
[----:B-1----:R1:W2:Y:S02]  /*323c0*/  SYNCS.PHASECHK.TRANS64.TRYWAIT P1, [R7+URZ], R2 ;  /* 0x00000002070075a7 */ /* 0x0022a4000802017f */
[----:B--2---:R-:W-:Y:S05]  /*323d0*/  @!P1 NANOSLEEP.SYNCS 0x989680 ;  /* 0x009896800000995d */ /* 0x004fea0003900000 */
[----:B------:R-:W2:Y:S02]  /*323e0*/  @!P1 SYNCS.PHASECHK.TRANS64 P1, [R7+URZ], R2 ;  /* 0x00000002070095a7 */ /* 0x000ea4000802007f */
[----:B--2---:R-:W-:Y:S05]  /*323f0*/  @!P1 BRA `(.L_x_665) ;  /* 0xfffffffc00f09947 */ /* 0x004fea000383ffff */
[----:B------:R-:W-:Y:S05]  /*32400*/  BRA `(.L_x_896) ;  /* 0xffffffa4009c7947 */ /* 0x000fea000383ffff */
.L_x_667:
[----:B--2---:R2:W3:Y:S02]  /*32410*/  SYNCS.PHASECHK.TRANS64.TRYWAIT P1, [R4+URZ+0x33460], R5 ;  /* 0x03346005040075a7 */ /* 0x0044e4000802017f */
[----:B---3--:R-:W-:Y:S05]  /*32420*/  @!P1 NANOSLEEP.SYNCS 0x989680 ;  /* 0x009896800000995d */ /* 0x008fea0003900000 */
[----:B------:R-:W3:Y:S02]  /*32430*/  @!P1 SYNCS.PHASECHK.TRANS64 P1, [R4+URZ+0x33460], R5 ;  /* 0x03346005040095a7 */ /* 0x000ee4000802007f */
[----:B---3--:R-:W-:Y:S05]  /*32440*/  @!P1 BRA `(.L_x_667) ;  /* 0xfffffffc00f09947 */ /* 0x008fea000383ffff */
[----:B------:R-:W-:Y:S05]  /*32450*/  BRA `(.L_x_897) ;  /* 0xffffffa4009c7947 */ /* 0x000fea000383ffff */
.L_x_669:
[----:B---3--:R3:W4:Y:S02]  /*32460*/  SYNCS.PHASECHK.TRANS64.TRYWAIT P1, [R3+URZ+0x33460], R2 ;  /* 0x03346002030075a7 */ /* 0x008724000802017f */
[----:B----4-:R-:W-:Y:S05]  /*32470*/  @!P1 NANOSLEEP.SYNCS 0x989680 ;  /* 0x009896800000995d */ /* 0x010fea0003900000 */
[----:B------:R-:W4:Y:S02]  /*32480*/  @!P1 SYNCS.PHASECHK.TRANS64 P1, [R3+URZ+0x33460], R2 ;  /* 0x03346002030095a7 */ /* 0x000f24000802007f */
[----:B----4-:R-:W-:Y:S05]  /*32490*/  @!P1 BRA `(.L_x_669) ;  /* 0xfffffffc00f09947 */ /* 0x010fea000383ffff */
[----:B------:R-:W-:Y:S05]  /*324a0*/  BRA `(.L_x_898) ;  /* 0xffffffa4009c7947 */ /* 0x000fea000383ffff */
.L_x_671:
[----:B----4-:R4:W0:Y:S02]  /*324b0*/  SYNCS.PHASECHK.TRANS64.TRYWAIT P0, [R4+URZ+0x33480], R5 ;  /* 0x03348005040075a7 */ /* 0x010824000800017f */
[----:B0-----:R-:W-:Y:S05]  /*324c0*/  @!P0 NANOSLEEP.SYNCS 0x989680 ;  /* 0x009896800000895d */ /* 0x001fea0003900000 */
[----:B------:R-:W0:Y:S02]  /*324d0*/  @!P0 SYNCS.PHASECHK.TRANS64 P0, [R4+URZ+0x33480], R5 ;  /* 0x03348005040085a7 */ /* 0x000e24000800007f */
[----:B0-----:R-:W-:Y:S05]  /*324e0*/  @!P0 BRA `(.L_x_671) ;  /* 0xfffffffc00f08947 */ /* 0x001fea000383ffff */
[----:B------:R-:W-:Y:S05]  /*324f0*/  BRA `(.L_x_672) ;  /* 0xffffffa400987947 */ /* 0x000fea000383ffff */
.L_x_899:
        /* <DEDUP_REMOVED lines=16> */
.L_x_2828:


//--------------------- .text._ZN7cutlass13device_kernelIN5flash11enable_sm90INS1_16FlashAttnFwdSm90INS1_25CollectiveMainloopFwdSm90ILi2EN4cute5tupleIJNS5_1CILi1EEES8_S8_EEENS6_IJNS7_ILi128EEENS7_ILi160EEENS7_ILi192EEEEEELi192ENS_12float_e4m3_tEfNS_4arch4Sm90ELb0ELb1ELb0ELb0ELb0ELb0ELb0ELb1ELb1ELb1ELb1ELb0EEENS1_21CollectiveEpilogueFwdINS6_IJSA_SC_SB_EEES9_NS_10bfloat16_tESG_Li256ELb0ELb1ELb1ELb1EEENS1_19SingleTileSchedulerILb0ELb1ELb1ELi128EEEEEEEEEvNT_6ParamsE --------------------------
	.section	.text._ZN7cutlass13device_kernelIN5flash11enable_sm90INS1_16FlashAttnFwdSm90INS1_25CollectiveMainloopFwdSm90ILi2EN4cute5tupleIJNS5_1CILi1EEES8_S8_EEENS6_IJNS7_ILi128EEENS7_ILi160EEENS7_ILi192EEEEEELi192ENS_12float_e4m3_tEfNS_4arch4Sm90ELb0ELb1ELb0ELb0ELb0ELb0ELb0ELb1ELb1ELb1ELb1ELb0EEENS1_21CollectiveEpilogueFwdINS6_IJSA_SC_SB_EEES9_NS_10bfloat16_tESG_Li256ELb0ELb1ELb1ELb1EEENS1_19SingleTileSchedulerILb0ELb1ELb1ELi128EEEEEEEEEvNT_6ParamsE,"ax",@progbits
	.align	128
.text._ZN7cutlass13device_kernelIN5flash11enable_sm90INS1_16FlashAttnFwdSm90INS1_25CollectiveMainloopFwdSm90ILi2EN4cute5tupleIJNS5_1CILi1EEES8_S8_EEENS6_IJNS7_ILi128EEENS7_ILi160EEENS7_ILi192EEEEEELi192ENS_12float_e4m3_tEfNS_4arch4Sm90ELb0ELb1ELb0ELb0ELb0ELb0ELb0ELb1ELb1ELb1ELb1ELb0EEENS1_21CollectiveEpilogueFwdINS6_IJSA_SC_SB_EEES9_NS_10bfloat16_tESG_Li256ELb0ELb1ELb1ELb1EEENS1_19SingleTileSchedulerILb0ELb1ELb1ELi128EEEEEEEEEvNT_6ParamsE:
        .type           _ZN7cutlass13device_kernelIN5flash11enable_sm90INS1_16FlashAttnFwdSm90INS1_25CollectiveMainloopFwdSm90ILi2EN4cute5tupleIJNS5_1CILi1EEES8_S8_EEENS6_IJNS7_ILi128EEENS7_ILi160EEENS7_ILi192EEEEEELi192ENS_12float_e4m3_tEfNS_4arch4Sm90ELb0ELb1ELb0ELb0ELb0ELb0ELb0ELb1ELb1ELb1ELb1ELb0EEENS1_21CollectiveEpilogueFwdINS6_IJSA_SC_SB_EEES9_NS_10bfloat16_tESG_Li256ELb0ELb1ELb1ELb1EEENS1_19SingleTileSchedulerILb0ELb1ELb1ELi128EEEEEEEEEvNT_6ParamsE,@function
        .size           _ZN7cutlass13device_kernelIN5flash11enable_sm90INS1_16FlashAttnFwdSm90INS1_25CollectiveMainloopFwdSm90ILi2EN4cute5tupleIJNS5_1CILi1EEES8_S8_EEENS6_IJNS7_ILi128EEENS7_ILi160EEENS7_ILi192EEEEEELi192ENS_12float_e4m3_tEfNS_4arch4Sm90ELb0ELb1ELb0ELb0ELb0ELb0ELb0ELb1ELb1ELb1ELb1ELb0EEENS1_21CollectiveEpilogueFwdINS6_IJSA_SC_SB_EEES9_NS_10bfloat16_tESG_Li256ELb0ELb1ELb1ELb1EEENS1_19SingleTileSchedulerILb0ELb1ELb1ELi128EEEEEEEEEvNT_6ParamsE,(.L_x_2829 - _ZN7cutlass13device_kernelIN5flash11enable_sm90INS1_16FlashAttnFwdSm90INS1_25CollectiveMainloopFwdSm90ILi2EN4cute5tupleIJNS5_1CILi1EEES8_S8_EEENS6_IJNS7_ILi128EEENS7_ILi160EEENS7_ILi192EEEEEELi192ENS_12float_e4m3_tEfNS_4arch4Sm90ELb0ELb1ELb0ELb0ELb0ELb0ELb0ELb1ELb1ELb1ELb1ELb0EEENS1_21CollectiveEpilogueFwdINS6_IJSA_SC_SB_EEES9_NS_10bfloat16_tESG_Li256ELb0ELb1ELb1ELb1EEENS1_19SingleTileSchedulerILb0ELb1ELb1ELi128EEEEEEEEEvNT_6ParamsE)
        .other          _ZN7cutlass13device_kernelIN5flash11enable_sm90INS1_16FlashAttnFwdSm90INS1_25CollectiveMainloopFwdSm90ILi2EN4cute5tupleIJNS5_1CILi1EEES8_S8_EEENS6_IJNS7_ILi128EEENS7_ILi160EEENS7_ILi192EEEEEELi192ENS_12float_e4m3_tEfNS_4arch4Sm90ELb0ELb1ELb0ELb0ELb0ELb0ELb0ELb1ELb1ELb1ELb1ELb0EEENS1_21CollectiveEpilogueFwdINS6_IJSA_SC_SB_EEES9_NS_10bfloat16_tESG_Li256ELb0ELb1ELb1ELb1EEENS1_19SingleTileSchedulerILb0ELb1ELb1ELi128EEEEEEEEEvNT_6ParamsE,@"STO_CUDA_ENTRY STV_DEFAULT"
_ZN7cutlass13device_kernelIN5flash11enable_sm90INS1_16FlashAttnFwdSm90INS1_25CollectiveMainloopFwdSm90ILi2EN4cute5tupleIJNS5_1CILi1EEES8_S8_EEENS6_IJNS7_ILi128EEENS7_ILi160EEENS7_ILi192EEEEEELi192ENS_12float_e4m3_tEfNS_4arch4Sm90ELb0ELb1ELb0ELb0ELb0ELb0ELb0ELb1ELb1ELb1ELb1ELb0EEENS1_21CollectiveEpilogueFwdINS6_IJSA_SC_SB_EEES9_NS_10bfloat16_tESG_Li256ELb0ELb1ELb1ELb1EEENS1_19SingleTileSchedulerILb0ELb1ELb1ELi128EEEEEEEEEvNT_6ParamsE:
        /* <DEDUP_REMOVED lines=18> */
.L_x_901:
[----:B------:R-:W-:Y:S05]  /*0120*/  BSYNC B0 ;  /* 0x0000000000007941 */ /* 0x000fea0003800000 */
.L_x_900:
        /* <DEDUP_REMOVED lines=41> */
.L_x_902:
        /* <DEDUP_REMOVED lines=22> */
.L_x_903:
        /* <DEDUP_REMOVED lines=18> */
.L_x_904:
        /* <DEDUP_REMOVED lines=22> */
.L_x_905:
        /* <DEDUP_REMOVED lines=22> */
.L_x_906:
[----:B0-----:R-:W-:Y:S01]  /*0900*/  UMOV UR4, 0x1 ;  /* 0x0000000100047882 */ /* 0x001fe20000000000 */
[----:B------:R-:W-:Y:S01]  /*0910*/  PLOP3.LUT P0, PT, PT, PT, UP0, 0x80, 0x0 ;  /* 0x000000000000781c */ /* 0x000fe20003f0f008 */
[----:B------:R-:W-:Y:S01]  /*0920*/  USEL UR4, UR4, 0x2, !UP0 ;  /* 0x0000000204047887 */ /* 0x000fe2000c000000 */
[----:B------:R-:W-:Y:S01]  /*0930*/  NOP ;  /* 0x0000000000007918 */ /* 0x000fe20000000000 */
[----:B------:R-:W-:Y:S01]  /*0940*/  ULDC.64 UR58, c[0x0][0x208] ;  /* 0x00008200003a7ab9 */ /* 0x000fe20000000a00 */
[----:B------:R-:W-:Y:S03]  /*0950*/  BSSY B6, `(.L_x_907) ;  /* 0x0001a86000067945 */ /* 0x000fe60003800000 */
[----:B------:R-:W-:-:S05]  /*0960*/  IMAD.U32 R2, RZ, RZ, UR4 ;  /* 0x00000004ff027e24 */ /* 0x000fca000f8e00ff */
[----:B------:R0:W-:Y:S01]  /*0970*/  STL [R1+0xc], R2 ;  /* 0x00000c0201007387 */ /* 0x0001e20000100800 */
[----:B-12-4-:R-:W-:Y:S06]  /*0980*/  BAR.SYNC.DEFER_BLOCKING 0x0 ;  /* 0x0000000000007b1d */ /* 0x016fec0000010000 */
[----:B------:R-:W-:Y:S05]  /*0990*/  @!P0 BRA `(.L_x_908) ;  /* 0x0000016400bc8947 */ /* 0x000fea0003800000 */
.L_x_909:
[----:B------:R-:W-:-:S08]  /*09a0*/  NOP ;  /* 0x0000000000007918 */ /* 0x000fd00000000000 */
[----:B------:R-:W1:Y:S02]  /*09b0*/  USETMAXREG.TRY_ALLOC.CTAPOOL UP0, 0xf0 ;  /* 0x000000f0000079c8 */ /* 0x000e640008000600 */
[----:B-1----:R-:W-:-:S13]  /*09c0*/  PLOP3.LUT P0, PT, PT, PT, UP0, 0x80, 0x0 ;  /* 0x000000000000781c */ /* 0x002fda0003f0f008 */
[----:B------:R-:W-:Y:S05]  /*09d0*/  @!P0 BRA `(.L_x_909) ;  /* 0xfffffffc00f08947 */ /* 0x000fea000383ffff */
[----:B------:R-:W1:Y:S01]  /*09e0*/  S2R R10, SR_TID.X ;  /* 0x00000000000a7919 */ /* 0x000e620000002100 */
[----:B------:R-:W2:Y:S01]  /*09f0*/  S2UR UR6, SR_CTAID.Y ;  /* 0x00000000000679c3 */ /* 0x000ea20000002600 */
[----:B------:R-:W-:Y:S02]  /*0a00*/  ULDC UR7, c[0x0][0xc50] ;  /* 0x0003140000077ab9 */ /* 0x000fe40000000800 */
[----:B------:R-:W-:-:S05]  /*0a10*/  UISETP.NE.AND UP0, UPT, UR7, 0x1, UPT ;  /* 0x000000010700788c */ /* 0x000fca000bf05270 */
[----:B------:R-:W3:Y:S06]  /*0a20*/  S2UR UR9, SR_CTAID.Z ;  /* 0x00000000000979c3 */ /* 0x000eec0000002700 */
[----:B------:R-:W-:Y:S01]  /*0a30*/  @UP0 ULDC UR4, c[0x0][0xc54] ;  /* 0x0003150000040ab9 */ /* 0x000fe20000000800 */
[----:B------:R-:W-:Y:S01]  /*0a40*/  @UP0 ULDC UR8, c[0x0][0xc58] ;  /* 0x0003160000080ab9 */ /* 0x000fe20000000800 */
[----:B--2---:R-:W-:Y:S02]  /*0a50*/  UIMAD.WIDE.U32 UR4, UR6, UR4, URZ ;  /* 0x00000004060472a5 */ /* 0x004fe4000f8e003f */
[----:B------:R-:W-:-:S02]  /*0a60*/  UMOV UR55, UR6 ;  /* 0x0000000600377c82 */ /* 0x000fc40008000000 */
[----:B------:R-:W-:Y:S01]  /*0a70*/  @UP0 USHF.R.U32.HI UR55, URZ, UR8, UR5 ;  /* 0x000000083f370299 */ /* 0x000fe20008011605 */
[----:B-1----:R-:W-:-:S03]  /*0a80*/  LOP3.LUT R0, R10, 0xffffff80, RZ, 0xc0, !PT ;  /* 0xffffff800a007812 */ /* 0x002fc600078ec0ff */
[----:B------:R-:W-:Y:S01]  /*0a90*/  UIADD3 UR4, -UR55, URZ, URZ ;  /* 0x0000003f37047290 */ /* 0x000fe2000fffe13f */
[----:B------:R-:W-:Y:S06]  /*0aa0*/  BAR.ARV 0x8, 0x180 ;  /* 0x0206000000007b1d */ /* 0x000fec0000002000 */
[----:B------:R-:W-:Y:S01]  /*0ab0*/  ISETP.NE.AND P0, PT, R0, 0x80, PT ;  /* 0x000000800000780c */ /* 0x000fe20003f05270 */
[----:B------:R-:W-:-:S12]  /*0ac0*/  UIMAD UR4, UR7, UR4, UR6 ;  /* 0x00000004070472a4 */ /* 0x000fd8000f8e0206 */
[----:B------:R-:W-:Y:S06]  /*0ad0*/  @!P0 BAR.ARV 0x9, 0x100 ;  /* 0x0244000000008b1d */ /* 0x000fec0000002000 */
[----:B---3--:R-:W-:-:S13]  /*0ae0*/  ISETP.LE.AND P0, PT, RZ, UR9, PT ;  /* 0x00000009ff007c0c */ /* 0x008fda000bf03270 */
[----:B------:R-:W-:Y:S05]  /*0af0*/  @!P0 BRA `(.L_x_910) ;  /* 0x000001a400ac8947 */ /* 0x000fea0003800000 */
[----:B------:R-:W1:Y:S01]  /*0b00*/  S2UR UR18, SR_CTAID.Z ;  /* 0x00000000001279c3 */ /* 0x000e620000002700 */
[----:B------:R-:W-:Y:S01]  /*0b10*/  ULDC.64 UR6, c[0x0][0x990] ;  /* 0x0002640000067ab9 */ /* 0x000fe20000000a00 */
[----:B------:R-:W-:Y:S01]  /*0b20*/  ULDC.64 UR8, c[0x0][0x998] ;  /* 0x0002660000087ab9 */ /* 0x000fe20000000a00 */
[----:B------:R-:W-:Y:S01]  /*0b30*/  UISETP.NE.U32.AND UP0, UPT, UR6, URZ, UPT ;  /* 0x0000003f0600728c */ /* 0x000fe2000bf05070 */
[----:B------:R-:W-:Y:S01]  /*0b40*/  IMAD.MOV.U32 R7, RZ, RZ, 0x3f800000 ;  /* 0x3f800000ff077424 */ /* 0x000fe200078e00ff */
[----:B------:R-:W-:Y:S02]  /*0b50*/  UISETP.NE.U32.AND UP1, UPT, UR8, URZ, UPT ;  /* 0x0000003f0800728c */ /* 0x000fe4000bf25070 */
[----:B------:R-:W-:Y:S01]  /*0b60*/  UISETP.NE.AND.EX UP0, UPT, UR7, URZ, UPT, UP0 ;  /* 0x0000003f0700728c */ /* 0x000fe2000bf05300 */
[----:B------:R-:W2:Y:S01]  /*0b70*/  LDC.64 R8, c[0x0][0x418] ;  /* 0x00010600ff087b82 */ /* 0x000ea20000000a00 */
[----:B------:R-:W-:-:S04]  /*0b80*/  UISETP.NE.AND.EX UP1, UPT, UR9, URZ, UPT, UP1 ;  /* 0x0000003f0900728c */ /* 0x000fc8000bf25310 */
[----:B------:R-:W-:Y:S02]  /*0b90*/  PLOP3.LUT P0, PT, PT, PT, UP0, 0x80, 0x0 ;  /* 0x000000000000781c */ /* 0x000fe40003f0f008 */
[----:B------:R-:W-:Y:S01]  /*0ba0*/  PLOP3.LUT P1, PT, PT, PT, UP1, 0x80, 0x0 ;  /* 0x000000000000781c */ /* 0x000fe20003f2f018 */
[----:B------:R-:W3:Y:S02]  /*0bb0*/  LDC R22, c[0x0][0x288] ;  /* 0x0000a200ff167b82 */ /* 0x000ee40000000800 */
[----:B------:R-:W-:Y:S02]  /*0bc0*/  @UP0 ULDC.64 UR12, c[0x0][0x9a8] ;  /* 0x00026a00000c0ab9 */ /* 0x000fe40000000a00 */
[----:B------:R-:W-:Y:S01]  /*0bd0*/  @UP1 ULDC.64 UR16, c[0x0][0x9b8] ;  /* 0x00026e0000101ab9 */ /* 0x000fe20000000a00 */
[----:B------:R-:W-:Y:S02]  /*0be0*/  @UP1 USHF.R.S32.HI UR20, URZ, 0x1f, UR55 ;  /* 0x0000001f3f141899 */ /* 0x000fe40008011437 */
[----:B-1----:R-:W-:Y:S01]  /*0bf0*/  USHF.R.S32.HI UR14, URZ, 0x1f, UR18 ;  /* 0x0000001f3f0e7899 */ /* 0x002fe20008011412 */
[----:B------:R-:W1:Y:S01]  /*0c00*/  LDC R17, c[0x0][0x424] ;  /* 0x00010900ff117b82 */ /* 0x000e620000000800 */
[----:B------:R-:W-:-:S02]  /*0c10*/  @UP0 UIMAD.WIDE.U32 UR10, UR18, UR12, URZ ;  /* 0x0000000c120a02a5 */ /* 0x000fc4000f8e003f */
[----:B------:R-:W-:Y:S02]  /*0c20*/  @UP0 UIMAD UR5, UR14, UR12, URZ ;  /* 0x0000000c0e0502a4 */ /* 0x000fe4000f8e023f */
[----:B------:R-:W-:Y:S02]  /*0c30*/  @UP1 UIMAD UR15, UR14, UR16, URZ ;  /* 0x000000100e0f12a4 */ /* 0x000fe4000f8e023f */
[----:B------:R-:W-:Y:S01]  /*0c40*/  IMAD.U32 R0, RZ, RZ, UR14 ;  /* 0x0000000eff007e24 */ /* 0x000fe2000f8e00ff */
[----:B------:R-:W-:Y:S01]  /*0c50*/  @UP0 UIMAD UR14, UR18, UR13, UR5 ;  /* 0x0000000d120e02a4 */ /* 0x000fe2000f8e0205 */
[----:B------:R-:W-:Y:S01]  /*0c60*/  IMAD.MOV.U32 R0, RZ, RZ, 0x3f800000 ;  /* 0x3f800000ff007424 */ /* 0x000fe200078e00ff */
[----:B------:R-:W-:Y:S01]  /*0c70*/  @UP0 USHF.R.S32.HI UR5, URZ, 0x1f, UR55 ;  /* 0x0000001f3f050899 */ /* 0x000fe20008011437 */
[----:B------:R-:W4:Y:S01]  /*0c80*/  LDC R6, c[0x0][0x2f0] ;  /* 0x0000bc00ff067b82 */ /* 0x000f220000000800 */
[----:B------:R-:W-:Y:S02]  /*0c90*/  @UP1 UIMAD.WIDE.U32 UR12, UR18, UR16, URZ ;  /* 0x00000010120c12a5 */ /* 0x000fe4000f8e003f */
[----:B------:R-:W-:-:S02]  /*0ca0*/  @UP1 UIMAD UR15, UR18, UR17, UR15 ;  /* 0x00000011120f12a4 */ /* 0x000fc4000f8e020f */
[----:B------:R-:W-:Y:S01]  /*0cb0*/  @UP0 UIADD3 UR11, UR11, UR14, URZ ;  /* 0x0000000e0b0b0290 */ /* 0x000fe2000fffe03f */
[----:B------:R-:W-:Y:S01]  /*0cc0*/  @UP0 ULDC.64 UR16, c[0x0][0x9b0] ;  /* 0x00026c0000100ab9 */ /* 0x000fe20000000a00 */
[----:B------:R-:W-:Y:S01]  /*0cd0*/  @UP1 ULDC.64 UR18, c[0x0][0x9c0] ;  /* 0x0002700000121ab9 */ /* 0x000fe20000000a00 */
[----:B------:R-:W-:Y:S02]  /*0ce0*/  @UP0 UIMAD UR5, UR5, UR16, URZ ;  /* 0x00000010050502a4 */ /* 0x000fe4000f8e023f */
[----:B------:R-:W-:Y:S02]  /*0cf0*/  @UP1 UIMAD UR14, UR20, UR18, URZ ;  /* 0x00000012140e12a4 */ /* 0x000fe4000f8e023f */
[----:B------:R-:W-:Y:S02]  /*0d00*/  @UP1 UIADD3 UR13, UR13, UR15, URZ ;  /* 0x0000000f0d0d1290 */ /* 0x000fe4000fffe03f */
[----:B------:R-:W-:Y:S02]  /*0d10*/  @UP0 UIMAD UR5, UR55, UR17, UR5 ;  /* 0x00000011370502a4 */ /* 0x000fe4000f8e0205 */
[----:B------:R-:W-:-:S02]  /*0d20*/  @UP0 UIMAD.WIDE.U32 UR10, UR55, UR16, UR10 ;  /* 0x00000010370a02a5 */ /* 0x000fc4000f8e000a */
[----:B------:R-:W-:Y:S02]  /*0d30*/  @UP1 UIMAD UR14, UR55, UR19, UR14 ;  /* 0x00000013370e12a4 */ /* 0x000fe4000f8e020e */
[----:B------:R-:W-:Y:S02]  /*0d40*/  @UP1 UIMAD.WIDE.U32 UR12, UR55, UR18, UR12 ;  /* 0x00000012370c12a5 */ /* 0x000fe4000f8e000c */
[----:B------:R-:W-:Y:S02]  /*0d50*/  @UP0 UIADD3 UR11, UR11, UR5, URZ ;  /* 0x000000050b0b0290 */ /* 0x000fe4000fffe03f */
[----:B------:R-:W-:Y:S02]  /*0d60*/  @UP0 ULEA UR6, UP2, UR10, UR6, 0x2 ;  /* 0x000000060a060291 */ /* 0x000fe4000f84103f */
[----:B------:R-:W-:Y:S02]  /*0d70*/  @UP1 UIADD3 UR5, UR13, UR14, URZ ;  /* 0x0000000e0d051290 */ /* 0x000fe4000fffe03f */
[----:B------:R-:W-:-:S02]  /*0d80*/  @UP1 ULEA UR8, UP3, UR12, UR8, 0x2 ;  /* 0x000000080c081291 */ /* 0x000fc4000f86103f */
[----:B------:R-:W-:Y:S01]  /*0d90*/  @UP0 ULEA.HI.X UR7, UR10, UR7, UR11, 0x2, UP2 ;  /* 0x000000070a070291 */ /* 0x000fe200090f140b */
[----:B0-----:R-:W-:Y:S01]  /*0da0*/  IMAD.U32 R2, RZ, RZ, UR6 ;  /* 0x00000006ff027e24 */ /* 0x001fe2000f8e00ff */
[----:B------:R-:W-:Y:S02]  /*0db0*/  @UP1 ULEA.HI.X UR9, UR12, UR9, UR5, 0x2, UP3 ;  /* 0x000000090c091291 */ /* 0x000fe400098f1405 */
[----:B------:R-:W-:Y:S01]  /*0dc0*/  IMAD.U32 R4, RZ, RZ, UR8 ;  /* 0x00000008ff047e24 */ /* 0x000fe2000f8e00ff */
[----:B------:R-:W0:Y:S01]  /*0dd0*/  S2UR UR40, SR_CTAID.X ;  /* 0x00000000002879c3 */ /* 0x000e220000002500 */
[----:B------:R-:W-:Y:S01]  /*0de0*/  IMAD.U32 R3, RZ, RZ, UR7 ;  /* 0x00000007ff037e24 */ /* 0x000fe2000f8e00ff */
[----:B------:R-:W-:Y:S01]  /*0df0*/  ULDC UR5, c[0x0][0x448] ;  /* 0x0001120000057ab9 */ /* 0x000fe20000000800 */
[----:B------:R-:W-:Y:S01]  /*0e00*/  IMAD.U32 R5, RZ, RZ, UR9 ;  /* 0x00000009ff057e24 */ /* 0x000fe2000f8e00ff */
[----:B------:R-:W-:Y:S01]  /*0e10*/  ULDC.64 UR6, c[0x0][0x9e0] ;  /* 0x0002780000067ab9 */ /* 0x000fe20000000a00 */
[----:B------:R-:W-:Y:S01]  /*0e20*/  ULDC UR11, c[0x0][0x988] ;  /* 0x00026200000b7ab9 */ /* 0x000fe20000000800 */
[----:B------:R3:W5:Y:S04]  /*0e30*/  @P0 LDG.E R7, desc[UR58][R2.64] ;  /* 0x0000003a02070981 */ /* 0x000768000c1e1900 */
[----:B------:R-:W5:Y:S01]  /*0e40*/  @P1 LDG.E R0, desc[UR58][R4.64] ;  /* 0x0000003a04001981 */ /* 0x000f62000c1e1900 */
[----:B--2---:R-:W-:Y:S01]  /*0e50*/  ISETP.NE.U32.AND P0, PT, R8, RZ, PT ;  /* 0x000000ff0800720c */ /* 0x004fe20003f05070 */
[----:B------:R-:W-:Y:S01]  /*0e60*/  UISETP.NE.AND UP1, UPT, UR5, 0x1, UPT ;  /* 0x000000010500788c */ /* 0x000fe2000bf25270 */
[----:B------:R-:W-:Y:S01]  /*0e70*/  VIADD R23, R10, 0xffffff80 ;  /* 0xffffff800a177836 */ /* 0x000fe20000000000 */
[----:B------:R-:W-:Y:S01]  /*0e80*/  UISETP.GE.AND UP0, UPT, UR7, 0x1, UPT ;  /* 0x000000010700788c */ /* 0x000fe2000bf06270 */
[----:B------:R-:W-:-:S02]  /*0e90*/  ISETP.NE.AND.EX P0, PT, R9, RZ, PT, P0 ;  /* 0x000000ff0900720c */ /* 0x000fc40003f05300 */
[----:B---3--:R-:W-:Y:S02]  /*0ea0*/  IADD3 R2, -R22, 0x1, RZ ;  /* 0x0000000116027810 */ /* 0x008fe40007ffe1ff */
[----:B-1----:R-:W-:Y:S02]  /*0eb0*/  SEL R17, R17, 0x1, P0 ;  /* 0x0000000111117807 */ /* 0x002fe40000000000 */
[----:B------:R-:W-:Y:S02]  /*0ec0*/  PLOP3.LUT P1, PT, PT, PT, UP0, 0x80, 0x0 ;  /* 0x000000000000781c */ /* 0x000fe40003f2f008 */
[----:B------:R-:W-:Y:S01]  /*0ed0*/  @UP1 ULDC UR9, c[0x0][0x44c] ;  /* 0x0001130000091ab9 */ /* 0x000fe20000000800 */
[CC--:B----4-:R-:W-:Y:S01]  /*0ee0*/  IMAD R2, R17.reuse, R6.reuse, R2 ;  /* 0x0000000611027224 */ /* 0x0d0fe200078e0202 */
[----:B0-----:R-:W-:Y:S01]  /*0ef0*/  USHF.L.U32 UR40, UR40, 0x7, URZ ;  /* 0x0000000728287899 */ /* 0x001fe2000800063f */
[----:B------:R-:W-:Y:S01]  /*0f00*/  IMAD R19, R17, R6, RZ ;  /* 0x0000000611137224 */ /* 0x000fe200078e02ff */
[----:B------:R-:W-:-:S02]  /*0f10*/  @UP1 ULDC UR12, c[0x0][0x450] ;  /* 0x00011400000c1ab9 */ /* 0x000fc40000000800 */
[----:B------:R-:W-:Y:S01]  /*0f20*/  R2UR UR10, R2 ;  /* 0x00000000020a72ca */ /* 0x000fe200000e0000 */
[----:B------:R-:W-:Y:S02]  /*0f30*/  @UP1 UIADD3 UR8, UR40, 0x7f, URZ ;  /* 0x0000007f28081890 */ /* 0x000fe4000fffe03f */
[----:B------:R-:W-:Y:S02]  /*0f40*/  UIADD3 UR5, UR40, 0x7f, URZ ;  /* 0x0000007f28057890 */ /* 0x000fe4000fffe03f */
[----:B------:R-:W-:-:S04]  /*0f50*/  UIMAD.WIDE.U32 UR8, UR8, UR9, URZ ;  /* 0x00000009080872a5 */ /* 0x000fc8000f8e003f */
[----:B------:R-:W-:-:S04]  /*0f60*/  @UP1 USHF.R.U32.HI UR5, URZ, UR12, UR9 ;  /* 0x0000000c3f051299 */ /* 0x000fc80008011609 */
[----:B------:R-:W-:-:S04]  /*0f70*/  UIADD3 UR8, UR10, UR5, URZ ;  /* 0x000000050a087290 */ /* 0x000fc8000fffe03f */
[----:B------:R-:W-:Y:S01]  /*0f80*/  UIADD3 UR6, UR8, UR6, URZ ;  /* 0x0000000608067290 */ /* 0x000fe2000fffe03f */
[----:B-----5:R-:W-:-:S04]  /*0f90*/  FMUL.FTZ R0, R7, R0 ;  /* 0x0000000007007220 */ /* 0x020fc80000410000 */
[----:B------:R-:W-:-:S05]  /*0fa0*/  FMUL.FTZ R0, R0, UR11 ;  /* 0x0000000b00007c20 */ /* 0x000fca0008410000 */
[----:B------:R-:W-:Y:S01]  /*0fb0*/  R2UR UR36, R0 ;  /* 0x00000000002472ca */ /* 0x000fe200000e0000 */
[----:B------:R-:W-:Y:S01]  /*0fc0*/  IMAD.U32 R0, RZ, RZ, UR6 ;  /* 0x00000006ff007e24 */ /* 0x000fe2000f8e00ff */
[----:B------:R-:W-:-:S13]  /*0fd0*/  @!P1 BRA `(.L_x_911) ;  /* 0x0000000000409947 */ /* 0x000fda0003800000 */
[----:B------:R-:W-:Y:S01]  /*0fe0*/  ISETP.LT.AND P0, PT, RZ, UR8, PT ;  /* 0x00000008ff007c0c */ /* 0x000fe2000bf01270 */
[----:B------:R-:W-:-:S12]  /*0ff0*/  UIADD3 UR5, UR8, -0x1, URZ ;  /* 0xffffffff08057890 */ /* 0x000fd8000fffe03f */
[----:B------:R-:W-:Y:S05]  /*1000*/  @P0 BRA `(.L_x_912) ;  /* 0x00000000001c0947 */ /* 0x000fea0003800000 */
[----:B------:R-:W-:Y:S02]  /*1010*/  UISETP.NE.AND UP0, UPT, UR7, 0x1, UPT ;  /* 0x000000010700788c */ /* 0x000fe4000bf05270 */
[----:B------:R-:W-:-:S09]  /*1020*/  UIADD3 UR5, -UR8, URZ, URZ ;  /* 0x0000003f08057290 */ /* 0x000fd2000fffe13f */
[----:B------:R-:W-:Y:S02]  /*1030*/  @UP0 ULDC.64 UR10, c[0x0][0x9e8] ;  /* 0x00027a00000a0ab9 */ /* 0x000fe40000000a00 */
[----:B------:R-:W-:-:S04]  /*1040*/  UIMAD.WIDE.U32 UR8, UR5, UR10, URZ ;  /* 0x0000000a050872a5 */ /* 0x000fc8000f8e003f */
[----:B------:R-:W-:-:S04]  /*1050*/  @UP0 USHF.R.U32.HI UR5, URZ, UR11, UR9 ;  /* 0x0000000b3f050299 */ /* 0x000fc80008011609 */
[----:B------:R-:W-:Y:S01]  /*1060*/  ULOP3.LUT UR5, URZ, UR5, URZ, 0x33, !UPT ;  /* 0x000000053f057292 */ /* 0x000fe2000f8e333f */
[----:B------:R-:W-:Y:S11]  /*1070*/  BRA `(.L_x_913) ;  /* 0x0000000000107947 */ /* 0x000ff60003800000 */
.L_x_912:
[----:B------:R-:W-:-:S11]  /*1080*/  UISETP.NE.AND UP0, UPT, UR7, 0x1, UPT ;  /* 0x000000010700788c */ /* 0x000fd6000bf05270 */
[----:B------:R-:W-:Y:S02]  /*1090*/  @UP0 ULDC.64 UR10, c[0x0][0x9e8] ;  /* 0x00027a00000a0ab9 */ /* 0x000fe40000000a00 */
[----:B------:R-:W-:-:S04]  /*10a0*/  UIMAD.WIDE.U32 UR8, UR5, UR10, URZ ;  /* 0x0000000a050872a5 */ /* 0x000fc8000f8e003f */
[----:B------:R-:W-:-:S12]  /*10b0*/  @UP0 USHF.R.U32.HI UR5, URZ, UR11, UR9 ;  /* 0x0000000b3f050299 */ /* 0x000fd80008011609 */
.L_x_913:
[----:B------:R-:W-:-:S06]  /*10c0*/  UIMAD UR5, UR5, UR7, UR7 ;  /* 0x00000007050572a4 */ /* 0x000fcc000f8e0207 */
[----:B------:R-:W-:-:S07]  /*10d0*/  VIMNMX R0, R0, UR5, PT ;  /* 0x0000000500007c48 */ /* 0x000fce000bfe0100 */
.L_x_911:
[CC--:B------:R-:W-:Y:S01]  /*10e0*/  IMAD R22, R17.reuse, R6.reuse, -R22 ;  /* 0x0000000611167224 */ /* 0x0c0fe200078e0a16 */
[----:B------:R-:W-:Y:S01]  /*10f0*/  @UP1 ULDC UR8, c[0x0][0x44c] ;  /* 0x0001130000081ab9 */ /* 0x000fe20000000800 */
[----:B------:R-:W-:Y:S01]  /*1100*/  VIADD R2, R0, 0x9f ;  /* 0x0000009f00027836 */ /* 0x000fe20000000000 */
[----:B------:R-:W-:Y:S01]  /*1110*/  UIMAD.WIDE.U32 UR8, UR40, UR8, URZ ;  /* 0x00000008280872a5 */ /* 0x000fe2000f8e003f */
[----:B------:R-:W-:Y:S01]  /*1120*/  IMAD R0, R17, R6, 0x9f ;  /* 0x0000009f11007424 */ /* 0x000fe200078e0206 */
[----:B------:R-:W-:Y:S01]  /*1130*/  R2UR UR6, R22 ;  /* 0x00000000160672ca */ /* 0x000fe200000e0000 */
[----:B------:R-:W-:Y:S01]  /*1140*/  @UP1 ULDC UR10, c[0x0][0x450] ;  /* 0x00011400000a1ab9 */ /* 0x000fe20000000800 */
[----:B------:R-:W-:Y:S01]  /*1150*/  IMAD.HI R2, R2, 0x66666667, RZ ;  /* 0x6666666702027827 */ /* 0x000fe200078e02ff */
[----:B------:R-:W-:Y:S01]  /*1160*/  UMOV UR5, UR40 ;  /* 0x0000002800057c82 */ /* 0x000fe20008000000 */
[----:B------:R-:W-:Y:S02]  /*1170*/  @UP1 USHF.R.U32.HI UR5, URZ, UR10, UR9 ;  /* 0x0000000a3f051299 */ /* 0x000fe40008011609 */
[----:B------:R-:W-:Y:S01]  /*1180*/  IMAD.HI R0, R0, 0x66666667, RZ ;  /* 0x6666666700007827 */ /* 0x000fe200078e02ff */
[----:B------:R-:W-:-:S04]  /*1190*/  SHF.R.U32.HI R5, RZ, 0x1f, R2 ;  /* 0x0000001fff057819 */ /* 0x000fc80000011602 */
[----:B------:R-:W-:Y:S02]  /*11a0*/  SHF.R.U32.HI R3, RZ, 0x1f, R0 ;  /* 0x0000001fff037819 */ /* 0x000fe40000011600 */
[----:B------:R-:W-:Y:S01]  /*11b0*/  UIADD3 UR5, UR6, UR5, URZ ;  /* 0x0000000506057290 */ /* 0x000fe2000fffe03f */
[----:B------:R-:W-:Y:S02]  /*11c0*/  LEA.HI.SX32 R2, R2, R5, 0x1a ;  /* 0x0000000502027211 */ /* 0x000fe400078fd2ff */
[----:B------:R-:W-:Y:S01]  /*11d0*/  ULDC UR6, c[0x0][0x9dc] ;  /* 0x0002770000067ab9 */ /* 0x000fe20000000800 */
[----:B------:R-:W-:Y:S01]  /*11e0*/  LEA.HI.SX32 R3, R0, R3, 0x1a ;  /* 0x0000000300037211 */ /* 0x000fe200078fd2ff */
[----:B------:R-:W-:-:S03]  /*11f0*/  UIADD3 UR6, UR5, -UR6, URZ ;  /* 0x8000000605067290 */ /* 0x000fc6000fffe03f */
[----:B------:R-:W-:Y:S01]  /*1200*/  VIMNMX R16, R3, R2, PT ;  /* 0x0000000203107248 */ /* 0x000fe20003fe0100 */
[----:B------:R-:W-:Y:S08]  /*1210*/  @!P1 BRA `(.L_x_914) ;  /* 0x0000000000449947 */ /* 0x000ff00003800000 */
[----:B------:R-:W-:-:S06]  /*1220*/  UISETP.GT.AND UP0, UPT, UR5, -0x1, UPT ;  /* 0xffffffff0500788c */ /* 0x000fcc000bf04270 */
[----:B------:R-:W-:-:S13]  /*1230*/  PLOP3.LUT P0, PT, PT, PT, UP0, 0x80, 0x0 ;  /* 0x000000000000781c */ /* 0x000fda0003f0f008 */
[----:B------:R-:W-:Y:S05]  /*1240*/  @P0 BRA `(.L_x_915) ;  /* 0x00000000001c0947 */ /* 0x000fea0003800000 */
[----:B------:R-:W-:Y:S02]  /*1250*/  UISETP.NE.AND UP0, UPT, UR7, 0x1, UPT ;  /* 0x000000010700788c */ /* 0x000fe4000bf05270 */
[----:B------:R-:W-:-:S09]  /*1260*/  ULOP3.LUT UR5, URZ, UR5, URZ, 0x33, !UPT ;  /* 0x000000053f057292 */ /* 0x000fd2000f8e333f */
[----:B------:R-:W-:Y:S02]  /*1270*/  @UP0 ULDC.64 UR10, c[0x0][0x9e8] ;  /* 0x00027a00000a0ab9 */ /* 0x000fe40000000a00 */
[----:B------:R-:W-:-:S04]  /*1280*/  UIMAD.WIDE.U32 UR8, UR5, UR10, URZ ;  /* 0x0000000a050872a5 */ /* 0x000fc8000f8e003f */
[----:B------:R-:W-:-:S04]  /*1290*/  @UP0 USHF.R.U32.HI UR5, URZ, UR11, UR9 ;  /* 0x0000000b3f050299 */ /* 0x000fc80008011609 */
[----:B------:R-:W-:Y:S01]  /*12a0*/  ULOP3.LUT UR5, URZ, UR5, URZ, 0x33, !UPT ;  /* 0x000000053f057292 */ /* 0x000fe2000f8e333f */
[----:B------:R-:W-:Y:S11]  /*12b0*/  BRA `(.L_x_916) ;  /* 0x0000000000107947 */ /* 0x000ff60003800000 */
.L_x_915:
[----:B------:R-:W-:-:S11]  /*12c0*/  UISETP.NE.AND UP0, UPT, UR7, 0x1, UPT ;  /* 0x000000010700788c */ /* 0x000fd6000bf05270 */
[----:B------:R-:W-:Y:S02]  /*12d0*/  @UP0 ULDC.64 UR10, c[0x0][0x9e8] ;  /* 0x00027a00000a0ab9 */ /* 0x000fe40000000a00 */
[----:B------:R-:W-:-:S04]  /*12e0*/  UIMAD.WIDE.U32 UR8, UR5, UR10, URZ ;  /* 0x0000000a050872a5 */ /* 0x000fc8000f8e003f */
[----:B------:R-:W-:-:S12]  /*12f0*/  @UP0 USHF.R.U32.HI UR5, URZ, UR11, UR9 ;  /* 0x0000000b3f050299 */ /* 0x000fd80008011609 */
.L_x_916:
[----:B------:R-:W-:-:S04]  /*1300*/  UIMAD UR5, UR5, UR7, URZ ;  /* 0x00000007050572a4 */ /* 0x000fc8000f8e023f */
[----:B------:R-:W-:-:S04]  /*1310*/  UISETP.LT.AND UP0, UPT, UR6, UR5, UPT ;  /* 0x000000050600728c */ /* 0x000fc8000bf01270 */
[----:B------:R-:W-:-:S12]  /*1320*/  USEL UR6, UR6, UR5, !UP0 ;  /* 0x0000000506067287 */ /* 0x000fd8000c000000 */
.L_x_914:
[----:B------:R-:W-:Y:S02]  /*1330*/  UIMAD.WIDE UR6, UR6, 0x66666667, URZ ;  /* 0x66666667060678a5 */ /* 0x000fe4000f8e023f */
[----:B------:R-:W-:Y:S02]  /*1340*/  USHF.R.U32.HI UR10, URZ, 0x10, UR4 ;  /* 0x000000103f0a7899 */ /* 0x000fe40008011604 */
[----:B------:R-:W-:Y:S02]  /*1350*/  USHF.R.U32.HI UR5, URZ, 0x1f, UR7 ;  /* 0x0000001f3f057899 */ /* 0x000fe40008011607 */
[----:B------:R-:W-:Y:S02]  /*1360*/  ULOP3.LUT UR56, UR4, 0xffff, URZ, 0xc0, !UPT ;  /* 0x0000ffff04387892 */ /* 0x000fe4000f8ec03f */
[----:B------:R-:W-:Y:S01]  /*1370*/  ULEA.HI.SX32 UR5, UR7, UR5, 0x1a ;  /* 0x0000000507057291 */ /* 0x000fe2000f8fd23f */
[----:B------:R-:W-:-:S03]  /*1380*/  UMOV UR4, URZ ;  /* 0x0000003f00047c82 */ /* 0x000fc60008000000 */
[----:B------:R-:W-:-:S04]  /*1390*/  UISETP.LT.AND UP0, UPT, URZ, UR5, UPT ;  /* 0x000000053f00728c */ /* 0x000fc8000bf01270 */
[----:B------:R-:W-:Y:S02]  /*13a0*/  USEL UR9, URZ, UR5, !UP0 ;  /* 0x000000053f097287 */ /* 0x000fe4000c000000 */
[----:B------:R-:W-:-:S04]  /*13b0*/  UISETP.NE.AND UP0, UPT, UR10, URZ, UPT ;  /* 0x0000003f0a00728c */ /* 0x000fc8000bf05270 */
[----:B------:R-:W-:-:S07]  /*13c0*/  ISETP.GT.AND P0, PT, R16, UR9, PT ;  /* 0x0000000910007c0c */ /* 0x000fce000bf04270 */
[----:B------:R-:W-:-:S06]  /*13d0*/  @!UP0 ULDC UR10, c[0x0][0x9f0] ;  /* 0x00027c00000a8ab9 */ /* 0x000fcc0000000800 */
[----:B------:R-:W-:Y:S05]  /*13e0*/  @!P0 BRA `(.L_x_917) ;  /* 0x00000000008c8947 */ /* 0x000fea0003800000 */
[----:B------:R-:W-:Y:S01]  /*13f0*/  IMAD.U32 R5, RZ, RZ, UR10 ;  /* 0x0000000aff057e24 */ /* 0x000fe2000f8e00ff */
[----:B------:R-:W-:-:S04]  /*1400*/  UMOV UR4, URZ ;  /* 0x0000003f00047c82 */ /* 0x000fc80008000000 */
[----:B------:R-:W-:-:S04]  /*1410*/  IABS R0, R5 ;  /* 0x0000000500007213 */ /* 0x000fc80000000000 */
[----:B------:R-:W-:Y:S02]  /*1420*/  R2UR UR11, R0 ;  /* 0x00000000000b72ca */ /* 0x000fe400000e0000 */
[----:B------:R-:W-:Y:S02]  /*1430*/  IADD3 R0, R5, -0x1, R16 ;  /* 0xffffffff05007810 */ /* 0x000fe40007ffe010 */
[----:B------:R-:W-:Y:S02]  /*1440*/  IABS R5, R5 ;  /* 0x0000000500057213 */ /* 0x000fe40000000000 */
[----:B------:R-:W-:-:S03]  /*1450*/  R2UR UR6, R0 ;  /* 0x00000000000672ca */ /* 0x000fc600000e0000 */
[----:B------:R-:W-:-:S04]  /*1460*/  IMAD.MOV R5, RZ, RZ, -R5 ;  /* 0x000000ffff057224 */ /* 0x000fc800078e0a05 */
[----:B------:R-:W0:Y:S06]  /*1470*/  I2F.RP R2, UR11 ;  /* 0x0000000b00027d06 */ /* 0x000e2c0008209400 */
[----:B------:R-:W-:-:S06]  /*1480*/  UIADD3 UR6, -UR9, UR6, URZ ;  /* 0x0000000609067290 */ /* 0x000fcc000fffe13f */
[----:B------:R-:W-:Y:S01]  /*1490*/  IMAD.U32 R0, RZ, RZ, UR6 ;  /* 0x00000006ff007e24 */ /* 0x000fe2000f8e00ff */
[----:B------:R-:W-:Y:S01]  /*14a0*/  ULOP3.LUT UR6, UR6, UR10, URZ, 0x3c, !UPT ;  /* 0x0000000a06067292 */ /* 0x000fe2000f8e3c3f */
[----:B0-----:R-:W0:Y:S03]  /*14b0*/  MUFU.RCP R2, R2 ;  /* 0x0000000200027308 */ /* 0x001e260000001000 */
[----:B------:R-:W-:-:S04]  /*14c0*/  IABS R0, R0 ;  /* 0x0000000000007213 */ /* 0x000fc80000000000 */
[----:B------:R-:W-:Y:S01]  /*14d0*/  R2UR UR8, R0 ;  /* 0x00000000000872ca */ /* 0x000fe200000e0000 */
[----:B------:R-:W-:Y:S02]  /*14e0*/  IMAD.MOV.U32 R0, RZ, RZ, R5 ;  /* 0x000000ffff007224 */ /* 0x000fe400078e0005 */
[----:B0-----:R-:W-:-:S06]  /*14f0*/  VIADD R3, R2, 0xffffffe ;  /* 0x0ffffffe02037836 */ /* 0x001fcc0000000000 */
        /* <DEDUP_REMOVED lines=18> */
.L_x_917:
[----:B------:R-:W-:Y:S02]  /*1620*/  UIMAD UR56, UR56, UR4, UR9 ;  /* 0x00000004383872a4 */ /* 0x000fe4000f8e0209 */
[----:B------:R-:W-:Y:S01]  /*1630*/  IMAD.U32 R3, RZ, RZ, UR4 ;  /* 0x00000004ff037e24 */ /* 0x000fe2000f8e00ff */
[----:B------:R-:W-:Y:S02]  /*1640*/  PLOP3.LUT P0, PT, PT, PT, PT, 0x80, 0x0 ;  /* 0x000000000000781c */ /* 0x000fe40003f0f070 */
[----:B------:R-:W-:Y:S01]  /*1650*/  CS2R R10, SRZ ;  /* 0x00000000000a7805 */ /* 0x000fe2000001ff00 */
[----:B------:R-:W-:Y:S01]  /*1660*/  IMAD.MOV.U32 R0, RZ, RZ, RZ ;  /* 0x000000ffff007224 */ /* 0x000fe200078e00ff */
[----:B------:R-:W-:Y:S02]  /*1670*/  CS2R R52, SRZ ;  /* 0x0000000000347805 */ /* 0x000fe4000001ff00 */
[----:B------:R-:W-:Y:S01]  /*1680*/  VIADDMNMX R16, R3, UR56, R16, PT ;  /* 0x0000003803107c46 */ /* 0x000fe2000b800110 */
[----:B------:R-:W-:Y:S01]  /*1690*/  IMAD.MOV.U32 R2, RZ, RZ, RZ ;  /* 0x000000ffff027224 */ /* 0x000fe200078e00ff */
[----:B------:R-:W-:Y:S01]  /*16a0*/  CS2R R6, SRZ ;  /* 0x0000000000067805 */ /* 0x000fe2000001ff00 */
[----:B------:R-:W-:Y:S01]  /*16b0*/  IMAD.MOV.U32 R9, RZ, RZ, RZ ;  /* 0x000000ffff097224 */ /* 0x000fe200078e00ff */
[----:B------:R-:W-:Y:S01]  /*16c0*/  ISETP.GT.AND P1, PT, R16, UR56, PT ;  /* 0x0000003810007c0c */ /* 0x000fe2000bf24270 */
        /* <DEDUP_REMOVED lines=15> */
[----:B------:R-:W-:Y:S01]  /*17c0*/  IMAD.MOV.U32 R58, RZ, RZ, RZ ;  /* 0x000000ffff3a7224 */ /* 0x000fe200078e00ff */
        /* <DEDUP_REMOVED lines=30> */
[----:B------:R-:W-:Y:S01]  /*19b0*/  CS2R R114, SRZ ;  /* 0x0000000000727805 */ /* 0x000fe2000001ff00 */
[----:B------:R-:W-:Y:S06]  /*19c0*/  @!P1 BRA `(.L_x_918) ;  /* 0x0000012400409947 */ /* 0x000fec0003800000 */
[----:B------:R-:W-:Y:S01]  /*19d0*/  SHF.R.S32.HI R104, RZ, 0x1f, R23 ;  /* 0x0000001fff687819 */ /* 0x000fe20000011417 */
[----:B------:R-:W0:Y:S01]  /*19e0*/  S2UR UR5, SR_CgaCtaId ;  /* 0x00000000000579c3 */ /* 0x000e220000008800 */
[----:B------:R-:W-:Y:S02]  /*19f0*/  UMOV UR37, 0x400 ;  /* 0x0000040000257882 */ /* 0x000fe40000000000 */
[----:B------:R-:W-:-:S04]  /*1a00*/  LEA.HI R105, R104, R23, RZ, 0x7 ;  /* 0x0000001768697211 */ /* 0x000fc800078f38ff */
[----:B------:R-:W-:-:S05]  /*1a10*/  SHF.R.S32.HI R106, RZ, 0x7, R105 ;  /* 0x00000007ff6a7819 */ /* 0x000fca0000011469 */
        /* <DEDUP_REMOVED lines=29> */
.L_x_919:
[----:B------:R-:W-:-:S04]  /*1bf0*/  SHF.L.U32 R0, RZ, 0x1f, RZ ;  /* 0x0000001fff007819 */ /* 0x000fc800000006ff */
[----:B------:R-:W0:Y:S02]  /*1c00*/  SYNCS.PHASECHK.TRANS64.TRYWAIT P0, [UR37+0x33400], R0 ;  /* 0x03340000ff0075a7 */ /* 0x000e240008000165 */
[----:B0-----:R-:W-:Y:S05]  /*1c10*/  @!P0 BRA `(.L_x_920) ;  /* 0x00000194006c8947 */ /* 0x001fea0003800000 */
.L_x_1063:
[----:B------:R-:W2:Y:S02]  /*1c20*/  LDL R2, [R1+0xc] ;  /* 0x00000c0001027983 */ /* 0x000ea40000100800 */
[----:B--2---:R-:W-:-:S13]  /*1c30*/  R2UR UR4, R2 ;  /* 0x00000000020472ca */ /* 0x004fda00000e0000 */
[----:B------:R-:W-:-:S06]  /*1c40*/  ULOP3.LUT UR4, UR4, 0x1, URZ, 0xfc, !UPT ;  /* 0x0000000104047892 */ /* 0x000fcc000f8efc3f */
[----:B------:R-:W-:-:S05]  /*1c50*/  IMAD.U32 R2, RZ, RZ, UR4 ;  /* 0x00000004ff027e24 */ /* 0x000fca000f8e00ff */
[----:B------:R-:W-:-:S13]  /*1c60*/  ISETP.NE.AND P0, PT, R2, 0x3, PT ;  /* 0x000000030200780c */ /* 0x000fda0003f05270 */
[----:B------:R-:W-:Y:S05]  /*1c70*/  @!P0 BRA `(.L_x_921) ;  /* 0x0000000000048947 */ /* 0x000fea0003800000 */
[----:B------:R-:W-:Y:S01]  /*1c80*/  BPT.TRAP 0x1 ;  /* 0x000000040000795c */ /* 0x000fe20000300000 */
.L_x_921:
[----:B------:R1:W2:Y:S01]  /*1c90*/  SYNCS.PHASECHK.TRANS64.TRYWAIT P2, [UR37+0x33430], R0 ;  /* 0x03343000ff0075a7 */ /* 0x0002a20008040165 */
[----:B------:R-:W-:Y:S05]  /*1ca0*/  @!P0 BRA `(.L_x_922) ;  /* 0x0000000000048947 */ /* 0x000fea0003800000 */
[----:B------:R-:W-:Y:S01]  /*1cb0*/  BPT.TRAP 0x1 ;  /* 0x000000040000795c */ /* 0x000fe20000300000 */
.L_x_922:
[----:B------:R-:W3:Y:S02]  /*1cc0*/  S2R R2, SR_TID.X ;  /* 0x0000000000027919 */ /* 0x000ee40000002100 */
[----:B---3--:R-:W-:-:S04]  /*1cd0*/  LOP3.LUT R2, R2, 0x7f, RZ, 0xc0, !PT ;  /* 0x0000007f02027812 */ /* 0x008fc800078ec0ff */
[----:B------:R-:W-:Y:S01]  /*1ce0*/  ISETP.NE.AND P1, PT, R2, RZ, PT ;  /* 0x000000ff0200720c */ /* 0x000fe20003f25270 */
[----:B------:R-:W-:-:S05]  /*1cf0*/  IMAD.U32 R2, RZ, RZ, UR38 ;  /* 0x00000026ff027e24 */ /* 0x000fca000f8e00ff */
[----:B------:R-:W-:Y:S01]  /*1d00*/  LOP3.LUT R2, R2, 0x10000, RZ, 0xfc, !PT ;  /* 0x0001000002027812 */ /* 0x000fe200078efcff */
[----:B--2---:R-:W-:Y:S06]  /*1d10*/  @P2 BRA `(.L_x_923) ;  /* 0x0000000000082947 */ /* 0x004fec0003800000 */
[----:B------:R-:W2:Y:S02]  /*1d20*/  SYNCS.PHASECHK.TRANS64.TRYWAIT P2, [UR37+0x33430], R0 ;  /* 0x03343000ff0075a7 */ /* 0x000ea40008040165 */
[----:B--2---:R-:W-:Y:S05]  /*1d30*/  @!P2 BRA `(.L_x_924) ;  /* 0x00000194003ca947 */ /* 0x004fea0003800000 */
.L_x_923:
[----:B------:R-:W-:Y:S05]  /*1d40*/  WARPSYNC.ALL ;  /* 0x0000000000007948 */ /* 0x000fea0003800000 */
[----:B0-----:R-:W-:Y:S01]  /*1d50*/  IMAD.MOV.U32 R3, RZ, RZ, -0x7fffffe0 ;  /* 0x80000020ff037424 */ /* 0x001fe200078e00ff */
[----:B------:R-:W-:Y:S01]  /*1d60*/  UIADD3 UR4, UR37, 0x24200, URZ ;  /* 0x0002420025047890 */ /* 0x000fe2000fffe03f */
[C---:B------:R-:W-:Y:S01]  /*1d70*/  R2UR UR16, R2.reuse ;  /* 0x00000000021072ca */ /* 0x040fe200000e0000 */
[----:B------:R-:W-:Y:S02]  /*1d80*/  WARPGROUP.ARRIVE ;  /* 0x00000000000079c5 */ /* 0x000fe40000000000 */
        /* <DEDUP_REMOVED lines=12> */
[----:B------:R-:W-:Y:S01]  /*1e50*/  R2UR UR4, R2 ;  /* 0x00000000020472ca */ /* 0x000fe200000e0000 */
[----:B------:R-:W-:Y:S01]  /*1e60*/  UIADD3 UR14, UR38, 0x80, URZ ;  /* 0x00000080260e7890 */ /* 0x000fe2000fffe03f */
[----:B-12---:R-:W-:Y:S01]  /*1e70*/  LOP3.LUT R0, R105, 0xffffff80, RZ, 0xc0, !PT ;  /* 0xffffff8069007812 */ /* 0x006fe200078ec0ff */
[----:B------:R-:W-:Y:S01]  /*1e80*/  UIADD3 UR10, UR38, 0x100, URZ ;  /* 0x00000100260a7890 */ /* 0x000fe2000fffe03f */
[----:B------:R-:W-:Y:S01]  /*1e90*/  LEA.HI R104, R104, R23, RZ, 0x2 ;  /* 0x0000001768687211 */ /* 0x000fe200078f10ff */
[----:B------:R-:W-:Y:S01]  /*1ea0*/  UMOV UR18, UR38 ;  /* 0x0000002600127c82 */ /* 0x000fe20008000000 */
[----:B------:R-:W-:Y:S01]  /*1eb0*/  UIADD3 UR6, UR38, 0x180, URZ ;  /* 0x0000018026067890 */ /* 0x000fe2000fffe03f */
[----:B------:R-:W-:Y:S01]  /*1ec0*/  QGMMA.64x32x32.F32.E4M3.E4M3 R88, gdesc[UR16], RZ, !UPT, gsb0 ;  /* 0x00600000105879f3 */ /* 0x000fe2000c0008ff */
[----:B------:R-:W-:Y:S01]  /*1ed0*/  UMOV UR7, 0x80000020 ;  /* 0x8000002000077882 */ /* 0x000fe20000000000 */
[----:B------:R-:W-:Y:S01]  /*1ee0*/  R2UR UR16, R2 ;  /* 0x00000000021072ca */ /* 0x000fe200000e0000 */
[----:B------:R-:W-:Y:S01]  /*1ef0*/  UIADD3 UR18, UR38, 0x200, URZ ;  /* 0x0000020026127890 */ /* 0x000fe2000fffe03f */
[----:B------:R-:W-:Y:S01]  /*1f00*/  R2UR UR17, R3 ;  /* 0x00000000031172ca */ /* 0x000fe200000e0000 */
[----:B------:R-:W-:Y:S01]  /*1f10*/  UMOV UR19, 0x80000020 ;  /* 0x8000002000137882 */ /* 0x000fe20000000000 */
[----:B------:R-:W-:Y:S01]  /*1f20*/  UMOV UR21, 0x80000020 ;  /* 0x8000002000157882 */ /* 0x000fe20000000000 */
[----:B------:R-:W-:Y:S01]  /*1f30*/  UMOV UR25, 0x80000020 ;  /* 0x8000002000197882 */ /* 0x000fe20000000000 */
[----:B------:R-:W-:Y:S01]  /*1f40*/  UIADD3 UR26, UR38, 0x582, URZ ;  /* 0x00000582261a7890 */ /* 0x000fe2000fffe03f */
[----:B------:R-:W-:Y:S01]  /*1f50*/  IMAD.IADD R10, R23, 0x1, -R0 ;  /* 0x00000001170a7824 */ /* 0x000fe200078e0a00 */
[----:B------:R-:W-:Y:S01]  /*1f60*/  UMOV UR27, 0x80000020 ;  /* 0x80000020001b7882 */ /* 0x000fe20000000000 */
[----:B------:R-:W-:Y:S01]  /*1f70*/  UIADD3 UR30, UR38, 0x602, URZ ;  /* 0x00000602261e7890 */ /* 0x000fe2000fffe03f */
[----:B------:R-:W-:Y:S01]  /*1f80*/  LEA.HI R0, R106, R106, RZ, 0x1 ;  /* 0x0000006a6a007211 */ /* 0x000fe200078f08ff */
[----:B------:R-:W-:Y:S01]  /*1f90*/  UMOV UR29, UR25 ;  /* 0x00000019001d7c82 */ /* 0x000fe20008000000 */
[----:B------:R-:W-:Y:S01]  /*1fa0*/  UMOV UR31, 0x80000020 ;  /* 0x80000020001f7882 */ /* 0x000fe20000000000 */
[----:B------:R-:W-:Y:S01]  /*1fb0*/  UIADD3 UR34, UR38, 0x682, URZ ;  /* 0x0000068226227890 */ /* 0x000fe2000fffe03f */
[----:B------:R-:W-:Y:S01]  /*1fc0*/  SHF.R.S32.HI R5, RZ, 0x1f, R10 ;  /* 0x0000001fff057819 */ /* 0x000fe2000001140a */
[----:B------:R-:W-:Y:S01]  /*1fd0*/  UMOV UR33, UR25 ;  /* 0x0000001900217c82 */ /* 0x000fe20008000000 */
[----:B------:R-:W-:Y:S01]  /*1fe0*/  UMOV UR35, 0x80000020 ;  /* 0x8000002000237882 */ /* 0x000fe20000000000 */
[----:B------:R-:W-:Y:S01]  /*1ff0*/  UIADD3 UR46, UR38, 0x702, URZ ;  /* 0x00000702262e7890 */ /* 0x000fe2000fffe03f */
[CC--:B------:R-:W-:Y:S01]  /*2000*/  LEA.HI R4, R5.reuse, R10.reuse, RZ, 0x2 ;  /* 0x0000000a05047211 */ /* 0x0c0fe200078f10ff */
[----:B------:R-:W-:Y:S01]  /*2010*/  UMOV UR45, UR25 ;  /* 0x00000019002d7c82 */ /* 0x000fe20008000000 */
[----:B------:R-:W-:Y:S01]  /*2020*/  UMOV UR47, 0x80000020 ;  /* 0x80000020002f7882 */ /* 0x000fe20000000000 */
[----:B------:R-:W-:Y:S01]  /*2030*/  LOP3.LUT R104, R104, 0xfffffffc, RZ, 0xc0, !PT ;  /* 0xfffffffc68687812 */ /* 0x000fe200078ec0ff */
[----:B------:R-:W-:Y:S01]  /*2040*/  ULDC UR61, c[0x0][0x288] ;  /* 0x0000a200003d7ab9 */ /* 0x000fe20000000800 */
[----:B------:R-:W-:Y:S01]  /*2050*/  LOP3.LUT R9, R0, 0x3fffffe, RZ, 0xc0, !PT ;  /* 0x03fffffe00097812 */ /* 0x000fe200078ec0ff */
[----:B------:R-:W-:Y:S01]  /*2060*/  ULDC UR57, c[0x0][0x9dc] ;  /* 0x0002770000397ab9 */ /* 0x000fe20000000800 */
[----:B------:R-:W-:Y:S01]  /*2070*/  LEA.HI R5, R5, R10, RZ, 0x5 ;  /* 0x0000000a05057211 */ /* 0x000fe200078f28ff */
[----:B------:R-:W-:Y:S01]  /*2080*/  IMAD.IADD R104, R23, 0x1, -R104 ;  /* 0x0000000117687824 */ /* 0x000fe200078e0a68 */
[--C-:B------:R-:W-:Y:S01]  /*2090*/  SHF.R.S32.HI R0, RZ, 0x2, R4.reuse ;  /* 0x00000002ff007819 */ /* 0x100fe20000011404 */
[----:B------:R-:W-:Y:S01]  /*20a0*/  IMAD.IADD R9, R106, 0x1, -R9 ;  /* 0x000000016a097824 */ /* 0x000fe200078e0a09 */
[----:B------:R-:W-:Y:S01]  /*20b0*/  SHF.R.S32.HI R7, RZ, 0x1f, R4 ;  /* 0x0000001fff077819 */ /* 0x000fe20000011404 */
[----:B------:R-:W-:Y:S01]  /*20c0*/  ULOP3.LUT UR57, URZ, UR57, URZ, 0x33, !UPT ;  /* 0x000000393f397292 */ /* 0x000fe2000f8e333f */
[----:B------:R-:W-:-:S02]  /*20d0*/  SHF.R.S32.HI R5, RZ, 0x5, R5 ;  /* 0x00000005ff057819 */ /* 0x000fc40000011405 */
[----:B------:R-:W-:Y:S02]  /*20e0*/  LEA.HI R7, R7, R0, RZ, 0x3 ;  /* 0x0000000007077211 */ /* 0x000fe400078f18ff */
[----:B------:R-:W-:Y:S02]  /*20f0*/  LEA R5, R5, UR40, 0x4 ;  /* 0x0000002805057c11 */ /* 0x000fe4000f8e20ff */
[----:B------:R-:W-:Y:S02]  /*2100*/  LOP3.LUT R7, R7, 0xfffffff8, RZ, 0xc0, !PT ;  /* 0xfffffff807077812 */ /* 0x000fe400078ec0ff */
[----:B------:R-:W-:Y:S02]  /*2110*/  LEA.HI R6, R104, R104, RZ, 0x1 ;  /* 0x0000006868067211 */ /* 0x000fe400078f08ff */
[----:B------:R-:W-:Y:S01]  /*2120*/  IADD3 R0, R5, R0, -R7 ;  /* 0x0000000005007210 */ /* 0x000fe20007ffe807 */
[----:B------:R-:W-:Y:S01]  /*2130*/  IMAD.MOV.U32 R7, RZ, RZ, -0xa0 ;  /* 0xffffff60ff077424 */ /* 0x000fe200078e00ff */
[----:B------:R-:W-:-:S03]  /*2140*/  LOP3.LUT R5, R6, 0x1ffffffe, RZ, 0xc0, !PT ;  /* 0x1ffffffe06057812 */ /* 0x000fc600078ec0ff */
[----:B------:R-:W-:Y:S02]  /*2150*/  IMAD R0, R9, 0x40, R0 ;  /* 0x0000004009007824 */ /* 0x000fe400078e0200 */
[----:B------:R-:W-:Y:S02]  /*2160*/  IMAD.IADD R5, R104, 0x1, -R5 ;  /* 0x0000000168057824 */ /* 0x000fe400078e0a05 */
[----:B------:R-:W-:Y:S02]  /*2170*/  IMAD R7, R16, R7, 0xa1 ;  /* 0x000000a110077424 */ /* 0x000fe400078e0207 */
[----:B------:R-:W-:Y:S02]  /*2180*/  IMAD R9, R5, 0x8, R0 ;  /* 0x0000000805097824 */ /* 0x000fe400078e0200 */
[----:B------:R-:W-:Y:S02]  /*2190*/  IMAD.U32 R0, RZ, RZ, UR37 ;  /* 0x00000025ff007e24 */ /* 0x000fe4000f8e00ff */
[----:B------:R-:W-:Y:S01]  /*21a0*/  IMAD.MOV.U32 R6, RZ, RZ, R9 ;  /* 0x000000ffff067224 */ /* 0x000fe200078e0009 */
[----:B------:R-:W-:-:S02]  /*21b0*/  WARPGROUP.DEPBAR.LE gsb0, 0x0 ;  /* 0x00008000000079c5 */ /* 0x000fc40000010000 */
[----:B------:R-:W-:Y:S01]  /*21c0*/  WARPGROUP.ARRIVE ;  /* 0x00000000000079c5 */ /* 0x000fe20000000000 */
[----:B------:R-:W-:-:S05]  /*21d0*/  @!P1 VIADD R0, R0, 0x33440 ;  /* 0x0003344000009836 */ /* 0x000fca0000000000 */
[----:B------:R-:W-:Y:S01]  /*21e0*/  QGMMA.64x32x32.F32.E4M3.E4M3 R72, gdesc[UR12], RZ, !UPT, gsb0 ;  /* 0x006000000c4879f3 */ /* 0x000fe2000c0008ff */
[----:B------:R-:W-:Y:S01]  /*21f0*/  UIADD3 UR12, UR38, 0x102, URZ ;  /* 0x00000102260c7890 */ /* 0x000fe2000fffe03f */
[----:B------:R-:W-:Y:S01]  /*2200*/  @!P1 PRMT R0, RZ, 0x654, R0 ;  /* 0x00000654ff009816 */ /* 0x000fe20000000000 */
[----:B------:R-:W-:Y:S01]  /*2210*/  UIADD3 UR14, UR38, 0x280, URZ ;  /* 0x00000280260e7890 */ /* 0x000fe2000fffe03f */
[----:B------:R-:W-:Y:S01]  /*2220*/  UMOV UR13, 0x80000020 ;  /* 0x80000020000d7882 */ /* 0x000fe20000000000 */
[----:B------:R-:W-:Y:S01]  /*2230*/  UMOV UR15, 0x80000020 ;  /* 0x80000020000f7882 */ /* 0x000fe20000000000 */
[----:B------:R-:W-:Y:S02]  /*2240*/  WARPGROUP.DEPBAR.LE gsb0, 0x0 ;  /* 0x00008000000079c5 */ /* 0x000fe40000010000 */
[----:B------:R-:W-:-:S06]  /*2250*/  WARPGROUP.ARRIVE ;  /* 0x00000000000079c5 */ /* 0x000fcc0000000000 */
[----:B------:R-:W-:Y:S01]  /*2260*/  QGMMA.64x32x32.F32.E4M3.E4M3 R56, gdesc[UR8], RZ, !UPT, gsb0 ;  /* 0x00600000083879f3 */ /* 0x000fe2000c0008ff */
[----:B------:R-:W-:Y:S01]  /*2270*/  R2UR UR10, R2 ;  /* 0x00000000020a72ca */ /* 0x000fe200000e0000 */
[----:B------:R-:W-:Y:S01]  /*2280*/  UMOV UR9, 0x80000020 ;  /* 0x8000002000097882 */ /* 0x000fe20000000000 */
[----:B------:R-:W-:-:S11]  /*2290*/  UIADD3 UR11, UR38, 0x82, URZ ;  /* 0x00000082260b7890 */ /* 0x000fd6000fffe03f */
[----:B------:R-:W-:Y:S02]  /*22a0*/  UIADD3 UR8, UR10, 0x2, URZ ;  /* 0x000000020a087890 */ /* 0x000fe4000fffe03f */
[----:B------:R-:W-:Y:S02]  /*22b0*/  UIADD3 UR20, UR10, 0x400, URZ ;  /* 0x000004000a147890 */ /* 0x000fe4000fffe03f */
[----:B------:R-:W-:-:S07]  /*22c0*/  UIADD3 UR24, UR10, 0x402, URZ ;  /* 0x000004020a187890 */ /* 0x000fce000fffe03f */
[----:B------:R-:W-:Y:S01]  /*22d0*/  UMOV UR28, UR24 ;  /* 0x00000018001c7c82 */ /* 0x000fe20008000000 */
[----:B------:R-:W-:Y:S01]  /*22e0*/  UMOV UR32, UR24 ;  /* 0x0000001800207c82 */ /* 0x000fe20008000000 */
[----:B------:R-:W-:Y:S01]  /*22f0*/  UMOV UR44, UR24 ;  /* 0x00000018002c7c82 */ /* 0x000fe20008000000 */
        /* <DEDUP_REMOVED lines=11> */
[----:B------:R-:W-:Y:S01]  /*23b0*/  UMOV UR17, 0x80000020 ;  /* 0x8000002000117882 */ /* 0x000fe20000000000 */
[----:B------:R-:W-:Y:S02]  /*23c0*/  WARPGROUP.DEPBAR.LE gsb0, 0x0 ;  /* 0x00008000000079c5 */ /* 0x000fe40000010000 */
[----:B------:R-:W-:-:S06]  /*23d0*/  WARPGROUP.ARRIVE ;  /* 0x00000000000079c5 */ /* 0x000fcc0000000000 */
[----:B------:R-:W-:Y:S01]  /*23e0*/  QGMMA.64x32x32.F32.E4M3.E4M3 R88, gdesc[UR4], R88, gsb0 ;  /* 0x00600000045879f3 */ /* 0x000fe20008000858 */
[----:B------:R-:W-:Y:S01]  /*23f0*/  UMOV UR4, UR8 ;  /* 0x0000000800047c82 */ /* 0x000fe20008000000 */
        /* <DEDUP_REMOVED lines=31> */
[----:B------:R-:W-:Y:S02]  /*25f0*/  UIADD3 UR4, UR38, 0x300, URZ ;  /* 0x0000030026047890 */ /* 0x000fe4000fffe03f */
[----:B------:R-:W-:Y:S02]  /*2600*/  UIADD3 UR5, UR38, 0x380, URZ ;  /* 0x0000038026057890 */ /* 0x000fe4000fffe03f */
        /* <DEDUP_REMOVED lines=29> */
[----:B------:R-:W-:Y:S02]  /*27e0*/  UIADD3 UR14, UR38, 0x382, URZ ;  /* 0x00000382260e7890 */ /* 0x000fe4000fffe03f */
        /* <DEDUP_REMOVED lines=72> */
[----:B------:R-:W-:Y:S01]  /*2c70*/  UIADD3 UR6, UR38, 0x502, URZ ;  /* 0x0000050226067890 */ /* 0x000fe2000fffe03f */
[----:B------:R-:W-:Y:S01]  /*2c80*/  ULDC UR4, c[0x0][0x448] ;  /* 0x0001120000047ab9 */ /* 0x000fe20000000800 */
[----:B------:R-:W-:Y:S01]  /*2c90*/  UMOV UR5, UR25 ;  /* 0x0000001900057c82 */ /* 0x000fe20008000000 */
[----:B------:R-:W-:Y:S01]  /*2ca0*/  UISETP.NE.AND UP0, UPT, UR4, 0x1, UPT ;  /* 0x000000010400788c */ /* 0x000fe2000bf05270 */
[----:B------:R-:W-:Y:S02]  /*2cb0*/  UMOV UR7, 0x80000020 ;  /* 0x8000002000077882 */ /* 0x000fe40000000000 */
[----:B------:R-:W-:-:S03]  /*2cc0*/  UMOV UR4, UR24 ;  /* 0x0000001800047c82 */ /* 0x000fc60008000000 */
[----:B------:R-:W-:Y:S02]  /*2cd0*/  PLOP3.LUT P2, PT, PT, PT, UP0, 0x80, 0x0 ;  /* 0x000000000000781c */ /* 0x000fe40003f4f008 */
[----:B------:R-:W-:Y:S01]  /*2ce0*/  PLOP3.LUT P3, PT, PT, PT, UP0, 0x80, 0x0 ;  /* 0x000000000000781c */ /* 0x000fe20003f6f008 */
[----:B------:R-:W-:Y:S02]  /*2cf0*/  WARPGROUP.DEPBAR.LE gsb0, 0x0 ;  /* 0x00008000000079c5 */ /* 0x000fe40000010000 */
[----:B------:R-:W-:-:S06]  /*2d00*/  WARPGROUP.ARRIVE ;  /* 0x00000000000079c5 */ /* 0x000fcc0000000000 */
[----:B------:R-:W-:Y:S01]  /*2d10*/  QGMMA.64x32x32.F32.E4M3.E4M3 R88, gdesc[UR4], R88, gsb0 ;  /* 0x00600000045879f3 */ /* 0x000fe20008000858 */
[----:B------:R-:W-:Y:S02]  /*2d20*/  @UP0 ULDC UR4, c[0x0][0x44c] ;  /* 0x0001130000040ab9 */ /* 0x000fe40000000800 */
[----:B------:R-:W-:Y:S01]  /*2d30*/  @P2 IMAD.HI.U32 R5, R9, UR4, RZ ;  /* 0x0000000409052c27 */ /* 0x000fe2000f8e00ff */
[----:B------:R-:W-:-:S04]  /*2d40*/  @UP0 ULDC UR4, c[0x0][0x450] ;  /* 0x0001140000040ab9 */ /* 0x000fc80000000800 */
[----:B------:R-:W-:Y:S01]  /*2d50*/  @P3 SHF.R.U32.HI R6, RZ, UR4, R5 ;  /* 0x00000004ff063c19 */ /* 0x000fe20008011605 */
[----:B------:R-:W-:Y:S01]  /*2d60*/  ULDC.64 UR4, c[0x0][0x9e0] ;  /* 0x0002780000047ab9 */ /* 0x000fe20000000a00 */
[----:B------:R-:W-:Y:S01]  /*2d70*/  LOP3.LUT R5, R4, 0x7ffffffc, RZ, 0xc0, !PT ;  /* 0x7ffffffc04057812 */ /* 0x000fe200078ec0ff */
[----:B------:R-:W-:Y:S02]  /*2d80*/  UISETP.GE.AND UP1, UPT, UR5, 0x1, UPT ;  /* 0x000000010500788c */ /* 0x000fe4000bf26270 */
[----:B------:R-:W0:Y:S02]  /*2d90*/  SHFL.IDX PT, R13, R6, RZ, 0x1c1f ;  /* 0x001c1fff060d7589 */ /* 0x000e2400000e0000 */
[----:B------:R-:W-:Y:S02]  /*2da0*/  IMAD.IADD R10, R10, 0x1, -R5 ;  /* 0x000000010a0a7824 */ /* 0x000fe400078e0a05 */
[----:B------:R-:W-:Y:S02]  /*2db0*/  PLOP3.LUT P2, PT, PT, PT, UP1, 0x40, 0x0 ;  /* 0x000000000000781c */ /* 0x000fe40003f4e818 */
[----:B------:R-:W-:-:S02]  /*2dc0*/  IMAD R4, R10, -0x2, R7 ;  /* 0xfffffffe0a047824 */ /* 0x000fc400078e0207 */
[----:B------:R-:W-:Y:S02]  /*2dd0*/  VIADD R7, R7, 0xffffffff ;  /* 0xffffffff07077836 */ /* 0x000fe40000000000 */
[----:B------:R-:W-:Y:S01]  /*2de0*/  VIADD R14, R4, 0xffffffff ;  /* 0xffffffff040e7836 */ /* 0x000fe20000000000 */
        /* <DEDUP_REMOVED lines=13> */
[----:B------:R1:W-:Y:S02]  /*2ec0*/  @!P1 SYNCS.ARRIVE.TRANS64.RED.A1T0 RZ, [R0+URZ], RZ ;  /* 0x000000ff00ff99a7 */ /* 0x0003e4000810043f */
[----:B-1----:R-:W-:-:S04]  /*2ed0*/  IMAD R0, R16, -0xa0, R19 ;  /* 0xffffff6010007824 */ /* 0x002fc800078e0213 */
[----:B------:R-:W-:Y:S01]  /*2ee0*/  VIADD R5, R0, 0xa0 ;  /* 0x000000a000057836 */ /* 0x000fe20000000000 */
[----:B------:R-:W-:-:S03]  /*2ef0*/  IADD3 R0, R4, -UR61, R19 ;  /* 0x8000003d04007c10 */ /* 0x000fc6000fffe013 */
[----:B------:R-:W-:Y:S02]  /*2f00*/  IMAD R8, R10, -0x2, R5 ;  /* 0xfffffffe0a087824 */ /* 0x000fe400078e0205 */
[C---:B------:R-:W-:Y:S02]  /*2f10*/  VIADD R11, R0.reuse, UR4 ;  /* 0x00000004000b7c36 */ /* 0x040fe40008000000 */
[----:B------:R-:W-:-:S03]  /*2f20*/  VIADD R12, R0, UR57 ;  /* 0x00000039000c7c36 */ /* 0x000fc60008000000 */
[----:B0-----:R-:W-:Y:S01]  /*2f30*/  VIADDMNMX R0, R13, R11, R8, PT ;  /* 0x0000000b0d007246 */ /* 0x001fe20003800108 */
[----:B------:R-:W-:Y:S01]  /*2f40*/  IMAD.IADD R4, R12, 0x1, R13 ;  /* 0x000000010c047824 */ /* 0x000fe200078e020d */
[----:B------:R-:W-:Y:S06]  /*2f50*/  @P2 BRA `(.L_x_925) ;  /* 0x0000000000542947 */ /* 0x000fec0003800000 */
[----:B------:R-:W-:Y:S01]  /*2f60*/  IADD3 R5, R19, -UR61, R13 ;  /* 0x8000003d13057c10 */ /* 0x000fe2000fffe00d */
[----:B------:R-:W-:Y:S03]  /*2f70*/  BSSY B0, `(.L_x_926) ;  /* 0x0000010000007945 */ /* 0x000fe60003800000 */
[----:B------:R-:W-:-:S13]  /*2f80*/  ISETP.GT.AND P2, PT, R5, -0x1, PT ;  /* 0xffffffff0500780c */ /* 0x000fda0003f44270 */
[----:B------:R-:W-:Y:S05]  /*2f90*/  @P2 BRA `(.L_x_927) ;  /* 0x0000000000202947 */ /* 0x000fea0003800000 */
[----:B------:R-:W-:Y:S01]  /*2fa0*/  UISETP.NE.AND UP2, UPT, UR5, 0x1, UPT ;  /* 0x000000010500788c */ /* 0x000fe2000bf45270 */
[----:B------:R-:W-:-:S05]  /*2fb0*/  LOP3.LUT R5, RZ, R5, RZ, 0x33, !PT ;  /* 0x00000005ff057212 */ /* 0x000fca00078e33ff */
[----:B------:R-:W-:-:S05]  /*2fc0*/  PLOP3.LUT P2, PT, PT, PT, UP2, 0x80, 0x0 ;  /* 0x000000000000781c */ /* 0x000fca0003f4f028 */
[----:B------:R-:W-:-:S08]  /*2fd0*/  @UP2 ULDC.64 UR6, c[0x0][0x9e8] ;  /* 0x00027a0000062ab9 */ /* 0x000fd00000000a00 */
[----:B------:R-:W-:-:S05]  /*2fe0*/  @P2 IMAD.HI.U32 R13, R5, UR6, RZ ;  /* 0x00000006050d2c27 */ /* 0x000fca000f8e00ff */
[----:B------:R-:W-:-:S04]  /*2ff0*/  @P2 SHF.R.U32.HI R5, RZ, UR7, R13 ;  /* 0x00000007ff052c19 */ /* 0x000fc8000801160d */
[----:B------:R-:W-:Y:S01]  /*3000*/  LOP3.LUT R5, RZ, R5, RZ, 0x33, !PT ;  /* 0x00000005ff057212 */ /* 0x000fe200078e33ff */
[----:B------:R-:W-:Y:S06]  /*3010*/  BRA `(.L_x_928) ;  /* 0x0000000000147947 */ /* 0x000fec0003800000 */
.L_x_927:
[----:B------:R-:W-:-:S06]  /*3020*/  UISETP.NE.AND UP2, UPT, UR5, 0x1, UPT ;  /* 0x000000010500788c */ /* 0x000fcc000bf45270 */
[----:B------:R-:W-:-:S05]  /*3030*/  PLOP3.LUT P2, PT, PT, PT, UP2, 0x80, 0x0 ;  /* 0x000000000000781c */ /* 0x000fca0003f4f028 */
[----:B------:R-:W-:-:S08]  /*3040*/  @UP2 ULDC.64 UR6, c[0x0][0x9e8] ;  /* 0x00027a0000062ab9 */ /* 0x000fd00000000a00 */
[----:B------:R-:W-:-:S05]  /*3050*/  @P2 IMAD.HI.U32 R13, R5, UR6, RZ ;  /* 0x00000006050d2c27 */ /* 0x000fca000f8e00ff */
[----:B------:R-:W-:-:S07]  /*3060*/  @P2 SHF.R.U32.HI R5, RZ, UR7, R13 ;  /* 0x00000007ff052c19 */ /* 0x000fce000801160d */
.L_x_928:
[----:B------:R-:W-:Y:S05]  /*3070*/  BSYNC B0 ;  /* 0x0000000000007941 */ /* 0x000fea0003800000 */
.L_x_926:
[----:B------:R-:W-:-:S05]  /*3080*/  IMAD R5, R5, UR5, R14 ;  /* 0x0000000505057c24 */ /* 0x000fca000f8e020e */
[----:B------:R-:W-:Y:S02]  /*3090*/  VIMNMX R4, R4, R5, !PT ;  /* 0x0000000504047248 */ /* 0x000fe40007fe0100 */
[----:B------:R-:W-:-:S07]  /*30a0*/  VIADDMNMX R0, R5, UR5, R0, PT ;  /* 0x0000000505007c46 */ /* 0x000fce000b800100 */
.L_x_925:
[C---:B------:R-:W-:Y:S01]  /*30b0*/  ISETP.GE.AND P2, PT, R7.reuse, 0x2, PT ;  /* 0x000000020700780c */ /* 0x040fe20003f46270 */
[----:B------:R-:W0:Y:S01]  /*30c0*/  SHFL.IDX PT, R5, R6, 0x1, 0x1c1f ;  /* 0x003c1f0006057f89 */ /* 0x000e2200000e0000 */
[C---:B------:R-:W-:Y:S02]  /*30d0*/  ISETP.GE.AND P4, PT, R7.reuse, 0xa, PT ;  /* 0x0000000a0700780c */ /* 0x040fe40003f86270 */
[----:B------:R-:W-:Y:S02]  /*30e0*/  P2R R20, PR, RZ, 0x4 ;  /* 0x00000004ff147803 */ /* 0x000fe40000000000 */
[----:B------:R-:W-:Y:S02]  /*30f0*/  ISETP.GT.AND P2, PT, R4, 0x1, !P2 ;  /* 0x000000010400780c */ /* 0x000fe40005744270 */
[----:B------:R-:W-:Y:S02]  /*3100*/  ISETP.GE.AND P3, PT, R7, 0x9, PT ;  /* 0x000000090700780c */ /* 0x000fe40003f66270 */
[----:B------:R-:W-:-:S02]  /*3110*/  ISETP.LT.OR P2, PT, R0, 0x2, P2 ;  /* 0x000000020000780c */ /* 0x000fc40001741670 */
[----:B------:R-:W-:Y:S02]  /*3120*/  P2R R21, PR, RZ, 0x8 ;  /* 0x00000008ff157803 */ /* 0x000fe40000000000 */
[----:B------:R-:W-:Y:S02]  /*3130*/  FSEL R89, R89, -INF , !P2 ;  /* 0xff80000059597808 */ /* 0x000fe40005000000 */
[----:B------:R-:W-:Y:S02]  /*3140*/  ISETP.GT.AND P2, PT, R4, 0x9, !P4 ;  /* 0x000000090400780c */ /* 0x000fe40006744270 */
[----:B------:R-:W-:Y:S02]  /*3150*/  P2R R23, PR, RZ, 0x10 ;  /* 0x00000010ff177803 */ /* 0x000fe40000000000 */
[----:B------:R-:W-:Y:S02]  /*3160*/  ISETP.LT.OR P2, PT, R0, 0xa, P2 ;  /* 0x0000000a0000780c */ /* 0x000fe40001741670 */
[----:B------:R-:W-:-:S02]  /*3170*/  ISETP.GT.AND P3, PT, R4, 0x8, !P3 ;  /* 0x000000080400780c */ /* 0x000fc40005f64270 */
[----:B------:R-:W-:Y:S02]  /*3180*/  ISETP.GE.AND P4, PT, R7, 0x11, PT ;  /* 0x000000110700780c */ /* 0x000fe40003f86270 */
[----:B------:R-:W-:Y:S02]  /*3190*/  FSEL R93, R93, -INF , !P2 ;  /* 0xff8000005d5d7808 */ /* 0x000fe40005000000 */
[----:B------:R-:W-:Y:S02]  /*31a0*/  ISETP.LT.OR P3, PT, R0, 0x9, P3 ;  /* 0x000000090000780c */ /* 0x000fe40001f61670 */
[----:B------:R-:W-:Y:S02]  /*31b0*/  ISETP.GT.AND P2, PT, R4, 0x10, !P4 ;  /* 0x000000100400780c */ /* 0x000fe40006744270 */
[----:B------:R-:W-:Y:S02]  /*31c0*/  FSEL R92, R92, -INF , !P3 ;  /* 0xff8000005c5c7808 */ /* 0x000fe40005800000 */
[----:B------:R-:W-:-:S02]  /*31d0*/  ISETP.LT.OR P2, PT, R0, 0x11, P2 ;  /* 0x000000110000780c */ /* 0x000fc40001741670 */
[C---:B------:R-:W-:Y:S02]  /*31e0*/  ISETP.GE.AND P3, PT, R7.reuse, 0x12, PT ;  /* 0x000000120700780c */ /* 0x040fe40003f66270 */
[----:B------:R-:W-:Y:S02]  /*31f0*/  FSEL R96, R96, -INF , !P2 ;  /* 0xff80000060607808 */ /* 0x000fe40005000000 */
[----:B------:R-:W-:Y:S02]  /*3200*/  ISETP.GT.AND P2, PT, R4, 0x11, !P3 ;  /* 0x000000110400780c */ /* 0x000fe40005f44270 */
[----:B------:R-:W-:Y:S02]  /*3210*/  P2R R105, PR, RZ, 0x8 ;  /* 0x00000008ff697803 */ /* 0x000fe40000000000 */
[----:B------:R-:W-:Y:S02]  /*3220*/  ISETP.LT.OR P2, PT, R0, 0x12, P2 ;  /* 0x000000120000780c */ /* 0x000fe40001741670 */
[----:B------:R-:W-:-:S02]  /*3230*/  ISETP.GE.AND P3, PT, R7, 0x19, PT ;  /* 0x000000190700780c */ /* 0x000fc40003f66270 */
[----:B------:R-:W-:Y:S02]  /*3240*/  FSEL R97, R97, -INF , !P2 ;  /* 0xff80000061617808 */ /* 0x000fe40005000000 */
[----:B------:R-:W-:Y:S02]  /*3250*/  ISETP.GT.AND P2, PT, R4, 0x18, !P3 ;  /* 0x000000180400780c */ /* 0x000fe40005f44270 */
[----:B------:R-:W-:Y:S02]  /*3260*/  P2R R106, PR, RZ, 0x8 ;  /* 0x00000008ff6a7803 */ /* 0x000fe40000000000 */
[----:B------:R-:W-:Y:S02]  /*3270*/  ISETP.LT.OR P2, PT, R0, 0x19, P2 ;  /* 0x000000190000780c */ /* 0x000fe40001741670 */
[----:B------:R-:W-:Y:S02]  /*3280*/  ISETP.GE.AND P3, PT, R7, 0x1a, PT ;  /* 0x0000001a0700780c */ /* 0x000fe40003f66270 */
[----:B------:R-:W-:-:S02]  /*3290*/  FSEL R100, R100, -INF , !P2 ;  /* 0xff80000064647808 */ /* 0x000fc40005000000 */
[----:B------:R-:W-:Y:S02]  /*32a0*/  ISETP.GT.AND P2, PT, R4, 0x19, !P3 ;  /* 0x000000190400780c */ /* 0x000fe40005f44270 */
[----:B------:R-:W-:Y:S02]  /*32b0*/  P2R R107, PR, RZ, 0x8 ;  /* 0x00000008ff6b7803 */ /* 0x000fe40000000000 */
[----:B------:R-:W-:Y:S02]  /*32c0*/  ISETP.LT.OR P2, PT, R0, 0x1a, P2 ;  /* 0x0000001a0000780c */ /* 0x000fe40001741670 */
[----:B------:R-:W-:Y:S02]  /*32d0*/  P2R R104, PR, RZ, 0x10 ;  /* 0x00000010ff687803 */ /* 0x000fe40000000000 */
[----:B------:R-:W-:Y:S02]  /*32e0*/  FSEL R101, R101, -INF , !P2 ;  /* 0xff80000065657808 */ /* 0x000fe40005000000 */
[----:B------:R-:W-:-:S02]  /*32f0*/  ISETP.GE.AND P2, PT, R7, 0x21, PT ;  /* 0x000000210700780c */ /* 0x000fc40003f46270 */
[----:B------:R-:W-:Y:S02]  /*3300*/  ISETP.GE.AND P4, PT, R7, 0x22, PT ;  /* 0x000000220700780c */ /* 0x000fe40003f86270 */
[----:B------:R-:W-:Y:S02]  /*3310*/  ISETP.GT.AND P3, PT, R4, 0x20, !P2 ;  /* 0x000000200400780c */ /* 0x000fe40005764270 */
[----:B------:R-:W-:Y:S02]  /*3320*/  P2R R108, PR, RZ, 0x10 ;  /* 0x00000010ff6c7803 */ /* 0x000fe40000000000 */
[----:B------:R-:W-:-:S04]  /*3330*/  ISETP.LT.OR P3, PT, R0, 0x21, P3 ;  /* 0x000000210000780c */ /* 0x000fc80001f61670 */
[----:B------:R-:W-:Y:S02]  /*3340*/  FSEL R72, R72, -INF , !P3 ;  /* 0xff80000048487808 */ /* 0x000fe40005800000 */
[----:B------:R-:W-:Y:S02]  /*3350*/  ISETP.GT.AND P3, PT, R4, 0x21, !P4 ;  /* 0x000000210400780c */ /* 0x000fe40006764270 */
[----:B------:R-:W-:Y:S02]  /*3360*/  ISETP.GE.AND P4, PT, R7, 0x29, PT ;  /* 0x000000290700780c */ /* 0x000fe40003f86270 */
[----:B------:R-:W-:Y:S02]  /*3370*/  ISETP.LT.OR P3, PT, R0, 0x22, P3 ;  /* 0x000000220000780c */ /* 0x000fe40001f61670 */
[----:B------:R-:W-:Y:S02]  /*3380*/  P2R R109, PR, RZ, 0x10 ;  /* 0x00000010ff6d7803 */ /* 0x000fe40000000000 */
[----:B------:R-:W-:-:S02]  /*3390*/  FSEL R73, R73, -INF , !P3 ;  /* 0xff80000049497808 */ /* 0x000fc40005800000 */
[----:B------:R-:W-:Y:S02]  /*33a0*/  ISETP.GT.AND P3, PT, R4, 0x28, !P4 ;  /* 0x000000280400780c */ /* 0x000fe40006764270 */
[----:B------:R-:W-:Y:S02]  /*33b0*/  ISETP.GE.AND P4, PT, R7, 0x2a, PT ;  /* 0x0000002a0700780c */ /* 0x000fe40003f86270 */
[----:B------:R-:W-:Y:S02]  /*33c0*/  ISETP.LT.OR P3, PT, R0, 0x29, P3 ;  /* 0x000000290000780c */ /* 0x000fe40001f61670 */
[----:B------:R-:W-:Y:S02]  /*33d0*/  P2R R110, PR, RZ, 0x10 ;  /* 0x00000010ff6e7803 */ /* 0x000fe40000000000 */
[----:B------:R-:W-:Y:S02]  /*33e0*/  FSEL R76, R76, -INF , !P3 ;  /* 0xff8000004c4c7808 */ /* 0x000fe40005800000 */
[----:B------:R-:W-:-:S02]  /*33f0*/  ISETP.GT.AND P3, PT, R4, 0x29, !P4 ;  /* 0x000000290400780c */ /* 0x000fc40006764270 */
[----:B------:R-:W-:Y:S02]  /*3400*/  ISETP.GE.AND P4, PT, R7, 0x31, PT ;  /* 0x000000310700780c */ /* 0x000fe40003f86270 */
[----:B------:R-:W-:Y:S02]  /*3410*/  ISETP.LT.OR P3, PT, R0, 0x2a, P3 ;  /* 0x0000002a0000780c */ /* 0x000fe40001f61670 */
[----:B------:R-:W-:Y:S02]  /*3420*/  P2R R111, PR, RZ, 0x10 ;  /* 0x00000010ff6f7803 */ /* 0x000fe40000000000 */
[----:B------:R-:W-:Y:S02]  /*3430*/  FSEL R77, R77, -INF , !P3 ;  /* 0xff8000004d4d7808 */ /* 0x000fe40005800000 */
[----:B------:R-:W-:Y:S02]  /*3440*/  ISETP.GT.AND P3, PT, R4, 0x30, !P4 ;  /* 0x000000300400780c */ /* 0x000fe40006764270 */
[----:B------:R-:W-:-:S02]  /*3450*/  ISETP.GE.AND P4, PT, R7, 0x32, PT ;  /* 0x000000320700780c */ /* 0x000fc40003f86270 */
[----:B------:R-:W-:Y:S02]  /*3460*/  ISETP.LT.OR P3, PT, R0, 0x31, P3 ;  /* 0x000000310000780c */ /* 0x000fe40001f61670 */
[----:B------:R-:W-:Y:S02]  /*3470*/  P2R R112, PR, RZ, 0x10 ;  /* 0x00000010ff707803 */ /* 0x000fe40000000000 */
[----:B------:R-:W-:Y:S02]  /*3480*/  FSEL R80, R80, -INF , !P3 ;  /* 0xff80000050507808 */ /* 0x000fe40005800000 */
[----:B------:R-:W-:Y:S02]  /*3490*/  ISETP.GT.AND P3, PT, R4, 0x31, !P4 ;  /* 0x000000310400780c */ /* 0x000fe40006764270 */
[----:B------:R-:W-:Y:S02]  /*34a0*/  ISETP.GE.AND P4, PT, R7, 0x39, PT ;  /* 0x000000390700780c */ /* 0x000fe40003f86270 */
[----:B------:R-:W-:-:S02]  /*34b0*/  ISETP.LT.OR P3, PT, R0, 0x32, P3 ;  /* 0x000000320000780c */ /* 0x000fc40001f61670 */
[----:B------:R-:W-:Y:S02]  /*34c0*/  P2R R113, PR, RZ, 0x10 ;  /* 0x00000010ff717803 */ /* 0x000fe40000000000 */
[----:B------:R-:W-:Y:S02]  /*34d0*/  FSEL R81, R81, -INF , !P3 ;  /* 0xff80000051517808 */ /* 0x000fe40005800000 */
[----:B------:R-:W-:Y:S02]  /*34e0*/  ISETP.GT.AND P3, PT, R4, 0x38, !P4 ;  /* 0x000000380400780c */ /* 0x000fe40006764270 */
[----:B------:R-:W-:Y:S02]  /*34f0*/  ISETP.GE.AND P4, PT, R7, 0x3a, PT ;  /* 0x0000003a0700780c */ /* 0x000fe40003f86270 */
[----:B------:R-:W-:Y:S02]  /*3500*/  ISETP.LT.OR P3, PT, R0, 0x39, P3 ;  /* 0x000000390000780c */ /* 0x000fe40001f61670 */
[----:B------:R-:W-:-:S02]  /*3510*/  P2R R114, PR, RZ, 0x10 ;  /* 0x00000010ff727803 */ /* 0x000fc40000000000 */
        /* <DEDUP_REMOVED lines=101> */
[----:B------:R-:W-:-:S04]  /*3b70*/  ISETP.GT.AND P3, PT, R4, 0x89, !P4 ;  /* 0x000000890400780c */ /* 0x000fc80006764270 */
[----:B------:R-:W-:-:S04]  /*3b80*/  ISETP.LT.OR P3, PT, R0, 0x8a, P3 ;  /* 0x0000008a0000780c */ /* 0x000fc80001f61670 */
[----:B------:R-:W-:Y:S02]  /*3b90*/  FSEL R29, R29, -INF , !P3 ;  /* 0xff8000001d1d7808 */ /* 0x000fe40005800000 */
[----:B------:R-:W-:-:S04]  /*3ba0*/  ISETP.GE.AND P3, PT, R7, 0x91, PT ;  /* 0x000000910700780c */ /* 0x000fc80003f66270 */
        /* <DEDUP_REMOVED lines=12> */
[----:B------:R-:W-:Y:S02]  /*3c70*/  P2R R15, PR, RZ, 0x40 ;  /* 0x00000040ff0f7803 */ /* 0x000fe40000000000 */
[----:B------:R-:W-:-:S04]  /*3c80*/  ISETP.GT.AND P6, PT, R4, RZ, !P6 ;  /* 0x000000ff0400720c */ /* 0x000fc800077c4270 */
[----:B------:R-:W-:-:S04]  /*3c90*/  ISETP.LT.OR P6, PT, R0, 0x1, P6 ;  /* 0x000000010000780c */ /* 0x000fc800037c1670 */
[----:B------:R-:W-:Y:S02]  /*3ca0*/  FSEL R13, R88, -INF , !P6 ;  /* 0xff800000580d7808 */ /* 0x000fe40007000000 */
[----:B------:R-:W-:-:S04]  /*3cb0*/  ISETP.GE.AND P6, PT, R7, 0x9a, PT ;  /* 0x0000009a0700780c */ /* 0x000fc80003fc6270 */
[----:B------:R-:W-:Y:S02]  /*3cc0*/  P2R R135, PR, RZ, 0x40 ;  /* 0x00000040ff877803 */ /* 0x000fe40000000000 */
[----:B------:R-:W-:Y:S01]  /*3cd0*/  ISETP.GT.AND P6, PT, R4, 0x99, !P6 ;  /* 0x000000990400780c */ /* 0x000fe200077c4270 */
[----:B0-----:R-:W-:-:S03]  /*3ce0*/  IMAD.IADD R4, R12, 0x1, R5 ;  /* 0x000000010c047824 */ /* 0x001fc600078e0205 */
[----:B------:R-:W-:Y:S02]  /*3cf0*/  ISETP.LT.OR P6, PT, R0, 0x9a, P6 ;  /* 0x0000009a0000780c */ /* 0x000fe400037c1670 */
[----:B------:R-:W-:Y:S02]  /*3d00*/  VIADDMNMX R0, R5, R11, R8, PT ;  /* 0x0000000b05007246 */ /* 0x000fe40003800108 */
[----:B------:R-:W-:Y:S02]  /*3d10*/  FSEL R37, R37, -INF , !P6 ;  /* 0xff80000025257808 */ /* 0x000fe40007000000 */
[----:B------:R-:W-:-:S13]  /*3d20*/  PLOP3.LUT P6, PT, PT, PT, UP1, 0x40, 0x0 ;  /* 0x000000000000781c */ /* 0x000fda0003fce818 */
[----:B------:R-:W-:Y:S05]  /*3d30*/  @P6 BRA `(.L_x_929) ;  /* 0x00000000005c6947 */ /* 0x000fea0003800000 */
        /* <DEDUP_REMOVED lines=8> */
[----:B------:R-:W-:Y:S01]  /*3dc0*/  @P6 IMAD.HI.U32 R6, R5, UR6, RZ ;  /* 0x0000000605066c27 */ /* 0x000fe2000f8e00ff */
[----:B------:R-:W-:-:S13]  /*3dd0*/  PLOP3.LUT P6, PT, PT, PT, UP2, 0x80, 0x0 ;  /* 0x000000000000781c */ /* 0x000fda0003fcf028 */
[----:B------:R-:W-:-:S04]  /*3de0*/  @P6 SHF.R.U32.HI R5, RZ, UR7, R6 ;  /* 0x00000007ff056c19 */ /* 0x000fc80008011606 */
[----:B------:R-:W-:Y:S01]  /*3df0*/  LOP3.LUT R5, RZ, R5, RZ, 0x33, !PT ;  /* 0x00000005ff057212 */ /* 0x000fe200078e33ff */
[----:B------:R-:W-:Y:S06]  /*3e00*/  BRA `(.L_x_932) ;  /* 0x0000000000187947 */ /* 0x000fec0003800000 */
.L_x_931:
[----:B------:R-:W-:-:S06]  /*3e10*/  UISETP.NE.AND UP2, UPT, UR5, 0x1, UPT ;  /* 0x000000010500788c */ /* 0x000fcc000bf45270 */
[----:B------:R-:W-:-:S05]  /*3e20*/  PLOP3.LUT P6, PT, PT, PT, UP2, 0x80, 0x0 ;  /* 0x000000000000781c */ /* 0x000fca0003fcf028 */
[----:B------:R-:W-:-:S08]  /*3e30*/  @UP2 ULDC.64 UR6, c[0x0][0x9e8] ;  /* 0x00027a0000062ab9 */ /* 0x000fd00000000a00 */
[----:B------:R-:W-:Y:S01]  /*3e40*/  @P6 IMAD.HI.U32 R6, R5, UR6, RZ ;  /* 0x0000000605066c27 */ /* 0x000fe2000f8e00ff */
[----:B------:R-:W-:-:S13]  /*3e50*/  PLOP3.LUT P6, PT, PT, PT, UP2, 0x80, 0x0 ;  /* 0x000000000000781c */ /* 0x000fda0003fcf028 */
[----:B------:R-:W-:-:S07]  /*3e60*/  @P6 SHF.R.U32.HI R5, RZ, UR7, R6 ;  /* 0x00000007ff056c19 */ /* 0x000fce0008011606 */
.L_x_932:
[----:B------:R-:W-:Y:S05]  /*3e70*/  BSYNC B0 ;  /* 0x0000000000007941 */ /* 0x000fea0003800000 */
.L_x_930:
[----:B------:R-:W-:-:S05]  /*3e80*/  IMAD R5, R5, UR5, R14 ;  /* 0x0000000505057c24 */ /* 0x000fca000f8e020e */
[----:B------:R-:W-:Y:S02]  /*3e90*/  VIMNMX R4, R4, R5, !PT ;  /* 0x0000000504047248 */ /* 0x000fe40007fe0100 */
[----:B------:R-:W-:-:S07]  /*3ea0*/  VIADDMNMX R0, R5, UR5, R0, PT ;  /* 0x0000000505007c46 */ /* 0x000fce000b800100 */
.L_x_929:
[----:B------:R-:W-:Y:S01]  /*3eb0*/  ISETP.GT.AND P2, PT, R4, 0x20, !P2 ;  /* 0x000000200400780c */ /* 0x000fe20005744270 */
[----:B------:R-:W-:Y:S01]  /*3ec0*/  @UP0 ULDC UR6, c[0x0][0x44c] ;  /* 0x0001130000060ab9 */ /* 0x000fe20000000800 */
[----:B------:R-:W-:Y:S01]  /*3ed0*/  ISETP.NE.AND P6, PT, R118, RZ, PT ;  /* 0x000000ff7600720c */ /* 0x000fe20003fc5270 */
[----:B------:R-:W-:Y:S01]  /*3ee0*/  UIMAD.WIDE.U32 UR6, UR40, UR6, URZ ;  /* 0x00000006280672a5 */ /* 0x000fe2000f8e003f */
[----:B------:R-:W-:Y:S01]  /*3ef0*/  ISETP.LT.OR P2, PT, R0, 0x21, P2 ;  /* 0x000000210000780c */ /* 0x000fe20001741670 */
[----:B------:R-:W-:Y:S01]  /*3f00*/  @UP0 ULDC UR11, c[0x0][0x450] ;  /* 0x00011400000b0ab9 */ /* 0x000fe20000000800 */
[----:B------:R-:W-:Y:S01]  /*3f10*/  FMNMX.FTZ R5, R13, R89, !PT ;  /* 0x000000590d057209 */ /* 0x000fe20007810000 */
[----:B------:R-:W-:Y:S01]  /*3f20*/  @UP0 USHF.R.U32.HI UR40, URZ, UR11, UR7 ;  /* 0x0000000b3f280299 */ /* 0x000fe20008011607 */
[----:B------:R-:W-:Y:S02]  /*3f30*/  FSEL R74, R74, -INF , !P2 ;  /* 0xff8000004a4a7808 */ /* 0x000fe40005000000 */
[----:B------:R-:W-:-:S02]  /*3f40*/  ISETP.NE.AND P2, PT, R108, RZ, PT ;  /* 0x000000ff6c00720c */ /* 0x000fc40003f45270 */
[----:B------:R-:W-:Y:S02]  /*3f50*/  FMNMX.FTZ R6, R92, R5, !PT ;  /* 0x000000055c067209 */ /* 0x000fe40007810000 */
[----:B------:R-:W-:Y:S02]  /*3f60*/  ISETP.GT.AND P2, PT, R4, 0x21, !P2 ;  /* 0x000000210400780c */ /* 0x000fe40005744270 */
[----:B------:R-:W-:Y:S02]  /*3f70*/  FMNMX.FTZ R5, R93, R6, !PT ;  /* 0x000000065d057209 */ /* 0x000fe40007810000 */
[----:B------:R-:W-:Y:S02]  /*3f80*/  ISETP.LT.OR P2, PT, R0, 0x22, P2 ;  /* 0x000000220000780c */ /* 0x000fe40001741670 */
[----:B------:R-:W-:Y:S02]  /*3f90*/  FMNMX.FTZ R6, R96, R5, !PT ;  /* 0x0000000560067209 */ /* 0x000fe40007810000 */
[----:B------:R-:W-:-:S02]  /*3fa0*/  FSEL R75, R75, -INF , !P2 ;  /* 0xff8000004b4b7808 */ /* 0x000fc40005000000 */
[----:B------:R-:W-:Y:S02]  /*3fb0*/  ISETP.NE.AND P2, PT, R109, RZ, PT ;  /* 0x000000ff6d00720c */ /* 0x000fe40003f45270 */
[----:B------:R-:W-:Y:S02]  /*3fc0*/  FMNMX.FTZ R5, R97, R6, !PT ;  /* 0x0000000661057209 */ /* 0x000fe40007810000 */
[----:B------:R-:W-:Y:S02]  /*3fd0*/  ISETP.GT.AND P2, PT, R4, 0x28, !P2 ;  /* 0x000000280400780c */ /* 0x000fe40005744270 */
[----:B------:R-:W-:Y:S02]  /*3fe0*/  FMNMX.FTZ R6, R100, R5, !PT ;  /* 0x0000000564067209 */ /* 0x000fe40007810000 */
[----:B------:R-:W-:Y:S02]  /*3ff0*/  ISETP.LT.OR P2, PT, R0, 0x29, P2 ;  /* 0x000000290000780c */ /* 0x000fe40001741670 */
[----:B------:R-:W-:-:S02]  /*4000*/  FMNMX.FTZ R5, R101, R6, !PT ;  /* 0x0000000665057209 */ /* 0x000fc40007810000 */
[----:B------:R-:W-:Y:S02]  /*4010*/  FSEL R78, R78, -INF , !P2 ;  /* 0xff8000004e4e7808 */ /* 0x000fe40005000000 */
[----:B------:R-:W-:Y:S02]  /*4020*/  ISETP.NE.AND P2, PT, R110, RZ, PT ;  /* 0x000000ff6e00720c */ /* 0x000fe40003f45270 */
[----:B------:R-:W-:Y:S02]  /*4030*/  FMNMX.FTZ R6, R72, R5, !PT ;  /* 0x0000000548067209 */ /* 0x000fe40007810000 */
[----:B------:R-:W-:Y:S02]  /*4040*/  ISETP.GT.AND P2, PT, R4, 0x29, !P2 ;  /* 0x000000290400780c */ /* 0x000fe40005744270 */
[----:B------:R-:W-:Y:S02]  /*4050*/  FMNMX.FTZ R5, R73, R6, !PT ;  /* 0x0000000649057209 */ /* 0x000fe40007810000 */
[----:B------:R-:W-:-:S02]  /*4060*/  ISETP.LT.OR P2, PT, R0, 0x2a, P2 ;  /* 0x0000002a0000780c */ /* 0x000fc40001741670 */
[----:B------:R-:W-:Y:S02]  /*4070*/  FMNMX.FTZ R6, R76, R5, !PT ;  /* 0x000000054c067209 */ /* 0x000fe40007810000 */
[----:B------:R-:W-:Y:S02]  /*4080*/  FSEL R79, R79, -INF , !P2 ;  /* 0xff8000004f4f7808 */ /* 0x000fe40005000000 */
[----:B------:R-:W-:Y:S02]  /*4090*/  ISETP.NE.AND P2, PT, R111, RZ, PT ;  /* 0x000000ff6f00720c */ /* 0x000fe40003f45270 */
[----:B------:R-:W-:Y:S02]  /*40a0*/  FMNMX.FTZ R5, R77, R6, !PT ;  /* 0x000000064d057209 */ /* 0x000fe40007810000 */
[----:B------:R-:W-:Y:S02]  /*40b0*/  ISETP.GT.AND P2, PT, R4, 0x30, !P2 ;  /* 0x000000300400780c */ /* 0x000fe40005744270 */
[----:B------:R-:W-:-:S02]  /*40c0*/  FMNMX.FTZ R6, R80, R5, !PT ;  /* 0x0000000550067209 */ /* 0x000fc40007810000 */
[----:B------:R-:W-:Y:S02]  /*40d0*/  ISETP.LT.OR P2, PT, R0, 0x31, P2 ;  /* 0x000000310000780c */ /* 0x000fe40001741670 */
[----:B------:R-:W-:Y:S02]  /*40e0*/  FMNMX.FTZ R5, R81, R6, !PT ;  /* 0x0000000651057209 */ /* 0x000fe40007810000 */
[----:B------:R-:W-:Y:S02]  /*40f0*/  FSEL R82, R82, -INF , !P2 ;  /* 0xff80000052527808 */ /* 0x000fe40005000000 */
[----:B------:R-:W-:Y:S02]  /*4100*/  ISETP.NE.AND P2, PT, R112, RZ, PT ;  /* 0x000000ff7000720c */ /* 0x000fe40003f45270 */
[----:B------:R-:W-:Y:S02]  /*4110*/  FMNMX.FTZ R6, R84, R5, !PT ;  /* 0x0000000554067209 */ /* 0x000fe40007810000 */
[----:B------:R-:W-:-:S02]  /*4120*/  ISETP.GT.AND P2, PT, R4, 0x31, !P2 ;  /* 0x000000310400780c */ /* 0x000fc40005744270 */
[----:B------:R-:W-:Y:S02]  /*4130*/  FMNMX.FTZ R5, R85, R6, !PT ;  /* 0x0000000655057209 */ /* 0x000fe40007810000 */
[----:B------:R-:W-:Y:S02]  /*4140*/  ISETP.LT.OR P2, PT, R0, 0x32, P2 ;  /* 0x000000320000780c */ /* 0x000fe40001741670 */
[----:B------:R-:W-:Y:S02]  /*4150*/  FMNMX.FTZ R6, R56, R5, !PT ;  /* 0x0000000538067209 */ /* 0x000fe40007810000 */
[----:B------:R-:W-:Y:S02]  /*4160*/  FSEL R83, R83, -INF , !P2 ;  /* 0xff80000053537808 */ /* 0x000fe40005000000 */
[----:B------:R-:W-:Y:S02]  /*4170*/  ISETP.NE.AND P2, PT, R113, RZ, PT ;  /* 0x000000ff7100720c */ /* 0x000fe40003f45270 */
[----:B------:R-:W-:-:S02]  /*4180*/  FMNMX.FTZ R5, R57, R6, !PT ;  /* 0x0000000639057209 */ /* 0x000fc40007810000 */
[----:B------:R-:W-:Y:S02]  /*4190*/  ISETP.GT.AND P2, PT, R4, 0x38, !P2 ;  /* 0x000000380400780c */ /* 0x000fe40005744270 */
[----:B------:R-:W-:Y:S02]  /*41a0*/  FMNMX.FTZ R6, R60, R5, !PT ;  /* 0x000000053c067209 */ /* 0x000fe40007810000 */
[----:B------:R-:W-:Y:S02]  /*41b0*/  ISETP.LT.OR P2, PT, R0, 0x39, P2 ;  /* 0x000000390000780c */ /* 0x000fe40001741670 */
[----:B------:R-:W-:Y:S02]  /*41c0*/  FMNMX.FTZ R5, R61, R6, !PT ;  /* 0x000000063d057209 */ /* 0x000fe40007810000 */
        /* <DEDUP_REMOVED lines=29> */
[----:B------:R-:W-:Y:S02]  /*43a0*/  ISETP.GT.AND P2, PT, R4, 0x49, !P6 ;  /* 0x000000490400780c */ /* 0x000fe40007744270 */
[----:B------:R-:W-:Y:S02]  /*43b0*/  ISETP.NE.AND P6, PT, R129, RZ, PT ;  /* 0x000000ff8100720c */ /* 0x000fe40003fc5270 */
        /* <DEDUP_REMOVED lines=19> */
[C---:B------:R-:W-:Y:S02]  /*44f0*/  ISETP.GT.AND P2, PT, R4.reuse, 0x58, !P2 ;  /* 0x000000580400780c */ /* 0x040fe40005744270 */
[----:B------:R-:W-:Y:S01]  /*4500*/  ISETP.GT.AND P3, PT, R4, 0x90, !P3 ;  /* 0x000000900400780c */ /* 0x000fe20005f64270 */
[----:B------:R-:W0:Y:S01]  /*4510*/  SHFL.BFLY PT, R5, R6, 0x2, 0x1f ;  /* 0x0c401f0006057f89 */ /* 0x000e2200000e0000 */
[----:B------:R-:W-:Y:S02]  /*4520*/  ISETP.LT.OR P2, PT, R0, 0x59, P2 ;  /* 0x000000590000780c */ /* 0x000fe40001741670 */
[----:B------:R-:W-:Y:S02]  /*4530*/  ISETP.GT.AND P4, PT, R4, 0x91, !P4 ;  /* 0x000000910400780c */ /* 0x000fe40006784270 */
[----:B------:R-:W-:Y:S02]  /*4540*/  FSEL R70, R70, -INF , !P2 ;  /* 0xff80000046467808 */ /* 0x000fe40005000000 */
[----:B------:R-:W-:-:S02]  /*4550*/  ISETP.NE.AND P2, PT, R122, RZ, PT ;  /* 0x000000ff7a00720c */ /* 0x000fc40003f45270 */
[C---:B------:R-:W-:Y:S02]  /*4560*/  ISETP.GT.AND P5, PT, R4.reuse, 0x98, !P5 ;  /* 0x000000980400780c */ /* 0x040fe40006fa4270 */
[----:B------:R-:W-:Y:S02]  /*4570*/  ISETP.GT.AND P2, PT, R4, 0x59, !P2 ;  /* 0x000000590400780c */ /* 0x000fe40005744270 */
[C---:B------:R-:W-:Y:S02]  /*4580*/  ISETP.LT.OR P3, PT, R0.reuse, 0x91, P3 ;  /* 0x000000910000780c */ /* 0x040fe40001f61670 */
[C---:B------:R-:W-:Y:S02]  /*4590*/  ISETP.LT.OR P2, PT, R0.reuse, 0x5a, P2 ;  /* 0x0000005a0000780c */ /* 0x040fe40001741670 */
[----:B------:R-:W-:Y:S02]  /*45a0*/  ISETP.LT.OR P4, PT, R0, 0x92, P4 ;  /* 0x000000920000780c */ /* 0x000fe40002781670 */
[----:B------:R-:W-:-:S02]  /*45b0*/  FSEL R71, R71, -INF , !P2 ;  /* 0xff80000047477808 */ /* 0x000fc40005000000 */
[----:B------:R-:W-:Y:S02]  /*45c0*/  ISETP.NE.AND P2, PT, R123, RZ, PT ;  /* 0x000000ff7b00720c */ /* 0x000fe40003f45270 */
[----:B------:R-:W-:Y:S02]  /*45d0*/  FSEL R34, R34, -INF , !P3 ;  /* 0xff80000022227808 */ /* 0x000fe40005800000 */
[----:B------:R-:W-:Y:S02]  /*45e0*/  ISETP.GT.AND P2, PT, R4, 0x60, !P2 ;  /* 0x000000600400780c */ /* 0x000fe40005744270 */
[----:B0-----:R-:W-:Y:S02]  /*45f0*/  FMNMX.FTZ R7, R6, R5, !PT ;  /* 0x0000000506077209 */ /* 0x001fe40007810000 */
[C---:B------:R-:W-:Y:S02]  /*4600*/  ISETP.LT.OR P2, PT, R0.reuse, 0x61, P2 ;  /* 0x000000610000780c */ /* 0x040fe40001741670 */
[----:B------:R-:W-:Y:S01]  /*4610*/  ISETP.LT.OR P5, PT, R0, 0x99, P5 ;  /* 0x000000990000780c */ /* 0x000fe20002fa1670 */
[----:B------:R-:W0:Y:S01]  /*4620*/  SHFL.BFLY PT, R8, R7, 0x1, 0x1f ;  /* 0x0c201f0007087f89 */ /* 0x000e2200000e0000 */
[----:B------:R-:W-:-:S02]  /*4630*/  FSEL R42, R42, -INF , !P2 ;  /* 0xff8000002a2a7808 */ /* 0x000fc40005000000 */
[----:B------:R-:W-:Y:S02]  /*4640*/  ISETP.NE.AND P2, PT, R124, RZ, PT ;  /* 0x000000ff7c00720c */ /* 0x000fe40003f45270 */
[----:B------:R-:W-:Y:S02]  /*4650*/  FSEL R35, R35, -INF , !P4 ;  /* 0xff80000023237808 */ /* 0x000fe40006000000 */
[----:B------:R-:W-:Y:S02]  /*4660*/  ISETP.GT.AND P2, PT, R4, 0x61, !P2 ;  /* 0x000000610400780c */ /* 0x000fe40005744270 */
[----:B------:R-:W-:Y:S02]  /*4670*/  FSEL R38, R38, -INF , !P5 ;  /* 0xff80000026267808 */ /* 0x000fe40006800000 */
[----:B------:R-:W-:Y:S02]  /*4680*/  ISETP.LT.OR P2, PT, R0, 0x62, P2 ;  /* 0x000000620000780c */ /* 0x000fe40001741670 */
[----:B------:R-:W-:-:S02]  /*4690*/  R2UR UR10, R22 ;  /* 0x00000000160a72ca */ /* 0x000fc400000e0000 */
[----:B------:R-:W-:Y:S02]  /*46a0*/  FSEL R43, R43, -INF , !P2 ;  /* 0xff8000002b2b7808 */ /* 0x000fe40005000000 */
[----:B------:R-:W-:-:S04]  /*46b0*/  ISETP.NE.AND P2, PT, R125, RZ, PT ;  /* 0x000000ff7d00720c */ /* 0x000fc80003f45270 */
[----:B------:R-:W-:Y:S02]  /*46c0*/  ISETP.GT.AND P2, PT, R4, 0x68, !P2 ;  /* 0x000000680400780c */ /* 0x000fe40005744270 */
[----:B0-----:R-:W-:Y:S01]  /*46d0*/  FMNMX.FTZ R5, R7, R8, !PT ;  /* 0x0000000807057209 */ /* 0x001fe20007810000 */
[----:B------:R-:W-:Y:S01]  /*46e0*/  IMAD.U32 R8, RZ, RZ, UR36 ;  /* 0x00000024ff087e24 */ /* 0x000fe2000f8e00ff */
[----:B------:R-:W-:Y:S01]  /*46f0*/  ISETP.LT.OR P2, PT, R0, 0x69, P2 ;  /* 0x000000690000780c */ /* 0x000fe20001741670 */
[----:B------:R-:W-:Y:S02]  /*4700*/  UIADD3 UR40, UR10, UR40, URZ ;  /* 0x000000280a287290 */ /* 0x000fe4000fffe03f */
[----:B------:R-:W-:Y:S01]  /*4710*/  FFMA.FTZ R8, R5, R8, -8 ;  /* 0xc100000005087423 */ /* 0x000fe20000010008 */
[----:B------:R-:W-:Y:S01]  /*4720*/  FSEL R46, R46, -INF , !P2 ;  /* 0xff8000002e2e7808 */ /* 0x000fe20005000000 */
[----:B------:R-:W-:Y:S01]  /*4730*/  UIADD3 UR4, UR40, UR4, URZ ;  /* 0x0000000428047290 */ /* 0x000fe2000fffe03f */
[----:B------:R-:W-:-:S04]  /*4740*/  ISETP.NE.AND P2, PT, R126, RZ, PT ;  /* 0x000000ff7e00720c */ /* 0x000fc80003f45270 */
[----:B------:R-:W-:-:S04]  /*4750*/  ISETP.GT.AND P2, PT, R4, 0x69, !P2 ;  /* 0x000000690400780c */ /* 0x000fc80005744270 */
[----:B------:R-:W-:-:S04]  /*4760*/  ISETP.LT.OR P2, PT, R0, 0x6a, P2 ;  /* 0x0000006a0000780c */ /* 0x000fc80001741670 */
[----:B------:R-:W-:Y:S02]  /*4770*/  FSEL R47, R47, -INF , !P2 ;  /* 0xff8000002f2f7808 */ /* 0x000fe40005000000 */
        /* <DEDUP_REMOVED lines=8> */
[----:B------:R-:W-:Y:S02]  /*4800*/  ISETP.GT.AND P2, PT, R4, 0x78, !P6 ;  /* 0x000000780400780c */ /* 0x000fe40007744270 */
[----:B------:R-:W-:Y:S02]  /*4810*/  ISETP.NE.AND P6, PT, R132, RZ, PT ;  /* 0x000000ff8400720c */ /* 0x000fe40003fc5270 */
        /* <DEDUP_REMOVED lines=35> */
[----:B------:R-:W-:-:S04]  /*4a50*/  ISETP.GT.AND P2, PT, R4, RZ, !P2 ;  /* 0x000000ff0400720c */ /* 0x000fc80005744270 */
[----:B------:R-:W-:-:S04]  /*4a60*/  ISETP.LT.OR P2, PT, R0, 0x1, P2 ;  /* 0x000000010000780c */ /* 0x000fc80001741670 */
[----:B------:R-:W-:Y:S02]  /*4a70*/  FSEL R90, R90, -INF , !P2 ;  /* 0xff8000005a5a7808 */ /* 0x000fe40005000000 */
[----:B------:R-:W-:Y:S02]  /*4a80*/  ISETP.NE.AND P2, PT, R131, RZ, PT ;  /* 0x000000ff8300720c */ /* 0x000fe40003f45270 */
[----:B------:R-:W-:Y:S02]  /*4a90*/  FMNMX.FTZ R21, R90, R91, !PT ;  /* 0x0000005b5a157209 */ /* 0x000fe40007810000 */
[----:B------:R-:W-:-:S04]  /*4aa0*/  ISETP.GT.AND P2, PT, R4, 0x80, !P2 ;  /* 0x000000800400780c */ /* 0x000fc80005744270 */
[----:B------:R-:W-:-:S04]  /*4ab0*/  ISETP.LT.OR P2, PT, R0, 0x81, P2 ;  /* 0x000000810000780c */ /* 0x000fc80001741670 */
[----:B------:R-:W-:Y:S02]  /*4ac0*/  FSEL R26, R26, -INF , !P2 ;  /* 0xff8000001a1a7808 */ /* 0x000fe40005000000 */
[----:B------:R-:W-:Y:S02]  /*4ad0*/  ISETP.GT.AND P2, PT, R4, 0x81, !P6 ;  /* 0x000000810400780c */ /* 0x000fe40007744270 */
[----:B------:R-:W-:Y:S02]  /*4ae0*/  ISETP.NE.AND P6, PT, R133, RZ, PT ;  /* 0x000000ff8500720c */ /* 0x000fe40003fc5270 */
[----:B------:R-:W-:-:S04]  /*4af0*/  ISETP.LT.OR P2, PT, R0, 0x82, P2 ;  /* 0x000000820000780c */ /* 0x000fc80001741670 */
[----:B------:R-:W-:Y:S02]  /*4b00*/  FSEL R27, R27, -INF , !P2 ;  /* 0xff8000001b1b7808 */ /* 0x000fe40005000000 */
[----:B------:R-:W-:-:S04]  /*4b10*/  FSETP.NEU.FTZ.AND P2, PT, R5, -INF , PT ;  /* 0xff8000000500780b */ /* 0x000fc80003f5d000 */
[----:B------:R-:W-:Y:S02]  /*4b20*/  FSEL R88, R8, RZ, P2 ;  /* 0x000000ff08587208 */ /* 0x000fe40001000000 */
[----:B------:R-:W-:Y:S02]  /*4b30*/  ISETP.GT.AND P2, PT, R4, 0x88, !P6 ;  /* 0x000000880400780c */ /* 0x000fe40007744270 */
[----:B------:R-:W-:Y:S01]  /*4b40*/  ISETP.NE.AND P6, PT, R135, RZ, PT ;  /* 0x000000ff8700720c */ /* 0x000fe20003fc5270 */
[--C-:B------:R-:W-:Y:S01]  /*4b50*/  FFMA.FTZ R20, R72, UR36, -R88.reuse ;  /* 0x0000002448147c23 */ /* 0x100fe20008010858 */
[----:B------:R-:W-:Y:S01]  /*4b60*/  FMNMX.FTZ R72, R94, R21, !PT ;  /* 0x000000155e487209 */ /* 0x000fe20007810000 */
[--C-:B------:R-:W-:Y:S01]  /*4b70*/  FFMA.FTZ R7, R89, UR36, -R88.reuse ;  /* 0x0000002459077c23 */ /* 0x100fe20008010858 */
[--C-:B------:R-:W-:Y:S01]  /*4b80*/  FFMA.FTZ R89, R73, UR36, -R88.reuse ;  /* 0x0000002449597c23 */ /* 0x100fe20008010858 */
[--C-:B------:R-:W-:Y:S01]  /*4b90*/  FFMA.FTZ R8, R92, UR36, -R88.reuse ;  /* 0x000000245c087c23 */ /* 0x100fe20008010858 */
[----:B------:R-:W-:Y:S01]  /*4ba0*/  FMNMX.FTZ R21, R95, R72, !PT ;  /* 0x000000485f157209 */ /* 0x000fe20007810000 */
[--C-:B------:R-:W-:Y:S01]  /*4bb0*/  FFMA.FTZ R92, R76, UR36, -R88.reuse ;  /* 0x000000244c5c7c23 */ /* 0x100fe20008010858 */
[--C-:B------:R-:W-:Y:S01]  /*4bc0*/  FFMA.FTZ R11, R93, UR36, -R88.reuse ;  /* 0x000000245d0b7c23 */ /* 0x100fe20008010858 */
[--C-:B------:R-:W-:Y:S01]  /*4bd0*/  FFMA.FTZ R93, R80, UR36, -R88.reuse ;  /* 0x00000024505d7c23 */ /* 0x100fe20008010858 */
[----:B------:R-:W-:Y:S01]  /*4be0*/  FMNMX.FTZ R72, R98, R21, !PT ;  /* 0x0000001562487209 */ /* 0x000fe20007810000 */
[--C-:B------:R-:W-:Y:S01]  /*4bf0*/  FFMA.FTZ R6, R13, UR36, -R88.reuse ;  /* 0x000000240d067c23 */ /* 0x100fe20008010858 */
[----:B------:R0:W-:Y:S01]  /*4c00*/  MUFU.EX2 R21, R89 ;  /* 0x0000005900157308 */ /* 0x0001e20000000800 */
[----:B------:R-:W-:Y:S01]  /*4c10*/  ISETP.LT.OR P2, PT, R0, 0x89, P2 ;  /* 0x000000890000780c */ /* 0x000fe20001741670 */
[--C-:B------:R-:W-:Y:S01]  /*4c20*/  FFMA.FTZ R12, R96, UR36, -R88.reuse ;  /* 0x00000024600c7c23 */ /* 0x100fe20008010858 */
[----:B------:R-:W-:Y:S01]  /*4c30*/  FMNMX.FTZ R23, R99, R72, !PT ;  /* 0x0000004863177209 */ /* 0x000fe20007810000 */
[--C-:B------:R-:W-:Y:S01]  /*4c40*/  FFMA.FTZ R13, R97, UR36, -R88.reuse ;  /* 0x00000024610d7c23 */ /* 0x100fe20008010858 */
[----:B------:R-:W-:Y:S01]  /*4c50*/  FSEL R30, R30, -INF , !P2 ;  /* 0xff8000001e1e7808 */ /* 0x000fe20005000000 */
[--C-:B------:R-:W-:Y:S01]  /*4c60*/  FFMA.FTZ R14, R100, UR36, -R88.reuse ;  /* 0x00000024640e7c23 */ /* 0x100fe20008010858 */
[----:B------:R-:W-:Y:S01]  /*4c70*/  FMNMX.FTZ R72, R102, R23, !PT ;  /* 0x0000001766487209 */ /* 0x000fe20007810000 */
[----:B------:R-:W-:Y:S01]  /*4c80*/  MUFU.EX2 R6, R6 ;  /* 0x0000000600067308 */ /* 0x000fe20000000800 */
[--C-:B0-----:R-:W-:Y:S01]  /*4c90*/  FFMA.FTZ R89, R84, UR36, -R88.reuse ;  /* 0x0000002454597c23 */ /* 0x101fe20008010858 */
[----:B------:R-:W-:Y:S01]  /*4ca0*/  ISETP.NE.AND P2, PT, R134, RZ, PT ;  /* 0x000000ff8600720c */ /* 0x000fe20003f45270 */
[--C-:B------:R-:W-:Y:S01]  /*4cb0*/  FFMA.FTZ R15, R101, UR36, -R88.reuse ;  /* 0x00000024650f7c23 */ /* 0x100fe20008010858 */
[----:B------:R-:W-:Y:S01]  /*4cc0*/  FMNMX.FTZ R73, R103, R72, !PT ;  /* 0x0000004867497209 */ /* 0x000fe20007810000 */
[--C-:B------:R-:W-:Y:S01]  /*4cd0*/  FFMA.FTZ R72, R77, UR36, -R88.reuse ;  /* 0x000000244d487c23 */ /* 0x100fe20008010858 */
[----:B------:R-:W-:Y:S01]  /*4ce0*/  ISETP.GT.AND P2, PT, R4, 0x89, !P2 ;  /* 0x000000890400780c */ /* 0x000fe20005744270 */
[--C-:B------:R-:W-:Y:S01]  /*4cf0*/  FFMA.FTZ R56, R56, UR36, -R88.reuse ;  /* 0x0000002438387c23 */ /* 0x100fe20008010858 */
[----:B------:R-:W-:Y:S01]  /*4d00*/  FMNMX.FTZ R76, R74, R73, !PT ;  /* 0x000000494a4c7209 */ /* 0x000fe20007810000 */
[----:B------:R-:W0:Y:S01]  /*4d10*/  MUFU.EX2 R7, R7 ;  /* 0x0000000700077308 */ /* 0x000e220000000800 */
[----:B------:R-:W-:Y:S01]  /*4d20*/  ISETP.LT.OR P2, PT, R0, 0x8a, P2 ;  /* 0x0000008a0000780c */ /* 0x000fe20001741670 */
[--C-:B------:R-:W-:Y:S01]  /*4d30*/  FFMA.FTZ R57, R57, UR36, -R88.reuse ;  /* 0x0000002439397c23 */ /* 0x100fe20008010858 */
[----:B------:R-:W-:Y:S01]  /*4d40*/  FMNMX.FTZ R73, R75, R76, !PT ;  /* 0x0000004c4b497209 */ /* 0x000fe20007810000 */
[--C-:B------:R-:W-:Y:S01]  /*4d50*/  FFMA.FTZ R24, R24, UR36, -R88.reuse ;  /* 0x0000002418187c23 */ /* 0x100fe20008010858 */
[----:B------:R-:W-:Y:S01]  /*4d60*/  ISETP.GT.AND P6, PT, R4, 0x99, !P6 ;  /* 0x000000990400780c */ /* 0x000fe200077c4270 */
[--C-:B------:R-:W-:Y:S01]  /*4d70*/  FFMA.FTZ R25, R25, UR36, -R88.reuse ;  /* 0x0000002419197c23 */ /* 0x100fe20008010858 */
[----:B------:R-:W-:Y:S01]  /*4d80*/  FMNMX.FTZ R76, R78, R73, !PT ;  /* 0x000000494e4c7209 */ /* 0x000fe20007810000 */
[----:B------:R-:W1:Y:S01]  /*4d90*/  MUFU.EX2 R8, R8 ;  /* 0x0000000800087308 */ /* 0x000e620000000800 */
[----:B------:R-:W-:Y:S01]  /*4da0*/  ISETP.LT.OR P6, PT, R0, 0x9a, P6 ;  /* 0x0000009a0000780c */ /* 0x000fe200037c1670 */
[--C-:B------:R-:W-:Y:S01]  /*4db0*/  FFMA.FTZ R28, R28, UR36, -R88.reuse ;  /* 0x000000241c1c7c23 */ /* 0x100fe20008010858 */
[----:B------:R-:W-:Y:S01]  /*4dc0*/  FMNMX.FTZ R77, R79, R76, !PT ;  /* 0x0000004c4f4d7209 */ /* 0x000fe20007810000 */
[--C-:B------:R-:W-:Y:S01]  /*4dd0*/  FFMA.FTZ R76, R81, UR36, -R88.reuse ;  /* 0x00000024514c7c23 */ /* 0x100fe20008010858 */
[--C-:B------:R-:W-:Y:S01]  /*4de0*/  FFMA.FTZ R29, R29, UR36, -R88.reuse ;  /* 0x000000241d1d7c23 */ /* 0x100fe20008010858 */
[--C-:B------:R-:W-:Y:S01]  /*4df0*/  FFMA.FTZ R32, R32, UR36, -R88.reuse ;  /* 0x0000002420207c23 */ /* 0x100fe20008010858 */
[----:B------:R-:W-:Y:S01]  /*4e00*/  FMNMX.FTZ R80, R82, R77, !PT ;  /* 0x0000004d52507209 */ /* 0x000fe20007810000 */
[----:B------:R-:W2:Y:S01]  /*4e10*/  MUFU.EX2 R11, R11 ;  /* 0x0000000b000b7308 */ /* 0x000ea20000000800 */
[--C-:B------:R-:W-:Y:S01]  /*4e20*/  FFMA.FTZ R33, R33, UR36, -R88.reuse ;  /* 0x0000002421217c23 */ /* 0x100fe20008010858 */
[--C-:B------:R-:W-:Y:S01]  /*4e30*/  FFMA.FTZ R36, R36, UR36, -R88.reuse ;  /* 0x0000002424247c23 */ /* 0x100fe20008010858 */
[----:B------:R-:W-:Y:S01]  /*4e40*/  FMNMX.FTZ R77, R83, R80, !PT ;  /* 0x00000050534d7209 */ /* 0x000fe20007810000 */
[----:B------:R-:W-:-:S03]  /*4e50*/  FFMA.FTZ R37, R37, UR36, -R88 ;  /* 0x0000002425257c23 */ /* 0x000fc60008010858 */
[----:B------:R-:W-:Y:S01]  /*4e60*/  FMNMX.FTZ R80, R86, R77, !PT ;  /* 0x0000004d56507209 */ /* 0x000fe20007810000 */
[----:B------:R-:W3:Y:S03]  /*4e70*/  MUFU.EX2 R12, R12 ;  /* 0x0000000c000c7308 */ /* 0x000ee60000000800 */
[----:B------:R-:W-:Y:S01]  /*4e80*/  FMNMX.FTZ R81, R87, R80, !PT ;  /* 0x0000005057517209 */ /* 0x000fe20007810000 */
[----:B------:R-:W-:-:S03]  /*4e90*/  FFMA.FTZ R80, R85, UR36, -R88 ;  /* 0x0000002455507c23 */ /* 0x000fc60008010858 */
[----:B------:R-:W-:Y:S01]  /*4ea0*/  FMNMX.FTZ R84, R58, R81, !PT ;  /* 0x000000513a547209 */ /* 0x000fe20007810000 */
[----:B------:R4:W-:Y:S03]  /*4eb0*/  MUFU.EX2 R77, R89 ;  /* 0x00000059004d7308 */ /* 0x0009e60000000800 */
[----:B------:R-:W-:-:S04]  /*4ec0*/  FMNMX.FTZ R81, R59, R84, !PT ;  /* 0x000000543b517209 */ /* 0x000fc80007810000 */
[----:B------:R-:W-:Y:S01]  /*4ed0*/  FMNMX.FTZ R84, R62, R81, !PT ;  /* 0x000000513e547209 */ /* 0x000fe20007810000 */
[----:B------:R-:W5:Y:S01]  /*4ee0*/  MUFU.EX2 R13, R13 ;  /* 0x0000000d000d7308 */ /* 0x000f620000000800 */
[----:B----4-:R-:W-:Y:S02]  /*4ef0*/  FFMA.FTZ R89, R60, UR36, -R88 ;  /* 0x000000243c597c23 */ /* 0x010fe40008010858 */
[----:B------:R-:W-:-:S04]  /*4f00*/  FMNMX.FTZ R81, R63, R84, !PT ;  /* 0x000000543f517209 */ /* 0x000fc80007810000 */
[----:B------:R-:W-:Y:S01]  /*4f10*/  FMNMX.FTZ R84, R66, R81, !PT ;  /* 0x0000005142547209 */ /* 0x000fe20007810000 */
[----:B------:R-:W4:Y:S03]  /*4f20*/  MUFU.EX2 R14, R14 ;  /* 0x0000000e000e7308 */ /* 0x000f260000000800 */
[----:B------:R-:W-:Y:S01]  /*4f30*/  FMNMX.FTZ R81, R67, R84, !PT ;  /* 0x0000005443517209 */ /* 0x000fe20007810000 */
[----:B------:R-:W-:-:S03]  /*4f40*/  FFMA.FTZ R84, R61, UR36, -R88 ;  /* 0x000000243d547c23 */ /* 0x000fc60008010858 */
[----:B------:R-:W-:Y:S01]  /*4f50*/  FMNMX.FTZ R60, R70, R81, !PT ;  /* 0x00000051463c7209 */ /* 0x000fe20007810000 */
[----:B------:R-:W4:Y:S03]  /*4f60*/  MUFU.EX2 R15, R15 ;  /* 0x0000000f000f7308 */ /* 0x000f260000000800 */
[----:B------:R-:W-:-:S04]  /*4f70*/  FMNMX.FTZ R85, R71, R60, !PT ;  /* 0x0000003c47557209 */ /* 0x000fc80007810000 */
[----:B------:R-:W-:Y:S01]  /*4f80*/  FMNMX.FTZ R60, R42, R85, !PT ;  /* 0x000000552a3c7209 */ /* 0x000fe20007810000 */
[----:B------:R-:W-:Y:S01]  /*4f90*/  FFMA.FTZ R85, R64, UR36, -R88 ;  /* 0x0000002440557c23 */ /* 0x000fe20008010858 */
[----:B------:R0:W-:Y:S02]  /*4fa0*/  MUFU.EX2 R81, R89 ;  /* 0x0000005900517308 */ /* 0x0001e40000000800 */
[----:B------:R-:W-:-:S04]  /*4fb0*/  FMNMX.FTZ R61, R43, R60, !PT ;  /* 0x0000003c2b3d7209 */ /* 0x000fc80007810000 */
[----:B------:R-:W-:Y:S02]  /*4fc0*/  FMNMX.FTZ R60, R46, R61, !PT ;  /* 0x0000003d2e3c7209 */ /* 0x000fe40007810000 */
[----:B------:R-:W-:Y:S01]  /*4fd0*/  MUFU.EX2 R20, R20 ;  /* 0x0000001400147308 */ /* 0x000fe20000000800 */
[--C-:B0-----:R-:W-:Y:S01]  /*4fe0*/  FFMA.FTZ R89, R68, UR36, -R88.reuse ;  /* 0x0000002444597c23 */ /* 0x101fe20008010858 */
[----:B------:R-:W-:Y:S01]  /*4ff0*/  FMNMX.FTZ R61, R47, R60, !PT ;  /* 0x0000003c2f3d7209 */ /* 0x000fe20007810000 */
[----:B------:R-:W-:-:S03]  /*5000*/  FFMA.FTZ R60, R65, UR36, -R88 ;  /* 0x00000024413c7c23 */ /* 0x000fc60008010858 */
[----:B------:R-:W-:Y:S02]  /*5010*/  FMNMX.FTZ R64, R50, R61, !PT ;  /* 0x0000003d32407209 */ /* 0x000fe40007810000 */
[----:B------:R-:W-:Y:S02]  /*5020*/  MUFU.EX2 R23, R92 ;  /* 0x0000005c00177308 */ /* 0x000fe40000000800 */
[----:B------:R-:W-:-:S04]  /*5030*/  FMNMX.FTZ R61, R51, R64, !PT ;  /* 0x00000040333d7209 */ /* 0x000fc80007810000 */
[----:B------:R-:W-:Y:S02]  /*5040*/  FMNMX.FTZ R64, R54, R61, !PT ;  /* 0x0000003d36407209 */ /* 0x000fe40007810000 */
[----:B------:R0:W-:Y:S02]  /*5050*/  MUFU.EX2 R61, R89 ;  /* 0x00000059003d7308 */ /* 0x0001e40000000800 */
[----:B------:R-:W-:Y:S01]  /*5060*/  FMNMX.FTZ R65, R55, R64, !PT ;  /* 0x0000004037417209 */ /* 0x000fe20007810000 */
[----:B------:R-:W-:-:S03]  /*5070*/  FFMA.FTZ R64, R69, UR36, -R88 ;  /* 0x0000002445407c23 */ /* 0x000fc60008010858 */
[----:B------:R-:W-:Y:S02]  /*5080*/  FMNMX.FTZ R68, R26, R65, !PT ;  /* 0x000000411a447209 */ /* 0x000fe40007810000 */
[----:B------:R-:W-:Y:S01]  /*5090*/  FSEL R65, R31, -INF , !P2 ;  /* 0xff8000001f417808 */ /* 0x000fe20005000000 */
[--C-:B------:R-:W-:Y:S01]  /*50a0*/  FFMA.FTZ R31, R40, UR36, -R88.reuse ;  /* 0x00000024281f7c23 */ /* 0x100fe20008010858 */
[----:B------:R-:W-:Y:S01]  /*50b0*/  FMNMX.FTZ R69, R27, R68, !PT ;  /* 0x000000441b457209 */ /* 0x000fe20007810000 */
[--C-:B------:R-:W-:Y:S01]  /*50c0*/  FFMA.FTZ R68, R41, UR36, -R88.reuse ;  /* 0x0000002429447c23 */ /* 0x100fe20008010858 */
[----:B------:R-:W-:Y:S01]  /*50d0*/  FSEL R40, R39, -INF , !P6 ;  /* 0xff80000027287808 */ /* 0x000fe20007000000 */
[----:B0-----:R-:W-:Y:S01]  /*50e0*/  FADD.FTZ R89, R6, R7 ;  /* 0x0000000706597221 */ /* 0x001fe20000010000 */
[----:B------:R-:W-:Y:S01]  /*50f0*/  FMNMX.FTZ R4, R30, R69, !PT ;  /* 0x000000451e047209 */ /* 0x000fe20007810000 */
[----:B------:R0:W-:Y:S01]  /*5100*/  MUFU.EX2 R0, R68 ;  /* 0x0000004400007308 */ /* 0x0001e20000000800 */
[--C-:B------:R-:W-:Y:S01]  /*5110*/  FFMA.FTZ R39, R44, UR36, -R88.reuse ;  /* 0x000000242c277c23 */ /* 0x100fe20008010858 */
[--C-:B------:R-:W-:Y:S01]  /*5120*/  FFMA.FTZ R44, R45, UR36, -R88.reuse ;  /* 0x000000242d2c7c23 */ /* 0x100fe20008010858 */
[----:B------:R-:W-:Y:S01]  /*5130*/  FMNMX.FTZ R69, R65, R4, !PT ;  /* 0x0000000441457209 */ /* 0x000fe20007810000 */
[--C-:B------:R-:W-:Y:S01]  /*5140*/  FFMA.FTZ R45, R52, UR36, -R88.reuse ;  /* 0x00000024342d7c23 */ /* 0x100fe20008010858 */
[----:B------:R-:W-:-:S02]  /*5150*/  FFMA.FTZ R52, R53, UR36, -R88 ;  /* 0x0000002435347c23 */ /* 0x000fc40008010858 */
[----:B------:R-:W-:Y:S01]  /*5160*/  FMNMX.FTZ R4, R34, R69, !PT ;  /* 0x0000004522047209 */ /* 0x000fe20007810000 */
[----:B------:R-:W-:Y:S03]  /*5170*/  MUFU.EX2 R72, R72 ;  /* 0x0000004800487308 */ /* 0x000fe60000000800 */
[----:B------:R-:W-:-:S04]  /*5180*/  FMNMX.FTZ R41, R35, R4, !PT ;  /* 0x0000000423297209 */ /* 0x000fc80007810000 */
[----:B------:R-:W-:Y:S01]  /*5190*/  FMNMX.FTZ R41, R38, R41, !PT ;  /* 0x0000002926297209 */ /* 0x000fe20007810000 */
[----:B------:R-:W-:Y:S03]  /*51a0*/  MUFU.EX2 R73, R93 ;  /* 0x0000005d00497308 */ /* 0x000fe60000000800 */
[----:B------:R-:W-:Y:S01]  /*51b0*/  FMNMX.FTZ R4, R40, R41, !PT ;  /* 0x0000002928047209 */ /* 0x000fe20007810000 */
[--C-:B------:R-:W-:Y:S01]  /*51c0*/  FFMA.FTZ R41, R48, UR36, -R88.reuse ;  /* 0x0000002430297c23 */ /* 0x100fe20008010858 */
[----:B------:R-:W-:Y:S01]  /*51d0*/  FFMA.FTZ R48, R49, UR36, -R88 ;  /* 0x0000002431307c23 */ /* 0x000fe20008010858 */
[----:B------:R-:W-:Y:S02]  /*51e0*/  IMAD.U32 R49, RZ, RZ, UR36 ;  /* 0x00000024ff317e24 */ /* 0x000fe4000f8e00ff */
[----:B------:R-:W1:Y:S01]  /*51f0*/  SHFL.BFLY PT, R69, R4, 0x2, 0x1f ;  /* 0x0c401f0004457f89 */ /* 0x000e6200000e0000 */
[----:B------:R-:W-:Y:S08]  /*5200*/  MUFU.EX2 R76, R76 ;  /* 0x0000004c004c7308 */ /* 0x000ff00000000800 */
[----:B------:R-:W-:Y:S08]  /*5210*/  MUFU.EX2 R80, R80 ;  /* 0x0000005000507308 */ /* 0x000ff00000000800 */
[----:B------:R-:W-:Y:S01]  /*5220*/  MUFU.EX2 R56, R56 ;  /* 0x0000003800387308 */ /* 0x000fe20000000800 */
[----:B-1----:R-:W-:-:S07]  /*5230*/  FMNMX.FTZ R69, R4, R69, !PT ;  /* 0x0000004504457209 */ /* 0x002fce0007810000 */
[----:B------:R-:W-:Y:S01]  /*5240*/  MUFU.EX2 R57, R57 ;  /* 0x0000003900397308 */ /* 0x000fe20000000800 */
[----:B------:R-:W1:Y:S07]  /*5250*/  SHFL.BFLY PT, R4, R69, 0x1, 0x1f ;  /* 0x0c201f0045047f89 */ /* 0x000e6e00000e0000 */
[----:B------:R-:W-:Y:S08]  /*5260*/  MUFU.EX2 R84, R84 ;  /* 0x0000005400547308 */ /* 0x000ff00000000800 */
[----:B------:R-:W-:Y:S08]  /*5270*/  MUFU.EX2 R64, R64 ;  /* 0x0000004000407308 */ /* 0x000ff00000000800 */
[----:B------:R-:W-:Y:S01]  /*5280*/  MUFU.EX2 R85, R85 ;  /* 0x0000005500557308 */ /* 0x000fe20000000800 */
[----:B-1----:R-:W-:-:S04]  /*5290*/  FMNMX.FTZ R4, R69, R4, !PT ;  /* 0x0000000445047209 */ /* 0x002fc80007810000 */
[C---:B------:R-:W-:Y:S01]  /*52a0*/  FSETP.NEU.FTZ.AND P2, PT, R4.reuse, -INF , PT ;  /* 0xff8000000400780b */ /* 0x040fe20003f5d000 */
[----:B------:R-:W-:Y:S02]  /*52b0*/  FFMA.FTZ R49, R4, R49, -8 ;  /* 0xc100000004317423 */ /* 0x000fe40000010031 */
[----:B------:R-:W-:Y:S03]  /*52c0*/  MUFU.EX2 R60, R60 ;  /* 0x0000003c003c7308 */ /* 0x000fe60000000800 */
[----:B------:R-:W-:Y:S02]  /*52d0*/  FSEL R69, R49, RZ, P2 ;  /* 0x000000ff31457208 */ /* 0x000fe40001000000 */
[----:B------:R-:W-:-:S03]  /*52e0*/  PLOP3.LUT P2, PT, PT, PT, UP1, 0x40, 0x0 ;  /* 0x000000000000781c */ /* 0x000fc60003f4e818 */
[----:B------:R-:W-:Y:S01]  /*52f0*/  MUFU.EX2 R39, R39 ;  /* 0x0000002700277308 */ /* 0x000fe20000000800 */
[--C-:B------:R-:W-:Y:S01]  /*5300*/  FFMA.FTZ R49, R90, UR36, -R69.reuse ;  /* 0x000000245a317c23 */ /* 0x100fe20008010845 */
[--C-:B0-----:R-:W-:Y:S01]  /*5310*/  FFMA.FTZ R68, R91, UR36, -R69.reuse ;  /* 0x000000245b447c23 */ /* 0x101fe20008010845 */
[--C-:B------:R-:W-:Y:S01]  /*5320*/  FFMA.FTZ R94, R94, UR36, -R69.reuse ;  /* 0x000000245e5e7c23 */ /* 0x100fe20008010845 */
[----:B------:R-:W-:Y:S01]  /*5330*/  FFMA.FTZ R95, R95, UR36, -R69 ;  /* 0x000000245f5f7c23 */ /* 0x000fe20008010845 */
[----:B------:R-:W-:Y:S01]  /*5340*/  FADD.FTZ R90, R8, R89 ;  /* 0x00000059085a7221 */ /* 0x000fe20000010000 */
[--C-:B------:R-:W-:Y:S01]  /*5350*/  FFMA.FTZ R53, R98, UR36, -R69.reuse ;  /* 0x0000002462357c23 */ /* 0x100fe20008010845 */
[--C-:B------:R-:W-:Y:S01]  /*5360*/  FFMA.FTZ R88, R99, UR36, -R69.reuse ;  /* 0x0000002463587c23 */ /* 0x100fe20008010845 */
[----:B------:R-:W-:Y:S01]  /*5370*/  MUFU.EX2 R49, R49 ;  /* 0x0000003100317308 */ /* 0x000fe20000000800 */
[----:B--2---:R-:W-:Y:S01]  /*5380*/  FADD.FTZ R89, R11, R90 ;  /* 0x0000005a0b597221 */ /* 0x004fe20000010000 */
[--C-:B------:R-:W-:Y:S01]  /*5390*/  FFMA.FTZ R102, R102, UR36, -R69.reuse ;  /* 0x0000002466667c23 */ /* 0x100fe20008010845 */
[--C-:B------:R-:W-:Y:S01]  /*53a0*/  FFMA.FTZ R103, R103, UR36, -R69.reuse ;  /* 0x0000002467677c23 */ /* 0x100fe20008010845 */
[----:B------:R-:W-:Y:S01]  /*53b0*/  FFMA.FTZ R74, R74, UR36, -R69 ;  /* 0x000000244a4a7c23 */ /* 0x000fe20008010845 */
[----:B---3--:R-:W-:Y:S01]  /*53c0*/  FADD.FTZ R90, R12, R89 ;  /* 0x000000590c5a7221 */ /* 0x008fe20000010000 */
[--C-:B------:R-:W-:Y:S01]  /*53d0*/  FFMA.FTZ R75, R75, UR36, -R69.reuse ;  /* 0x000000244b4b7c23 */ /* 0x100fe20008010845 */
[--C-:B------:R-:W-:Y:S01]  /*53e0*/  FFMA.FTZ R78, R78, UR36, -R69.reuse ;  /* 0x000000244e4e7c23 */ /* 0x100fe20008010845 */
[----:B------:R-:W0:Y:S01]  /*53f0*/  MUFU.EX2 R68, R68 ;  /* 0x0000004400447308 */ /* 0x000e220000000800 */
[----:B-----5:R-:W-:Y:S01]  /*5400*/  FADD.FTZ R91, R13, R90 ;  /* 0x0000005a0d5b7221 */ /* 0x020fe20000010000 */
[--C-:B------:R-:W-:Y:S01]  /*5410*/  FFMA.FTZ R79, R79, UR36, -R69.reuse ;  /* 0x000000244f4f7c23 */ /* 0x100fe20008010845 */
[--C-:B------:R-:W-:Y:S01]  /*5420*/  FFMA.FTZ R82, R82, UR36, -R69.reuse ;  /* 0x0000002452527c23 */ /* 0x100fe20008010845 */
[----:B------:R-:W-:Y:S01]  /*5430*/  FFMA.FTZ R83, R83, UR36, -R69 ;  /* 0x0000002453537c23 */ /* 0x000fe20008010845 */
[----:B----4-:R-:W-:Y:S01]  /*5440*/  FADD.FTZ R92, R14, R91 ;  /* 0x0000005b0e5c7221 */ /* 0x010fe20000010000 */
[--C-:B------:R-:W-:Y:S01]  /*5450*/  FFMA.FTZ R86, R86, UR36, -R69.reuse ;  /* 0x0000002456567c23 */ /* 0x100fe20008010845 */
[----:B------:R-:W-:Y:S01]  /*5460*/  F2FP.SATFINITE.E4M3.F32.PACK_AB_MERGE_C R14, R15, R14, RZ ;  /* 0x0000000e0f0e723e */ /* 0x000fe200048070ff */
[----:B------:R-:W1:Y:S01]  /*5470*/  MUFU.EX2 R94, R94 ;  /* 0x0000005e005e7308 */ /* 0x000e620000000800 */
[--C-:B------:R-:W-:Y:S01]  /*5480*/  FFMA.FTZ R87, R87, UR36, -R69.reuse ;  /* 0x0000002457577c23 */ /* 0x100fe20008010845 */
[--C-:B------:R-:W-:Y:S01]  /*5490*/  FFMA.FTZ R58, R58, UR36, -R69.reuse ;  /* 0x000000243a3a7c23 */ /* 0x100fe20008010845 */
[--C-:B------:R-:W-:Y:S01]  /*54a0*/  FFMA.FTZ R59, R59, UR36, -R69.reuse ;  /* 0x000000243b3b7c23 */ /* 0x100fe20008010845 */
[--C-:B------:R-:W-:Y:S01]  /*54b0*/  FFMA.FTZ R62, R62, UR36, -R69.reuse ;  /* 0x000000243e3e7c23 */ /* 0x100fe20008010845 */
[--C-:B------:R-:W-:Y:S01]  /*54c0*/  FFMA.FTZ R63, R63, UR36, -R69.reuse ;  /* 0x000000243f3f7c23 */ /* 0x100fe20008010845 */
[--C-:B------:R-:W-:Y:S01]  /*54d0*/  FFMA.FTZ R66, R66, UR36, -R69.reuse ;  /* 0x0000002442427c23 */ /* 0x100fe20008010845 */
[--C-:B------:R-:W-:Y:S01]  /*54e0*/  FFMA.FTZ R67, R67, UR36, -R69.reuse ;  /* 0x0000002443437c23 */ /* 0x100fe20008010845 */
[----:B------:R-:W2:Y:S01]  /*54f0*/  MUFU.EX2 R95, R95 ;  /* 0x0000005f005f7308 */ /* 0x000ea20000000800 */
[----:B0-----:R-:W-:Y:S01]  /*5500*/  FADD.FTZ R89, R49, R68 ;  /* 0x0000004431597221 */ /* 0x001fe20000010000 */
[--C-:B------:R-:W-:Y:S01]  /*5510*/  FFMA.FTZ R70, R70, UR36, -R69.reuse ;  /* 0x0000002446467c23 */ /* 0x100fe20008010845 */
[--C-:B------:R-:W-:Y:S01]  /*5520*/  FFMA.FTZ R71, R71, UR36, -R69.reuse ;  /* 0x0000002447477c23 */ /* 0x100fe20008010845 */
[--C-:B------:R-:W-:Y:S01]  /*5530*/  FFMA.FTZ R42, R42, UR36, -R69.reuse ;  /* 0x000000242a2a7c23 */ /* 0x100fe20008010845 */
[--C-:B------:R-:W-:Y:S01]  /*5540*/  FFMA.FTZ R43, R43, UR36, -R69.reuse ;  /* 0x000000242b2b7c23 */ /* 0x100fe20008010845 */
[--C-:B------:R-:W-:Y:S01]  /*5550*/  FFMA.FTZ R46, R46, UR36, -R69.reuse ;  /* 0x000000242e2e7c23 */ /* 0x100fe20008010845 */
[----:B------:R-:W-:Y:S01]  /*5560*/  FFMA.FTZ R47, R47, UR36, -R69 ;  /* 0x000000242f2f7c23 */ /* 0x000fe20008010845 */
[----:B------:R-:W0:Y:S01]  /*5570*/  MUFU.EX2 R53, R53 ;  /* 0x0000003500357308 */ /* 0x000e220000000800 */
[----:B-1----:R-:W-:Y:S01]  /*5580*/  FADD.FTZ R90, R94, R89 ;  /* 0x000000595e5a7221 */ /* 0x002fe20000010000 */
[----:B------:R-:W-:Y:S01]  /*5590*/  FADD.FTZ R89, R15, R92 ;  /* 0x0000005c0f597221 */ /* 0x000fe20000010000 */
[--C-:B------:R-:W-:Y:S01]  /*55a0*/  FFMA.FTZ R50, R50, UR36, -R69.reuse ;  /* 0x0000002432327c23 */ /* 0x100fe20008010845 */
[--C-:B------:R-:W-:Y:S01]  /*55b0*/  FFMA.FTZ R51, R51, UR36, -R69.reuse ;  /* 0x0000002433337c23 */ /* 0x100fe20008010845 */
[----:B------:R-:W-:Y:S01]  /*55c0*/  FFMA.FTZ R54, R54, UR36, -R69 ;  /* 0x0000002436367c23 */ /* 0x000fe20008010845 */
[----:B------:R-:W-:Y:S01]  /*55d0*/  FADD.FTZ R22, R20, R89 ;  /* 0x0000005914167221 */ /* 0x000fe20000010000 */
[----:B------:R-:W-:Y:S01]  /*55e0*/  F2FP.SATFINITE.E4M3.F32.PACK_AB_MERGE_C R89, R11, R8, RZ ;  /* 0x000000080b59723e */ /* 0x000fe200048070ff */
[----:B------:R-:W1:Y:S01]  /*55f0*/  MUFU.EX2 R88, R88 ;  /* 0x0000005800587308 */ /* 0x000e620000000800 */
[----:B--2---:R-:W-:Y:S01]  /*5600*/  FADD.FTZ R90, R95, R90 ;  /* 0x0000005a5f5a7221 */ /* 0x004fe20000010000 */
[----:B------:R-:W-:Y:S01]  /*5610*/  FADD.FTZ R22, R21, R22 ;  /* 0x0000001615167221 */ /* 0x000fe20000010000 */
[----:B------:R-:W-:Y:S01]  /*5620*/  F2FP.SATFINITE.E4M3.F32.PACK_AB_MERGE_C R216, R7, R6, R89 ;  /* 0x0000000607d8723e */ /* 0x000fe20004807059 */
[--C-:B------:R-:W-:Y:S01]  /*5630*/  FFMA.FTZ R55, R55, UR36, -R69.reuse ;  /* 0x0000002437377c23 */ /* 0x100fe20008010845 */
[----:B------:R-:W-:Y:S01]  /*5640*/  FFMA.FTZ R26, R26, UR36, -R69 ;  /* 0x000000241a1a7c23 */ /* 0x000fe20008010845 */
[----:B------:R-:W-:Y:S01]  /*5650*/  FADD.FTZ R15, R23, R22 ;  /* 0x00000016170f7221 */ /* 0x000fe20000010000 */
[C---:B------:R-:W-:Y:S01]  /*5660*/  F2FP.SATFINITE.E4M3.F32.PACK_AB_MERGE_C R23, R72.reuse, R23, RZ ;  /* 0x000000174817723e */ /* 0x040fe200048070ff */
[----:B------:R-:W2:Y:S01]  /*5670*/  MUFU.EX2 R102, R102 ;  /* 0x0000006600667308 */ /* 0x000ea20000000800 */
[----:B0-----:R-:W-:Y:S01]  /*5680*/  FADD.FTZ R11, R53, R90 ;  /* 0x0000005a350b7221 */ /* 0x001fe20000010000 */
[----:B------:R-:W-:Y:S01]  /*5690*/  FADD.FTZ R72, R72, R15 ;  /* 0x0000000f48487221 */ /* 0x000fe20000010000 */
[--C-:B------:R-:W-:Y:S01]  /*56a0*/  FFMA.FTZ R27, R27, UR36, -R69.reuse ;  /* 0x000000241b1b7c23 */ /* 0x100fe20008010845 */
[--C-:B------:R-:W-:Y:S01]  /*56b0*/  FFMA.FTZ R30, R30, UR36, -R69.reuse ;  /* 0x000000241e1e7c23 */ /* 0x100fe20008010845 */
[--C-:B------:R-:W-:Y:S01]  /*56c0*/  FFMA.FTZ R65, R65, UR36, -R69.reuse ;  /* 0x0000002441417c23 */ /* 0x100fe20008010845 */
[--C-:B------:R-:W-:Y:S01]  /*56d0*/  FFMA.FTZ R34, R34, UR36, -R69.reuse ;  /* 0x0000002422227c23 */ /* 0x100fe20008010845 */
[----:B------:R-:W-:Y:S01]  /*56e0*/  FFMA.FTZ R35, R35, UR36, -R69 ;  /* 0x0000002423237c23 */ /* 0x000fe20008010845 */
[----:B------:R-:W0:Y:S01]  /*56f0*/  MUFU.EX2 R103, R103 ;  /* 0x0000006700677308 */ /* 0x000e220000000800 */
[----:B-1----:R-:W-:Y:S01]  /*5700*/  FADD.FTZ R11, R88, R11 ;  /* 0x0000000b580b7221 */ /* 0x002fe20000010000 */
[--C-:B------:R-:W-:Y:S01]  /*5710*/  FFMA.FTZ R38, R38, UR36, -R69.reuse ;  /* 0x0000002426267c23 */ /* 0x100fe20008010845 */
[----:B------:R-:W-:Y:S01]  /*5720*/  FFMA.FTZ R40, R40, UR36, -R69 ;  /* 0x0000002428287c23 */ /* 0x000fe20008010845 */
[----:B------:R-:W-:-:S02]  /*5730*/  F2FP.SATFINITE.E4M3.F32.PACK_AB_MERGE_C R94, R95, R94, RZ ;  /* 0x0000005e5f5e723e */ /* 0x000fc400048070ff */
[----:B------:R-:W-:Y:S02]  /*5740*/  F2FP.SATFINITE.E4M3.F32.PACK_AB_MERGE_C R218, R13, R12, R14 ;  /* 0x0000000c0dda723e */ /* 0x000fe4000480700e */
[----:B------:R-:W1:Y:S01]  /*5750*/  MUFU.EX2 R74, R74 ;  /* 0x0000004a004a7308 */ /* 0x000e620000000800 */
[----:B--2---:R-:W-:Y:S01]  /*5760*/  FADD.FTZ R8, R102, R11 ;  /* 0x0000000b66087221 */ /* 0x004fe20000010000 */
[----:B------:R-:W-:Y:S01]  /*5770*/  FADD.FTZ R11, R73, R72 ;  /* 0x00000048490b7221 */ /* 0x000fe20000010000 */
[----:B------:R-:W-:Y:S02]  /*5780*/  F2FP.SATFINITE.E4M3.F32.PACK_AB_MERGE_C R212, R21, R20, R23 ;  /* 0x0000001415d4723e */ /* 0x000fe40004807017 */
[----:B------:R-:W-:-:S03]  /*5790*/  F2FP.SATFINITE.E4M3.F32.PACK_AB_MERGE_C R217, R68, R49, R94 ;  /* 0x0000003144d9723e */ /* 0x000fc6000480705e */
[----:B------:R-:W2:Y:S01]  /*57a0*/  MUFU.EX2 R75, R75 ;  /* 0x0000004b004b7308 */ /* 0x000ea20000000800 */
[C---:B0-----:R-:W-:Y:S01]  /*57b0*/  FADD.FTZ R7, R103.reuse, R8 ;  /* 0x0000000867077221 */ /* 0x041fe20000010000 */
[----:B------:R-:W-:Y:S01]  /*57c0*/  FADD.FTZ R8, R76, R11 ;  /* 0x0000000b4c087221 */ /* 0x000fe20000010000 */
[----:B------:R-:W-:-:S03]  /*57d0*/  F2FP.SATFINITE.E4M3.F32.PACK_AB_MERGE_C R102, R103, R102, RZ ;  /* 0x000000666766723e */ /* 0x000fc600048070ff */
[----:B------:R-:W-:Y:S01]  /*57e0*/  FADD.FTZ R11, R77, R8 ;  /* 0x000000084d0b7221 */ /* 0x000fe20000010000 */
[----:B------:R-:W-:Y:S01]  /*57f0*/  F2FP.SATFINITE.E4M3.F32.PACK_AB_MERGE_C R77, R80, R77, RZ ;  /* 0x0000004d504d723e */ /* 0x000fe200048070ff */
[----:B------:R-:W0:Y:S01]  /*5800*/  MUFU.EX2 R78, R78 ;  /* 0x0000004e004e7308 */ /* 0x000e220000000800 */
[----:B-1----:R-:W-:Y:S01]  /*5810*/  FADD.FTZ R6, R74, R7 ;  /* 0x000000074a067221 */ /* 0x002fe20000010000 */
[----:B------:R-:W-:Y:S01]  /*5820*/  FADD.FTZ R11, R80, R11 ;  /* 0x0000000b500b7221 */ /* 0x000fe20000010000 */
[----:B------:R-:W-:Y:S02]  /*5830*/  F2FP.SATFINITE.E4M3.F32.PACK_AB_MERGE_C R214, R76, R73, R77 ;  /* 0x000000494cd6723e */ /* 0x000fe4000480704d */
[----:B------:R-:W-:Y:S01]  /*5840*/  F2FP.SATFINITE.E4M3.F32.PACK_AB_MERGE_C R219, R88, R53, R102 ;  /* 0x0000003558db723e */ /* 0x000fe20004807066 */
[----:B------:R-:W-:Y:S01]  /*5850*/  FADD.FTZ R8, R56, R11 ;  /* 0x0000000b38087221 */ /* 0x000fe20000010000 */
[----:B------:R-:W-:Y:S01]  /*5860*/  F2FP.SATFINITE.E4M3.F32.PACK_AB_MERGE_C R11, R84, R81, RZ ;  /* 0x00000051540b723e */ /* 0x000fe200048070ff */
[----:B------:R-:W1:Y:S01]  /*5870*/  MUFU.EX2 R79, R79 ;  /* 0x0000004f004f7308 */ /* 0x000e620000000800 */
[----:B--2---:R-:W-:Y:S01]  /*5880*/  FADD.FTZ R7, R75, R6 ;  /* 0x000000064b077221 */ /* 0x004fe20000010000 */
[C---:B------:R-:W-:Y:S01]  /*5890*/  FADD.FTZ R8, R57.reuse, R8 ;  /* 0x0000000839087221 */ /* 0x040fe20000010000 */
[----:B------:R-:W-:-:S03]  /*58a0*/  F2FP.SATFINITE.E4M3.F32.PACK_AB_MERGE_C R208, R57, R56, R11 ;  /* 0x0000003839d0723e */ /* 0x000fc6000480700b */
[----:B------:R-:W-:Y:S01]  /*58b0*/  FADD.FTZ R81, R81, R8 ;  /* 0x0000000851517221 */ /* 0x000fe20000010000 */
[----:B------:R-:W-:Y:S01]  /*58c0*/  F2FP.SATFINITE.E4M3.F32.PACK_AB_MERGE_C R8, R64, R61, RZ ;  /* 0x0000003d4008723e */ /* 0x000fe200048070ff */
[----:B------:R-:W2:Y:S01]  /*58d0*/  MUFU.EX2 R82, R82 ;  /* 0x0000005200527308 */ /* 0x000ea20000000800 */
[----:B0-----:R-:W-:Y:S01]  /*58e0*/  FADD.FTZ R6, R78, R7 ;  /* 0x000000074e067221 */ /* 0x001fe20000010000 */
[----:B------:R-:W-:Y:S01]  /*58f0*/  FADD.FTZ R84, R84, R81 ;  /* 0x0000005154547221 */ /* 0x000fe20000010000 */
[----:B------:R-:W-:-:S03]  /*5900*/  F2FP.SATFINITE.E4M3.F32.PACK_AB_MERGE_C R210, R60, R85, R8 ;  /* 0x000000553cd2723e */ /* 0x000fc60004807008 */
[----:B------:R-:W-:Y:S02]  /*5910*/  FADD.FTZ R85, R85, R84 ;  /* 0x0000005455557221 */ /* 0x000fe40000010000 */
[----:B------:R-:W0:Y:S01]  /*5920*/  MUFU.EX2 R83, R83 ;  /* 0x0000005300537308 */ /* 0x000e220000000800 */
[C---:B-1----:R-:W-:Y:S01]  /*5930*/  FADD.FTZ R7, R79.reuse, R6 ;  /* 0x000000064f077221 */ /* 0x042fe20000010000 */
[----:B------:R-:W-:Y:S01]  /*5940*/  FADD.FTZ R60, R60, R85 ;  /* 0x000000553c3c7221 */ /* 0x000fe20000010000 */
[----:B------:R-:W-:-:S03]  /*5950*/  F2FP.SATFINITE.E4M3.F32.PACK_AB_MERGE_C R78, R79, R78, RZ ;  /* 0x0000004e4f4e723e */ /* 0x000fc600048070ff */
[----:B------:R-:W-:Y:S01]  /*5960*/  FADD.FTZ R61, R61, R60 ;  /* 0x0000003c3d3d7221 */ /* 0x000fe20000010000 */
[----:B------:R-:W-:Y:S01]  /*5970*/  F2FP.SATFINITE.E4M3.F32.PACK_AB_MERGE_C R213, R75, R74, R78 ;  /* 0x0000004a4bd5723e */ /* 0x000fe2000480704e */
[----:B------:R-:W1:Y:S01]  /*5980*/  MUFU.EX2 R86, R86 ;  /* 0x0000005600567308 */ /* 0x000e620000000800 */
[----:B--2---:R-:W-:Y:S01]  /*5990*/  FADD.FTZ R6, R82, R7 ;  /* 0x0000000752067221 */ /* 0x004fe20000010000 */
[----:B------:R-:W-:-:S06]  /*59a0*/  FADD.FTZ R64, R64, R61 ;  /* 0x0000003d40407221 */ /* 0x000fcc0000010000 */
[----:B------:R-:W2:Y:S01]  /*59b0*/  MUFU.EX2 R87, R87 ;  /* 0x0000005700577308 */ /* 0x000ea20000000800 */
[----:B0-----:R-:W-:-:S07]  /*59c0*/  FADD.FTZ R7, R83, R6 ;  /* 0x0000000653077221 */ /* 0x001fce0000010000 */
[----:B------:R-:W0:Y:S01]  /*59d0*/  MUFU.EX2 R58, R58 ;  /* 0x0000003a003a7308 */ /* 0x000e220000000800 */
[----:B-1----:R-:W-:-:S07]  /*59e0*/  FADD.FTZ R6, R86, R7 ;  /* 0x0000000756067221 */ /* 0x002fce0000010000 */
[----:B------:R-:W1:Y:S01]  /*59f0*/  MUFU.EX2 R59, R59 ;  /* 0x0000003b003b7308 */ /* 0x000e620000000800 */
[C---:B--2---:R-:W-:Y:S01]  /*5a00*/  FADD.FTZ R7, R87.reuse, R6 ;  /* 0x0000000657077221 */ /* 0x044fe20000010000 */
[----:B------:R-:W-:-:S04]  /*5a10*/  F2FP.SATFINITE.E4M3.F32.PACK_AB_MERGE_C R86, R87, R86, RZ ;  /* 0x000000565756723e */ /* 0x000fc800048070ff */
[----:B------:R-:W-:Y:S02]  /*5a20*/  F2FP.SATFINITE.E4M3.F32.PACK_AB_MERGE_C R215, R83, R82, R86 ;  /* 0x0000005253d7723e */ /* 0x000fe40004807056 */
[----:B------:R-:W2:Y:S01]  /*5a30*/  MUFU.EX2 R62, R62 ;  /* 0x0000003e003e7308 */ /* 0x000ea20000000800 */
[----:B0-----:R-:W-:-:S07]  /*5a40*/  FADD.FTZ R6, R58, R7 ;  /* 0x000000073a067221 */ /* 0x001fce0000010000 */
[----:B------:R-:W0:Y:S01]  /*5a50*/  MUFU.EX2 R63, R63 ;  /* 0x0000003f003f7308 */ /* 0x000e220000000800 */
[----:B-1----:R-:W-:-:S07]  /*5a60*/  FADD.FTZ R7, R59, R6 ;  /* 0x000000063b077221 */ /* 0x002fce0000010000 */
[----:B------:R-:W1:Y:S01]  /*5a70*/  MUFU.EX2 R66, R66 ;  /* 0x0000004200427308 */ /* 0x000e620000000800 */
[----:B--2---:R-:W-:-:S07]  /*5a80*/  FADD.FTZ R6, R62, R7 ;  /* 0x000000073e067221 */ /* 0x004fce0000010000 */
[----:B------:R-:W2:Y:S01]  /*5a90*/  MUFU.EX2 R67, R67 ;  /* 0x0000004300437308 */ /* 0x000ea20000000800 */
[C---:B0-----:R-:W-:Y:S01]  /*5aa0*/  FADD.FTZ R7, R63.reuse, R6 ;  /* 0x000000063f077221 */ /* 0x041fe20000010000 */
[----:B------:R-:W-:-:S04]  /*5ab0*/  F2FP.SATFINITE.E4M3.F32.PACK_AB_MERGE_C R62, R63, R62, RZ ;  /* 0x0000003e3f3e723e */ /* 0x000fc800048070ff */
[----:B------:R-:W-:Y:S02]  /*5ac0*/  F2FP.SATFINITE.E4M3.F32.PACK_AB_MERGE_C R209, R59, R58, R62 ;  /* 0x0000003a3bd1723e */ /* 0x000fe4000480703e */
[----:B------:R-:W0:Y:S01]  /*5ad0*/  MUFU.EX2 R44, R44 ;  /* 0x0000002c002c7308 */ /* 0x000e220000000800 */
[----:B-1----:R-:W-:-:S07]  /*5ae0*/  FADD.FTZ R6, R66, R7 ;  /* 0x0000000742067221 */ /* 0x002fce0000010000 */
[----:B------:R-:W1:Y:S01]  /*5af0*/  MUFU.EX2 R70, R70 ;  /* 0x0000004600467308 */ /* 0x000e620000000800 */
[----:B--2---:R-:W-:-:S07]  /*5b00*/  FADD.FTZ R7, R67, R6 ;  /* 0x0000000643077221 */ /* 0x004fce0000010000 */
[----:B------:R-:W2:Y:S01]  /*5b10*/  MUFU.EX2 R31, R31 ;  /* 0x0000001f001f7308 */ /* 0x000ea20000000800 */
[----:B0-----:R-:W-:-:S07]  /*5b20*/  F2FP.SATFINITE.E4M3.F32.PACK_AB_MERGE_C R8, R44, R39, RZ ;  /* 0x000000272c08723e */ /* 0x001fce00048070ff */
[----:B------:R-:W0:Y:S01]  /*5b30*/  MUFU.EX2 R71, R71 ;  /* 0x0000004700477308 */ /* 0x000e220000000800 */
[----:B-1----:R-:W-:-:S07]  /*5b40*/  FADD.FTZ R6, R70, R7 ;  /* 0x0000000746067221 */ /* 0x002fce0000010000 */
[----:B------:R-:W1:Y:S01]  /*5b50*/  MUFU.EX2 R42, R42 ;  /* 0x0000002a002a7308 */ /* 0x000e620000000800 */
[----:B--2---:R-:W-:Y:S01]  /*5b60*/  F2FP.SATFINITE.E4M3.F32.PACK_AB_MERGE_C R204, R0, R31, R8 ;  /* 0x0000001f00cc723e */ /* 0x004fe20004807008 */
[----:B------:R-:W-:-:S06]  /*5b70*/  FADD.FTZ R31, R31, R64 ;  /* 0x000000401f1f7221 */ /* 0x000fcc0000010000 */
[----:B------:R-:W2:Y:S01]  /*5b80*/  MUFU.EX2 R43, R43 ;  /* 0x0000002b002b7308 */ /* 0x000ea20000000800 */
[C---:B0-----:R-:W-:Y:S01]  /*5b90*/  FADD.FTZ R7, R71.reuse, R6 ;  /* 0x0000000647077221 */ /* 0x041fe20000010000 */
[----:B------:R-:W-:Y:S01]  /*5ba0*/  FADD.FTZ R6, R0, R31 ;  /* 0x0000001f00067221 */ /* 0x000fe20000010000 */
[----:B------:R-:W-:-:S03]  /*5bb0*/  F2FP.SATFINITE.E4M3.F32.PACK_AB_MERGE_C R70, R71, R70, RZ ;  /* 0x000000464746723e */ /* 0x000fc600048070ff */
[----:B------:R-:W-:Y:S01]  /*5bc0*/  FADD.FTZ R39, R39, R6 ;  /* 0x0000000627277221 */ /* 0x000fe20000010000 */
[----:B------:R-:W-:Y:S01]  /*5bd0*/  F2FP.SATFINITE.E4M3.F32.PACK_AB_MERGE_C R211, R67, R66, R70 ;  /* 0x0000004243d3723e */ /* 0x000fe20004807046 */
[----:B------:R-:W0:Y:S01]  /*5be0*/  MUFU.EX2 R46, R46 ;  /* 0x0000002e002e7308 */ /* 0x000e220000000800 */
[----:B-1----:R-:W-:Y:S01]  /*5bf0*/  FADD.FTZ R0, R42, R7 ;  /* 0x000000072a007221 */ /* 0x002fe20000010000 */
[----:B------:R-:W-:-:S06]  /*5c00*/  FADD.FTZ R44, R44, R39 ;  /* 0x000000272c2c7221 */ /* 0x000fcc0000010000 */
[----:B------:R-:W-:Y:S01]  /*5c10*/  MUFU.EX2 R45, R45 ;  /* 0x0000002d002d7308 */ /* 0x000fe20000000800 */
[----:B--2---:R-:W-:-:S07]  /*5c20*/  FADD.FTZ R7, R43, R0 ;  /* 0x000000002b077221 */ /* 0x004fce0000010000 */
[----:B------:R-:W1:Y:S01]  /*5c30*/  MUFU.EX2 R52, R52 ;  /* 0x0000003400347308 */ /* 0x000e620000000800 */
[----:B0-----:R-:W-:-:S07]  /*5c40*/  FADD.FTZ R0, R46, R7 ;  /* 0x000000072e007221 */ /* 0x001fce0000010000 */
[----:B------:R-:W0:Y:S08]  /*5c50*/  MUFU.EX2 R47, R47 ;  /* 0x0000002f002f7308 */ /* 0x000e300000000800 */
[----:B------:R-:W-:Y:S01]  /*5c60*/  MUFU.EX2 R41, R41 ;  /* 0x0000002900297308 */ /* 0x000fe20000000800 */
[----:B-1----:R-:W-:-:S07]  /*5c70*/  F2FP.SATFINITE.E4M3.F32.PACK_AB_MERGE_C R6, R52, R45, RZ ;  /* 0x0000002d3406723e */ /* 0x002fce00048070ff */
[----:B------:R-:W1:Y:S01]  /*5c80*/  MUFU.EX2 R48, R48 ;  /* 0x0000003000307308 */ /* 0x000e620000000800 */
[C---:B0-----:R-:W-:Y:S01]  /*5c90*/  F2FP.SATFINITE.E4M3.F32.PACK_AB_MERGE_C R46, R47.reuse, R46, RZ ;  /* 0x0000002e2f2e723e */ /* 0x041fe200048070ff */
[----:B------:R-:W-:-:S03]  /*5ca0*/  FADD.FTZ R47, R47, R0 ;  /* 0x000000002f2f7221 */ /* 0x000fc60000010000 */
[----:B------:R-:W-:-:S03]  /*5cb0*/  F2FP.SATFINITE.E4M3.F32.PACK_AB_MERGE_C R205, R43, R42, R46 ;  /* 0x0000002a2bcd723e */ /* 0x000fc6000480702e */
[----:B------:R-:W0:Y:S08]  /*5cc0*/  MUFU.EX2 R50, R50 ;  /* 0x0000003200327308 */ /* 0x000e300000000800 */
[----:B------:R-:W2:Y:S01]  /*5cd0*/  MUFU.EX2 R51, R51 ;  /* 0x0000003300337308 */ /* 0x000ea20000000800 */
[----:B-1----:R-:W-:Y:S01]  /*5ce0*/  F2FP.SATFINITE.E4M3.F32.PACK_AB_MERGE_C R206, R48, R41, R6 ;  /* 0x0000002930ce723e */ /* 0x002fe20004807006 */
[----:B------:R-:W-:-:S04]  /*5cf0*/  FADD.FTZ R41, R41, R44 ;  /* 0x0000002c29297221 */ /* 0x000fc80000010000 */
[----:B------:R-:W-:Y:S02]  /*5d00*/  FADD.FTZ R48, R48, R41 ;  /* 0x0000002930307221 */ /* 0x000fe40000010000 */
[----:B------:R-:W1:Y:S01]  /*5d10*/  MUFU.EX2 R54, R54 ;  /* 0x0000003600367308 */ /* 0x000e620000000800 */
[----:B0-----:R-:W-:Y:S01]  /*5d20*/  FADD.FTZ R0, R50, R47 ;  /* 0x0000002f32007221 */ /* 0x001fe20000010000 */
[----:B------:R-:W-:-:S04]  /*5d30*/  FADD.FTZ R45, R45, R48 ;  /* 0x000000302d2d7221 */ /* 0x000fc80000010000 */
[----:B------:R-:W-:Y:S02]  /*5d40*/  FADD.FTZ R45, R52, R45 ;  /* 0x0000002d342d7221 */ /* 0x000fe40000010000 */
[----:B------:R-:W-:Y:S01]  /*5d50*/  MUFU.EX2 R28, R28 ;  /* 0x0000001c001c7308 */ /* 0x000fe20000000800 */
[----:B--2---:R-:W-:-:S07]  /*5d60*/  FADD.FTZ R7, R51, R0 ;  /* 0x0000000033077221 */ /* 0x004fce0000010000 */
[----:B------:R-:W0:Y:S01]  /*5d70*/  MUFU.EX2 R29, R29 ;  /* 0x0000001d001d7308 */ /* 0x000e220000000800 */
[----:B-1----:R-:W-:-:S07]  /*5d80*/  FADD.FTZ R0, R54, R7 ;  /* 0x0000000736007221 */ /* 0x002fce0000010000 */
[----:B------:R-:W1:Y:S08]  /*5d90*/  MUFU.EX2 R55, R55 ;  /* 0x0000003700377308 */ /* 0x000e700000000800 */
[----:B------:R-:W-:Y:S01]  /*5da0*/  MUFU.EX2 R24, R24 ;  /* 0x0000001800187308 */ /* 0x000fe20000000800 */
[----:B0-----:R-:W-:-:S07]  /*5db0*/  F2FP.SATFINITE.E4M3.F32.PACK_AB_MERGE_C R6, R29, R28, RZ ;  /* 0x0000001c1d06723e */ /* 0x001fce00048070ff */
[----:B------:R-:W0:Y:S01]  /*5dc0*/  MUFU.EX2 R25, R25 ;  /* 0x0000001900197308 */ /* 0x000e220000000800 */
[C---:B-1----:R-:W-:Y:S01]  /*5dd0*/  F2FP.SATFINITE.E4M3.F32.PACK_AB_MERGE_C R54, R55.reuse, R54, RZ ;  /* 0x000000363736723e */ /* 0x042fe200048070ff */
[----:B------:R-:W-:-:S03]  /*5de0*/  FADD.FTZ R55, R55, R0 ;  /* 0x0000000037377221 */ /* 0x000fc60000010000 */
[----:B------:R-:W-:-:S03]  /*5df0*/  F2FP.SATFINITE.E4M3.F32.PACK_AB_MERGE_C R207, R51, R50, R54 ;  /* 0x0000003233cf723e */ /* 0x000fc60004807036 */
[----:B------:R-:W1:Y:S08]  /*5e00*/  MUFU.EX2 R26, R26 ;  /* 0x0000001a001a7308 */ /* 0x000e700000000800 */
[----:B------:R-:W2:Y:S01]  /*5e10*/  MUFU.EX2 R27, R27 ;  /* 0x0000001b001b7308 */ /* 0x000ea20000000800 */
[----:B0-----:R-:W-:Y:S01]  /*5e20*/  F2FP.SATFINITE.E4M3.F32.PACK_AB_MERGE_C R200, R25, R24, R6 ;  /* 0x0000001819c8723e */ /* 0x001fe20004807006 */
[----:B------:R-:W-:-:S04]  /*5e30*/  FADD.FTZ R24, R24, R45 ;  /* 0x0000002d18187221 */ /* 0x000fc80000010000 */
[----:B------:R-:W-:Y:S02]  /*5e40*/  FADD.FTZ R25, R25, R24 ;  /* 0x0000001819197221 */ /* 0x000fe40000010000 */
[----:B------:R-:W0:Y:S01]  /*5e50*/  MUFU.EX2 R30, R30 ;  /* 0x0000001e001e7308 */ /* 0x000e220000000800 */
[----:B-1----:R-:W-:Y:S01]  /*5e60*/  FADD.FTZ R0, R26, R55 ;  /* 0x000000371a007221 */ /* 0x002fe20000010000 */
[----:B------:R-:W-:-:S04]  /*5e70*/  FADD.FTZ R28, R28, R25 ;  /* 0x000000191c1c7221 */ /* 0x000fc80000010000 */
[----:B------:R-:W-:Y:S02]  /*5e80*/  FADD.FTZ R29, R29, R28 ;  /* 0x0000001c1d1d7221 */ /* 0x000fe40000010000 */
        /* <DEDUP_REMOVED lines=14> */
[----:B------:R-:W-:Y:S01]  /*5f70*/  FADD.FTZ R32, R32, R29 ;  /* 0x0000001d20207221 */ /* 0x000fe20000010000 */
[----:B------:R-:W-:-:S03]  /*5f80*/  VIADD R6, R16, 0xfffffffe ;  /* 0xfffffffe10067836 */ /* 0x000fc60000000000 */
[----:B------:R-:W-:Y:S02]  /*5f90*/  FADD.FTZ R33, R33, R32 ;  /* 0x0000002021217221 */ /* 0x000fe40000010000 */
[----:B------:R-:W-:Y:S01]  /*5fa0*/  MUFU.EX2 R38, R38 ;  /* 0x0000002600267308 */ /* 0x000fe20000000800 */
[----:B0-----:R-:W-:Y:S01]  /*5fb0*/  FADD.FTZ R0, R34, R65 ;  /* 0x0000004122007221 */ /* 0x001fe20000010000 */
[----:B------:R-:W-:-:S04]  /*5fc0*/  FADD.FTZ R8, R36, R33 ;  /* 0x0000002124087221 */ /* 0x000fc80000010000 */
[----:B------:R-:W-:Y:S02]  /*5fd0*/  FADD.FTZ R8, R37, R8 ;  /* 0x0000000825087221 */ /* 0x000fe40000010000 */
[----:B------:R-:W0:Y:S01]  /*5fe0*/  MUFU.EX2 R7, R40 ;  /* 0x0000002800077308 */ /* 0x000e220000000800 */
[----:B--2---:R-:W-:Y:S01]  /*5ff0*/  FADD.FTZ R11, R35, R0 ;  /* 0x00000000230b7221 */ /* 0x004fe20000010000 */
[----:B0-----:R-:W-:-:S03]  /*6000*/  F2FP.SATFINITE.E4M3.F32.PACK_AB_MERGE_C R0, R7, R38, RZ ;  /* 0x000000260700723e */ /* 0x001fc600048070ff */
[----:B------:R-:W-:Y:S01]  /*6010*/  FADD.FTZ R38, R38, R11 ;  /* 0x0000000b26267221 */ /* 0x000fe20000010000 */
[----:B------:R-:W-:-:S03]  /*6020*/  F2FP.SATFINITE.E4M3.F32.PACK_AB_MERGE_C R203, R35, R34, R0 ;  /* 0x0000002223cb723e */ /* 0x000fc60004807000 */
[----:B------:R-:W-:Y:S01]  /*6030*/  FADD.FTZ R7, R7, R38 ;  /* 0x0000002607077221 */ /* 0x000fe20000010000 */
[----:B------:R-:W-:Y:S06]  /*6040*/  @P2 BRA `(.L_x_933) ;  /* 0x0000000000442947 */ /* 0x000fec0003800000 */
        /* <DEDUP_REMOVED lines=10> */
.L_x_934:
[----:B------:R-:W-:-:S11]  /*60f0*/  UISETP.NE.AND UP2, UPT, UR5, 0x1, UPT ;  /* 0x000000010500788c */ /* 0x000fd6000bf45270 */
[----:B------:R-:W-:Y:S02]  /*6100*/  @UP2 ULDC.64 UR14, c[0x0][0x9e8] ;  /* 0x00027a00000e2ab9 */ /* 0x000fe40000000a00 */
[----:B------:R-:W-:-:S04]  /*6110*/  UIMAD.WIDE.U32 UR6, UR10, UR14, URZ ;  /* 0x0000000e0a0672a5 */ /* 0x000fc8000f8e003f */
[----:B------:R-:W-:-:S12]  /*6120*/  @UP2 USHF.R.U32.HI UR10, URZ, UR15, UR7 ;  /* 0x0000000f3f0a2299 */ /* 0x000fd80008011607 */
.L_x_935:
[----:B------:R-:W-:-:S04]  /*6130*/  UIMAD UR5, UR10, UR5, UR5 ;  /* 0x000000050a0572a4 */ /* 0x000fc8000f8e0205 */
[----:B------:R-:W-:-:S04]  /*6140*/  UISETP.LT.AND UP2, UPT, UR4, UR5, UPT ;  /* 0x000000050400728c */ /* 0x000fc8000bf41270 */
[----:B------:R-:W-:-:S12]  /*6150*/  USEL UR4, UR4, UR5, UP2 ;  /* 0x0000000504047287 */ /* 0x000fd80009000000 */
.L_x_933:
[----:B------:R-:W-:Y:S01]  /*6160*/  UIMAD.WIDE UR4, UR4, 0x66666667, URZ ;  /* 0x66666667040478a5 */ /* 0x000fe2000f8e023f */
[----:B------:R-:W0:Y:S01]  /*6170*/  S2UR UR60, SR_CgaCtaId ;  /* 0x00000000003c79c3 */ /* 0x000e220000008800 */
[----:B------:R-:W-:Y:S02]  /*6180*/  CS2R R24, SRZ ;  /* 0x0000000000187805 */ /* 0x000fe4000001ff00 */
[----:B------:R-:W-:Y:S01]  /*6190*/  CS2R R26, SRZ ;  /* 0x00000000001a7805 */ /* 0x000fe2000001ff00 */
[----:B------:R-:W-:Y:S01]  /*61a0*/  USHF.R.U32.HI UR4, URZ, 0x1f, UR5 ;  /* 0x0000001f3f047899 */ /* 0x000fe20008011605 */
[----:B------:R-:W-:Y:S02]  /*61b0*/  CS2R R28, SRZ ;  /* 0x00000000001c7805 */ /* 0x000fe4000001ff00 */
[----:B------:R-:W-:Y:S02]  /*61c0*/  CS2R R30, SRZ ;  /* 0x00000000001e7805 */ /* 0x000fe4000001ff00 */
[----:B------:R-:W-:Y:S01]  /*61d0*/  CS2R R32, SRZ ;  /* 0x0000000000207805 */ /* 0x000fe2000001ff00 */
[----:B------:R-:W-:Y:S01]  /*61e0*/  ULEA.HI.SX32 UR4, UR5, UR4, 0x1a ;  /* 0x0000000405047291 */ /* 0x000fe2000f8fd23f */
[----:B------:R-:W-:-:S02]  /*61f0*/  CS2R R34, SRZ ;  /* 0x0000000000227805 */ /* 0x000fc4000001ff00 */
[----:B------:R-:W-:Y:S01]  /*6200*/  CS2R R36, SRZ ;  /* 0x0000000000247805 */ /* 0x000fe2000001ff00 */
[----:B------:R-:W-:Y:S01]  /*6210*/  UMOV UR5, URZ ;  /* 0x0000003f00057c82 */ /* 0x000fe20008000000 */
[----:B------:R-:W-:Y:S01]  /*6220*/  UISETP.LT.AND UP2, UPT, UR56, UR4, UPT ;  /* 0x000000043800728c */ /* 0x000fe2000bf41270 */
[----:B------:R-:W-:Y:S02]  /*6230*/  CS2R R38, SRZ ;  /* 0x0000000000267805 */ /* 0x000fe4000001ff00 */
[----:B------:R-:W-:Y:S02]  /*6240*/  CS2R R40, SRZ ;  /* 0x0000000000287805 */ /* 0x000fe4000001ff00 */
[----:B------:R-:W-:Y:S01]  /*6250*/  CS2R R42, SRZ ;  /* 0x00000000002a7805 */ /* 0x000fe2000001ff00 */
[----:B------:R-:W-:Y:S01]  /*6260*/  USEL UR52, UR56, UR4, !UP2 ;  /* 0x0000000438347287 */ /* 0x000fe2000d000000 */
[----:B------:R-:W-:Y:S02]  /*6270*/  CS2R R44, SRZ ;  /* 0x00000000002c7805 */ /* 0x000fe4000001ff00 */
[----:B------:R-:W-:Y:S01]  /*6280*/  CS2R R46, SRZ ;  /* 0x00000000002e7805 */ /* 0x000fe2000001ff00 */
[----:B------:R-:W-:Y:S01]  /*6290*/  UMOV UR4, URZ ;  /* 0x0000003f00047c82 */ /* 0x000fe20008000000 */
[----:B------:R-:W-:-:S02]  /*62a0*/  CS2R R48, SRZ ;  /* 0x0000000000307805 */ /* 0x000fc4000001ff00 */
[----:B------:R-:W-:Y:S02]  /*62b0*/  CS2R R50, SRZ ;  /* 0x0000000000327805 */ /* 0x000fe4000001ff00 */
[----:B------:R-:W-:Y:S02]  /*62c0*/  ISETP.GE.AND P2, PT, R6, UR52, PT ;  /* 0x0000003406007c0c */ /* 0x000fe4000bf46270 */
        /* <DEDUP_REMOVED lines=34> */
[----:B0-----:R-:W-:Y:S06]  /*64f0*/  @!P2 BRA `(.L_x_936) ;  /* 0x0000004c00b4a947 */ /* 0x001fec0003800000 */
        /* <DEDUP_REMOVED lines=48> */
[----:B------:R-:W-:Y:S01]  /*6800*/  UMOV UR6, URZ ;  /* 0x0000003f00067c82 */ /* 0x000fe20008000000 */
[----:B------:R-:W-:Y:S01]  /*6810*/  UMOV UR7, URZ ;  /* 0x0000003f00077c82 */ /* 0x000fe20008000000 */
[----:B------:R-:W-:Y:S01]  /*6820*/  ULDC UR53, c[0x0][0x9e4] ;  /* 0x0002790000357ab9 */ /* 0x000fe20000000800 */
[----:B------:R-:W-:Y:S01]  /*6830*/  ULDC UR61, c[0x0][0x288] ;  /* 0x0000a200003d7ab9 */ /* 0x000fe20000000800 */
[----:B------:R-:W-:-:S05]  /*6840*/  ULDC UR54, c[0x0][0x2f0] ;  /* 0x0000bc0000367ab9 */ /* 0x000fca0000000800 */
.L_x_954:
[----:B------:R-:W-:Y:S01]  /*6850*/  UIADD3 UR5, UR7, 0x1, URZ ;  /* 0x0000000107057890 */ /* 0x000fe2000fffe03f */
[----:B------:R-:W-:-:S03]  /*6860*/  ISETP.NE.AND P3, PT, RZ, UR39, PT ;  /* 0x00000027ff007c0c */ /* 0x000fc6000bf65270 */
[----:B------:R-:W-:-:S04]  /*6870*/  UISETP.NE.AND UP2, UPT, UR5, 0x2, UPT ;  /* 0x000000020500788c */ /* 0x000fc8000bf45270 */
[----:B------:R-:W-:Y:S02]  /*6880*/  USEL UR4, URZ, 0x1, UP2 ;  /* 0x000000013f047887 */ /* 0x000fe40009000000 */
[----:B------:R-:W-:Y:S02]  /*6890*/  USEL UR5, UR5, URZ, UP2 ;  /* 0x0000003f05057287 */ /* 0x000fe40009000000 */
[----:B------:R-:W-:Y:S02]  /*68a0*/  ULOP3.LUT UR4, UR6, UR4, URZ, 0x3c, !UPT ;  /* 0x0000000406047292 */ /* 0x000fe4000f8e3c3f */
[----:B------:R-:W-:Y:S10]  /*68b0*/  @P3 BRA `(.L_x_937) ;  /* 0x00000000002c3947 */ /* 0x000ff40003800000 */
[----:B------:R-:W-:Y:S05]  /*68c0*/  @!P0 BRA `(.L_x_938) ;  /* 0x0000000000048947 */ /* 0x000fea0003800000 */
[----:B------:R-:W-:Y:S01]  /*68d0*/  BPT.TRAP 0x1 ;  /* 0x000000040000795c */ /* 0x000fe20000300000 */
.L_x_938:
[----:B------:R-:W-:Y:S01]  /*68e0*/  ULEA UR10, UR5, UR37, 0x3 ;  /* 0x00000025050a7291 */ /* 0x000fe2000f8e183f */
[----:B------:R-:W-:-:S05]  /*68f0*/  IMAD.U32 R11, RZ, RZ, UR4 ;  /* 0x00000004ff0b7e24 */ /* 0x000fca000f8e00ff */
[----:B------:R-:W-:-:S04]  /*6900*/  SHF.L.U32 R11, R11, 0x1f, RZ ;  /* 0x0000001f0b0b7819 */ /* 0x000fc800000006ff */
[----:B------:R0:W1:Y:S01]  /*6910*/  SYNCS.PHASECHK.TRANS64.TRYWAIT P2, [UR10+0x33430], R11 ;  /* 0x0334300bff0075a7 */ /* 0x000062000804014a */
[----:B------:R-:W-:Y:S05]  /*6920*/  @!P0 BRA `(.L_x_939) ;  /* 0x0000000000048947 */ /* 0x000fea0003800000 */
[----:B------:R-:W-:Y:S01]  /*6930*/  BPT.TRAP 0x1 ;  /* 0x000000040000795c */ /* 0x000fe20000300000 */
.L_x_939:
[----:B-1----:R-:W-:Y:S05]  /*6940*/  @P2 BRA `(.L_x_937) ;  /* 0x0000000000082947 */ /* 0x002fea0003800000 */
[----:B------:R-:W1:Y:S02]  /*6950*/  SYNCS.PHASECHK.TRANS64.TRYWAIT P2, [UR10+0x33430], R11 ;  /* 0x0334300bff0075a7 */ /* 0x000e64000804014a */
[----:B-1----:R-:W-:Y:S05]  /*6960*/  @!P2 BRA `(.L_x_940) ;  /* 0x000001480048a947 */ /* 0x002fea0003800000 */
.L_x_937:
[----:B01----:R-:W-:Y:S01]  /*6970*/  VIADD R11, R18, 0x8 ;  /* 0x00000008120b7836 */ /* 0x003fe20000000000 */
[C---:B------:R-:W-:Y:S01]  /*6980*/  R2UR UR28, R2.reuse ;  /* 0x00000000021c72ca */ /* 0x040fe200000e0000 */
[----:B------:R-:W-:Y:S01]  /*6990*/  UIMAD UR30, UR5, 0x780, UR38 ;  /* 0x00000780051e78a4 */ /* 0x000fe2000f8e0226 */
[C---:B------:R-:W-:Y:S01]  /*69a0*/  R2UR UR29, R3.reuse ;  /* 0x00000000031d72ca */ /* 0x040fe200000e0000 */
[----:B------:R-:W-:Y:S01]  /*69b0*/  UMOV UR31, 0x80000020 ;  /* 0x80000020001f7882 */ /* 0x000fe20000000000 */
[----:B------:R0:W-:Y:S01]  /*69c0*/  BAR.SYNC.DEFER_BLOCKING R11, 0x100 ;  /* 0x0004000b0000751d */ /* 0x0001e20000010000 */
[C---:B------:R-:W-:Y:S01]  /*69d0*/  R2UR UR32, R2.reuse ;  /* 0x00000000022072ca */ /* 0x040fe200000e0000 */
[----:B------:R-:W-:Y:S01]  /*69e0*/  UIADD3 UR34, UR30, 0x80, URZ ;  /* 0x000000801e227890 */ /* 0x000fe2000fffe03f */
[C---:B------:R-:W-:Y:S01]  /*69f0*/  R2UR UR33, R3.reuse ;  /* 0x00000000032172ca */ /* 0x040fe200000e0000 */
[----:B------:R-:W-:Y:S01]  /*6a00*/  UIADD3 UR42, UR30, 0x100, URZ ;  /* 0x000001001e2a7890 */ /* 0x000fe2000fffe03f */
[C---:B------:R-:W-:Y:S01]  /*6a10*/  R2UR UR40, R2.reuse ;  /* 0x00000000022872ca */ /* 0x040fe200000e0000 */
[----:B------:R-:W-:Y:S01]  /*6a20*/  UMOV UR35, 0x80000020 ;  /* 0x8000002000237882 */ /* 0x000fe20000000000 */
[C---:B------:R-:W-:Y:S01]  /*6a30*/  R2UR UR41, R3.reuse ;  /* 0x00000000032972ca */ /* 0x040fe200000e0000 */
[----:B------:R-:W-:Y:S01]  /*6a40*/  UMOV UR43, 0x80000020 ;  /* 0x80000020002b7882 */ /* 0x000fe20000000000 */
[C---:B------:R-:W-:Y:S01]  /*6a50*/  R2UR UR44, R2.reuse ;  /* 0x00000000022c72ca */ /* 0x040fe200000e0000 */
[----:B------:R-:W-:Y:S01]  /*6a60*/  UIADD3 UR46, UR30, 0x180, URZ ;  /* 0x000001801e2e7890 */ /* 0x000fe2000fffe03f */
[C---:B------:R-:W-:Y:S01]  /*6a70*/  R2UR UR45, R3.reuse ;  /* 0x00000000032d72ca */ /* 0x040fe200000e0000 */
[----:B------:R-:W-:Y:S01]  /*6a80*/  UMOV UR47, 0x80000020 ;  /* 0x80000020002f7882 */ /* 0x000fe20000000000 */
[----:B------:R-:W-:Y:S01]  /*6a90*/  R2UR UR48, R2 ;  /* 0x00000000023072ca */ /* 0x000fe200000e0000 */
[----:B------:R-:W-:Y:S01]  /*6aa0*/  UIADD3 UR50, UR30, 0x200, URZ ;  /* 0x000002001e327890 */ /* 0x000fe2000fffe03f */
[----:B------:R-:W-:Y:S01]  /*6ab0*/  R2UR UR49, R3 ;  /* 0x00000000033172ca */ /* 0x000fe200000e0000 */
[----:B------:R-:W-:Y:S01]  /*6ac0*/  UMOV UR51, 0x80000020 ;  /* 0x8000002000337882 */ /* 0x000fe20000000000 */
[----:B------:R-:W-:Y:S01]  /*6ad0*/  UIADD3 UR10, UR30, 0x2, URZ ;  /* 0x000000021e0a7890 */ /* 0x000fe2000fffe03f */
[----:B------:R-:W-:Y:S01]  /*6ae0*/  UMOV UR11, 0x80000020 ;  /* 0x80000020000b7882 */ /* 0x000fe20000000000 */
[----:B------:R-:W-:-:S02]  /*6af0*/  UIADD3 UR14, UR30, 0x82, URZ ;  /* 0x000000821e0e7890 */ /* 0x000fc4000fffe03f */
[----:B------:R-:W-:Y:S01]  /*6b00*/  UIADD3 UR15, UR30, 0x182, URZ ;  /* 0x000001821e0f7890 */ /* 0x000fe2000fffe03f */
[----:B------:R-:W-:Y:S01]  /*6b10*/  WARPGROUP.ARRIVE ;  /* 0x00000000000079c5 */ /* 0x000fe20000000000 */
[----:B------:R-:W-:Y:S01]  /*6b20*/  UIADD3 UR18, UR30, 0x282, URZ ;  /* 0x000002821e127890 */ /* 0x000fe2000fffe03f */
[----:B------:R-:W-:Y:S01]  /*6b30*/  UMOV UR19, 0x80000020 ;  /* 0x8000002000137882 */ /* 0x000fe20000000000 */
[----:B------:R-:W-:-:S03]  /*6b40*/  UIADD3 UR22, UR30, 0x500, URZ ;  /* 0x000005001e167890 */ /* 0x000fc6000fffe03f */
[----:B------:R-:W-:Y:S01]  /*6b50*/  QGMMA.64x32x32.F32.E4M3.E4M3 R184, gdesc[UR28], RZ, !UPT, gsb0 ;  /* 0x006000001cb879f3 */ /* 0x000fe2000c0008ff */
[----:B------:R-:W-:Y:S01]  /*6b60*/  UMOV UR23, 0x80000020 ;  /* 0x8000002000177882 */ /* 0x000fe20000000000 */
[----:B------:R-:W-:Y:S01]  /*6b70*/  UIADD3 UR26, UR30, 0x502, URZ ;  /* 0x000005021e1a7890 */ /* 0x000fe2000fffe03f */
[----:B------:R-:W-:Y:S01]  /*6b80*/  UMOV UR27, 0x80000020 ;  /* 0x80000020001b7882 */ /* 0x000fe20000000000 */
        /* <DEDUP_REMOVED lines=135> */
[----:B------:R-:W-:-:S03]  /*7400*/  UIADD3 UR10, UR30, 0x702, URZ ;  /* 0x000007021e0a7890 */ /* 0x000fc6000fffe03f */
        /* <DEDUP_REMOVED lines=21> */
.L_x_942:
[----:B------:R-:W-:Y:S01]  /*7560*/  ULEA UR10, UR7, UR37, 0x3 ;  /* 0x00000025070a7291 */ /* 0x000fe2000f8e183f */
[----:B------:R-:W-:-:S05]  /*7570*/  IMAD.U32 R11, RZ, RZ, UR6 ;  /* 0x00000006ff0b7e24 */ /* 0x000fca000f8e00ff */
[----:B------:R-:W-:-:S04]  /*7580*/  SHF.L.U32 R11, R11, 0x1f, RZ ;  /* 0x0000001f0b0b7819 */ /* 0x000fc800000006ff */
[----:B------:R0:W1:Y:S01]  /*7590*/  SYNCS.PHASECHK.TRANS64.TRYWAIT P2, [UR10+0x33450], R11 ;  /* 0x0334500bff0075a7 */ /* 0x000062000804014a */
[----:B------:R-:W-:Y:S05]  /*75a0*/  @!P0 BRA `(.L_x_943) ;  /* 0x0000000000048947 */ /* 0x000fea0003800000 */
[----:B------:R-:W-:Y:S01]  /*75b0*/  BPT.TRAP 0x1 ;  /* 0x000000040000795c */ /* 0x000fe20000300000 */
.L_x_943:
[----:B-1----:R-:W-:Y:S05]  /*75c0*/  @P2 BRA `(.L_x_941) ;  /* 0x0000000000082947 */ /* 0x002fea0003800000 */
[----:B------:R-:W1:Y:S02]  /*75d0*/  SYNCS.PHASECHK.TRANS64.TRYWAIT P2, [UR10+0x33450], R11 ;  /* 0x0334500bff0075a7 */ /* 0x000e64000804014a */
[----:B-1----:R-:W-:Y:S05]  /*75e0*/  @!P2 BRA `(.L_x_944) ;  /* 0x0000013c0040a947 */ /* 0x002fea0003800000 */
.L_x_941:
[----:B------:R-:W-:Y:S01]  /*75f0*/  UIADD3 UR6, UR37, 0x200, URZ ;  /* 0x0000020025067890 */ /* 0x000fe2000fffe03f */
[----:B------:R-:W-:Y:S01]  /*7600*/  WARPGROUP.ARRIVE ;  /* 0x00000000000079c5 */ /* 0x000fe20000000000 */
[----:B------:R-:W-:Y:S01]  /*7610*/  UMOV UR11, 0xc0000010 ;  /* 0xc0000010000b7882 */ /* 0x000fe20000000000 */
[----:B------:R-:W-:Y:S01]  /*7620*/  PLOP3.LUT P2, PT, PT, PT, UP0, 0x80, 0x0 ;  /* 0x000000000000781c */ /* 0x000fe20003f4f008 */
[----:B------:R-:W-:Y:S01]  /*7630*/  USHF.R.U32.HI UR6, URZ, 0x4, UR6 ;  /* 0x000000043f067899 */ /* 0x000fe20008011606 */
[----:B------:R-:W-:Y:S01]  /*7640*/  PLOP3.LUT P3, PT, PT, PT, UP0, 0x80, 0x0 ;  /* 0x000000000000781c */ /* 0x000fe20003f6f008 */
[----:B01----:R-:W-:Y:S01]  /*7650*/  IMAD.U32 R11, RZ, RZ, UR5 ;  /* 0x00000005ff0b7e24 */ /* 0x003fe2000f8e00ff */
[----:B------:R-:W-:Y:S01]  /*7660*/  ULDC UR14, c[0x0][0x9e0] ;  /* 0x00027800000e7ab9 */ /* 0x000fe20000000800 */
[----:B------:R-:W-:Y:S01]  /*7670*/  ULOP3.LUT UR6, UR6, 0x3fff, URZ, 0xc0, !UPT ;  /* 0x00003fff06067892 */ /* 0x000fe2000f8ec03f */
[----:B------:R-:W-:Y:S02]  /*7680*/  IMAD.MOV.U32 R20, RZ, RZ, R9 ;  /* 0x000000ffff147224 */ /* 0x000fe400078e0009 */
[----:B------:R-:W-:Y:S01]  /*7690*/  @!P1 LEA R11, R11, UR37, 0x3 ;  /* 0x000000250b0b9c11 */ /* 0x000fe2000f8e18ff */
[----:B------:R-:W-:Y:S01]  /*76a0*/  ULOP3.LUT UR6, UR6, 0x10000, URZ, 0xfc, !UPT ;  /* 0x0001000006067892 */ /* 0x000fe2000f8efc3f */
[----:B------:R-:W-:-:S03]  /*76b0*/  IMAD R21, R6, -0xa0, RZ ;  /* 0xffffff6006157824 */ /* 0x000fc600078e02ff */
[----:B------:R-:W-:Y:S01]  /*76c0*/  UIMAD UR6, UR7, 0x780, UR6 ;  /* 0x00000780070678a4 */ /* 0x000fe2000f8e0206 */
[----:B------:R-:W-:Y:S02]  /*76d0*/  @!P1 VIADD R11, R11, 0x33440 ;  /* 0x000334400b0b9836 */ /* 0x000fe40000000000 */
[----:B------:R-:W-:-:S03]  /*76e0*/  VIADD R13, R21, 0x1 ;  /* 0x00000001150d7836 */ /* 0x000fc60000000000 */
[----:B------:R-:W-:Y:S01]  /*76f0*/  @!P1 PRMT R11, RZ, 0x654, R11 ;  /* 0x00000654ff0b9816 */ /* 0x000fe2000000000b */
[----:B------:R-:W-:Y:S01]  /*7700*/  UMOV UR10, UR6 ;  /* 0x00000006000a7c82 */ /* 0x000fe20008000000 */
[----:B------:R-:W-:Y:S01]  /*7710*/  IMAD R22, R10, -0x2, R13 ;  /* 0xfffffffe0a167824 */ /* 0x000fe200078e020d */
        /* <DEDUP_REMOVED lines=17> */
[----:B------:R-:W-:Y:S02]  /*7830*/  UMOV UR11, 0xc0000010 ;  /* 0xc0000010000b7882 */ /* 0x000fe40000000000 */
[----:B------:R-:W-:Y:S02]  /*7840*/  @UP0 ULDC UR6, c[0x0][0x44c] ;  /* 0x0001130000060ab9 */ /* 0x000fe40000000800 */
[----:B------:R-:W-:Y:S01]  /*7850*/  @P2 IMAD.HI.U32 R12, R9, UR6, RZ ;  /* 0x00000006090c2c27 */ /* 0x000fe2000f8e00ff */
[----:B------:R-:W-:Y:S01]  /*7860*/  @UP0 ULDC UR6, c[0x0][0x450] ;  /* 0x0001140000060ab9 */ /* 0x000fe20000000800 */
[----:B------:R-:W-:-:S03]  /*7870*/  PLOP3.LUT P2, PT, PT, PT, UP1, 0x40, 0x0 ;  /* 0x000000000000781c */ /* 0x000fc60003f4e818 */
[----:B------:R-:W-:Y:S02]  /*7880*/  @P3 SHF.R.U32.HI R20, RZ, UR6, R12 ;  /* 0x00000006ff143c19 */ /* 0x000fe4000801160c */
[----:B------:R-:W-:Y:S01]  /*7890*/  IADD3 R12, -R18, 0xb, RZ ;  /* 0x0000000b120c7810 */ /* 0x000fe20007ffe1ff */
[----:B------:R-:W-:Y:S02]  /*78a0*/  WARPGROUP.DEPBAR.LE gsb0, 0x0 ;  /* 0x00008000000079c5 */ /* 0x000fe40000010000 */
[----:B------:R-:W-:-:S06]  /*78b0*/  WARPGROUP.ARRIVE ;  /* 0x00000000000079c5 */ /* 0x000fcc0000000000 */
[----:B------:R-:W-:Y:S03]  /*78c0*/  QGMMA.64x192x32.F32.E4M3.E4M3 R24, R200, gdesc[UR8], R24, gsb0 ;  /* 0x02e00008c8187df3 */ /* 0x000fe60008000818 */
[----:B------:R-:W-:Y:S02]  /*78d0*/  WARPGROUP.DEPBAR.LE gsb0, 0x0 ;  /* 0x00008000000079c5 */ /* 0x000fe40000010000 */
[----:B------:R-:W0:Y:S01]  /*78e0*/  SHFL.IDX PT, R200, R20, RZ, 0x1c1f ;  /* 0x001c1fff14c87589 */ /* 0x000e2200000e0000 */
[----:B------:R1:W-:Y:S06]  /*78f0*/  BAR.ARV R12, 0x100 ;  /* 0x0004000c0000751d */ /* 0x0003ec0000002000 */
[----:B------:R2:W-:Y:S02]  /*7900*/  @!P1 SYNCS.ARRIVE.TRANS64.RED.A1T0 RZ, [R11+URZ], RZ ;  /* 0x000000ff0bff99a7 */ /* 0x0005e4000810043f */
[----:B--2---:R-:W-:-:S04]  /*7910*/  IMAD R11, R17, UR54, R22 ;  /* 0x00000036110b7c24 */ /* 0x004fc8000f8e0216 */
[----:B------:R-:W-:-:S04]  /*7920*/  VIADD R11, R11, -UR61 ;  /* 0x8000003d0b0b7c36 */ /* 0x000fc80008000000 */
[C---:B------:R-:W-:Y:S02]  /*7930*/  VIADD R15, R11.reuse, UR14 ;  /* 0x0000000e0b0f7c36 */ /* 0x040fe40008000000 */
[----:B------:R-:W-:Y:S02]  /*7940*/  VIADD R14, R11, UR57 ;  /* 0x000000390b0e7c36 */ /* 0x000fe40008000000 */
[----:B------:R-:W-:Y:S02]  /*7950*/  VIADD R11, R22, 0xffffffff ;  /* 0xffffffff160b7836 */ /* 0x000fe40000000000 */
[--C-:B0-----:R-:W-:Y:S02]  /*7960*/  IMAD.IADD R13, R15, 0x1, R200.reuse ;  /* 0x000000010f0d7824 */ /* 0x101fe400078e02c8 */
[----:B-1----:R-:W-:Y:S01]  /*7970*/  IMAD.IADD R12, R14, 0x1, R200 ;  /* 0x000000010e0c7824 */ /* 0x002fe200078e02c8 */
[----:B------:R-:W-:Y:S06]  /*7980*/  @P2 BRA `(.L_x_945) ;  /* 0x0000000000582947 */ /* 0x000fec0003800000 */
[----:B------:R-:W-:Y:S01]  /*7990*/  IMAD R22, R17, UR54, R200 ;  /* 0x0000003611167c24 */ /* 0x000fe2000f8e02c8 */
[----:B------:R-:W-:Y:S03]  /*79a0*/  BSSY B0, `(.L_x_946) ;  /* 0x0000011000007945 */ /* 0x000fe60003800000 */
[----:B------:R-:W-:-:S05]  /*79b0*/  VIADD R22, R22, -UR61 ;  /* 0x8000003d16167c36 */ /* 0x000fca0008000000 */
[----:B------:R-:W-:-:S13]  /*79c0*/  ISETP.GT.AND P2, PT, R22, -0x1, PT ;  /* 0xffffffff1600780c */ /* 0x000fda0003f44270 */
[----:B------:R-:W-:Y:S05]  /*79d0*/  @P2 BRA `(.L_x_947) ;  /* 0x0000000000202947 */ /* 0x000fea0003800000 */
[----:B------:R-:W-:Y:S01]  /*79e0*/  IMAD.U32 R201, RZ, RZ, UR53 ;  /* 0x00000035ffc97e24 */ /* 0x000fe2000f8e00ff */
[----:B------:R-:W-:-:S04]  /*79f0*/  LOP3.LUT R23, RZ, R22, RZ, 0x33, !PT ;  /* 0x00000016ff177212 */ /* 0x000fc800078e33ff */
[----:B------:R-:W-:-:S13]  /*7a00*/  ISETP.NE.AND P2, PT, R201, 0x1, PT ;  /* 0x00000001c900780c */ /* 0x000fda0003f45270 */
[----:B------:R-:W0:Y:S02]  /*7a10*/  @P2 LDC.64 R202, c[0x0][0x9e8] ;  /* 0x00027a00ffca2b82 */ /* 0x000e240000000a00 */
[----:B0-----:R-:W-:-:S05]  /*7a20*/  @P2 IMAD.HI.U32 R22, R23, R202, RZ ;  /* 0x000000ca17162227 */ /* 0x001fca00078e00ff */
[----:B------:R-:W-:-:S04]  /*7a30*/  @P2 SHF.R.U32.HI R23, RZ, R203, R22 ;  /* 0x000000cbff172219 */ /* 0x000fc80000011616 */
[----:B------:R-:W-:Y:S01]  /*7a40*/  LOP3.LUT R22, RZ, R23, RZ, 0x33, !PT ;  /* 0x00000017ff167212 */ /* 0x000fe200078e33ff */
[----:B------:R-:W-:Y:S06]  /*7a50*/  BRA `(.L_x_948) ;  /* 0x0000000000147947 */ /* 0x000fec0003800000 */
.L_x_947:
[----:B------:R-:W-:-:S05]  /*7a60*/  IMAD.U32 R201, RZ, RZ, UR53 ;  /* 0x00000035ffc97e24 */ /* 0x000fca000f8e00ff */
[----:B------:R-:W-:-:S13]  /*7a70*/  ISETP.NE.AND P2, PT, R201, 0x1, PT ;  /* 0x00000001c900780c */ /* 0x000fda0003f45270 */
[----:B------:R-:W0:Y:S02]  /*7a80*/  @P2 LDC.64 R202, c[0x0][0x9e8] ;  /* 0x00027a00ffca2b82 */ /* 0x000e240000000a00 */
[----:B0-----:R-:W-:-:S05]  /*7a90*/  @P2 IMAD.HI.U32 R200, R22, R202, RZ ;  /* 0x000000ca16c82227 */ /* 0x001fca00078e00ff */
[----:B------:R-:W-:-:S07]  /*7aa0*/  @P2 SHF.R.U32.HI R22, RZ, R203, R200 ;  /* 0x000000cbff162219 */ /* 0x000fce00000116c8 */
.L_x_948:
[----:B------:R-:W-:Y:S05]  /*7ab0*/  BSYNC B0 ;  /* 0x0000000000007941 */ /* 0x000fea0003800000 */
.L_x_946:
[----:B------:R-:W-:-:S05]  /*7ac0*/  IMAD R22, R22, R201, R11 ;  /* 0x000000c916167224 */ /* 0x000fca00078e020b */
[----:B------:R-:W-:Y:S02]  /*7ad0*/  VIADDMNMX R13, R22, R201, R13, PT ;  /* 0x000000c9160d7246 */ /* 0x000fe4000380010d */
[----:B------:R-:W-:-:S07]  /*7ae0*/  VIMNMX R12, R12, R22, !PT ;  /* 0x000000160c0c7248 */ /* 0x000fce0007fe0100 */
.L_x_945:
[C---:B------:R-:W-:Y:S02]  /*7af0*/  ISETP.GE.AND P2, PT, R21.reuse, 0x2, PT ;  /* 0x000000021500780c */ /* 0x040fe40003f46270 */
[C---:B------:R-:W-:Y:S02]  /*7b00*/  ISETP.GE.AND P3, PT, R21.reuse, 0x9, PT ;  /* 0x000000091500780c */ /* 0x040fe40003f66270 */
[----:B------:R-:W-:Y:S02]  /*7b10*/  LOP3.LUT R16, R16, 0xdfffffff, RZ, 0xc0, !PT ;  /* 0xdfffffff10107812 */ /* 0x000fe400078ec0ff */
[----:B------:R-:W-:Y:S02]  /*7b20*/  ISETP.GE.AND P4, PT, R21, 0xa, PT ;  /* 0x0000000a1500780c */ /* 0x000fe40003f86270 */
[----:B------:R-:W-:-:S05]  /*7b30*/  LOP3.LUT R0, R0, 0xfffffffe, RZ, 0xc0, !PT ;  /* 0xfffffffe00007812 */ /* 0x000fca00078ec0ff */
[----:B------:R-:W-:Y:S02]  /*7b40*/  @P2 LOP3.LUT R16, R16, 0x20000000, RZ, 0xfc, !PT ;  /* 0x2000000010102812 */ /* 0x000fe400078efcff */
[----:B------:R-:W-:Y:S02]  /*7b50*/  ISETP.GT.AND P2, PT, R12, 0x1, !P2 ;  /* 0x000000010c00780c */ /* 0x000fe40005744270 */
[----:B------:R-:W-:Y:S02]  /*7b60*/  LOP3.LUT R16, R16, 0xbfffffff, RZ, 0xc0, !PT ;  /* 0xbfffffff10107812 */ /* 0x000fe400078ec0ff */
[----:B------:R-:W-:Y:S02]  /*7b70*/  ISETP.LT.OR P2, PT, R13, 0x2, P2 ;  /* 0x000000020d00780c */ /* 0x000fe40001741670 */
[----:B------:R-:W-:Y:S02]  /*7b80*/  @P3 LOP3.LUT R16, R16, 0x40000000, RZ, 0xfc, !PT ;  /* 0x4000000010103812 */ /* 0x000fe400078efcff */
[----:B------:R-:W-:-:S02]  /*7b90*/  FSEL R185, R185, -INF , !P2 ;  /* 0xff800000b9b97808 */ /* 0x000fc40005000000 */
[----:B------:R-:W-:Y:S02]  /*7ba0*/  LOP3.LUT R16, R16, 0x7fffffff, RZ, 0xc0, !PT ;  /* 0x7fffffff10107812 */ /* 0x000fe400078ec0ff */
[----:B------:R-:W-:Y:S02]  /*7bb0*/  ISETP.GT.AND P3, PT, R12, 0x8, !P3 ;  /* 0x000000080c00780c */ /* 0x000fe40005f64270 */
[----:B------:R-:W-:Y:S02]  /*7bc0*/  @P4 LOP3.LUT R16, R16, 0x80000000, RZ, 0xfc, !PT ;  /* 0x8000000010104812 */ /* 0x000fe400078efcff */
[----:B------:R-:W-:Y:S02]  /*7bd0*/  ISETP.GT.AND P2, PT, R12, 0x9, !P4 ;  /* 0x000000090c00780c */ /* 0x000fe40006744270 */
[----:B------:R-:W-:Y:S02]  /*7be0*/  ISETP.GE.AND P4, PT, R21, 0x11, PT ;  /* 0x000000111500780c */ /* 0x000fe40003f86270 */
[----:B------:R-:W-:-:S02]  /*7bf0*/  ISETP.LT.OR P3, PT, R13, 0x9, P3 ;  /* 0x000000090d00780c */ /* 0x000fc40001f61670 */
[----:B------:R-:W-:Y:S02]  /*7c00*/  ISETP.LT.OR P2, PT, R13, 0xa, P2 ;  /* 0x0000000a0d00780c */ /* 0x000fe40001741670 */
[----:B------:R-:W-:Y:S02]  /*7c10*/  FSEL R188, R188, -INF , !P3 ;  /* 0xff800000bcbc7808 */ /* 0x000fe40005800000 */
[----:B------:R-:W-:Y:S02]  /*7c20*/  ISETP.GE.AND P3, PT, R21, 0x12, PT ;  /* 0x000000121500780c */ /* 0x000fe40003f66270 */
[----:B------:R-:W-:Y:S02]  /*7c30*/  FSEL R189, R189, -INF , !P2 ;  /* 0xff800000bdbd7808 */ /* 0x000fe40005000000 */
[----:B------:R-:W-:Y:S02]  /*7c40*/  ISETP.GT.AND P2, PT, R12, 0x10, !P4 ;  /* 0x000000100c00780c */ /* 0x000fe40006744270 */
[----:B------:R-:W-:-:S02]  /*7c50*/  @P4 LOP3.LUT R0, R0, 0x1, RZ, 0xfc, !PT ;  /* 0x0000000100004812 */ /* 0x000fc400078efcff */
[----:B------:R-:W-:Y:S02]  /*7c60*/  ISETP.LT.OR P2, PT, R13, 0x11, P2 ;  /* 0x000000110d00780c */ /* 0x000fe40001741670 */
[----:B------:R-:W-:Y:S02]  /*7c70*/  LOP3.LUT R0, R0, 0xfffffff7, RZ, 0xc0, !PT ;  /* 0xfffffff700007812 */ /* 0x000fe400078ec0ff */
[----:B------:R-:W-:Y:S02]  /*7c80*/  FSEL R192, R192, -INF , !P2 ;  /* 0xff800000c0c07808 */ /* 0x000fe40005000000 */
[----:B------:R-:W-:Y:S02]  /*7c90*/  @P3 LOP3.LUT R0, R0, 0x8, RZ, 0xfc, !PT ;  /* 0x0000000800003812 */ /* 0x000fe400078efcff */
[----:B------:R-:W-:Y:S02]  /*7ca0*/  ISETP.GT.AND P2, PT, R12, 0x11, !P3 ;  /* 0x000000110c00780c */ /* 0x000fe40005f44270 */
[----:B------:R-:W-:-:S02]  /*7cb0*/  ISETP.GE.AND P3, PT, R21, 0x19, PT ;  /* 0x000000191500780c */ /* 0x000fc40003f66270 */
[----:B------:R-:W-:Y:S02]  /*7cc0*/  ISETP.LT.OR P2, PT, R13, 0x12, P2 ;  /* 0x000000120d00780c */ /* 0x000fe40001741670 */
[----:B------:R-:W-:Y:S02]  /*7cd0*/  LOP3.LUT R0, R0, 0xfffffffb, RZ, 0xc0, !PT ;  /* 0xfffffffb00007812 */ /* 0x000fe400078ec0ff */
[----:B------:R-:W-:Y:S02]  /*7ce0*/  FSEL R193, R193, -INF , !P2 ;  /* 0xff800000c1c17808 */ /* 0x000fe40005000000 */
[----:B------:R-:W-:Y:S02]  /*7cf0*/  ISETP.GT.AND P2, PT, R12, 0x18, !P3 ;  /* 0x000000180c00780c */ /* 0x000fe40005f44270 */
[----:B------:R-:W-:Y:S02]  /*7d00*/  ISETP.GE.AND P4, PT, R21, 0x22, PT ;  /* 0x000000221500780c */ /* 0x000fe40003f86270 */
[----:B------:R-:W-:-:S02]  /*7d10*/  ISETP.LT.OR P2, PT, R13, 0x19, P2 ;  /* 0x000000190d00780c */ /* 0x000fc40001741670 */
[----:B------:R-:W-:Y:S02]  /*7d20*/  @P3 LOP3.LUT R0, R0, 0x4, RZ, 0xfc, !PT ;  /* 0x0000000400003812 */ /* 0x000fe400078efcff */
[----:B------:R-:W-:Y:S02]  /*7d30*/  ISETP.GE.AND P3, PT, R21, 0x1a, PT ;  /* 0x0000001a1500780c */ /* 0x000fe40003f66270 */
[----:B------:R-:W-:Y:S02]  /*7d40*/  FSEL R196, R196, -INF , !P2 ;  /* 0xff800000c4c47808 */ /* 0x000fe40005000000 */
[----:B------:R-:W-:Y:S02]  /*7d50*/  ISETP.GT.AND P2, PT, R12, 0x19, !P3 ;  /* 0x000000190c00780c */ /* 0x000fe40005f44270 */
[----:B------:R-:W-:Y:S02]  /*7d60*/  LOP3.LUT R0, R0, 0xfffffffd, RZ, 0xc0, !PT ;  /* 0xfffffffd00007812 */ /* 0x000fe400078ec0ff */
[----:B------:R-:W-:-:S02]  /*7d70*/  ISETP.LT.OR P2, PT, R13, 0x1a, P2 ;  /* 0x0000001a0d00780c */ /* 0x000fc40001741670 */
[----:B------:R-:W-:Y:S02]  /*7d80*/  LOP3.LUT R16, R16, 0xfffffffd, RZ, 0xc0, !PT ;  /* 0xfffffffd10107812 */ /* 0x000fe400078ec0ff */
[----:B------:R-:W-:Y:S02]  /*7d90*/  FSEL R197, R197, -INF , !P2 ;  /* 0xff800000c5c57808 */ /* 0x000fe40005000000 */
[----:B------:R-:W-:Y:S02]  /*7da0*/  ISETP.GE.AND P2, PT, R21, 0x21, PT ;  /* 0x000000211500780c */ /* 0x000fe40003f46270 */
[----:B------:R-:W-:Y:S02]  /*7db0*/  @P3 LOP3.LUT R0, R0, 0x2, RZ, 0xfc, !PT ;  /* 0x0000000200003812 */ /* 0x000fe400078efcff */
[----:B------:R-:W-:Y:S02]  /*7dc0*/  ISETP.GT.AND P3, PT, R12, 0x20, !P2 ;  /* 0x000000200c00780c */ /* 0x000fe40005764270 */
[----:B------:R-:W-:-:S02]  /*7dd0*/  @P4 LOP3.LUT R16, R16, 0x2, RZ, 0xfc, !PT ;  /* 0x0000000210104812 */ /* 0x000fc400078efcff */
[----:B------:R-:W-:Y:S02]  /*7de0*/  ISETP.LT.OR P3, PT, R13, 0x21, P3 ;  /* 0x000000210d00780c */ /* 0x000fe40001f61670 */
[----:B------:R-:W-:Y:S02]  /*7df0*/  LOP3.LUT R16, R16, 0xfffffffb, RZ, 0xc0, !PT ;  /* 0xfffffffb10107812 */ /* 0x000fe400078ec0ff */
[----:B------:R-:W-:Y:S02]  /*7e00*/  FSEL R168, R168, -INF , !P3 ;  /* 0xff800000a8a87808 */ /* 0x000fe40005800000 */
[----:B------:R-:W-:Y:S02]  /*7e10*/  ISETP.GT.AND P3, PT, R12, 0x21, !P4 ;  /* 0x000000210c00780c */ /* 0x000fe40006764270 */
[----:B------:R-:W-:Y:S02]  /*7e20*/  ISETP.GE.AND P4, PT, R21, 0x29, PT ;  /* 0x000000291500780c */ /* 0x000fe40003f86270 */
[----:B------:R-:W-:-:S04]  /*7e30*/  ISETP.LT.OR P3, PT, R13, 0x22, P3 ;  /* 0x000000220d00780c */ /* 0x000fc80001f61670 */
[----:B------:R-:W-:Y:S02]  /*7e40*/  FSEL R169, R169, -INF , !P3 ;  /* 0xff800000a9a97808 */ /* 0x000fe40005800000 */
[----:B------:R-:W-:-:S04]  /*7e50*/  ISETP.GT.AND P3, PT, R12, 0x28, !P4 ;  /* 0x000000280c00780c */ /* 0x000fc80006764270 */
[----:B------:R-:W-:Y:S02]  /*7e60*/  ISETP.LT.OR P3, PT, R13, 0x29, P3 ;  /* 0x000000290d00780c */ /* 0x000fe40001f61670 */
[----:B------:R-:W-:Y:S02]  /*7e70*/  @P4 LOP3.LUT R16, R16, 0x4, RZ, 0xfc, !PT ;  /* 0x0000000410104812 */ /* 0x000fe400078efcff */
[----:B------:R-:W-:Y:S02]  /*7e80*/  ISETP.GE.AND P4, PT, R21, 0x2a, PT ;  /* 0x0000002a1500780c */ /* 0x000fe40003f86270 */
[----:B------:R-:W-:Y:S02]  /*7e90*/  LOP3.LUT R16, R16, 0xfffffff7, RZ, 0xc0, !PT ;  /* 0xfffffff710107812 */ /* 0x000fe400078ec0ff */
[----:B------:R-:W-:Y:S02]  /*7ea0*/  FSEL R172, R172, -INF , !P3 ;  /* 0xff800000acac7808 */ /* 0x000fe40005800000 */
[----:B------:R-:W-:-:S04]  /*7eb0*/  ISETP.GT.AND P3, PT, R12, 0x29, !P4 ;  /* 0x000000290c00780c */ /* 0x000fc80006764270 */
[----:B------:R-:W-:-:S03]  /*7ec0*/  ISETP.LT.OR P3, PT, R13, 0x2a, P3 ;  /* 0x0000002a0d00780c */ /* 0x000fc60001f61670 */
        /* <DEDUP_REMOVED lines=134> */
[----:B------:R-:W-:Y:S02]  /*8730*/  FSEL R121, R121, -INF , !P3 ;  /* 0xff80000079797808 */ /* 0x000fe40005800000 */
[----:B------:R-:W-:Y:S02]  /*8740*/  LOP3.LUT R16, R16, 0xfdffffff, RZ, 0xc0, !PT ;  /* 0xfdffffff10107812 */ /* 0x000fe400078ec0ff */
[----:B------:R-:W-:-:S04]  /*8750*/  ISETP.GT.AND P3, PT, R12, 0x88, !P4 ;  /* 0x000000880c00780c */ /* 0x000fc80006764270 */
[----:B------:R-:W-:-:S03]  /*8760*/  ISETP.LT.OR P3, PT, R13, 0x89, P3 ;  /* 0x000000890d00780c */ /* 0x000fc60001f61670 */
[----:B------:R-:W-:Y:S02]  /*8770*/  @P4 LOP3.LUT R16, R16, 0x2000000, RZ, 0xfc, !PT ;  /* 0x0200000010104812 */ /* 0x000fe400078efcff */
[----:B------:R-:W-:Y:S02]  /*8780*/  ISETP.GE.AND P4, PT, R21, 0x8a, PT ;  /* 0x0000008a1500780c */ /* 0x000fe40003f86270 */
[----:B------:R-:W-:Y:S02]  /*8790*/  FSEL R124, R124, -INF , !P3 ;  /* 0xff8000007c7c7808 */ /* 0x000fe40005800000 */
[----:B------:R-:W-:Y:S02]  /*87a0*/  ISETP.GT.AND P3, PT, R12, 0x89, !P4 ;  /* 0x000000890c00780c */ /* 0x000fe40006764270 */
[----:B------:R-:W-:Y:S02]  /*87b0*/  LOP3.LUT R16, R16, 0xfeffffff, RZ, 0xc0, !PT ;  /* 0xfeffffff10107812 */ /* 0x000fe400078ec0ff */
[----:B------:R-:W-:-:S04]  /*87c0*/  ISETP.LT.OR P3, PT, R13, 0x8a, P3 ;  /* 0x0000008a0d00780c */ /* 0x000fc80001f61670 */
[----:B------:R-:W-:Y:S02]  /*87d0*/  FSEL R125, R125, -INF , !P3 ;  /* 0xff8000007d7d7808 */ /* 0x000fe40005800000 */
[----:B------:R-:W-:Y:S02]  /*87e0*/  ISETP.GE.AND P3, PT, R21, 0x91, PT ;  /* 0x000000911500780c */ /* 0x000fe40003f66270 */
[----:B------:R-:W-:Y:S02]  /*87f0*/  @P4 LOP3.LUT R16, R16, 0x1000000, RZ, 0xfc, !PT ;  /* 0x0100000010104812 */ /* 0x000fe400078efcff */
[----:B------:R-:W-:Y:S02]  /*8800*/  ISETP.GT.AND P4, PT, R12, 0x90, !P3 ;  /* 0x000000900c00780c */ /* 0x000fe40005f84270 */
[----:B------:R-:W-:Y:S02]  /*8810*/  LOP3.LUT R16, R16, 0xfffffffe, RZ, 0xc0, !PT ;  /* 0xfffffffe10107812 */ /* 0x000fe400078ec0ff */
        /* <DEDUP_REMOVED lines=10> */
[----:B------:R-:W-:-:S13]  /*88c0*/  ISETP.GE.AND P6, PT, R21, 0x1, PT ;  /* 0x000000011500780c */ /* 0x000fda0003fc6270 */
[----:B------:R-:W-:Y:S02]  /*88d0*/  @P6 LOP3.LUT R16, R16, 0x1, RZ, 0xfc, !PT ;  /* 0x0000000110106812 */ /* 0x000fe400078efcff */
[----:B------:R-:W-:Y:S02]  /*88e0*/  ISETP.GT.AND P6, PT, R12, RZ, !P6 ;  /* 0x000000ff0c00720c */ /* 0x000fe400077c4270 */
[----:B------:R-:W-:Y:S02]  /*88f0*/  LOP3.LUT R16, R16, 0xefffffff, RZ, 0xc0, !PT ;  /* 0xefffffff10107812 */ /* 0x000fe400078ec0ff */
[----:B------:R-:W-:-:S04]  /*8900*/  ISETP.LT.OR P6, PT, R13, 0x1, P6 ;  /* 0x000000010d00780c */ /* 0x000fc800037c1670 */
[----:B------:R-:W-:Y:S02]  /*8910*/  FSEL R184, R184, -INF , !P6 ;  /* 0xff800000b8b87808 */ /* 0x000fe40007000000 */
[----:B------:R-:W-:-:S13]  /*8920*/  ISETP.GE.AND P6, PT, R21, 0x9a, PT ;  /* 0x0000009a1500780c */ /* 0x000fda0003fc6270 */
[----:B------:R-:W-:Y:S02]  /*8930*/  @P6 LOP3.LUT R16, R16, 0x10000000, RZ, 0xfc, !PT ;  /* 0x1000000010106812 */ /* 0x000fe400078efcff */
[----:B------:R-:W-:Y:S02]  /*8940*/  ISETP.GT.AND P6, PT, R12, 0x99, !P6 ;  /* 0x000000990c00780c */ /* 0x000fe400077c4270 */
[----:B------:R-:W0:Y:S02]  /*8950*/  SHFL.IDX PT, R12, R20, 0x1, 0x1c1f ;  /* 0x003c1f00140c7f89 */ /* 0x000e2400000e0000 */
[----:B------:R-:W-:-:S04]  /*8960*/  ISETP.LT.OR P6, PT, R13, 0x9a, P6 ;  /* 0x0000009a0d00780c */ /* 0x000fc800037c1670 */
[----:B------:R-:W-:Y:S02]  /*8970*/  FSEL R133, R133, -INF , !P6 ;  /* 0xff80000085857808 */ /* 0x000fe40007000000 */
[----:B------:R-:W-:Y:S01]  /*8980*/  PLOP3.LUT P6, PT, PT, PT, UP1, 0x40, 0x0 ;  /* 0x000000000000781c */ /* 0x000fe20003fce818 */
[--C-:B0-----:R-:W-:Y:S02]  /*8990*/  IMAD.IADD R15, R15, 0x1, R12.reuse ;  /* 0x000000010f0f7824 */ /* 0x101fe400078e020c */
[----:B------:R-:W-:-:S10]  /*89a0*/  IMAD.IADD R14, R14, 0x1, R12 ;  /* 0x000000010e0e7824 */ /* 0x000fd400078e020c */
[----:B------:R-:W-:Y:S05]  /*89b0*/  @P6 BRA `(.L_x_949) ;  /* 0x0000000000586947 */ /* 0x000fea0003800000 */
        /* <DEDUP_REMOVED lines=13> */
.L_x_951:
[----:B------:R-:W-:-:S05]  /*8a90*/  IMAD.U32 R22, RZ, RZ, UR53 ;  /* 0x00000035ff167e24 */ /* 0x000fca000f8e00ff */
[----:B------:R-:W-:-:S13]  /*8aa0*/  ISETP.NE.AND P6, PT, R22, 0x1, PT ;  /* 0x000000011600780c */ /* 0x000fda0003fc5270 */
[----:B------:R-:W0:Y:S02]  /*8ab0*/  @P6 LDC.64 R12, c[0x0][0x9e8] ;  /* 0x00027a00ff0c6b82 */ /* 0x000e240000000a00 */
[----:B0-----:R-:W-:-:S05]  /*8ac0*/  @P6 IMAD.HI.U32 R12, R20, R12, RZ ;  /* 0x0000000c140c6227 */ /* 0x001fca00078e00ff */
[----:B------:R-:W-:-:S07]  /*8ad0*/  @P6 SHF.R.U32.HI R20, RZ, R13, R12 ;  /* 0x0000000dff146219 */ /* 0x000fce000001160c */
.L_x_952:
[----:B------:R-:W-:Y:S05]  /*8ae0*/  BSYNC B0 ;  /* 0x0000000000007941 */ /* 0x000fea0003800000 */
.L_x_950:
[----:B------:R-:W-:-:S05]  /*8af0*/  IMAD R11, R20, R22, R11 ;  /* 0x00000016140b7224 */ /* 0x000fca00078e020b */
[----:B------:R-:W-:Y:S02]  /*8b00*/  VIADDMNMX R15, R11, R22, R15, PT ;  /* 0x000000160b0f7246 */ /* 0x000fe4000380010f */
[----:B------:R-:W-:-:S07]  /*8b10*/  VIMNMX R14, R14, R11, !PT ;  /* 0x0000000b0e0e7248 */ /* 0x000fce0007fe0100 */
.L_x_949:
[----:B------:R-:W-:Y:S02]  /*8b20*/  ISETP.GT.AND P2, PT, R14, 0x20, !P2 ;  /* 0x000000200e00780c */ /* 0x000fe40005744270 */
[----:B------:R-:W-:Y:S02]  /*8b30*/  LOP3.LUT P6, RZ, R16, 0x2, RZ, 0xc0, !PT ;  /* 0x0000000210ff7812 */ /* 0x000fe400078cc0ff */
[----:B------:R-:W-:Y:S02]  /*8b40*/  ISETP.LT.OR P2, PT, R15, 0x21, P2 ;  /* 0x000000210f00780c */ /* 0x000fe40001741670 */
[----:B------:R-:W-:Y:S02]  /*8b50*/  FMNMX.FTZ R12, R184, R5, !PT ;  /* 0x00000005b80c7209 */ /* 0x000fe40007810000 */
[----:B------:R-:W-:Y:S02]  /*8b60*/  FSEL R170, R170, -INF , !P2 ;  /* 0xff800000aaaa7808 */ /* 0x000fe40005000000 */
[----:B------:R-:W-:-:S02]  /*8b70*/  ISETP.GT.AND P2, PT, R14, 0x21, !P6 ;  /* 0x000000210e00780c */ /* 0x000fc40007744270 */
[C---:B------:R-:W-:Y:S02]  /*8b80*/  LOP3.LUT P6, RZ, R16.reuse, 0x8000, RZ, 0xc0, !PT ;  /* 0x0000800010ff7812 */ /* 0x040fe400078cc0ff */
[----:B------:R-:W-:Y:S02]  /*8b90*/  ISETP.LT.OR P2, PT, R15, 0x22, P2 ;  /* 0x000000220f00780c */ /* 0x000fe40001741670 */
[----:B------:R-:W-:Y:S02]  /*8ba0*/  FMNMX.FTZ R11, R185, R12, !PT ;  /* 0x0000000cb90b7209 */ /* 0x000fe40007810000 */
[----:B------:R-:W-:Y:S02]  /*8bb0*/  FSEL R171, R171, -INF , !P2 ;  /* 0xff800000abab7808 */ /* 0x000fe40005000000 */
[----:B------:R-:W-:Y:S02]  /*8bc0*/  LOP3.LUT P2, RZ, R16, 0x4, RZ, 0xc0, !PT ;  /* 0x0000000410ff7812 */ /* 0x000fe4000784c0ff */
[----:B------:R-:W-:-:S02]  /*8bd0*/  FMNMX.FTZ R12, R188, R11, !PT ;  /* 0x0000000bbc0c7209 */ /* 0x000fc40007810000 */
[----:B------:R-:W-:Y:S02]  /*8be0*/  ISETP.GT.AND P2, PT, R14, 0x28, !P2 ;  /* 0x000000280e00780c */ /* 0x000fe40005744270 */
[----:B------:R-:W-:Y:S02]  /*8bf0*/  FMNMX.FTZ R11, R189, R12, !PT ;  /* 0x0000000cbd0b7209 */ /* 0x000fe40007810000 */
[----:B------:R-:W-:Y:S02]  /*8c00*/  ISETP.LT.OR P2, PT, R15, 0x29, P2 ;  /* 0x000000290f00780c */ /* 0x000fe40001741670 */
[----:B------:R-:W-:Y:S02]  /*8c10*/  FMNMX.FTZ R12, R192, R11, !PT ;  /* 0x0000000bc00c7209 */ /* 0x000fe40007810000 */
[----:B------:R-:W-:Y:S02]  /*8c20*/  FSEL R174, R174, -INF , !P2 ;  /* 0xff800000aeae7808 */ /* 0x000fe40005000000 */
[----:B------:R-:W-:-:S02]  /*8c30*/  LOP3.LUT P2, RZ, R16, 0x8, RZ, 0xc0, !PT ;  /* 0x0000000810ff7812 */ /* 0x000fc4000784c0ff */
[----:B------:R-:W-:Y:S02]  /*8c40*/  FMNMX.FTZ R11, R193, R12, !PT ;  /* 0x0000000cc10b7209 */ /* 0x000fe40007810000 */
[----:B------:R-:W-:Y:S02]  /*8c50*/  ISETP.GT.AND P2, PT, R14, 0x29, !P2 ;  /* 0x000000290e00780c */ /* 0x000fe40005744270 */
[----:B------:R-:W-:Y:S02]  /*8c60*/  FMNMX.FTZ R12, R196, R11, !PT ;  /* 0x0000000bc40c7209 */ /* 0x000fe40007810000 */
[----:B------:R-:W-:Y:S02]  /*8c70*/  ISETP.LT.OR P2, PT, R15, 0x2a, P2 ;  /* 0x0000002a0f00780c */ /* 0x000fe40001741670 */
[----:B------:R-:W-:Y:S02]  /*8c80*/  FMNMX.FTZ R11, R197, R12, !PT ;  /* 0x0000000cc50b7209 */ /* 0x000fe40007810000 */
[----:B------:R-:W-:-:S02]  /*8c90*/  FSEL R175, R175, -INF , !P2 ;  /* 0xff800000afaf7808 */ /* 0x000fc40005000000 */
[----:B------:R-:W-:Y:S02]  /*8ca0*/  LOP3.LUT P2, RZ, R16, 0x800000, RZ, 0xc0, !PT ;  /* 0x0080000010ff7812 */ /* 0x000fe4000784c0ff */
[----:B------:R-:W-:Y:S02]  /*8cb0*/  FMNMX.FTZ R12, R168, R11, !PT ;  /* 0x0000000ba80c7209 */ /* 0x000fe40007810000 */
[----:B------:R-:W-:Y:S02]  /*8cc0*/  ISETP.GT.AND P2, PT, R14, 0x30, !P2 ;  /* 0x000000300e00780c */ /* 0x000fe40005744270 */
[----:B------:R-:W-:Y:S02]  /*8cd0*/  FMNMX.FTZ R11, R169, R12, !PT ;  /* 0x0000000ca90b7209 */ /* 0x000fe40007810000 */
[----:B------:R-:W-:Y:S02]  /*8ce0*/  ISETP.LT.OR P2, PT, R15, 0x31, P2 ;  /* 0x000000310f00780c */ /* 0x000fe40001741670 */
[----:B------:R-:W-:-:S02]  /*8cf0*/  FMNMX.FTZ R12, R172, R11, !PT ;  /* 0x0000000bac0c7209 */ /* 0x000fc40007810000 */
[----:B------:R-:W-:Y:S02]  /*8d00*/  FSEL R178, R178, -INF , !P2 ;  /* 0xff800000b2b27808 */ /* 0x000fe40005000000 */
[----:B------:R-:W-:Y:S02]  /*8d10*/  LOP3.LUT P2, RZ, R16, 0x400000, RZ, 0xc0, !PT ;  /* 0x0040000010ff7812 */ /* 0x000fe4000784c0ff */
[----:B------:R-:W-:Y:S02]  /*8d20*/  FMNMX.FTZ R11, R173, R12, !PT ;  /* 0x0000000cad0b7209 */ /* 0x000fe40007810000 */
[----:B------:R-:W-:Y:S02]  /*8d30*/  ISETP.GT.AND P2, PT, R14, 0x31, !P2 ;  /* 0x000000310e00780c */ /* 0x000fe40005744270 */
[----:B------:R-:W-:Y:S02]  /*8d40*/  FMNMX.FTZ R12, R176, R11, !PT ;  /* 0x0000000bb00c7209 */ /* 0x000fe40007810000 */
[----:B------:R-:W-:-:S02]  /*8d50*/  ISETP.LT.OR P2, PT, R15, 0x32, P2 ;  /* 0x000000320f00780c */ /* 0x000fc40001741670 */
[----:B------:R-:W-:Y:S02]  /*8d60*/  FMNMX.FTZ R11, R177, R12, !PT ;  /* 0x0000000cb10b7209 */ /* 0x000fe40007810000 */
[----:B------:R-:W-:Y:S02]  /*8d70*/  FSEL R179, R179, -INF , !P2 ;  /* 0xff800000b3b37808 */ /* 0x000fe40005000000 */
[----:B------:R-:W-:Y:S02]  /*8d80*/  LOP3.LUT P2, RZ, R16, 0x200000, RZ, 0xc0, !PT ;  /* 0x0020000010ff7812 */ /* 0x000fe4000784c0ff */
[----:B------:R-:W-:Y:S02]  /*8d90*/  FMNMX.FTZ R12, R180, R11, !PT ;  /* 0x0000000bb40c7209 */ /* 0x000fe40007810000 */
[----:B------:R-:W-:Y:S02]  /*8da0*/  ISETP.GT.AND P2, PT, R14, 0x38, !P2 ;  /* 0x000000380e00780c */ /* 0x000fe40005744270 */
[----:B------:R-:W-:-:S02]  /*8db0*/  FMNMX.FTZ R11, R181, R12, !PT ;  /* 0x0000000cb50b7209 */ /* 0x000fc40007810000 */
[----:B------:R-:W-:Y:S02]  /*8dc0*/  ISETP.LT.OR P2, PT, R15, 0x39, P2 ;  /* 0x000000390f00780c */ /* 0x000fe40001741670 */
[----:B------:R-:W-:Y:S02]  /*8dd0*/  FMNMX.FTZ R12, R152, R11, !PT ;  /* 0x0000000b980c7209 */ /* 0x000fe40007810000 */
[----:B------:R-:W-:Y:S02]  /*8de0*/  FSEL R182, R182, -INF , !P2 ;  /* 0xff800000b6b67808 */ /* 0x000fe40005000000 */
[----:B------:R-:W-:Y:S02]  /*8df0*/  LOP3.LUT P2, RZ, R16, 0x100000, RZ, 0xc0, !PT ;  /* 0x0010000010ff7812 */ /* 0x000fe4000784c0ff */
[----:B------:R-:W-:Y:S02]  /*8e00*/  FMNMX.FTZ R11, R153, R12, !PT ;  /* 0x0000000c990b7209 */ /* 0x000fe40007810000 */
[----:B------:R-:W-:-:S02]  /*8e10*/  ISETP.GT.AND P2, PT, R14, 0x39, !P2 ;  /* 0x000000390e00780c */ /* 0x000fc40005744270 */
[----:B------:R-:W-:Y:S02]  /*8e20*/  FMNMX.FTZ R12, R156, R11, !PT ;  /* 0x0000000b9c0c7209 */ /* 0x000fe40007810000 */
        /* <DEDUP_REMOVED lines=31> */
[----:B------:R-:W-:Y:S02]  /*9020*/  ISETP.GT.AND P2, PT, R14, 0x50, !P6 ;  /* 0x000000500e00780c */ /* 0x000fe40007744270 */
[----:B------:R-:W-:Y:S02]  /*9030*/  LOP3.LUT P6, RZ, R16, 0x10, RZ, 0xc0, !PT ;  /* 0x0000001010ff7812 */ /* 0x000fe400078cc0ff */
        /* <DEDUP_REMOVED lines=18> */
[----:B------:R-:W-:Y:S01]  /*9160*/  FMNMX.FTZ R20, R133, R12, !PT ;  /* 0x0000000c85147209 */ /* 0x000fe20007810000 */
[----:B------:R-:W-:Y:S01]  /*9170*/  IMAD.U32 R12, RZ, RZ, UR36 ;  /* 0x00000024ff0c7e24 */ /* 0x000fe2000f8e00ff */
[----:B------:R-:W-:-:S02]  /*9180*/  ISETP.GT.AND P2, PT, R14, 0x59, !P2 ;  /* 0x000000590e00780c */ /* 0x000fc40005744270 */
[C---:B------:R-:W-:Y:S01]  /*9190*/  ISETP.GT.AND P3, PT, R14.reuse, 0x90, !P3 ;  /* 0x000000900e00780c */ /* 0x040fe20005f64270 */
[----:B------:R-:W0:Y:S01]  /*91a0*/  SHFL.BFLY PT, R11, R20, 0x2, 0x1f ;  /* 0x0c401f00140b7f89 */ /* 0x000e2200000e0000 */
[----:B------:R-:W-:Y:S02]  /*91b0*/  ISETP.LT.OR P2, PT, R15, 0x5a, P2 ;  /* 0x0000005a0f00780c */ /* 0x000fe40001741670 */
[----:B------:R-:W-:Y:S02]  /*91c0*/  ISETP.GT.AND P4, PT, R14, 0x91, !P4 ;  /* 0x000000910e00780c */ /* 0x000fe40006784270 */
[----:B------:R-:W-:Y:S02]  /*91d0*/  FSEL R167, R167, -INF , !P2 ;  /* 0xff800000a7a77808 */ /* 0x000fe40005000000 */
[----:B------:R-:W-:Y:S02]  /*91e0*/  LOP3.LUT P2, RZ, R16, 0x800, RZ, 0xc0, !PT ;  /* 0x0000080010ff7812 */ /* 0x000fe4000784c0ff */
[----:B------:R-:W-:-:S02]  /*91f0*/  ISETP.GT.AND P5, PT, R14, 0x98, !P5 ;  /* 0x000000980e00780c */ /* 0x000fc40006fa4270 */
[----:B------:R-:W-:Y:S02]  /*9200*/  ISETP.GT.AND P2, PT, R14, 0x60, !P2 ;  /* 0x000000600e00780c */ /* 0x000fe40005744270 */
[C---:B------:R-:W-:Y:S02]  /*9210*/  ISETP.LT.OR P3, PT, R15.reuse, 0x91, P3 ;  /* 0x000000910f00780c */ /* 0x040fe40001f61670 */
[C---:B------:R-:W-:Y:S02]  /*9220*/  ISETP.LT.OR P2, PT, R15.reuse, 0x61, P2 ;  /* 0x000000610f00780c */ /* 0x040fe40001741670 */
[----:B------:R-:W-:Y:S02]  /*9230*/  ISETP.LT.OR P4, PT, R15, 0x92, P4 ;  /* 0x000000920f00780c */ /* 0x000fe40002781670 */
[----:B------:R-:W-:Y:S02]  /*9240*/  FSEL R138, R138, -INF , !P2 ;  /* 0xff8000008a8a7808 */ /* 0x000fe40005000000 */
[----:B------:R-:W-:-:S02]  /*9250*/  LOP3.LUT P2, RZ, R16, 0x400, RZ, 0xc0, !PT ;  /* 0x0000040010ff7812 */ /* 0x000fc4000784c0ff */
[----:B------:R-:W-:Y:S02]  /*9260*/  FSEL R130, R130, -INF , !P3 ;  /* 0xff80000082827808 */ /* 0x000fe40005800000 */
[----:B------:R-:W-:Y:S02]  /*9270*/  ISETP.GT.AND P2, PT, R14, 0x61, !P2 ;  /* 0x000000610e00780c */ /* 0x000fe40005744270 */
[----:B0-----:R-:W-:Y:S02]  /*9280*/  FMNMX.FTZ R22, R20, R11, !PT ;  /* 0x0000000b14167209 */ /* 0x001fe40007810000 */
[C---:B------:R-:W-:Y:S02]  /*9290*/  ISETP.LT.OR P2, PT, R15.reuse, 0x62, P2 ;  /* 0x000000620f00780c */ /* 0x040fe40001741670 */
[----:B------:R-:W-:Y:S01]  /*92a0*/  ISETP.LT.OR P5, PT, R15, 0x99, P5 ;  /* 0x000000990f00780c */ /* 0x000fe20002fa1670 */
[----:B------:R-:W0:Y:S01]  /*92b0*/  SHFL.BFLY PT, R11, R22, 0x1, 0x1f ;  /* 0x0c201f00160b7f89 */ /* 0x000e2200000e0000 */
[----:B------:R-:W-:-:S02]  /*92c0*/  FSEL R139, R139, -INF , !P2 ;  /* 0xff8000008b8b7808 */ /* 0x000fc40005000000 */
[----:B------:R-:W-:Y:S02]  /*92d0*/  LOP3.LUT P2, RZ, R16, 0x200, RZ, 0xc0, !PT ;  /* 0x0000020010ff7812 */ /* 0x000fe4000784c0ff */
[----:B------:R-:W-:Y:S02]  /*92e0*/  FSEL R131, R131, -INF , !P4 ;  /* 0xff80000083837808 */ /* 0x000fe40006000000 */
[----:B------:R-:W-:Y:S02]  /*92f0*/  ISETP.GT.AND P2, PT, R14, 0x68, !P2 ;  /* 0x000000680e00780c */ /* 0x000fe40005744270 */
[----:B------:R-:W-:Y:S02]  /*9300*/  FSEL R134, R134, -INF , !P5 ;  /* 0xff80000086867808 */ /* 0x000fe40006800000 */
[----:B------:R-:W-:-:S04]  /*9310*/  ISETP.LT.OR P2, PT, R15, 0x69, P2 ;  /* 0x000000690f00780c */ /* 0x000fc80001741670 */
[----:B------:R-:W-:Y:S02]  /*9320*/  FSEL R142, R142, -INF , !P2 ;  /* 0xff8000008e8e7808 */ /* 0x000fe40005000000 */
[----:B------:R-:W-:-:S04]  /*9330*/  LOP3.LUT P2, RZ, R16, 0x100, RZ, 0xc0, !PT ;  /* 0x0000010010ff7812 */ /* 0x000fc8000784c0ff */
[----:B------:R-:W-:Y:S02]  /*9340*/  ISETP.GT.AND P2, PT, R14, 0x69, !P2 ;  /* 0x000000690e00780c */ /* 0x000fe40005744270 */
[----:B0-----:R-:W-:Y:S02]  /*9350*/  FMNMX.FTZ R11, R22, R11, !PT ;  /* 0x0000000b160b7209 */ /* 0x001fe40007810000 */
[----:B------:R-:W-:-:S03]  /*9360*/  ISETP.LT.OR P2, PT, R15, 0x6a, P2 ;  /* 0x0000006a0f00780c */ /* 0x000fc60001741670 */
[----:B------:R-:W-:Y:S01]  /*9370*/  FFMA.FTZ R12, R11, R12, -8 ;  /* 0xc10000000b0c7423 */ /* 0x000fe2000001000c */
[----:B------:R-:W-:Y:S02]  /*9380*/  FSEL R143, R143, -INF , !P2 ;  /* 0xff8000008f8f7808 */ /* 0x000fe40005000000 */
[----:B------:R-:W-:-:S04]  /*9390*/  LOP3.LUT P2, RZ, R16, 0x80, RZ, 0xc0, !PT ;  /* 0x0000008010ff7812 */ /* 0x000fc8000784c0ff */
[----:B------:R-:W-:-:S04]  /*93a0*/  ISETP.GT.AND P2, PT, R14, 0x70, !P2 ;  /* 0x000000700e00780c */ /* 0x000fc80005744270 */
[----:B------:R-:W-:-:S04]  /*93b0*/  ISETP.LT.OR P2, PT, R15, 0x71, P2 ;  /* 0x000000710f00780c */ /* 0x000fc80001741670 */
        /* <DEDUP_REMOVED lines=9> */
[----:B------:R-:W-:Y:S02]  /*9450*/  ISETP.GT.AND P2, PT, R14, 0x79, !P6 ;  /* 0x000000790e00780c */ /* 0x000fe40007744270 */
[----:B------:R-:W-:Y:S02]  /*9460*/  LOP3.LUT P6, RZ, R16, 0x1000000, RZ, 0xc0, !PT ;  /* 0x0100000010ff7812 */ /* 0x000fe400078cc0ff */
        /* <DEDUP_REMOVED lines=46> */
[----:B------:R-:W-:Y:S02]  /*9750*/  ISETP.GT.AND P2, PT, R14, RZ, !P6 ;  /* 0x000000ff0e00720c */ /* 0x000fe40007744270 */
[----:B------:R-:W-:Y:S02]  /*9760*/  LOP3.LUT P6, RZ, R16, 0x10000000, RZ, 0xc0, !PT ;  /* 0x1000000010ff7812 */ /* 0x000fe400078cc0ff */
[----:B------:R-:W-:Y:S02]  /*9770*/  ISETP.LT.OR P2, PT, R15, 0x1, P2 ;  /* 0x000000010f00780c */ /* 0x000fe40001741670 */
[----:B------:R-:W-:Y:S02]  /*9780*/  ISETP.GT.AND P6, PT, R14, 0x99, !P6 ;  /* 0x000000990e00780c */ /* 0x000fe400077c4270 */
[----:B------:R-:W-:-:S02]  /*9790*/  FSEL R13, R186, -INF , !P2 ;  /* 0xff800000ba0d7808 */ /* 0x000fc40005000000 */
[----:B------:R-:W-:Y:S02]  /*97a0*/  FSETP.NEU.FTZ.AND P2, PT, R11, -INF , PT ;  /* 0xff8000000b00780b */ /* 0x000fe40003f5d000 */
[----:B------:R-:W-:Y:S02]  /*97b0*/  ISETP.LT.OR P6, PT, R15, 0x9a, P6 ;  /* 0x0000009a0f00780c */ /* 0x000fe400037c1670 */
[----:B------:R-:W-:Y:S02]  /*97c0*/  FSEL R12, R12, RZ, P2 ;  /* 0x000000ff0c0c7208 */ /* 0x000fe40001000000 */
[----:B------:R-:W-:-:S03]  /*97d0*/  FSEL R135, R135, -INF , !P6 ;  /* 0xff80000087877808 */ /* 0x000fc60007000000 */
        /* <DEDUP_REMOVED lines=50> */
[----:B------:R-:W-:Y:S01]  /*9b00*/  FFMA.FTZ R133, R133, UR36, -R12 ;  /* 0x0000002485857c23 */ /* 0x000fe2000801080c */
[----:B------:R-:W-:Y:S02]  /*9b10*/  MUFU.EX2 R21, R21 ;  /* 0x0000001500157308 */ /* 0x000fe40000000800 */
[----:B------:R-:W-:-:S04]  /*9b20*/  FMNMX.FTZ R193, R179, R188, !PT ;  /* 0x000000bcb3c17209 */ /* 0x000fc80007810000 */
[----:B------:R-:W-:Y:S02]  /*9b30*/  FMNMX.FTZ R188, R182, R193, !PT ;  /* 0x000000c1b6bc7209 */ /* 0x000fe40007810000 */
        /* <DEDUP_REMOVED lines=33> */
[----:B------:R0:W-:Y:S02]  /*9d50*/  MUFU.EX2 R14, R192 ;  /* 0x000000c0000e7308 */ /* 0x0001e40000000800 */
[----:B------:R-:W-:-:S04]  /*9d60*/  FMNMX.FTZ R141, R131, R140, !PT ;  /* 0x0000008c838d7209 */ /* 0x000fc80007810000 */
[----:B------:R-:W-:Y:S01]  /*9d70*/  FMNMX.FTZ R140, R134, R141, !PT ;  /* 0x0000008d868c7209 */ /* 0x000fe20007810000 */
[----:B------:R-:W-:-:S01]  /*9d80*/  FFMA.FTZ R141, R145, UR36, -R12 ;  /* 0x00000024918d7c23 */ /* 0x000fc2000801080c */
[----:B------:R-:W-:Y:S01]  /*9d90*/  FFMA.FTZ R145, R149, UR36, -R12 ;  /* 0x0000002495917c23 */ /* 0x000fe2000801080c */
[----:B------:R-:W-:Y:S01]  /*9da0*/  IMAD.U32 R149, RZ, RZ, UR36 ;  /* 0x00000024ff957e24 */ /* 0x000fe2000f8e00ff */
[----:B------:R-:W-:Y:S01]  /*9db0*/  FMNMX.FTZ R188, R135, R140, !PT ;  /* 0x0000008c87bc7209 */ /* 0x000fe20007810000 */
[----:B------:R-:W-:Y:S04]  /*9dc0*/  MUFU.EX2 R176, R176 ;  /* 0x000000b000b07308 */ /* 0x000fe80000000800 */
[----:B------:R-:W1:Y:S04]  /*9dd0*/  SHFL.BFLY PT, R193, R188, 0x2, 0x1f ;  /* 0x0c401f00bcc17f89 */ /* 0x000e6800000e0000 */
[----:B------:R-:W-:Y:S08]  /*9de0*/  MUFU.EX2 R140, R196 ;  /* 0x000000c4008c7308 */ /* 0x000ff00000000800 */
[----:B------:R-:W-:Y:S08]  /*9df0*/  MUFU.EX2 R177, R177 ;  /* 0x000000b100b17308 */ /* 0x000ff00000000800 */
[----:B------:R-:W-:Y:S01]  /*9e00*/  MUFU.EX2 R180, R180 ;  /* 0x000000b400b47308 */ /* 0x000fe20000000800 */
[----:B-1----:R-:W-:-:S02]  /*9e10*/  FMNMX.FTZ R193, R188, R193, !PT ;  /* 0x000000c1bcc17209 */ /* 0x002fc40007810000 */
[----:B------:R-:W-:-:S05]  /*9e20*/  FSEL R188, R11, RZ, P2 ;  /* 0x000000ff0bbc7208 */ /* 0x000fca0001000000 */
[----:B------:R-:W-:Y:S01]  /*9e30*/  MUFU.EX2 R181, R181 ;  /* 0x000000b500b57308 */ /* 0x000fe20000000800 */
[----:B------:R-:W1:Y:S01]  /*9e40*/  SHFL.BFLY PT, R148, R193, 0x1, 0x1f ;  /* 0x0c201f00c1947f89 */ /* 0x000e6200000e0000 */
[----:B------:R-:W-:-:S04]  /*9e50*/  FADD.FTZ R188, -R188, R5 ;  /* 0x00000005bcbc7221 */ /* 0x000fc80000010100 */
[----:B------:R-:W-:Y:S02]  /*9e60*/  FMUL.FTZ R188, R188, UR36 ;  /* 0x00000024bcbc7c20 */ /* 0x000fe40008410000 */
[----:B------:R-:W-:Y:S08]  /*9e70*/  MUFU.EX2 R5, R133 ;  /* 0x0000008500057308 */ /* 0x000ff00000000800 */
[----:B------:R-:W2:Y:S08]  /*9e80*/  MUFU.EX2 R188, R188 ;  /* 0x000000bc00bc7308 */ /* 0x000eb00000000800 */
[----:B------:R-:W-:Y:S01]  /*9e90*/  MUFU.EX2 R152, R152 ;  /* 0x0000009800987308 */ /* 0x000fe20000000800 */
[----:B-1----:R-:W-:-:S04]  /*9ea0*/  FMNMX.FTZ R12, R193, R148, !PT ;  /* 0x00000094c10c7209 */ /* 0x002fc80007810000 */
[C---:B------:R-:W-:Y:S01]  /*9eb0*/  FSETP.NEU.FTZ.AND P2, PT, R12.reuse, -INF , PT ;  /* 0xff8000000c00780b */ /* 0x040fe20003f5d000 */
[----:B------:R-:W-:-:S02]  /*9ec0*/  FFMA.FTZ R148, R12, R149, -8 ;  /* 0xc10000000c947423 */ /* 0x000fc40000010095 */
[----:B------:R-:W-:Y:S03]  /*9ed0*/  MUFU.EX2 R153, R153 ;  /* 0x0000009900997308 */ /* 0x000fe60000000800 */
[----:B------:R-:W-:-:S05]  /*9ee0*/  FSEL R148, R148, RZ, P2 ;  /* 0x000000ff94947208 */ /* 0x000fca0001000000 */
[--C-:B------:R-:W-:Y:S01]  /*9ef0*/  FFMA.FTZ R193, R190, UR36, -R148.reuse ;  /* 0x00000024bec17c23 */ /* 0x100fe20008010894 */
[----:B------:R-:W-:-:S01]  /*9f00*/  FFMA.FTZ R190, R191, UR36, -R148 ;  /* 0x00000024bfbe7c23 */ /* 0x000fc20008010894 */
[----:B------:R-:W-:Y:S01]  /*9f10*/  FSEL R191, R12, RZ, P2 ;  /* 0x000000ff0cbf7208 */ /* 0x000fe20001000000 */
[----:B0-----:R-:W-:-:S01]  /*9f20*/  FFMA.FTZ R192, R13, UR36, -R148 ;  /* 0x000000240dc07c23 */ /* 0x001fc20008010894 */
[--C-:B------:R-:W-:Y:S01]  /*9f30*/  FFMA.FTZ R13, R187, UR36, -R148.reuse ;  /* 0x00000024bb0d7c23 */ /* 0x100fe20008010894 */
[----:B------:R0:W-:Y:S01]  /*9f40*/  MUFU.EX2 R133, R193 ;  /* 0x000000c100857308 */ /* 0x0001e20000000800 */
[----:B------:R-:W-:-:S01]  /*9f50*/  FFMA.FTZ R149, R194, UR36, -R148 ;  /* 0x00000024c2957c23 */ /* 0x000fc20008010894 */
[----:B------:R-:W-:Y:S01]  /*9f60*/  FADD.FTZ R191, -R191, R4 ;  /* 0x00000004bfbf7221 */ /* 0x000fe20000010100 */
[----:B------:R-:W-:-:S01]  /*9f70*/  FFMA.FTZ R194, R195, UR36, -R148 ;  /* 0x00000024c3c27c23 */ /* 0x000fc20008010894 */
[----:B--2---:R-:W-:Y:S01]  /*9f80*/  FFMA.FTZ R195, R188, R8, R21 ;  /* 0x00000008bcc37223 */ /* 0x004fe20000010015 */
[----:B------:R-:W-:-:S01]  /*9f90*/  FFMA.FTZ R187, R198, UR36, -R148 ;  /* 0x00000024c6bb7c23 */ /* 0x000fc20008010894 */
[----:B------:R-:W-:Y:S01]  /*9fa0*/  FMUL.FTZ R191, R191, UR36 ;  /* 0x00000024bfbf7c20 */ /* 0x000fe20008410000 */
[----:B------:R-:W-:-:S01]  /*9fb0*/  FFMA.FTZ R196, R199, UR36, -R148 ;  /* 0x00000024c7c47c23 */ /* 0x000fc20008010894 */
[----:B------:R-:W-:Y:S01]  /*9fc0*/  MUFU.EX2 R192, R192 ;  /* 0x000000c000c07308 */ /* 0x000fe20000000800 */
[----:B------:R-:W-:-:S01]  /*9fd0*/  FADD.FTZ R195, R20, R195 ;  /* 0x000000c314c37221 */ /* 0x000fc20000010000 */
[--C-:B0-----:R-:W-:Y:S01]  /*9fe0*/  FFMA.FTZ R193, R158, UR36, -R148.reuse ;  /* 0x000000249ec17c23 */ /* 0x101fe20008010894 */
[----:B------:R-:W-:-:S01]  /*9ff0*/  FFMA.FTZ R158, R162, UR36, -R148 ;  /* 0x00000024a29e7c23 */ /* 0x000fc20008010894 */
[----:B------:R-:W-:Y:S01]  /*a000*/  FFMA.FTZ R162, R166, UR36, -R148 ;  /* 0x00000024a6a27c23 */ /* 0x000fe20008010894 */
[----:B------:R-:W-:-:S01]  /*a010*/  FADD.FTZ R166, R22, R195 ;  /* 0x000000c316a67221 */ /* 0x000fc20000010000 */
        /* <DEDUP_REMOVED lines=19> */
[----:B0-----:R-:W-:-:S01]  /*a150*/  FFMA.FTZ R8, R191, R7, R192 ;  /* 0x00000007bf087223 */ /* 0x001fc200000100c0 */
[--C-:B------:R-:W-:Y:S01]  /*a160*/  FFMA.FTZ R143, R143, UR36, -R148.reuse ;  /* 0x000000248f8f7c23 */ /* 0x100fe20008010894 */
[----:B------:R-:W-:-:S01]  /*a170*/  FFMA.FTZ R146, R146, UR36, -R148 ;  /* 0x0000002492927c23 */ /* 0x000fc20008010894 */
[--C-:B------:R-:W-:Y:S01]  /*a180*/  FFMA.FTZ R147, R147, UR36, -R148.reuse ;  /* 0x0000002493937c23 */ /* 0x100fe20008010894 */
[----:B------:R-:W-:-:S01]  /*a190*/  FFMA.FTZ R150, R150, UR36, -R148 ;  /* 0x0000002496967c23 */ /* 0x000fc20008010894 */
[--C-:B------:R-:W-:Y:S01]  /*a1a0*/  FFMA.FTZ R151, R151, UR36, -R148.reuse ;  /* 0x0000002497977c23 */ /* 0x100fe20008010894 */
[----:B------:R-:W-:-:S01]  /*a1b0*/  FFMA.FTZ R122, R122, UR36, -R148 ;  /* 0x000000247a7a7c23 */ /* 0x000fc20008010894 */
[----:B------:R-:W0:Y:S01]  /*a1c0*/  MUFU.EX2 R149, R149 ;  /* 0x0000009500957308 */ /* 0x000e220000000800 */
[----:B-1----:R-:W-:-:S01]  /*a1d0*/  FADD.FTZ R8, R13, R8 ;  /* 0x000000080d087221 */ /* 0x002fc20000010000 */
[--C-:B------:R-:W-:Y:S01]  /*a1e0*/  FFMA.FTZ R123, R123, UR36, -R148.reuse ;  /* 0x000000247b7b7c23 */ /* 0x100fe20008010894 */
[----:B------:R-:W-:-:S01]  /*a1f0*/  FFMA.FTZ R126, R126, UR36, -R148 ;  /* 0x000000247e7e7c23 */ /* 0x000fc20008010894 */
[----:B------:R-:W-:Y:S01]  /*a200*/  FFMA.FTZ R134, R134, UR36, -R148 ;  /* 0x0000002486867c23 */ /* 0x000fe20008010894 */
[----:B------:R-:W-:-:S01]  /*a210*/  FADD.FTZ R7, R133, R8 ;  /* 0x0000000885077221 */ /* 0x000fc20000010000 */
[----:B------:R-:W-:-:S02]  /*a220*/  FFMA.FTZ R135, R135, UR36, -R148 ;  /* 0x0000002487877c23 */ /* 0x000fc40008010894 */
[----:B------:R-:W1:Y:S01]  /*a230*/  MUFU.EX2 R194, R194 ;  /* 0x000000c200c27308 */ /* 0x000e620000000800 */
[----:B--2---:R-:W-:-:S07]  /*a240*/  FADD.FTZ R8, R190, R7 ;  /* 0x00000007be087221 */ /* 0x004fce0000010000 */
[----:B------:R-:W2:Y:S01]  /*a250*/  MUFU.EX2 R187, R187 ;  /* 0x000000bb00bb7308 */ /* 0x000ea20000000800 */
[----:B0-----:R-:W-:-:S07]  /*a260*/  FADD.FTZ R7, R149, R8 ;  /* 0x0000000895077221 */ /* 0x001fce0000010000 */
[----:B------:R0:W-:Y:S01]  /*a270*/  MUFU.EX2 R4, R193 ;  /* 0x000000c100047308 */ /* 0x0001e20000000800 */
[----:B-1----:R-:W-:-:S07]  /*a280*/  FADD.FTZ R8, R194, R7 ;  /* 0x00000007c2087221 */ /* 0x002fce0000010000 */
[----:B------:R-:W1:Y:S01]  /*a290*/  MUFU.EX2 R196, R196 ;  /* 0x000000c400c47308 */ /* 0x000e620000000800 */
[----:B0-----:R-:W-:-:S01]  /*a2a0*/  FADD.FTZ R193, R23, R166 ;  /* 0x000000a617c17221 */ /* 0x001fc20000010000 */
[----:B--2---:R-:W-:-:S03]  /*a2b0*/  FADD.FTZ R7, R187, R8 ;  /* 0x00000008bb077221 */ /* 0x004fc60000010000 */
[----:B------:R-:W-:-:S03]  /*a2c0*/  FADD.FTZ R166, R184, R193 ;  /* 0x000000c1b8a67221 */ /* 0x000fc60000010000 */
[----:B------:R-:W0:Y:S01]  /*a2d0*/  MUFU.EX2 R170, R170 ;  /* 0x000000aa00aa7308 */ /* 0x000e220000000800 */
[----:B------:R-:W-:-:S04]  /*a2e0*/  FADD.FTZ R193, R185, R166 ;  /* 0x000000a6b9c17221 */ /* 0x000fc80000010000 */
[----:B------:R-:W-:-:S03]  /*a2f0*/  FADD.FTZ R166, R186, R193 ;  /* 0x000000c1baa67221 */ /* 0x000fc60000010000 */
[----:B------:R-:W2:Y:S01]  /*a300*/  MUFU.EX2 R171, R171 ;  /* 0x000000ab00ab7308 */ /* 0x000ea20000000800 */
[----:B------:R-:W-:-:S01]  /*a310*/  FADD.FTZ R193, R189, R166 ;  /* 0x000000a6bdc17221 */ /* 0x000fc20000010000 */
[----:B-1----:R-:W-:-:S03]  /*a320*/  FADD.FTZ R7, R196, R7 ;  /* 0x00000007c4077221 */ /* 0x002fc60000010000 */
[----:B------:R-:W-:-:S03]  /*a330*/  FADD.FTZ R8, R168, R193 ;  /* 0x000000c1a8087221 */ /* 0x000fc60000010000 */
[----:B------:R-:W1:Y:S01]  /*a340*/  MUFU.EX2 R174, R174 ;  /* 0x000000ae00ae7308 */ /* 0x000e620000000800 */
[----:B0-----:R-:W-:-:S01]  /*a350*/  FADD.FTZ R166, R170, R7 ;  /* 0x00000007aaa67221 */ /* 0x001fc20000010000 */
[----:B------:R-:W-:-:S04]  /*a360*/  FADD.FTZ R7, R169, R8 ;  /* 0x00000008a9077221 */ /* 0x000fc80000010000 */
[----:B------:R-:W-:Y:S02]  /*a370*/  FADD.FTZ R8, R172, R7 ;  /* 0x00000007ac087221 */ /* 0x000fe40000010000 */
[----:B------:R-:W0:Y:S01]  /*a380*/  MUFU.EX2 R175, R175 ;  /* 0x000000af00af7308 */ /* 0x000e220000000800 */
[----:B--2---:R-:W-:-:S01]  /*a390*/  FADD.FTZ R193, R171, R166 ;  /* 0x000000a6abc17221 */ /* 0x004fc20000010000 */
[----:B------:R-:W-:-:S04]  /*a3a0*/  FADD.FTZ R7, R173, R8 ;  /* 0x00000008ad077221 */ /* 0x000fc80000010000 */
[----:B------:R-:W-:Y:S02]  /*a3b0*/  FADD.FTZ R8, R176, R7 ;  /* 0x00000007b0087221 */ /* 0x000fe40000010000 */
[----:B------:R-:W2:Y:S01]  /*a3c0*/  MUFU.EX2 R178, R178 ;  /* 0x000000b200b27308 */ /* 0x000ea20000000800 */
[----:B-1----:R-:W-:-:S01]  /*a3d0*/  FADD.FTZ R166, R174, R193 ;  /* 0x000000c1aea67221 */ /* 0x002fc20000010000 */
[----:B------:R-:W-:-:S04]  /*a3e0*/  FADD.FTZ R7, R177, R8 ;  /* 0x00000008b1077221 */ /* 0x000fc80000010000 */
[----:B------:R-:W-:Y:S02]  /*a3f0*/  FADD.FTZ R8, R180, R7 ;  /* 0x00000007b4087221 */ /* 0x000fe40000010000 */
[----:B------:R-:W1:Y:S01]  /*a400*/  MUFU.EX2 R179, R179 ;  /* 0x000000b300b37308 */ /* 0x000e620000000800 */
[----:B0-----:R-:W-:-:S01]  /*a410*/  FADD.FTZ R193, R175, R166 ;  /* 0x000000a6afc17221 */ /* 0x001fc20000010000 */
[----:B------:R-:W-:-:S04]  /*a420*/  FADD.FTZ R7, R181, R8 ;  /* 0x00000008b5077221 */ /* 0x000fc80000010000 */
[----:B------:R-:W-:Y:S02]  /*a430*/  FADD.FTZ R8, R152, R7 ;  /* 0x0000000798087221 */ /* 0x000fe40000010000 */
[----:B------:R-:W0:Y:S01]  /*a440*/  MUFU.EX2 R182, R182 ;  /* 0x000000b600b67308 */ /* 0x000e220000000800 */
[----:B--2---:R-:W-:-:S01]  /*a450*/  FADD.FTZ R166, R178, R193 ;  /* 0x000000c1b2a67221 */ /* 0x004fc20000010000 */
[----:B------:R-:W-:-:S06]  /*a460*/  FADD.FTZ R7, R153, R8 ;  /* 0x0000000899077221 */ /* 0x000fcc0000010000 */
        /* <DEDUP_REMOVED lines=9> */
[----:B0-----:R-:W-:-:S04]  /*a500*/  FADD.FTZ R193, R155, R166 ;  /* 0x000000a69bc17221 */ /* 0x001fc80000010000 */
[----:B------:R-:W-:-:S03]  /*a510*/  FADD.FTZ R166, R4, R193 ;  /* 0x000000c104a67221 */ /* 0x000fc60000010000 */
        /* <DEDUP_REMOVED lines=25> */
[----:B--2---:R-:W-:-:S01]  /*a6b0*/  FADD.FTZ R166, R138, R193 ;  /* 0x000000c18aa67221 */ /* 0x004fc20000010000 */
[--C-:B------:R-:W-:Y:S01]  /*a6c0*/  FFMA.FTZ R193, R127, UR36, -R148.reuse ;  /* 0x000000247fc17c23 */ /* 0x100fe20008010894 */
[----:B------:R-:W-:-:S05]  /*a6d0*/  FFMA.FTZ R127, R130, UR36, -R148 ;  /* 0x00000024827f7c23 */ /* 0x000fca0008010894 */
[----:B------:R-:W2:Y:S01]  /*a6e0*/  MUFU.EX2 R142, R142 ;  /* 0x0000008e008e7308 */ /* 0x000ea20000000800 */
[----:B-1----:R-:W-:-:S04]  /*a6f0*/  FADD.FTZ R7, R137, R8 ;  /* 0x0000000889077221 */ /* 0x002fc80000010000 */
[----:B------:R-:W-:-:S03]  /*a700*/  FADD.FTZ R8, R14, R7 ;  /* 0x000000070e087221 */ /* 0x000fc60000010000 */
[----:B------:R-:W1:Y:S01]  /*a710*/  MUFU.EX2 R15, R15 ;  /* 0x0000000f000f7308 */ /* 0x000e620000000800 */
[----:B0-----:R-:W-:-:S07]  /*a720*/  FADD.FTZ R195, R139, R166 ;  /* 0x000000a68bc37221 */ /* 0x001fce0000010000 */
[----:B------:R-:W0:Y:S01]  /*a730*/  MUFU.EX2 R143, R143 ;  /* 0x0000008f008f7308 */ /* 0x000e220000000800 */
[----:B--2---:R-:W-:-:S07]  /*a740*/  FADD.FTZ R166, R142, R195 ;  /* 0x000000c38ea67221 */ /* 0x004fce0000010000 */
        /* <DEDUP_REMOVED lines=11> */
[----:B------:R-:W-:-:S06]  /*a800*/  FFMA.FTZ R130, R131, UR36, -R148 ;  /* 0x0000002483827c23 */ /* 0x000fcc0008010894 */
        /* <DEDUP_REMOVED lines=33> */
[----:B-1----:R-:W-:-:S04]  /*aa20*/  FADD.FTZ R8, R132, R131 ;  /* 0x0000008384087221 */ /* 0x002fc80000010000 */
[----:B------:R-:W-:Y:S01]  /*aa30*/  FADD.FTZ R8, R5, R8 ;  /* 0x0000000805087221 */ /* 0x000fe20000010000 */
[----:B0-----:R-:W-:-:S04]  /*aa40*/  FADD.FTZ R7, R134, R7 ;  /* 0x0000000786077221 */ /* 0x001fc80000010000 */
[----:B--2---:R-:W-:Y:S01]  /*aa50*/  FADD.FTZ R7, R135, R7 ;  /* 0x0000000787077221 */ /* 0x004fe20000010000 */
[----:B------:R-:W-:Y:S06]  /*aa60*/  @!P0 BRA `(.L_x_953) ;  /* 0x0000000000048947 */ /* 0x000fec0003800000 */
[----:B------:R-:W-:Y:S01]  /*aa70*/  BPT.TRAP 0x1 ;  /* 0x000000040000795c */ /* 0x000fe20000300000 */
.L_x_953:
[----:B------:R-:W-:Y:S01]  /*aa80*/  ULEA UR6, UR7, UR37, 0x3 ;  /* 0x0000002507067291 */ /* 0x000fe2000f8e183f */
[----:B------:R-:W-:Y:S01]  /*aa90*/  ISETP.GT.AND P2, PT, R6, UR52, PT ;  /* 0x0000003406007c0c */ /* 0x000fe2000bf44270 */
        /* <DEDUP_REMOVED lines=8> */
[-C--:B------:R-:W-:Y:S01]  /*ab20*/  FMUL.FTZ R25, R25, R188.reuse ;  /* 0x000000bc19197220 */ /* 0x080fe20000410000 */
[----:B------:R-:W-:Y:S01]  /*ab30*/  F2FP.SATFINITE.E4M3.F32.PACK_AB_MERGE_C R133, R190, R133, RZ ;  /* 0x00000085be85723e */ /* 0x000fe200048070ff */
[----:B------:R-:W-:Y:S01]  /*ab40*/  FMUL.FTZ R28, R28, R188 ;  /* 0x000000bc1c1c7220 */ /* 0x000fe20000410000 */
[----:B------:R-:W-:Y:S01]  /*ab50*/  F2FP.SATFINITE.E4M3.F32.PACK_AB_MERGE_C R186, R189, R186, RZ ;  /* 0x000000babdba723e */ /* 0x000fe200048070ff */
[-C--:B------:R-:W-:Y:S01]  /*ab60*/  FMUL.FTZ R29, R29, R188.reuse ;  /* 0x000000bc1d1d7220 */ /* 0x080fe20000410000 */
[----:B------:R-:W-:Y:S01]  /*ab70*/  F2FP.SATFINITE.E4M3.F32.PACK_AB_MERGE_C R187, R196, R187, RZ ;  /* 0x000000bbc4bb723e */ /* 0x000fe200048070ff */
[----:B------:R-:W-:Y:S01]  /*ab80*/  FMUL.FTZ R32, R32, R188 ;  /* 0x000000bc20207220 */ /* 0x000fe20000410000 */
[----:B------:R-:W-:Y:S01]  /*ab90*/  F2FP.SATFINITE.E4M3.F32.PACK_AB_MERGE_C R172, R173, R172, RZ ;  /* 0x000000acadac723e */ /* 0x000fe200048070ff */
[----:B------:R-:W-:Y:S01]  /*aba0*/  SYNCS.ARRIVE.TRANS64.RED.A1T0 RZ, [UR6], RZ ;  /* 0x000000ffffff79a7 */ /* 0x000fe20008100406 */
[----:B------:R-:W-:Y:S01]  /*abb0*/  F2FP.SATFINITE.E4M3.F32.PACK_AB_MERGE_C R174, R175, R174, RZ ;  /* 0x000000aeafae723e */ /* 0x000fe200048070ff */
[----:B------:R-:W-:Y:S01]  /*abc0*/  UMOV UR6, UR4 ;  /* 0x0000000400067c82 */ /* 0x000fe20008000000 */
        /* <DEDUP_REMOVED lines=22> */
[----:B------:R-:W-:Y:S01]  /*ad30*/  F2FP.SATFINITE.E4M3.F32.PACK_AB_MERGE_C R209, R155, R154, R4 ;  /* 0x0000009a9bd1723e */ /* 0x000fe20004807004 */
[----:B------:R-:W-:Y:S01]  /*ad40*/  FMUL.FTZ R56, R56, R188 ;  /* 0x000000bc38387220 */ /* 0x000fe20000410000 */
[----:B------:R-:W-:Y:S01]  /*ad50*/  F2FP.SATFINITE.E4M3.F32.PACK_AB_MERGE_C R202, R129, R128, R5 ;  /* 0x0000008081ca723e */ /* 0x000fe20004807005 */
[-C--:B------:R-:W-:Y:S01]  /*ad60*/  FMUL.FTZ R57, R57, R188.reuse ;  /* 0x000000bc39397220 */ /* 0x080fe20000410000 */
[----:B------:R-:W-:Y:S01]  /*ad70*/  F2FP.SATFINITE.E4M3.F32.PACK_AB_MERGE_C R216, R20, R21, R22 ;  /* 0x0000001514d8723e */ /* 0x000fe20004807016 */
        /* <DEDUP_REMOVED lines=47> */
[----:B------:R-:W-:-:S02]  /*b070*/  VIADD R6, R6, 0xffffffff ;  /* 0xffffffff06067836 */ /* 0x000fc40000000000 */
        /* <DEDUP_REMOVED lines=48> */
[----:B------:R-:W-:-:S02]  /*b380*/  IMAD.MOV.U32 R4, RZ, RZ, R12 ;  /* 0x000000ffff047224 */ /* 0x000fc400078e000c */
[----:B------:R-:W-:Y:S01]  /*b390*/  IMAD.MOV.U32 R5, RZ, RZ, R11 ;  /* 0x000000ffff057224 */ /* 0x000fe200078e000b */
[----:B------:R-:W-:Y:S06]  /*b3a0*/  @P2 BRA `(.L_x_954) ;  /* 0xffffffb400282947 */ /* 0x000fec000383ffff */
[----:B------:R-:W-:Y:S02]  /*b3b0*/  IMAD.MOV.U32 R4, RZ, RZ, R12 ;  /* 0x000000ffff047224 */ /* 0x000fe400078e000c */
[----:B------:R-:W-:-:S07]  /*b3c0*/  IMAD.MOV.U32 R5, RZ, RZ, R11 ;  /* 0x000000ffff057224 */ /* 0x000fce00078e000b */
.L_x_936:
[----:B------:R-:W0:Y:S01]  /*b3d0*/  LDC R12, c[0x0][0x2f0] ;  /* 0x0000bc00ff0c7b82 */ /* 0x000e220000000800 */
[----:B------:R-:W-:Y:S01]  /*b3e0*/  UIADD3 UR61, -UR61, 0x1, URZ ;  /* 0x000000013d3d7890 */ /* 0x000fe2000fffe13f */
[----:B------:R-:W-:Y:S01]  /*b3f0*/  ULDC UR7, c[0x0][0x448] ;  /* 0x0001120000077ab9 */ /* 0x000fe20000000800 */
[----:B------:R-:W-:Y:S01]  /*b400*/  ULDC UR14, c[0x0][0x9e4] ;  /* 0x00027900000e7ab9 */ /* 0x000fe20000000800 */
[----:B------:R-:W-:Y:S02]  /*b410*/  UISETP.NE.AND UP0, UPT, UR7, 0x1, UPT ;  /* 0x000000010700788c */ /* 0x000fe4000bf05270 */
[----:B------:R-:W-:Y:S02]  /*b420*/  UISETP.GE.AND UP1, UPT, UR14, 0x1, UPT ;  /* 0x000000010e00788c */ /* 0x000fe4000bf26270 */
[----:B------:R-:W1:Y:S04]  /*b430*/  S2UR UR6, SR_CTAID.X ;  /* 0x00000000000679c3 */ /* 0x000e680000002500 */
[----:B------:R-:W-:-:S03]  /*b440*/  PLOP3.LUT P2, PT, PT, PT, UP1, 0x40, 0x0 ;  /* 0x000000000000781c */ /* 0x000fc60003f4e818 */
[----:B------:R-:W-:Y:S01]  /*b450*/  @UP0 ULDC UR15, c[0x0][0x450] ;  /* 0x00011400000f0ab9 */ /* 0x000fe20000000800 */
[----:B0-----:R-:W-:-:S05]  /*b460*/  IMAD R12, R17, R12, UR61 ;  /* 0x0000003d110c7e24 */ /* 0x001fca000f8e020c */
[----:B------:R-:W-:Y:S01]  /*b470*/  R2UR UR11, R12 ;  /* 0x000000000c0b72ca */ /* 0x000fe200000e0000 */
[----:B-1----:R-:W-:-:S03]  /*b480*/  ULEA UR10, UR6, 0x7f, 0x7 ;  /* 0x0000007f060a7891 */ /* 0x002fc6000f8e383f */
[----:B------:R-:W-:Y:S02]  /*b490*/  @UP0 ULDC UR6, c[0x0][0x44c] ;  /* 0x0001130000060ab9 */ /* 0x000fe40000000800 */
[----:B------:R-:W-:-:S04]  /*b4a0*/  UIMAD.WIDE.U32 UR6, UR10, UR6, URZ ;  /* 0x000000060a0672a5 */ /* 0x000fc8000f8e003f */
[----:B------:R-:W-:-:S04]  /*b4b0*/  @UP0 USHF.R.U32.HI UR10, URZ, UR15, UR7 ;  /* 0x0000000f3f0a0299 */ /* 0x000fc80008011607 */
[----:B------:R-:W-:-:S03]  /*b4c0*/  UIADD3 UR10, UR11, UR10, URZ ;  /* 0x0000000a0b0a7290 */ /* 0x000fc6000fffe03f */
[----:B------:R-:W-:Y:S02]  /*b4d0*/  ULDC UR11, c[0x0][0x9dc] ;  /* 0x00027700000b7ab9 */ /* 0x000fe40000000800 */
[----:B------:R-:W-:Y:S01]  /*b4e0*/  UIADD3 UR11, UR10, -UR11, URZ ;  /* 0x8000000b0a0b7290 */ /* 0x000fe2000fffe03f */
[----:B------:R-:W-:Y:S11]  /*b4f0*/  @P2 BRA `(.L_x_955) ;  /* 0x0000000000442947 */ /* 0x000ff60003800000 */
        /* <DEDUP_REMOVED lines=10> */
.L_x_956:
[----:B------:R-:W-:-:S11]  /*b5a0*/  UISETP.NE.AND UP2, UPT, UR14, 0x1, UPT ;  /* 0x000000010e00788c */ /* 0x000fd6000bf45270 */
[----:B------:R-:W-:Y:S02]  /*b5b0*/  @UP2 ULDC.64 UR18, c[0x0][0x9e8] ;  /* 0x00027a0000122ab9 */ /* 0x000fe40000000a00 */
[----:B------:R-:W-:-:S04]  /*b5c0*/  UIMAD.WIDE.U32 UR6, UR10, UR18, URZ ;  /* 0x000000120a0672a5 */ /* 0x000fc8000f8e003f */
[----:B------:R-:W-:-:S12]  /*b5d0*/  @UP2 USHF.R.U32.HI UR10, URZ, UR19, UR7 ;  /* 0x000000133f0a2299 */ /* 0x000fd80008011607 */
.L_x_957:
[----:B------:R-:W-:-:S04]  /*b5e0*/  UIMAD UR10, UR10, UR14, URZ ;  /* 0x0000000e0a0a72a4 */ /* 0x000fc8000f8e023f */
[----:B------:R-:W-:-:S04]  /*b5f0*/  UISETP.LT.AND UP2, UPT, UR11, UR10, UPT ;  /* 0x0000000a0b00728c */ /* 0x000fc8000bf41270 */
[----:B------:R-:W-:-:S12]  /*b600*/  USEL UR11, UR11, UR10, !UP2 ;  /* 0x0000000a0b0b7287 */ /* 0x000fd8000d000000 */
.L_x_955:
[----:B------:R-:W-:-:S04]  /*b610*/  UIADD3 UR6, UR11, 0x9f, URZ ;  /* 0x0000009f0b067890 */ /* 0x000fc8000fffe03f */
[----:B------:R-:W-:-:S04]  /*b620*/  UIMAD.WIDE UR6, UR6, 0x66666667, URZ ;  /* 0x66666667060678a5 */ /* 0x000fc8000f8e023f */
[----:B------:R-:W-:-:S04]  /*b630*/  USHF.R.U32.HI UR6, URZ, 0x1f, UR7 ;  /* 0x0000001f3f067899 */ /* 0x000fc80008011607 */
[----:B------:R-:W-:-:S04]  /*b640*/  ULEA.HI.SX32 UR6, UR7, UR6, 0x1a ;  /* 0x0000000607067291 */ /* 0x000fc8000f8fd23f */
[----:B------:R-:W-:-:S04]  /*b650*/  UISETP.LT.AND UP2, UPT, UR56, UR6, UPT ;  /* 0x000000063800728c */ /* 0x000fc8000bf41270 */
[----:B------:R-:W-:-:S06]  /*b660*/  USEL UR11, UR56, UR6, !UP2 ;  /* 0x00000006380b7287 */ /* 0x000fcc000d000000 */
[----:B------:R-:W-:-:S13]  /*b670*/  ISETP.GE.AND P2, PT, R6, UR11, PT ;  /* 0x0000000b06007c0c */ /* 0x000fda000bf46270 */
[----:B------:R-:W-:Y:S05]  /*b680*/  @!P2 BRA `(.L_x_958) ;  /* 0x0000002c00d0a947 */ /* 0x000fea0003800000 */
[----:B------:R-:W-:Y:S01]  /*b690*/  IMAD.MOV.U32 R13, RZ, RZ, R4 ;  /* 0x000000ffff0d7224 */ /* 0x000fe200078e0004 */
[----:B------:R-:W-:Y:S01]  /*b6a0*/  UMOV UR6, UR4 ;  /* 0x0000000400067c82 */ /* 0x000fe20008000000 */
[----:B------:R-:W-:-:S07]  /*b6b0*/  IMAD.MOV.U32 R11, RZ, RZ, R5 ;  /* 0x000000ffff0b7224 */ /* 0x000fce00078e0005 */
.L_x_968:
[----:B------:R-:W-:Y:S01]  /*b6c0*/  ISETP.NE.AND P3, PT, RZ, UR39, PT ;  /* 0x00000027ff007c0c */ /* 0x000fe2000bf65270 */
[----:B------:R-:W-:-:S04]  /*b6d0*/  UISETP.NE.AND UP2, UPT, UR5, 0x1, UPT ;  /* 0x000000010500788c */ /* 0x000fc8000bf45270 */
[----:B------:R-:W-:-:S04]  /*b6e0*/  USEL UR4, URZ, 0x1, UP2 ;  /* 0x000000013f047887 */ /* 0x000fc80009000000 */
[----:B------:R-:W-:-:S04]  /*b6f0*/  ULOP3.LUT UR4, UR6, UR4, URZ, 0x3c, !UPT ;  /* 0x0000000406047292 */ /* 0x000fc8000f8e3c3f */
[----:B------:R-:W-:Y:S08]  /*b700*/  @P3 BRA `(.L_x_959) ;  /* 0x0000000000383947 */ /* 0x000ff00003800000 */
[----:B------:R-:W-:Y:S05]  /*b710*/  @!P0 BRA `(.L_x_960) ;  /* 0x0000000000048947 */ /* 0x000fea0003800000 */
[----:B------:R-:W-:Y:S01]  /*b720*/  BPT.TRAP 0x1 ;  /* 0x000000040000795c */ /* 0x000fe20000300000 */
.L_x_960:
[----:B------:R-:W-:Y:S01]  /*b730*/  UIADD3 UR7, UR5, 0x1, URZ ;  /* 0x0000000105077890 */ /* 0x000fe2000fffe03f */
[----:B------:R-:W-:-:S03]  /*b740*/  IMAD.U32 R4, RZ, RZ, UR4 ;  /* 0x00000004ff047e24 */ /* 0x000fc6000f8e00ff */
[----:B------:R-:W-:Y:S02]  /*b750*/  UISETP.NE.AND UP2, UPT, UR7, 0x2, UPT ;  /* 0x000000020700788c */ /* 0x000fe4000bf45270 */
[----:B------:R-:W-:Y:S02]  /*b760*/  SHF.L.U32 R4, R4, 0x1f, RZ ;  /* 0x0000001f04047819 */ /* 0x000fe400000006ff */
[----:B------:R-:W-:-:S04]  /*b770*/  USEL UR7, UR7, URZ, UP2 ;  /* 0x0000003f07077287 */ /* 0x000fc80009000000 */
[----:B------:R-:W-:-:S09]  /*b780*/  ULEA UR7, UR7, UR37, 0x3 ;  /* 0x0000002507077291 */ /* 0x000fd2000f8e183f */
[----:B------:R0:W1:Y:S01]  /*b790*/  SYNCS.PHASECHK.TRANS64.TRYWAIT P2, [UR7+0x33430], R4 ;  /* 0x03343004ff0075a7 */ /* 0x0000620008040147 */
[----:B------:R-:W-:Y:S05]  /*b7a0*/  @!P0 BRA `(.L_x_961) ;  /* 0x0000000000048947 */ /* 0x000fea0003800000 */
[----:B------:R-:W-:Y:S01]  /*b7b0*/  BPT.TRAP 0x1 ;  /* 0x000000040000795c */ /* 0x000fe20000300000 */
.L_x_961:
[----:B-1----:R-:W-:Y:S05]  /*b7c0*/  @P2 BRA `(.L_x_959) ;  /* 0x0000000000082947 */ /* 0x002fea0003800000 */
[----:B------:R-:W1:Y:S02]  /*b7d0*/  SYNCS.PHASECHK.TRANS64.TRYWAIT P2, [UR7+0x33430], R4 ;  /* 0x03343004ff0075a7 */ /* 0x000e640008040147 */
[----:B-1----:R-:W-:Y:S05]  /*b7e0*/  @!P2 BRA `(.L_x_962) ;  /* 0x000000f800d8a947 */ /* 0x002fea0003800000 */
.L_x_959:
        /* <DEDUP_REMOVED lines=200> */
.L_x_964:
[----:B------:R-:W-:Y:S01]  /*c470*/  ULEA UR10, UR5, UR37, 0x3 ;  /* 0x00000025050a7291 */ /* 0x000fe2000f8e183f */
[----:B------:R-:W-:-:S05]  /*c480*/  IMAD.U32 R4, RZ, RZ, UR6 ;  /* 0x00000006ff047e24 */ /* 0x000fca000f8e00ff */
[----:B------:R-:W-:-:S04]  /*c490*/  SHF.L.U32 R4, R4, 0x1f, RZ ;  /* 0x0000001f04047819 */ /* 0x000fc800000006ff */
[----:B------:R0:W1:Y:S01]  /*c4a0*/  SYNCS.PHASECHK.TRANS64.TRYWAIT P2, [UR10+0x33450], R4 ;  /* 0x03345004ff0075a7 */ /* 0x000062000804014a */
[----:B------:R-:W-:Y:S05]  /*c4b0*/  @!P0 BRA `(.L_x_965) ;  /* 0x0000000000048947 */ /* 0x000fea0003800000 */
[----:B------:R-:W-:Y:S01]  /*c4c0*/  BPT.TRAP 0x1 ;  /* 0x000000040000795c */ /* 0x000fe20000300000 */
.L_x_965:
[----:B-1----:R-:W-:Y:S05]  /*c4d0*/  @P2 BRA `(.L_x_963) ;  /* 0x0000000000082947 */ /* 0x002fea0003800000 */
[----:B------:R-:W1:Y:S02]  /*c4e0*/  SYNCS.PHASECHK.TRANS64.TRYWAIT P2, [UR10+0x33450], R4 ;  /* 0x03345004ff0075a7 */ /* 0x000e64000804014a */
[----:B-1----:R-:W-:Y:S05]  /*c4f0*/  @!P2 BRA `(.L_x_966) ;  /* 0x000000ec00aca947 */ /* 0x002fea0003800000 */
.L_x_963:
[----:B------:R-:W-:Y:S01]  /*c500*/  UIADD3 UR6, UR37, 0x200, URZ ;  /* 0x0000020025067890 */ /* 0x000fe2000fffe03f */
[----:B------:R-:W-:Y:S01]  /*c510*/  WARPGROUP.ARRIVE ;  /* 0x00000000000079c5 */ /* 0x000fe20000000000 */
[----:B------:R-:W-:Y:S01]  /*c520*/  UMOV UR15, 0xc0000010 ;  /* 0xc0000010000f7882 */ /* 0x000fe20000000000 */
[----:B01----:R-:W-:Y:S01]  /*c530*/  FMNMX.FTZ R4, R184, R11, !PT ;  /* 0x0000000bb8047209 */ /* 0x003fe20007810000 */
[----:B------:R-:W-:Y:S01]  /*c540*/  USHF.R.U32.HI UR6, URZ, 0x4, UR6 ;  /* 0x000000043f067899 */ /* 0x000fe20008011606 */
[----:B------:R-:W-:Y:S02]  /*c550*/  FMNMX.FTZ R12, R186, R13, !PT ;  /* 0x0000000dba0c7209 */ /* 0x000fe40007810000 */
[----:B------:R-:W-:Y:S01]  /*c560*/  FMNMX.FTZ R5, R185, R4, !PT ;  /* 0x00000004b9057209 */ /* 0x000fe20007810000 */
        /* <DEDUP_REMOVED lines=86> */
[----:B0-----:R-:W-:Y:S01]  /*cad0*/  FMNMX.FTZ R15, R14, R5, !PT ;  /* 0x000000050e0f7209 */ /* 0x001fe20007810000 */
[----:B------:R-:W-:Y:S01]  /*cae0*/  IMAD.U32 R14, RZ, RZ, UR36 ;  /* 0x00000024ff0e7e24 */ /* 0x000fe2000f8e00ff */
[----:B-1----:R-:W-:-:S03]  /*caf0*/  FMNMX.FTZ R21, R12, R21, !PT ;  /* 0x000000150c157209 */ /* 0x002fc60007810000 */
[----:B------:R-:W0:Y:S04]  /*cb00*/  SHFL.BFLY PT, R4, R15, 0x1, 0x1f ;  /* 0x0c201f000f047f89 */ /* 0x000e2800000e0000 */
[----:B------:R-:W1:Y:S01]  /*cb10*/  SHFL.BFLY PT, R20, R21, 0x1, 0x1f ;  /* 0x0c201f0015147f89 */ /* 0x000e6200000e0000 */
[----:B0-----:R-:W-:Y:S02]  /*cb20*/  FMNMX.FTZ R5, R15, R4, !PT ;  /* 0x000000040f057209 */ /* 0x001fe40007810000 */
[----:B-1----:R-:W-:-:S03]  /*cb30*/  FMNMX.FTZ R4, R21, R20, !PT ;  /* 0x0000001415047209 */ /* 0x002fc60007810000 */
[----:B------:R-:W-:Y:S02]  /*cb40*/  FADD.FTZ R11, -R5, R11 ;  /* 0x0000000b050b7221 */ /* 0x000fe40000010100 */
[----:B------:R-:W-:-:S01]  /*cb50*/  FADD.FTZ R12, -R4, R13 ;  /* 0x0000000d040c7221 */ /* 0x000fc20000010100 */
[----:B------:R-:W-:Y:S01]  /*cb60*/  FFMA.FTZ R13, R5, R14, -8 ;  /* 0xc1000000050d7423 */ /* 0x000fe2000001000e */
[----:B------:R-:W-:Y:S01]  /*cb70*/  FMUL.FTZ R11, R11, UR36 ;  /* 0x000000240b0b7c20 */ /* 0x000fe20008410000 */
[----:B------:R-:W-:Y:S02]  /*cb80*/  WARPGROUP.DEPBAR.LE gsb0, 0x0 ;  /* 0x00008000000079c5 */ /* 0x000fe40000010000 */
[----:B------:R-:W-:Y:S01]  /*cb90*/  WARPGROUP.ARRIVE ;  /* 0x00000000000079c5 */ /* 0x000fe20000000000 */
[--C-:B------:R-:W-:Y:S01]  /*cba0*/  FFMA.FTZ R21, R189, UR36, -R13.reuse ;  /* 0x00000024bd157c23 */ /* 0x100fe2000801080d */
[----:B------:R-:W-:Y:S02]  /*cbb0*/  IMAD.U32 R189, RZ, RZ, UR36 ;  /* 0x00000024ffbd7e24 */ /* 0x000fe4000f8e00ff */
[--C-:B------:R-:W-:Y:S01]  /*cbc0*/  FFMA.FTZ R14, R184, UR36, -R13.reuse ;  /* 0x00000024b80e7c23 */ /* 0x100fe2000801080d */
[----:B------:R-:W-:-:S01]  /*cbd0*/  FFMA.FTZ R15, R185, UR36, -R13 ;  /* 0x00000024b90f7c23 */ /* 0x000fc2000801080d */
[--C-:B------:R-:W-:Y:S01]  /*cbe0*/  FFMA.FTZ R20, R188, UR36, -R13.reuse ;  /* 0x00000024bc147c23 */ /* 0x100fe2000801080d */
[----:B------:R-:W-:Y:S01]  /*cbf0*/  QGMMA.64x192x32.F32.E4M3.E4M3 R24, R212, gdesc[UR12], R24, gsb0 ;  /* 0x02e0000cd4187df3 */ /* 0x000fe20008000818 */
[----:B------:R-:W-:Y:S01]  /*cc00*/  UIADD3 UR14, UR6, 0x300, URZ ;  /* 0x00000300060e7890 */ /* 0x000fe2000fffe03f */
[--C-:B------:R-:W-:Y:S01]  /*cc10*/  FFMA.FTZ R22, R192, UR36, -R13.reuse ;  /* 0x00000024c0167c23 */ /* 0x100fe2000801080d */
[----:B------:R-:W-:Y:S01]  /*cc20*/  UMOV UR15, 0xc0000010 ;  /* 0xc0000010000f7882 */ /* 0x000fe20000000000 */
        /* <DEDUP_REMOVED lines=35> */
[----:B------:R-:W-:-:S01]  /*ce60*/  FFMA.FTZ R133, R4, R189, -8 ;  /* 0xc100000004857423 */ /* 0x000fc200000100bd */
[----:B------:R-:W-:Y:S01]  /*ce70*/  FMUL.FTZ R12, R12, UR36 ;  /* 0x000000240c0c7c20 */ /* 0x000fe20008410000 */
[----:B------:R-:W-:Y:S01]  /*ce80*/  MUFU.EX2 R11, R11 ;  /* 0x0000000b000b7308 */ /* 0x000fe20000000800 */
[----:B------:R-:W-:Y:S01]  /*ce90*/  IADD3 R196, -R18, 0xb, RZ ;  /* 0x0000000b12c47810 */ /* 0x000fe20007ffe1ff */
        /* <DEDUP_REMOVED lines=39> */
[----:B-1----:R-:W-:-:S01]  /*d110*/  FFMA.FTZ R7, R12, R7, R189 ;  /* 0x000000070c077223 */ /* 0x002fc200000100bd */
[--C-:B------:R-:W-:Y:S01]  /*d120*/  FFMA.FTZ R123, R123, UR36, -R133.reuse ;  /* 0x000000247b7b7c23 */ /* 0x100fe20008010885 */
[----:B------:R-:W-:-:S01]  /*d130*/  FFMA.FTZ R126, R126, UR36, -R133 ;  /* 0x000000247e7e7c23 */ /* 0x000fc20008010885 */
[----:B------:R-:W-:-:S04]  /*d140*/  FFMA.FTZ R134, R134, UR36, -R133 ;  /* 0x0000002486867c23 */ /* 0x000fc80008010885 */
        /* <DEDUP_REMOVED lines=36> */
[----:B------:R-:W-:-:S04]  /*d390*/  UMOV UR15, 0xc0000010 ;  /* 0xc0000010000f7882 */ /* 0x000fc80000000000 */
        /* <DEDUP_REMOVED lines=89> */
[--C-:B------:R-:W-:Y:S01]  /*d930*/  FFMA.FTZ R130, R131, UR36, -R133.reuse ;  /* 0x0000002483827c23 */ /* 0x100fe20008010885 */
[----:B------:R-:W-:-:S05]  /*d940*/  FFMA.FTZ R133, R135, UR36, -R133 ;  /* 0x0000002487857c23 */ /* 0x000fca0008010885 */
[----:B------:R-:W1:Y:S01]  /*d950*/  MUFU.EX2 R148, R148 ;  /* 0x0000009400947308 */ /* 0x000e620000000800 */
[----:B0-----:R-:W-:-:S07]  /*d960*/  FADD.FTZ R7, R145, R8 ;  /* 0x0000000891077221 */ /* 0x001fce0000010000 */
[----:B------:R-:W0:Y:S01]  /*d970*/  MUFU.EX2 R149, R149 ;  /* 0x0000009500957308 */ /* 0x000e220000000800 */
[----:B--2---:R-:W-:-:S01]  /*d980*/  FADD.FTZ R194, R150, R197 ;  /* 0x000000c596c27221 */ /* 0x004fc20000010000 */
[----:B------:R-:W-:-:S05]  /*d990*/  IMAD.U32 R197, RZ, RZ, UR7 ;  /* 0x00000007ffc57e24 */ /* 0x000fca000f8e00ff */
[----:B------:R-:W-:Y:S01]  /*d9a0*/  @!P1 LEA R197, R197, UR37, 0x3 ;  /* 0x00000025c5c59c11 */ /* 0x000fe2000f8e18ff */
        /* <DEDUP_REMOVED lines=8> */
[----:B------:R-:W-:-:S05]  /*da30*/  @!P1 VIADD R7, R197, 0x33440 ;  /* 0x00033440c5079836 */ /* 0x000fca0000000000 */
[----:B------:R-:W-:Y:S01]  /*da40*/  @!P1 PRMT R7, RZ, 0x654, R7 ;  /* 0x00000654ff079816 */ /* 0x000fe20000000007 */
[----:B------:R-:W1:Y:S01]  /*da50*/  MUFU.EX2 R123, R123 ;  /* 0x0000007b007b7308 */ /* 0x000e620000000800 */
[----:B0-----:R-:W-:-:S07]  /*da60*/  FADD.FTZ R194, R122, R131 ;  /* 0x000000837ac27221 */ /* 0x001fce0000010000 */
[----:B------:R-:W0:Y:S01]  /*da70*/  MUFU.EX2 R124, R124 ;  /* 0x0000007c007c7308 */ /* 0x000e220000000800 */
[----:B--2---:R-:W-:-:S07]  /*da80*/  FADD.FTZ R131, R121, R8 ;  /* 0x0000000879837221 */ /* 0x004fce0000010000 */
[----:B------:R-:W2:Y:S01]  /*da90*/  MUFU.EX2 R126, R126 ;  /* 0x0000007e007e7308 */ /* 0x000ea20000000800 */
[----:B-1----:R-:W-:-:S07]  /*daa0*/  FADD.FTZ R197, R123, R194 ;  /* 0x000000c27bc57221 */ /* 0x002fce0000010000 */
[----:B------:R-:W-:Y:S01]  /*dab0*/  MUFU.EX2 R125, R125 ;  /* 0x0000007d007d7308 */ /* 0x000fe20000000800 */
[----:B0-----:R-:W-:-:S07]  /*dac0*/  FADD.FTZ R8, R124, R131 ;  /* 0x000000837c087221 */ /* 0x001fce0000010000 */
[----:B------:R-:W0:Y:S01]  /*dad0*/  MUFU.EX2 R195, R195 ;  /* 0x000000c300c37308 */ /* 0x000e220000000800 */
[----:B--2---:R-:W-:-:S01]  /*dae0*/  FADD.FTZ R194, R126, R197 ;  /* 0x000000c57ec27221 */ /* 0x004fc20000010000 */
        /* <DEDUP_REMOVED lines=26> */
.L_x_967:
[----:B------:R-:W-:Y:S01]  /*dc90*/  ULEA UR5, UR5, UR37, 0x3 ;  /* 0x0000002505057291 */ /* 0x000fe2000f8e183f */
[----:B------:R-:W-:Y:S01]  /*dca0*/  ISETP.GT.AND P2, PT, R6, UR11, PT ;  /* 0x0000000b06007c0c */ /* 0x000fe2000bf44270 */
[----:B------:R-:W-:Y:S01]  /*dcb0*/  UMOV UR6, UR4 ;  /* 0x0000000400067c82 */ /* 0x000fe20008000000 */
[----:B------:R-:W-:Y:S01]  /*dcc0*/  F2FP.SATFINITE.E4M3.F32.PACK_AB_MERGE_C R20, R21, R20, RZ ;  /* 0x000000141514723e */ /* 0x000fe200048070ff */
[----:B------:R-:W-:Y:S01]  /*dcd0*/  UIADD3 UR5, UR5, 0x33460, URZ ;  /* 0x0003346005057890 */ /* 0x000fe2000fffe03f */
[----:B------:R-:W-:Y:S01]  /*dce0*/  F2FP.SATFINITE.E4M3.F32.PACK_AB_MERGE_C R13, R13, R132, RZ ;  /* 0x000000840d0d723e */ /* 0x000fe200048070ff */
[----:B------:R-:W-:Y:S01]  /*dcf0*/  FMUL.FTZ R24, R24, R11 ;  /* 0x0000000b18187220 */ /* 0x000fe20000410000 */
[----:B------:R-:W-:Y:S01]  /*dd00*/  F2FP.SATFINITE.E4M3.F32.PACK_AB_MERGE_C R187, R188, R187, RZ ;  /* 0x000000bbbcbb723e */ /* 0x000fe200048070ff */
[----:B------:R-:W-:Y:S01]  /*dd10*/  UPRMT UR5, UR60, 0x654, UR5 ;  /* 0x000006543c057896 */ /* 0x000fe20008000005 */
        /* <DEDUP_REMOVED lines=9> */
[----:B------:R-:W-:Y:S01]  /*ddb0*/  SYNCS.ARRIVE.TRANS64.RED.A1T0 RZ, [UR5], RZ ;  /* 0x000000ffffff79a7 */ /* 0x000fe20008100405 */
[----:B------:R-:W-:Y:S01]  /*ddc0*/  F2FP.SATFINITE.E4M3.F32.PACK_AB_MERGE_C R182, R183, R182, RZ ;  /* 0x000000b6b7b6723e */ /* 0x000fe200048070ff */
[----:B------:R-:W-:Y:S01]  /*ddd0*/  UMOV UR5, UR7 ;  /* 0x0000000700057c82 */ /* 0x000fe20008000000 */
        /* <DEDUP_REMOVED lines=126> */
[----:B------:R-:W-:-:S05]  /*e5c0*/  UMOV UR5, UR7 ;  /* 0x0000000700057c82 */ /* 0x000fca0008000000 */
.L_x_958:
[----:B------:R-:W-:-:S13]  /*e5d0*/  ISETP.GE.AND P2, PT, R6, UR56, PT ;  /* 0x0000003806007c0c */ /* 0x000fda000bf46270 */
[----:B------:R-:W-:Y:S05]  /*e5e0*/  @!P2 BRA `(.L_x_969) ;  /* 0x0000004c0008a947 */ /* 0x000fea0003800000 */
[C---:B------:R-:W-:Y:S01]  /*e5f0*/  VIADD R11, R18.reuse, 0x8 ;  /* 0x00000008120b7836 */ /* 0x040fe20000000000 */
[----:B------:R-:W-:Y:S01]  /*e600*/  IADD3 R18, -R18, 0xb, RZ ;  /* 0x0000000b12127810 */ /* 0x000fe20007ffe1ff */
[----:B------:R-:W-:Y:S01]  /*e610*/  IMAD.MOV.U32 R13, RZ, RZ, R4 ;  /* 0x000000ffff0d7224 */ /* 0x000fe200078e0004 */
[----:B------:R-:W-:Y:S01]  /*e620*/  UMOV UR6, UR4 ;  /* 0x0000000400067c82 */ /* 0x000fe20008000000 */
[----:B------:R-:W-:Y:S01]  /*e630*/  IMAD.MOV.U32 R12, RZ, RZ, R5 ;  /* 0x000000ffff0c7224 */ /* 0x000fe200078e0005 */
[----:B------:R-:W-:Y:S01]  /*e640*/  UMOV UR7, UR5 ;  /* 0x0000000500077c82 */ /* 0x000fe20008000000 */
[----:B------:R-:W-:Y:S01]  /*e650*/  ULDC UR11, c[0x0][0x9e4] ;  /* 0x00027900000b7ab9 */ /* 0x000fe20000000800 */
[----:B------:R-:W-:Y:S01]  /*e660*/  ULDC UR52, c[0x0][0x288] ;  /* 0x0000a20000347ab9 */ /* 0x000fe20000000800 */
[----:B------:R-:W-:Y:S01]  /*e670*/  ULDC UR53, c[0x0][0x2f0] ;  /* 0x0000bc0000357ab9 */ /* 0x000fe20000000800 */
[----:B------:R-:W-:-:S05]  /*e680*/  ULDC UR54, c[0x0][0x9e0] ;  /* 0x0002780000367ab9 */ /* 0x000fca0000000800 */
.L_x_987:
        /* <DEDUP_REMOVED lines=9> */
.L_x_971:
[----:B------:R-:W-:Y:S01]  /*e720*/  ULEA UR10, UR5, UR37, 0x3 ;  /* 0x00000025050a7291 */ /* 0x000fe2000f8e183f */
[----:B------:R-:W-:-:S05]  /*e730*/  IMAD.U32 R4, RZ, RZ, UR4 ;  /* 0x00000004ff047e24 */ /* 0x000fca000f8e00ff */
[----:B------:R-:W-:-:S04]  /*e740*/  SHF.L.U32 R4, R4, 0x1f, RZ ;  /* 0x0000001f04047819 */ /* 0x000fc800000006ff */
[----:B------:R0:W1:Y:S01]  /*e750*/  SYNCS.PHASECHK.TRANS64.TRYWAIT P2, [UR10+0x33430], R4 ;  /* 0x03343004ff0075a7 */ /* 0x000062000804014a */
[----:B------:R-:W-:Y:S05]  /*e760*/  @!P0 BRA `(.L_x_972) ;  /* 0x0000000000048947 */ /* 0x000fea0003800000 */
[----:B------:R-:W-:Y:S01]  /*e770*/  BPT.TRAP 0x1 ;  /* 0x000000040000795c */ /* 0x000fe20000300000 */
.L_x_972:
[----:B-1----:R-:W-:Y:S05]  /*e780*/  @P2 BRA `(.L_x_970) ;  /* 0x0000000000082947 */ /* 0x002fea0003800000 */
[----:B------:R-:W1:Y:S02]  /*e790*/  SYNCS.PHASECHK.TRANS64.TRYWAIT P2, [UR10+0x33430], R4 ;  /* 0x03343004ff0075a7 */ /* 0x000e64000804014a */
[----:B-1----:R-:W-:Y:S05]  /*e7a0*/  @!P2 BRA `(.L_x_973) ;  /* 0x000000cc0018a947 */ /* 0x002fea0003800000 */
.L_x_970:
[----:B------:R2:W-:Y:S01]  /*e7b0*/  BAR.SYNC.DEFER_BLOCKING R11, 0x100 ;  /* 0x0004000b0000751d */ /* 0x0005e20000010000 */
[C---:B------:R-:W-:Y:S01]  /*e7c0*/  R2UR UR28, R2.reuse ;  /* 0x00000000021c72ca */ /* 0x040fe200000e0000 */
[----:B------:R-:W-:Y:S01]  /*e7d0*/  UIMAD UR10, UR5, 0x780, UR38 ;  /* 0x00000780050a78a4 */ /* 0x000fe2000f8e0226 */
[C---:B------:R-:W-:Y:S02]  /*e7e0*/  R2UR UR29, R3.reuse ;  /* 0x00000000031d72ca */ /* 0x040fe400000e0000 */
[C---:B------:R-:W-:Y:S01]  /*e7f0*/  R2UR UR32, R2.reuse ;  /* 0x00000000022072ca */ /* 0x040fe200000e0000 */
[----:B------:R-:W-:Y:S01]  /*e800*/  UMOV UR31, 0x80000020 ;  /* 0x80000020001f7882 */ /* 0x000fe20000000000 */
[C---:B------:R-:W-:Y:S01]  /*e810*/  R2UR UR33, R3.reuse ;  /* 0x00000000032172ca */ /* 0x040fe200000e0000 */
[----:B------:R-:W-:Y:S01]  /*e820*/  UIADD3 UR34, UR10, 0x80, URZ ;  /* 0x000000800a227890 */ /* 0x000fe2000fffe03f */
[C---:B------:R-:W-:Y:S01]  /*e830*/  R2UR UR40, R2.reuse ;  /* 0x00000000022872ca */ /* 0x040fe200000e0000 */
[----:B------:R-:W-:Y:S01]  /*e840*/  UMOV UR30, UR10 ;  /* 0x0000000a001e7c82 */ /* 0x000fe20008000000 */
[----:B------:R-:W-:Y:S01]  /*e850*/  UMOV UR35, 0x80000020 ;  /* 0x8000002000237882 */ /* 0x000fe20000000000 */
[C---:B------:R-:W-:Y:S01]  /*e860*/  R2UR UR41, R3.reuse ;  /* 0x00000000032972ca */ /* 0x040fe200000e0000 */
[----:B------:R-:W-:Y:S01]  /*e870*/  UIADD3 UR42, UR10, 0x100, URZ ;  /* 0x000001000a2a7890 */ /* 0x000fe2000fffe03f */
[C---:B------:R-:W-:Y:S01]  /*e880*/  R2UR UR44, R2.reuse ;  /* 0x00000000022c72ca */ /* 0x040fe200000e0000 */
[----:B------:R-:W-:Y:S01]  /*e890*/  UMOV UR43, 0x80000020 ;  /* 0x80000020002b7882 */ /* 0x000fe20000000000 */
[C---:B------:R-:W-:Y:S01]  /*e8a0*/  R2UR UR45, R3.reuse ;  /* 0x00000000032d72ca */ /* 0x040fe200000e0000 */
[----:B------:R-:W-:Y:S01]  /*e8b0*/  UIADD3 UR46, UR10, 0x180, URZ ;  /* 0x000001800a2e7890 */ /* 0x000fe2000fffe03f */
[----:B------:R-:W-:Y:S01]  /*e8c0*/  R2UR UR48, R2 ;  /* 0x00000000023072ca */ /* 0x000fe200000e0000 */
[----:B------:R-:W-:Y:S01]  /*e8d0*/  UMOV UR47, 0x80000020 ;  /* 0x80000020002f7882 */ /* 0x000fe20000000000 */
[----:B------:R-:W-:Y:S01]  /*e8e0*/  R2UR UR49, R3 ;  /* 0x00000000033172ca */ /* 0x000fe200000e0000 */
        /* <DEDUP_REMOVED lines=173> */
[----:B--2---:R-:W-:Y:S05]  /*f3c0*/  @P3 BRA `(.L_x_974) ;  /* 0x00000000002c3947 */ /* 0x004fea0003800000 */
[----:B------:R-:W-:Y:S05]  /*f3d0*/  @!P0 BRA `(.L_x_975) ;  /* 0x0000000000048947 */ /* 0x000fea0003800000 */
[----:B------:R-:W-:Y:S01]  /*f3e0*/  BPT.TRAP 0x1 ;  /* 0x000000040000795c */ /* 0x000fe20000300000 */
.L_x_975:
[----:B------:R-:W-:Y:S01]  /*f3f0*/  ULEA UR10, UR7, UR37, 0x3 ;  /* 0x00000025070a7291 */ /* 0x000fe2000f8e183f */
[----:B01----:R-:W-:-:S05]  /*f400*/  IMAD.U32 R4, RZ, RZ, UR6 ;  /* 0x00000006ff047e24 */ /* 0x003fca000f8e00ff */
[----:B------:R-:W-:-:S04]  /*f410*/  SHF.L.U32 R4, R4, 0x1f, RZ ;  /* 0x0000001f04047819 */ /* 0x000fc800000006ff */
[----:B------:R0:W1:Y:S01]  /*f420*/  SYNCS.PHASECHK.TRANS64.TRYWAIT P2, [UR10+0x33450], R4 ;  /* 0x03345004ff0075a7 */ /* 0x000062000804014a */
[----:B------:R-:W-:Y:S05]  /*f430*/  @!P0 BRA `(.L_x_976) ;  /* 0x0000000000048947 */ /* 0x000fea0003800000 */
[----:B------:R-:W-:Y:S01]  /*f440*/  BPT.TRAP 0x1 ;  /* 0x000000040000795c */ /* 0x000fe20000300000 */
.L_x_976:
[----:B-1----:R-:W-:Y:S05]  /*f450*/  @P2 BRA `(.L_x_974) ;  /* 0x0000000000082947 */ /* 0x002fea0003800000 */
[----:B------:R-:W1:Y:S02]  /*f460*/  SYNCS.PHASECHK.TRANS64.TRYWAIT P2, [UR10+0x33450], R4 ;  /* 0x03345004ff0075a7 */ /* 0x000e64000804014a */
[----:B-1----:R-:W-:Y:S05]  /*f470*/  @!P2 BRA `(.L_x_977) ;  /* 0x000000bc00fca947 */ /* 0x002fea0003800000 */
.L_x_974:
[----:B------:R-:W-:Y:S01]  /*f480*/  UIADD3 UR6, UR37, 0x200, URZ ;  /* 0x0000020025067890 */ /* 0x000fe2000fffe03f */
[----:B------:R-:W-:Y:S01]  /*f490*/  WARPGROUP.ARRIVE ;  /* 0x00000000000079c5 */ /* 0x000fe20000000000 */
[----:B------:R-:W-:Y:S01]  /*f4a0*/  UMOV UR15, 0xc0000010 ;  /* 0xc0000010000f7882 */ /* 0x000fe20000000000 */
[----:B------:R-:W-:Y:S01]  /*f4b0*/  PLOP3.LUT P2, PT, PT, PT, UP0, 0x80, 0x0 ;  /* 0x000000000000781c */ /* 0x000fe20003f4f008 */
[----:B------:R-:W-:Y:S01]  /*f4c0*/  USHF.R.U32.HI UR6, URZ, 0x4, UR6 ;  /* 0x000000043f067899 */ /* 0x000fe20008011606 */
[----:B------:R-:W-:Y:S01]  /*f4d0*/  PLOP3.LUT P3, PT, PT, PT, UP0, 0x80, 0x0 ;  /* 0x000000000000781c */ /* 0x000fe20003f6f008 */
[----:B------:R-:W-:Y:S02]  /*f4e0*/  IMAD.MOV.U32 R21, RZ, RZ, R9 ;  /* 0x000000ffff157224 */ /* 0x000fe400078e0009 */
[----:B------:R-:W-:Y:S01]  /*f4f0*/  ULOP3.LUT UR6, UR6, 0x3fff, URZ, 0xc0, !UPT ;  /* 0x00003fff06067892 */ /* 0x000fe2000f8ec03f */
[----:B------:R-:W-:Y:S02]  /*f500*/  IMAD R22, R6, -0xa0, RZ ;  /* 0xffffff6006167824 */ /* 0x000fe400078e02ff */
[----:B01----:R-:W-:Y:S01]  /*f510*/  IMAD.U32 R4, RZ, RZ, UR5 ;  /* 0x00000005ff047e24 */ /* 0x003fe2000f8e00ff */
[----:B------:R-:W-:-:S04]  /*f520*/  ULOP3.LUT UR6, UR6, 0x10000, URZ, 0xfc, !UPT ;  /* 0x0001000006067892 */ /* 0x000fc8000f8efc3f */
[----:B------:R-:W-:Y:S01]  /*f530*/  UIMAD UR6, UR7, 0x780, UR6 ;  /* 0x00000780070678a4 */ /* 0x000fe2000f8e0206 */
[----:B------:R-:W-:-:S05]  /*f540*/  @!P1 LEA R4, R4, UR37, 0x3 ;  /* 0x0000002504049c11 */ /* 0x000fca000f8e18ff */
[----:B------:R-:W-:Y:S01]  /*f550*/  @!P1 VIADD R4, R4, 0x33440 ;  /* 0x0003344004049836 */ /* 0x000fe20000000000 */
[----:B------:R-:W-:Y:S02]  /*f560*/  UMOV UR14, UR6 ;  /* 0x00000006000e7c82 */ /* 0x000fe40008000000 */
[----:B------:R-:W-:Y:S01]  /*f570*/  QGMMA.64x192x32.F32.E4M3.E4M3 R24, R216, gdesc[UR12], R24, gsb0 ;  /* 0x02e0000cd8187df3 */ /* 0x000fe20008000818 */
[----:B------:R-:W-:Y:S01]  /*f580*/  UIADD3 UR14, UR6, 0x180, URZ ;  /* 0x00000180060e7890 */ /* 0x000fe2000fffe03f */
[----:B------:R-:W-:Y:S01]  /*f590*/  @!P1 PRMT R4, RZ, 0x654, R4 ;  /* 0x00000654ff049816 */ /* 0x000fe20000000004 */
[----:B------:R-:W-:Y:S01]  /*f5a0*/  UMOV UR15, 0xc0000010 ;  /* 0xc0000010000f7882 */ /* 0x000fe20000000000 */
[----:B------:R-:W-:Y:S02]  /*f5b0*/  WARPGROUP.DEPBAR.LE gsb0, 0x0 ;  /* 0x00008000000079c5 */ /* 0x000fe40000010000 */
[----:B------:R-:W-:-:S14]  /*f5c0*/  WARPGROUP.ARRIVE ;  /* 0x00000000000079c5 */ /* 0x000fdc0000000000 */
        /* <DEDUP_REMOVED lines=17> */
[----:B------:R-:W-:Y:S01]  /*f6e0*/  @P3 SHF.R.U32.HI R21, RZ, UR6, R5 ;  /* 0x00000006ff153c19 */ /* 0x000fe20008011605 */
[----:B------:R-:W-:-:S04]  /*f6f0*/  VIADD R5, R22, 0x1 ;  /* 0x0000000116057836 */ /* 0x000fc80000000000 */
[----:B------:R-:W-:-:S05]  /*f700*/  IMAD R14, R10, -0x2, R5 ;  /* 0xfffffffe0a0e7824 */ /* 0x000fca00078e0205 */
[C---:B------:R-:W-:Y:S01]  /*f710*/  IADD3 R15, R14.reuse, -UR52, R19 ;  /* 0x800000340e0f7c10 */ /* 0x040fe2000fffe013 */
[----:B------:R-:W-:-:S04]  /*f720*/  VIADD R14, R14, 0xffffffff ;  /* 0xffffffff0e0e7836 */ /* 0x000fc80000000000 */
[C---:B------:R-:W-:Y:S02]  /*f730*/  VIADD R20, R15.reuse, UR54 ;  /* 0x000000360f147c36 */ /* 0x040fe40008000000 */
[----:B------:R-:W-:Y:S01]  /*f740*/  VIADD R15, R15, UR57 ;  /* 0x000000390f0f7c36 */ /* 0x000fe20008000000 */
[----:B------:R-:W-:Y:S02]  /*f750*/  WARPGROUP.DEPBAR.LE gsb0, 0x0 ;  /* 0x00008000000079c5 */ /* 0x000fe40000010000 */
[----:B------:R-:W-:-:S06]  /*f760*/  WARPGROUP.ARRIVE ;  /* 0x00000000000079c5 */ /* 0x000fcc0000000000 */
[----:B------:R-:W-:Y:S03]  /*f770*/  QGMMA.64x192x32.F32.E4M3.E4M3 R24, R200, gdesc[UR12], R24, gsb0 ;  /* 0x02e0000cc8187df3 */ /* 0x000fe60008000818 */
[----:B------:R-:W-:Y:S02]  /*f780*/  WARPGROUP.DEPBAR.LE gsb0, 0x0 ;  /* 0x00008000000079c5 */ /* 0x000fe40000010000 */
[----:B------:R-:W0:Y:S01]  /*f790*/  SHFL.IDX PT, R200, R21, RZ, 0x1c1f ;  /* 0x001c1fff15c87589 */ /* 0x000e2200000e0000 */
[----:B------:R1:W-:Y:S06]  /*f7a0*/  BAR.ARV R18, 0x100 ;  /* 0x000400120000751d */ /* 0x0003ec0000002000 */
[----:B------:R2:W-:Y:S01]  /*f7b0*/  @!P1 SYNCS.ARRIVE.TRANS64.RED.A1T0 RZ, [R4+URZ], RZ ;  /* 0x000000ff04ff99a7 */ /* 0x0005e2000810043f */
[----:B0-----:R-:W-:-:S02]  /*f7c0*/  IMAD.IADD R5, R20, 0x1, R200 ;  /* 0x0000000114057824 */ /* 0x001fc400078e02c8 */
[----:B--2---:R-:W-:Y:S01]  /*f7d0*/  IMAD.IADD R4, R15, 0x1, R200 ;  /* 0x000000010f047824 */ /* 0x004fe200078e02c8 */
[----:B-1----:R-:W-:Y:S06]  /*f7e0*/  @P2 BRA `(.L_x_978) ;  /* 0x0000000000582947 */ /* 0x002fec0003800000 */
        /* <DEDUP_REMOVED lines=13> */
.L_x_980:
[----:B------:R-:W-:-:S05]  /*f8c0*/  IMAD.U32 R202, RZ, RZ, UR11 ;  /* 0x0000000bffca7e24 */ /* 0x000fca000f8e00ff */
[----:B------:R-:W-:-:S13]  /*f8d0*/  ISETP.NE.AND P2, PT, R202, 0x1, PT ;  /* 0x00000001ca00780c */ /* 0x000fda0003f45270 */
[----:B------:R-:W0:Y:S02]  /*f8e0*/  @P2 LDC.64 R200, c[0x0][0x9e8] ;  /* 0x00027a00ffc82b82 */ /* 0x000e240000000a00 */
[----:B0-----:R-:W-:-:S05]  /*f8f0*/  @P2 IMAD.HI.U32 R200, R23, R200, RZ ;  /* 0x000000c817c82227 */ /* 0x001fca00078e00ff */
[----:B------:R-:W-:-:S07]  /*f900*/  @P2 SHF.R.U32.HI R23, RZ, R201, R200 ;  /* 0x000000c9ff172219 */ /* 0x000fce00000116c8 */
.L_x_981:
[----:B------:R-:W-:Y:S05]  /*f910*/  BSYNC B0 ;  /* 0x0000000000007941 */ /* 0x000fea0003800000 */
.L_x_979:
[----:B------:R-:W-:-:S05]  /*f920*/  IMAD R23, R23, R202, R14 ;  /* 0x000000ca17177224 */ /* 0x000fca00078e020e */
[----:B------:R-:W-:Y:S02]  /*f930*/  VIADDMNMX R5, R23, R202, R5, PT ;  /* 0x000000ca17057246 */ /* 0x000fe40003800105 */
[----:B------:R-:W-:-:S07]  /*f940*/  VIMNMX R4, R4, R23, !PT ;  /* 0x0000001704047248 */ /* 0x000fce0007fe0100 */
.L_x_978:
[C---:B------:R-:W-:Y:S02]  /*f950*/  ISETP.GE.AND P2, PT, R22.reuse, 0x2, PT ;  /* 0x000000021600780c */ /* 0x040fe40003f46270 */
[----:B------:R-:W-:Y:S02]  /*f960*/  ISETP.GE.AND P3, PT, R22, 0x9, PT ;  /* 0x000000091600780c */ /* 0x000fe40003f66270 */
        /* <DEDUP_REMOVED lines=45> */
[C---:B------:R-:W-:Y:S02]  /*fc40*/  ISETP.LT.OR P3, PT, R5.reuse, 0x21, P3 ;  /* 0x000000210500780c */ /* 0x040fe40001f61670 */
        /* <DEDUP_REMOVED lines=202> */
.L_x_984:
[----:B------:R-:W-:-:S05]  /*108f0*/  IMAD.U32 R201, RZ, RZ, UR11 ;  /* 0x0000000bffc97e24 */ /* 0x000fca000f8e00ff */
[----:B------:R-:W-:-:S13]  /*10900*/  ISETP.NE.AND P6, PT, R201, 0x1, PT ;  /* 0x00000001c900780c */ /* 0x000fda0003fc5270 */
[----:B------:R-:W0:Y:S02]  /*10910*/  @P6 LDC.64 R4, c[0x0][0x9e8] ;  /* 0x00027a00ff046b82 */ /* 0x000e240000000a00 */
[----:B0-----:R-:W-:-:S05]  /*10920*/  @P6 IMAD.HI.U32 R4, R21, R4, RZ ;  /* 0x0000000415046227 */ /* 0x001fca00078e00ff */
[----:B------:R-:W-:-:S07]  /*10930*/  @P6 SHF.R.U32.HI R21, RZ, R5, R4 ;  /* 0x00000005ff156219 */ /* 0x000fce0000011604 */
.L_x_985:
[----:B------:R-:W-:Y:S05]  /*10940*/  BSYNC B0 ;  /* 0x0000000000007941 */ /* 0x000fea0003800000 */
.L_x_983:
[----:B------:R-:W-:-:S05]  /*10950*/  IMAD R14, R21, R201, R14 ;  /* 0x000000c9150e7224 */ /* 0x000fca00078e020e */
[----:B------:R-:W-:Y:S02]  /*10960*/  VIADDMNMX R20, R14, R201, R20, PT ;  /* 0x000000c90e147246 */ /* 0x000fe40003800114 */
[----:B------:R-:W-:-:S07]  /*10970*/  VIMNMX R15, R15, R14, !PT ;  /* 0x0000000e0f0f7248 */ /* 0x000fce0007fe0100 */
.L_x_982:
[----:B------:R-:W-:Y:S02]  /*10980*/  ISETP.GT.AND P2, PT, R15, 0x20, !P2 ;  /* 0x000000200f00780c */ /* 0x000fe40005744270 */
[----:B------:R-:W-:Y:S02]  /*10990*/  LOP3.LUT P6, RZ, R16, 0x2, RZ, 0xc0, !PT ;  /* 0x0000000210ff7812 */ /* 0x000fe400078cc0ff */
[----:B------:R-:W-:Y:S02]  /*109a0*/  ISETP.LT.OR P2, PT, R20, 0x21, P2 ;  /* 0x000000211400780c */ /* 0x000fe40001741670 */
[----:B------:R-:W-:Y:S02]  /*109b0*/  FMNMX.FTZ R4, R23, R12, !PT ;  /* 0x0000000c17047209 */ /* 0x000fe40007810000 */
[----:B------:R-:W-:Y:S02]  /*109c0*/  FSEL R170, R170, -INF , !P2 ;  /* 0xff800000aaaa7808 */ /* 0x000fe40005000000 */
[----:B------:R-:W-:-:S02]  /*109d0*/  ISETP.GT.AND P2, PT, R15, 0x21, !P6 ;  /* 0x000000210f00780c */ /* 0x000fc40007744270 */
[----:B------:R-:W-:Y:S02]  /*109e0*/  LOP3.LUT P6, RZ, R16, 0x8000, RZ, 0xc0, !PT ;  /* 0x0000800010ff7812 */ /* 0x000fe400078cc0ff */
        /* <DEDUP_REMOVED lines=102> */
[----:B------:R-:W-:-:S02]  /*11050*/  ISETP.LT.OR P3, PT, R20, 0x91, P3 ;  /* 0x000000911400780c */ /* 0x000fc40001f61670 */
[C---:B------:R-:W-:Y:S02]  /*11060*/  ISETP.GT.AND P2, PT, R15.reuse, 0x60, !P2 ;  /* 0x000000600f00780c */ /* 0x040fe40005744270 */
[----:B------:R-:W-:Y:S02]  /*11070*/  ISETP.GT.AND P5, PT, R15, 0x98, !P5 ;  /* 0x000000980f00780c */ /* 0x000fe40006fa4270 */
        /* <DEDUP_REMOVED lines=13> */
[----:B------:R-:W-:-:S04]  /*11150*/  ISETP.GT.AND P2, PT, R15, 0x68, !P2 ;  /* 0x000000680f00780c */ /* 0x000fc80005744270 */
        /* <DEDUP_REMOVED lines=68> */
[C---:B------:R-:W-:Y:S02]  /*115a0*/  ISETP.GT.AND P2, PT, R15.reuse, RZ, !P6 ;  /* 0x000000ff0f00720c */ /* 0x040fe40007744270 */
        /* <DEDUP_REMOVED lines=23> */
[----:B------:R0:W-:Y:S01]  /*11720*/  MUFU.EX2 R15, R196 ;  /* 0x000000c4000f7308 */ /* 0x0001e20000000800 */
        /* <DEDUP_REMOVED lines=8> */
[----:B0-----:R-:W-:-:S01]  /*117b0*/  FFMA.FTZ R196, R144, UR36, -R4 ;  /* 0x0000002490c47c23 */ /* 0x001fc20008010804 */
        /* <DEDUP_REMOVED lines=59> */
[----:B------:R-:W-:Y:S01]  /*11b70*/  FSEL R137, R131, -INF , !P4 ;  /* 0xff80000083897808 */ /* 0x000fe20006000000 */
[----:B------:R-:W-:Y:S01]  /*11b80*/  MUFU.EX2 R173, R173 ;  /* 0x000000ad00ad7308 */ /* 0x000fe20000000800 */
[----:B------:R-:W-:-:S04]  /*11b90*/  FMNMX.FTZ R193, R127, R192, !PT ;  /* 0x000000c07fc17209 */ /* 0x000fc80007810000 */
[----:B------:R-:W-:-:S03]  /*11ba0*/  FMNMX.FTZ R140, R130, R193, !PT ;  /* 0x000000c1828c7209 */ /* 0x000fc60007810000 */
[----:B------:R-:W-:Y:S01]  /*11bb0*/  MUFU.EX2 R131, R197 ;  /* 0x000000c500837308 */ /* 0x000fe20000000800 */
[----:B------:R-:W-:-:S04]  /*11bc0*/  FMNMX.FTZ R141, R137, R140, !PT ;  /* 0x0000008c898d7209 */ /* 0x000fc80007810000 */
[----:B------:R-:W-:Y:S01]  /*11bd0*/  FMNMX.FTZ R140, R134, R141, !PT ;  /* 0x0000008d868c7209 */ /* 0x000fe20007810000 */
[----:B------:R-:W-:-:S01]  /*11be0*/  FFMA.FTZ R141, R145, UR36, -R4 ;  /* 0x00000024918d7c23 */ /* 0x000fc20008010804 */
[--C-:B------:R-:W-:Y:S01]  /*11bf0*/  FFMA.FTZ R145, R149, UR36, -R4.reuse ;  /* 0x0000002495917c23 */ /* 0x100fe20008010804 */
[----:B------:R-:W-:Y:S01]  /*11c00*/  IMAD.U32 R149, RZ, RZ, UR36 ;  /* 0x00000024ff957e24 */ /* 0x000fe2000f8e00ff */
[----:B------:R-:W-:Y:S01]  /*11c10*/  FMNMX.FTZ R192, R135, R140, !PT ;  /* 0x0000008c87c07209 */ /* 0x000fe20007810000 */
[----:B------:R-:W-:Y:S04]  /*11c20*/  MUFU.EX2 R176, R176 ;  /* 0x000000b000b07308 */ /* 0x000fe80000000800 */
[----:B------:R-:W0:Y:S04]  /*11c30*/  SHFL.BFLY PT, R193, R192, 0x2, 0x1f ;  /* 0x0c401f00c0c17f89 */ /* 0x000e2800000e0000 */
[----:B------:R1:W-:Y:S08]  /*11c40*/  MUFU.EX2 R140, R196 ;  /* 0x000000c4008c7308 */ /* 0x0003f00000000800 */
[----:B------:R-:W-:Y:S08]  /*11c50*/  MUFU.EX2 R177, R177 ;  /* 0x000000b100b17308 */ /* 0x000ff00000000800 */
[----:B------:R-:W-:Y:S01]  /*11c60*/  MUFU.EX2 R180, R180 ;  /* 0x000000b400b47308 */ /* 0x000fe20000000800 */
[----:B0-----:R-:W-:Y:S01]  /*11c70*/  FMNMX.FTZ R193, R192, R193, !PT ;  /* 0x000000c1c0c17209 */ /* 0x001fe20007810000 */
[----:B------:R-:W-:Y:S01]  /*11c80*/  FFMA.FTZ R192, R133, UR36, -R4 ;  /* 0x0000002485c07c23 */ /* 0x000fe20008010804 */
[----:B------:R-:W-:-:S05]  /*11c90*/  FSEL R133, R5, RZ, P2 ;  /* 0x000000ff05857208 */ /* 0x000fca0001000000 */
[----:B------:R-:W-:Y:S01]  /*11ca0*/  MUFU.EX2 R181, R181 ;  /* 0x000000b500b57308 */ /* 0x000fe20000000800 */
[----:B------:R-:W0:Y:S01]  /*11cb0*/  SHFL.BFLY PT, R148, R193, 0x1, 0x1f ;  /* 0x0c201f00c1947f89 */ /* 0x000e2200000e0000 */
[----:B------:R-:W-:-:S06]  /*11cc0*/  FADD.FTZ R12, -R133, R12 ;  /* 0x0000000c850c7221 */ /* 0x000fcc0000010100 */
[----:B------:R2:W-:Y:S08]  /*11cd0*/  MUFU.EX2 R133, R192 ;  /* 0x000000c000857308 */ /* 0x0005f00000000800 */
[----:B------:R-:W-:Y:S08]  /*11ce0*/  MUFU.EX2 R152, R152 ;  /* 0x0000009800987308 */ /* 0x000ff00000000800 */
[----:B------:R-:W-:Y:S01]  /*11cf0*/  MUFU.EX2 R153, R153 ;  /* 0x0000009900997308 */ /* 0x000fe20000000800 */
[----:B0-----:R-:W-:Y:S01]  /*11d00*/  FMNMX.FTZ R4, R193, R148, !PT ;  /* 0x00000094c1047209 */ /* 0x001fe20007810000 */
[----:B------:R-:W-:-:S03]  /*11d10*/  FMUL.FTZ R148, R12, UR36 ;  /* 0x000000240c947c20 */ /* 0x000fc60008410000 */
[C---:B------:R-:W-:Y:S01]  /*11d20*/  FSETP.NEU.FTZ.AND P2, PT, R4.reuse, -INF , PT ;  /* 0xff8000000400780b */ /* 0x040fe20003f5d000 */
[----:B------:R-:W-:-:S02]  /*11d30*/  FFMA.FTZ R149, R4, R149, -8 ;  /* 0xc100000004957423 */ /* 0x000fc40000010095 */
[----:B------:R-:W0:Y:S01]  /*11d40*/  MUFU.EX2 R148, R148 ;  /* 0x0000009400947308 */ /* 0x000e220000000800 */
[----:B-1----:R-:W-:Y:S02]  /*11d50*/  FSEL R196, R4, RZ, P2 ;  /* 0x000000ff04c47208 */ /* 0x002fe40001000000 */
[----:B------:R-:W-:-:S03]  /*11d60*/  FSEL R12, R149, RZ, P2 ;  /* 0x000000ff950c7208 */ /* 0x000fc60001000000 */
[----:B------:R-:W-:Y:S02]  /*11d70*/  FADD.FTZ R196, -R196, R13 ;  /* 0x0000000dc4c47221 */ /* 0x000fe40000010100 */
[----:B--2---:R-:W-:-:S01]  /*11d80*/  FFMA.FTZ R192, R195, UR36, -R12 ;  /* 0x00000024c3c07c23 */ /* 0x004fc2000801080c */
[--C-:B------:R-:W-:Y:S01]  /*11d90*/  FFMA.FTZ R186, R186, UR36, -R12.reuse ;  /* 0x00000024baba7c23 */ /* 0x100fe2000801080c */
[----:B------:R-:W-:Y:S01]  /*11da0*/  FMUL.FTZ R195, R196, UR36 ;  /* 0x00000024c4c37c20 */ /* 0x000fe20008410000 */
[--C-:B------:R-:W-:Y:S01]  /*11db0*/  FFMA.FTZ R149, R187, UR36, -R12.reuse ;  /* 0x00000024bb957c23 */ /* 0x100fe2000801080c */
[----:B------:R-:W-:-:S01]  /*11dc0*/  FFMA.FTZ R187, R190, UR36, -R12 ;  /* 0x00000024bebb7c23 */ /* 0x000fc2000801080c */
[--C-:B------:R-:W-:Y:S01]  /*11dd0*/  FFMA.FTZ R190, R191, UR36, -R12.reuse ;  /* 0x00000024bfbe7c23 */ /* 0x100fe2000801080c */
[----:B------:R-:W-:-:S01]  /*11de0*/  FFMA.FTZ R191, R194, UR36, -R12 ;  /* 0x00000024c2bf7c23 */ /* 0x000fc2000801080c */
[----:B------:R-:W-:Y:S01]  /*11df0*/  MUFU.EX2 R186, R186 ;  /* 0x000000ba00ba7308 */ /* 0x000fe20000000800 */
[----:B------:R-:W-:-:S01]  /*11e00*/  FFMA.FTZ R194, R199, UR36, -R12 ;  /* 0x00000024c7c27c23 */ /* 0x000fc2000801080c */
[----:B0-----:R-:W-:Y:S01]  /*11e10*/  FFMA.FTZ R199, R148, R8, R21 ;  /* 0x0000000894c77223 */ /* 0x001fe20000010015 */
[----:B------:R-:W-:-:S01]  /*11e20*/  FFMA.FTZ R193, R198, UR36, -R12 ;  /* 0x00000024c6c17c23 */ /* 0x000fc2000801080c */
[--C-:B------:R-:W-:Y:S01]  /*11e30*/  FFMA.FTZ R197, R158, UR36, -R12.reuse ;  /* 0x000000249ec57c23 */ /* 0x100fe2000801080c */
[----:B------:R-:W-:-:S01]  /*11e40*/  FFMA.FTZ R158, R159, UR36, -R12 ;  /* 0x000000249f9e7c23 */ /* 0x000fc2000801080c */
[----:B------:R-:W-:Y:S01]  /*11e50*/  FADD.FTZ R199, R14, R199 ;  /* 0x000000c70ec77221 */ /* 0x000fe20000010000 */
[----:B------:R-:W-:-:S01]  /*11e60*/  FFMA.FTZ R159, R162, UR36, -R12 ;  /* 0x00000024a29f7c23 */ /* 0x000fc2000801080c */
[----:B------:R-:W0:Y:S01]  /*11e70*/  MUFU.EX2 R195, R195 ;  /* 0x000000c300c37308 */ /* 0x000e220000000800 */
[----:B------:R-:W-:-:S01]  /*11e80*/  FFMA.FTZ R162, R163, UR36, -R12 ;  /* 0x00000024a3a27c23 */ /* 0x000fc2000801080c */
[----:B------:R-:W-:Y:S01]  /*11e90*/  FADD.FTZ R196, R22, R199 ;  /* 0x000000c716c47221 */ /* 0x000fe20000010000 */
[----:B------:R-:W-:-:S01]  /*11ea0*/  FFMA.FTZ R170, R170, UR36, -R12 ;  /* 0x00000024aaaa7c23 */ /* 0x000fc2000801080c */
[--C-:B------:R-:W-:Y:S01]  /*11eb0*/  FFMA.FTZ R163, R166, UR36, -R12.reuse ;  /* 0x00000024a6a37c23 */ /* 0x100fe2000801080c */
[----:B------:R-:W-:-:S01]  /*11ec0*/  FFMA.FTZ R166, R167, UR36, -R12 ;  /* 0x00000024a7a67c23 */ /* 0x000fc2000801080c */
[----:B------:R-:W-:Y:S01]  /*11ed0*/  FADD.FTZ R167, R23, R196 ;  /* 0x000000c417a77221 */ /* 0x000fe20000010000 */
[----:B------:R-:W-:-:S01]  /*11ee0*/  FFMA.FTZ R171, R171, UR36, -R12 ;  /* 0x00000024abab7c23 */ /* 0x000fc2000801080c */
[----:B------:R-:W1:Y:S01]  /*11ef0*/  MUFU.EX2 R149, R149 ;  /* 0x0000009500957308 */ /* 0x000e620000000800 */
[----:B------:R-:W-:-:S01]  /*11f00*/  FFMA.FTZ R174, R174, UR36, -R12 ;  /* 0x00000024aeae7c23 */ /* 0x000fc2000801080c */
[----:B------:R-:W-:Y:S01]  /*11f10*/  FADD.FTZ R196, R184, R167 ;  /* 0x000000a7b8c47221 */ /* 0x000fe20000010000 */
[----:B------:R-:W-:-:S01]  /*11f20*/  FFMA.FTZ R175, R175, UR36, -R12 ;  /* 0x00000024afaf7c23 */ /* 0x000fc2000801080c */
[--C-:B------:R-:W-:Y:S01]  /*11f30*/  FFMA.FTZ R178, R178, UR36, -R12.reuse ;  /* 0x00000024b2b27c23 */ /* 0x100fe2000801080c */
[----:B------:R-:W-:-:S01]  /*11f40*/  FFMA.FTZ R179, R179, UR36, -R12 ;  /* 0x00000024b3b37c23 */ /* 0x000fc2000801080c */
[----:B------:R-:W-:Y:S01]  /*11f50*/  FADD.FTZ R167, R185, R196 ;  /* 0x000000c4b9a77221 */ /* 0x000fe20000010000 */
[----:B------:R-:W-:-:S01]  /*11f60*/  FFMA.FTZ R182, R182, UR36, -R12 ;  /* 0x00000024b6b67c23 */ /* 0x000fc2000801080c */
[----:B------:R-:W2:Y:S01]  /*11f70*/  MUFU.EX2 R187, R187 ;  /* 0x000000bb00bb7308 */ /* 0x000ea20000000800 */
[----:B0-----:R-:W-:-:S01]  /*11f80*/  FFMA.FTZ R8, R195, R7, R186 ;  /* 0x00000007c3087223 */ /* 0x001fc200000100ba */
[----:B------:R-:W-:Y:S01]  /*11f90*/  FADD.FTZ R196, R188, R167 ;  /* 0x000000a7bcc47221 */ /* 0x000fe20000010000 */
[----:B------:R-:W-:-:S01]  /*11fa0*/  FFMA.FTZ R183, R183, UR36, -R12 ;  /* 0x00000024b7b77c23 */ /* 0x000fc2000801080c */
[--C-:B------:R-:W-:Y:S01]  /*11fb0*/  FFMA.FTZ R154, R154, UR36, -R12.reuse ;  /* 0x000000249a9a7c23 */ /* 0x100fe2000801080c */
[----:B------:R-:W-:-:S01]  /*11fc0*/  FFMA.FTZ R155, R155, UR36, -R12 ;  /* 0x000000249b9b7c23 */ /* 0x000fc2000801080c */
[----:B------:R-:W-:Y:S01]  /*11fd0*/  FADD.FTZ R167, R189, R196 ;  /* 0x000000c4bda77221 */ /* 0x000fe20000010000 */
[----:B------:R-:W-:-:S01]  /*11fe0*/  FFMA.FTZ R138, R138, UR36, -R12 ;  /* 0x000000248a8a7c23 */ /* 0x000fc2000801080c */
[----:B------:R-:W0:Y:S01]  /*11ff0*/  MUFU.EX2 R190, R190 ;  /* 0x000000be00be7308 */ /* 0x000e220000000800 */
[----:B-1----:R-:W-:-:S01]  /*12000*/  FADD.FTZ R8, R149, R8 ;  /* 0x0000000895087221 */ /* 0x002fc20000010000 */
[--C-:B------:R-:W-:Y:S01]  /*12010*/  FFMA.FTZ R139, R139, UR36, -R12.reuse ;  /* 0x000000248b8b7c23 */ /* 0x100fe2000801080c */
[----:B------:R-:W-:-:S01]  /*12020*/  FFMA.FTZ R142, R142, UR36, -R12 ;  /* 0x000000248e8e7c23 */ /* 0x000fc2000801080c */
[--C-:B------:R-:W-:Y:S01]  /*12030*/  FFMA.FTZ R143, R143, UR36, -R12.reuse ;  /* 0x000000248f8f7c23 */ /* 0x100fe2000801080c */
[----:B------:R-:W-:-:S01]  /*12040*/  FFMA.FTZ R146, R146, UR36, -R12 ;  /* 0x0000002492927c23 */ /* 0x000fc2000801080c */
[--C-:B------:R-:W-:Y:S01]  /*12050*/  FFMA.FTZ R147, R147, UR36, -R12.reuse ;  /* 0x0000002493937c23 */ /* 0x100fe2000801080c */
[----:B------:R-:W-:-:S01]  /*12060*/  FFMA.FTZ R150, R150, UR36, -R12 ;  /* 0x0000002496967c23 */ /* 0x000fc2000801080c */
[----:B------:R-:W1:Y:S01]  /*12070*/  MUFU.EX2 R191, R191 ;  /* 0x000000bf00bf7308 */ /* 0x000e620000000800 */
[----:B--2---:R-:W-:-:S01]  /*12080*/  FADD.FTZ R7, R187, R8 ;  /* 0x00000008bb077221 */ /* 0x004fc20000010000 */
[--C-:B------:R-:W-:Y:S01]  /*12090*/  FFMA.FTZ R151, R151, UR36, -R12.reuse ;  /* 0x0000002497977c23 */ /* 0x100fe2000801080c */
[----:B------:R-:W-:-:S01]  /*120a0*/  FFMA.FTZ R122, R122, UR36, -R12 ;  /* 0x000000247a7a7c23 */ /* 0x000fc2000801080c */
[--C-:B------:R-:W-:Y:S01]  /*120b0*/  FFMA.FTZ R123, R123, UR36, -R12.reuse ;  /* 0x000000247b7b7c23 */ /* 0x100fe2000801080c */
[----:B------:R-:W-:-:S01]  /*120c0*/  FFMA.FTZ R126, R126, UR36, -R12 ;  /* 0x000000247e7e7c23 */ /* 0x000fc2000801080c */
[----:B------:R-:W-:-:S02]  /*120d0*/  FFMA.FTZ R134, R134, UR36, -R12 ;  /* 0x0000002486867c23 */ /* 0x000fc4000801080c */
        /* <DEDUP_REMOVED lines=8> */
[----:B------:R-:W-:-:S06]  /*12160*/  FADD.FTZ R8, R168, R167 ;  /* 0x000000a7a8087221 */ /* 0x000fcc0000010000 */
[----:B------:R-:W0:Y:S01]  /*12170*/  MUFU.EX2 R171, R171 ;  /* 0x000000ab00ab7308 */ /* 0x000e220000000800 */
[----:B-1----:R-:W-:-:S07]  /*12180*/  FADD.FTZ R7, R194, R7 ;  /* 0x00000007c2077221 */ /* 0x002fce0000010000 */
[----:B------:R-:W1:Y:S01]  /*12190*/  MUFU.EX2 R174, R174 ;  /* 0x000000ae00ae7308 */ /* 0x000e620000000800 */
[----:B--2---:R-:W-:-:S01]  /*121a0*/  FADD.FTZ R196, R170, R7 ;  /* 0x00000007aac47221 */ /* 0x004fc20000010000 */
[----:B------:R-:W-:-:S04]  /*121b0*/  FADD.FTZ R7, R169, R8 ;  /* 0x00000008a9077221 */ /* 0x000fc80000010000 */
[----:B------:R-:W-:Y:S02]  /*121c0*/  FADD.FTZ R8, R172, R7 ;  /* 0x00000007ac087221 */ /* 0x000fe40000010000 */
[----:B------:R-:W2:Y:S01]  /*121d0*/  MUFU.EX2 R175, R175 ;  /* 0x000000af00af7308 */ /* 0x000ea20000000800 */
[----:B0-----:R-:W-:-:S01]  /*121e0*/  FADD.FTZ R167, R171, R196 ;  /* 0x000000c4aba77221 */ /* 0x001fc20000010000 */
[----:B------:R-:W-:-:S04]  /*121f0*/  FADD.FTZ R7, R173, R8 ;  /* 0x00000008ad077221 */ /* 0x000fc80000010000 */
[----:B------:R-:W-:Y:S02]  /*12200*/  FADD.FTZ R8, R176, R7 ;  /* 0x00000007b0087221 */ /* 0x000fe40000010000 */
[----:B------:R-:W0:Y:S01]  /*12210*/  MUFU.EX2 R178, R178 ;  /* 0x000000b200b27308 */ /* 0x000e220000000800 */
[----:B-1----:R-:W-:-:S01]  /*12220*/  FADD.FTZ R196, R174, R167 ;  /* 0x000000a7aec47221 */ /* 0x002fc20000010000 */
[----:B------:R-:W-:-:S04]  /*12230*/  FADD.FTZ R7, R177, R8 ;  /* 0x00000008b1077221 */ /* 0x000fc80000010000 */
[----:B------:R-:W-:Y:S02]  /*12240*/  FADD.FTZ R8, R180, R7 ;  /* 0x00000007b4087221 */ /* 0x000fe40000010000 */
[----:B------:R-:W1:Y:S01]  /*12250*/  MUFU.EX2 R179, R179 ;  /* 0x000000b300b37308 */ /* 0x000e620000000800 */
[----:B--2---:R-:W-:-:S01]  /*12260*/  FADD.FTZ R167, R175, R196 ;  /* 0x000000c4afa77221 */ /* 0x004fc20000010000 */
[----:B------:R-:W-:-:S04]  /*12270*/  FADD.FTZ R7, R181, R8 ;  /* 0x00000008b5077221 */ /* 0x000fc80000010000 */
[----:B------:R-:W-:Y:S02]  /*12280*/  FADD.FTZ R8, R152, R7 ;  /* 0x0000000798087221 */ /* 0x000fe40000010000 */
[----:B------:R-:W2:Y:S01]  /*12290*/  MUFU.EX2 R182, R182 ;  /* 0x000000b600b67308 */ /* 0x000ea20000000800 */
[----:B0-----:R-:W-:-:S01]  /*122a0*/  FADD.FTZ R196, R178, R167 ;  /* 0x000000a7b2c47221 */ /* 0x001fc20000010000 */
[----:B------:R-:W-:-:S06]  /*122b0*/  FADD.FTZ R7, R153, R8 ;  /* 0x0000000899077221 */ /* 0x000fcc0000010000 */
        /* <DEDUP_REMOVED lines=36> */
[----:B------:R-:W-:-:S03]  /*12500*/  FFMA.FTZ R167, R127, UR36, -R12 ;  /* 0x000000247fa77c23 */ /* 0x000fc6000801080c */
[----:B------:R-:W-:-:S03]  /*12510*/  FADD.FTZ R8, R15, R8 ;  /* 0x000000080f087221 */ /* 0x000fc60000010000 */
[----:B------:R-:W0:Y:S01]  /*12520*/  MUFU.EX2 R142, R142 ;  /* 0x0000008e008e7308 */ /* 0x000e220000000800 */
[----:B-1----:R-:W-:-:S01]  /*12530*/  FADD.FTZ R196, R138, R7 ;  /* 0x000000078ac47221 */ /* 0x002fc20000010000 */
[----:B------:R-:W-:-:S06]  /*12540*/  FADD.FTZ R127, R131, R8 ;  /* 0x00000008837f7221 */ /* 0x000fcc0000010000 */
[----:B------:R-:W1:Y:S01]  /*12550*/  MUFU.EX2 R20, R20 ;  /* 0x0000001400147308 */ /* 0x000e620000000800 */
[----:B--2---:R-:W-:-:S07]  /*12560*/  FADD.FTZ R7, R139, R196 ;  /* 0x000000c48b077221 */ /* 0x004fce0000010000 */
[----:B------:R-:W2:Y:S01]  /*12570*/  MUFU.EX2 R143, R143 ;  /* 0x0000008f008f7308 */ /* 0x000ea20000000800 */
[----:B0-----:R-:W-:-:S07]  /*12580*/  FADD.FTZ R8, R142, R7 ;  /* 0x000000078e087221 */ /* 0x001fce0000010000 */
[----:B------:R-:W0:Y:S01]  /*12590*/  MUFU.EX2 R146, R146 ;  /* 0x0000009200927308 */ /* 0x000e220000000800 */
[----:B-1----:R-:W-:-:S01]  /*125a0*/  FADD.FTZ R7, R20, R127 ;  /* 0x0000007f14077221 */ /* 0x002fc20000010000 */
[----:B------:R-:W-:-:S06]  /*125b0*/  FFMA.FTZ R127, R130, UR36, -R12 ;  /* 0x00000024827f7c23 */ /* 0x000fcc000801080c */
[----:B------:R-:W1:Y:S01]  /*125c0*/  MUFU.EX2 R141, R141 ;  /* 0x0000008d008d7308 */ /* 0x000e620000000800 */
[----:B--2---:R-:W-:-:S01]  /*125d0*/  FADD.FTZ R197, R143, R8 ;  /* 0x000000088fc57221 */ /* 0x004fc20000010000 */
[----:B------:R-:W-:-:S06]  /*125e0*/  FADD.FTZ R8, R140, R7 ;  /* 0x000000078c087221 */ /* 0x000fcc0000010000 */
[----:B------:R-:W2:Y:S01]  /*125f0*/  MUFU.EX2 R147, R147 ;  /* 0x0000009300937308 */ /* 0x000ea20000000800 */
[----:B0-----:R-:W-:-:S07]  /*12600*/  FADD.FTZ R130, R146, R197 ;  /* 0x000000c592827221 */ /* 0x001fce0000010000 */
[----:B------:R-:W0:Y:S01]  /*12610*/  MUFU.EX2 R144, R144 ;  /* 0x0000009000907308 */ /* 0x000e220000000800 */
[----:B-1----:R-:W-:-:S07]  /*12620*/  FADD.FTZ R7, R141, R8 ;  /* 0x000000088d077221 */ /* 0x002fce0000010000 */
[----:B------:R-:W1:Y:S01]  /*12630*/  MUFU.EX2 R150, R150 ;  /* 0x0000009600967308 */ /* 0x000e620000000800 */
[----:B--2---:R-:W-:-:S01]  /*12640*/  FADD.FTZ R197, R147, R130 ;  /* 0x0000008293c57221 */ /* 0x004fc20000010000 */
[--C-:B------:R-:W-:Y:S01]  /*12650*/  FFMA.FTZ R130, R137, UR36, -R12.reuse ;  /* 0x0000002489827c23 */ /* 0x100fe2000801080c */
[----:B------:R-:W-:-:S05]  /*12660*/  FFMA.FTZ R12, R135, UR36, -R12 ;  /* 0x00000024870c7c23 */ /* 0x000fca000801080c */
        /* <DEDUP_REMOVED lines=33> */
[----:B-1----:R-:W-:-:S04]  /*12880*/  FADD.FTZ R8, R132, R135 ;  /* 0x0000008784087221 */ /* 0x002fc80000010000 */
[----:B------:R-:W-:Y:S01]  /*12890*/  FADD.FTZ R8, R133, R8 ;  /* 0x0000000885087221 */ /* 0x000fe20000010000 */
[----:B--2---:R-:W-:-:S04]  /*128a0*/  FADD.FTZ R7, R134, R7 ;  /* 0x0000000786077221 */ /* 0x004fc80000010000 */
[----:B0-----:R-:W-:Y:S01]  /*128b0*/  FADD.FTZ R7, R12, R7 ;  /* 0x000000070c077221 */ /* 0x001fe20000010000 */
[----:B------:R-:W-:Y:S06]  /*128c0*/  @!P0 BRA `(.L_x_986) ;  /* 0x0000000000048947 */ /* 0x000fec0003800000 */
[----:B------:R-:W-:Y:S01]  /*128d0*/  BPT.TRAP 0x1 ;  /* 0x000000040000795c */ /* 0x000fe20000300000 */
.L_x_986:
        /* <DEDUP_REMOVED lines=12> */
[-C--:B------:R-:W-:Y:S01]  /*129a0*/  FMUL.FTZ R28, R28, R148.reuse ;  /* 0x000000941c1c7220 */ /* 0x080fe20000410000 */
[----:B------:R-:W-:Y:S01]  /*129b0*/  F2FP.SATFINITE.E4M3.F32.PACK_AB_MERGE_C R193, R194, R193, RZ ;  /* 0x000000c1c2c1723e */ /* 0x000fe200048070ff */
[----:B------:R-:W-:Y:S01]  /*129c0*/  FMUL.FTZ R29, R29, R148 ;  /* 0x000000941d1d7220 */ /* 0x000fe20000410000 */
        /* <DEDUP_REMOVED lines=11> */
[-C--:B------:R-:W-:Y:S01]  /*12a80*/  FMUL.FTZ R37, R37, R148.reuse ;  /* 0x0000009425257220 */ /* 0x080fe20000410000 */
[----:B------:R-:W-:Y:S01]  /*12a90*/  F2FP.SATFINITE.E4M3.F32.PACK_AB_MERGE_C R163, R166, R163, RZ ;  /* 0x000000a3a6a3723e */ /* 0x000fe200048070ff */
[-C--:B------:R-:W-:Y:S01]  /*12aa0*/  FMUL.FTZ R40, R40, R148.reuse ;  /* 0x0000009428287220 */ /* 0x080fe20000410000 */
        /* <DEDUP_REMOVED lines=15> */
[-C--:B------:R-:W-:Y:S01]  /*12ba0*/  FMUL.FTZ R56, R56, R148.reuse ;  /* 0x0000009438387220 */ /* 0x080fe20000410000 */
        /* <DEDUP_REMOVED lines=102> */
.L_x_969:
[----:B------:R-:W-:Y:S06]  /*13210*/  BAR.ARV 0x8, 0x180 ;  /* 0x0206000000007b1d */ /* 0x000fec0000002000 */
[----:B------:R-:W-:Y:S05]  /*13220*/  @!P0 BRA `(.L_x_988) ;  /* 0x0000000000048947 */ /* 0x000fea0003800000 */
[----:B------:R-:W-:Y:S01]  /*13230*/  BPT.TRAP 0x1 ;  /* 0x000000040000795c */ /* 0x000fe20000300000 */
.L_x_988:
[----:B------:R-:W-:Y:S01]  /*13240*/  ULEA UR9, UR5, UR37, 0x3 ;  /* 0x0000002505097291 */ /* 0x000fe2000f8e183f */
[----:B------:R-:W-:-:S05]  /*13250*/  IMAD.U32 R0, RZ, RZ, UR4 ;  /* 0x00000004ff007e24 */ /* 0x000fca000f8e00ff */
[----:B------:R-:W-:-:S04]  /*13260*/  SHF.L.U32 R0, R0, 0x1f, RZ ;  /* 0x0000001f00007819 */ /* 0x000fc800000006ff */
[----:B------:R0:W1:Y:S01]  /*13270*/  SYNCS.PHASECHK.TRANS64.TRYWAIT P1, [UR9+0x33450], R0 ;  /* 0x03345000ff0075a7 */ /* 0x0000620008020149 */
[----:B------:R-:W-:Y:S05]  /*13280*/  @!P0 BRA `(.L_x_989) ;  /* 0x0000000000048947 */ /* 0x000fea0003800000 */
[----:B------:R-:W-:Y:S01]  /*13290*/  BPT.TRAP 0x1 ;  /* 0x000000040000795c */ /* 0x000fe20000300000 */
.L_x_989:
[----:B-1----:R-:W-:Y:S05]  /*132a0*/  @P1 BRA `(.L_x_990) ;  /* 0x0000000000081947 */ /* 0x002fea0003800000 */
[----:B------:R-:W1:Y:S02]  /*132b0*/  SYNCS.PHASECHK.TRANS64.TRYWAIT P1, [UR9+0x33450], R0 ;  /* 0x03345000ff0075a7 */ /* 0x000e640008020149 */
[----:B-1----:R-:W-:Y:S05]  /*132c0*/  @!P1 BRA `(.L_x_991) ;  /* 0x0000008000809947 */ /* 0x002fea0003800000 */
.L_x_990:
[----:B------:R-:W-:Y:S01]  /*132d0*/  UIADD3 UR37, UR37, 0x200, URZ ;  /* 0x0000020025257890 */ /* 0x000fe2000fffe03f */
[----:B------:R-:W-:Y:S01]  /*132e0*/  WARPGROUP.ARRIVE ;  /* 0x00000000000079c5 */ /* 0x000fe20000000000 */
[----:B------:R-:W-:-:S05]  /*132f0*/  UMOV UR7, 0xc0000010 ;  /* 0xc000001000077882 */ /* 0x000fca0000000000 */
[----:B------:R-:W2:Y:S01]  /*13300*/  S2UR UR12, SR_CTAID.Z ;  /* 0x00000000000c79c3 */ /* 0x000ea20000002700 */
[----:B------:R-:W-:Y:S01]  /*13310*/  USHF.R.U32.HI UR37, URZ, 0x4, UR37 ;  /* 0x000000043f257899 */ /* 0x000fe20008011625 */
[----:B------:R-:W-:Y:S01]  /*13320*/  IMAD.MOV.U32 R6, RZ, RZ, 0x3f800000 ;  /* 0x3f800000ff067424 */ /* 0x000fe200078e00ff */
[----:B------:R-:W-:Y:S02]  /*13330*/  ULDC.64 UR10, c[0x0][0x9a0] ;  /* 0x00026800000a7ab9 */ /* 0x000fe40000000a00 */
[----:B------:R-:W-:Y:S02]  /*13340*/  ULOP3.LUT UR37, UR37, 0x3fff, URZ, 0xc0, !UPT ;  /* 0x00003fff25257892 */ /* 0x000fe4000f8ec03f */
[----:B------:R-:W-:Y:S01]  /*13350*/  UISETP.NE.U32.AND UP0, UPT, UR10, URZ, UPT ;  /* 0x0000003f0a00728c */ /* 0x000fe2000bf05070 */
[----:B------:R-:W3:Y:S01]  /*13360*/  S2UR UR14, SR_CTAID.Z ;  /* 0x00000000000e79c3 */ /* 0x000ee20000002700 */
[----:B------:R-:W-:Y:S02]  /*13370*/  ULOP3.LUT UR8, UR37, 0x10000, URZ, 0xfc, !UPT ;  /* 0x0001000025087892 */ /* 0x000fe4000f8efc3f */
[----:B------:R-:W-:-:S02]  /*13380*/  UISETP.NE.AND.EX UP0, UPT, UR11, URZ, UPT, UP0 ;  /* 0x0000003f0b00728c */ /* 0x000fc4000bf05300 */
[----:B------:R-:W-:-:S04]  /*13390*/  UIMAD UR8, UR5, 0x780, UR8 ;  /* 0x00000780050878a4 */ /* 0x000fc8000f8e0208 */
[----:B------:R-:W-:Y:S01]  /*133a0*/  UIADD3 UR4, UR8, 0x180, URZ ;  /* 0x0000018008047890 */ /* 0x000fe2000fffe03f */
[----:B------:R-:W-:Y:S02]  /*133b0*/  PLOP3.LUT P1, PT, PT, PT, UP0, 0x80, 0x0 ;  /* 0x000000000000781c */ /* 0x000fe40003f2f008 */
[----:B------:R-:W-:-:S06]  /*133c0*/  UMOV UR6, UR8 ;  /* 0x0000000800067c82 */ /* 0x000fcc0008000000 */
[----:B------:R-:W-:Y:S01]  /*133d0*/  QGMMA.64x192x32.F32.E4M3.E4M3 R24, R216, gdesc[UR4], R24, gsb0 ;  /* 0x02e00004d8187df3 */ /* 0x000fe20008000818 */
[----:B------:R-:W-:Y:S01]  /*133e0*/  UMOV UR7, 0xc0000010 ;  /* 0xc000001000077882 */ /* 0x000fe20000000000 */
[----:B------:R-:W-:Y:S01]  /*133f0*/  UMOV UR6, UR4 ;  /* 0x0000000400067c82 */ /* 0x000fe20008000000 */
[----:B------:R-:W-:Y:S02]  /*13400*/  UIADD3 UR4, UR8, 0x300, URZ ;  /* 0x0000030008047890 */ /* 0x000fe4000fffe03f */
[----:B--2---:R-:W-:-:S03]  /*13410*/  USHF.R.S32.HI UR15, URZ, 0x1f, UR12 ;  /* 0x0000001f3f0f7899 */ /* 0x004fc6000801140c */
[----:B------:R-:W-:Y:S01]  /*13420*/  @UP0 ULDC.64 UR12, c[0x0][0x9c8] ;  /* 0x00027200000c0ab9 */ /* 0x000fe20000000a00 */
[----:B------:R-:W-:Y:S02]  /*13430*/  WARPGROUP.DEPBAR.LE gsb0, 0x0 ;  /* 0x00008000000079c5 */ /* 0x000fe40000010000 */
[----:B------:R-:W-:-:S09]  /*13440*/  WARPGROUP.ARRIVE ;  /* 0x00000000000079c5 */ /* 0x000fd20000000000 */
[----:B------:R-:W-:Y:S01]  /*13450*/  QGMMA.64x192x32.F32.E4M3.E4M3 R24, R212, gdesc[UR4], R24, gsb0 ;  /* 0x02e00004d4187df3 */ /* 0x000fe20008000818 */
[----:B------:R-:W-:Y:S01]  /*13460*/  UMOV UR6, UR4 ;  /* 0x0000000400067c82 */ /* 0x000fe20008000000 */
[----:B------:R-:W-:Y:S01]  /*13470*/  UMOV UR7, 0xc0000010 ;  /* 0xc000001000077882 */ /* 0x000fe20000000000 */
[----:B---3--:R-:W-:Y:S01]  /*13480*/  @UP0 UIMAD.WIDE.U32 UR4, UR14, UR12, URZ ;  /* 0x0000000c0e0402a5 */ /* 0x008fe2000f8e003f */
[----:B------:R-:W-:Y:S02]  /*13490*/  WARPGROUP.DEPBAR.LE gsb0, 0x0 ;  /* 0x00008000000079c5 */ /* 0x000fe40000010000 */
[----:B------:R-:W-:-:S14]  /*134a0*/  WARPGROUP.ARRIVE ;  /* 0x00000000000079c5 */ /* 0x000fdc0000000000 */
[----:B------:R-:W-:Y:S01]  /*134b0*/  QGMMA.64x192x32.F32.E4M3.E4M3 R24, R208, gdesc[UR4], R24, gsb0 ;  /* 0x02e00004d0187df3 */ /* 0x000fe20008000818 */
[----:B------:R-:W-:Y:S02]  /*134c0*/  @UP0 UIMAD UR6, UR15, UR12, URZ ;  /* 0x0000000c0f0602a4 */ /* 0x000fe4000f8e023f */
[----:B------:R-:W-:Y:S02]  /*134d0*/  @UP0 USHF.R.S32.HI UR7, URZ, 0x1f, UR55 ;  /* 0x0000001f3f070899 */ /* 0x000fe40008011437 */
[----:B------:R-:W-:-:S03]  /*134e0*/  @UP0 UIMAD UR6, UR14, UR13, UR6 ;  /* 0x0000000d0e0602a4 */ /* 0x000fc6000f8e0206 */
[----:B------:R-:W-:Y:S01]  /*134f0*/  @UP0 ULDC.64 UR12, c[0x0][0x9d0] ;  /* 0x00027400000c0ab9 */ /* 0x000fe20000000a00 */
[----:B------:R-:W-:Y:S02]  /*13500*/  @UP0 UIADD3 UR5, UR5, UR6, URZ ;  /* 0x0000000605050290 */ /* 0x000fe4000fffe03f */
[----:B------:R-:W-:Y:S02]  /*13510*/  @UP0 UIMAD UR6, UR7, UR12, URZ ;  /* 0x0000000c070602a4 */ /* 0x000fe4000f8e023f */
[----:B------:R-:W-:Y:S02]  /*13520*/  @UP0 UIMAD.WIDE.U32 UR4, UR55, UR12, UR4 ;  /* 0x0000000c370402a5 */ /* 0x000fe4000f8e0004 */
[----:B------:R-:W-:-:S04]  /*13530*/  @UP0 UIMAD UR6, UR55, UR13, UR6 ;  /* 0x0000000d370602a4 */ /* 0x000fc8000f8e0206 */
[----:B------:R-:W-:Y:S02]  /*13540*/  @UP0 UIADD3 UR5, UR5, UR6, URZ ;  /* 0x0000000605050290 */ /* 0x000fe4000fffe03f */
[----:B------:R-:W-:-:S04]  /*13550*/  @UP0 ULEA UR6, UP1, UR4, UR10, 0x2 ;  /* 0x0000000a04060291 */ /* 0x000fc8000f82103f */
[----:B------:R-:W-:Y:S02]  /*13560*/  @UP0 ULEA.HI.X UR7, UR4, UR11, UR5, 0x2, UP1 ;  /* 0x0000000b04070291 */ /* 0x000fe400088f1405 */
[----:B------:R-:W-:-:S04]  /*13570*/  IMAD.U32 R2, RZ, RZ, UR6 ;  /* 0x00000006ff027e24 */ /* 0x000fc8000f8e00ff */
[----:B-1----:R-:W-:-:S05]  /*13580*/  IMAD.U32 R3, RZ, RZ, UR7 ;  /* 0x00000007ff037e24 */ /* 0x002fca000f8e00ff */
[----:B------:R1:W2:Y:S01]  /*13590*/  @P1 LDG.E R6, desc[UR58][R2.64] ;  /* 0x0000003a02061981 */ /* 0x0002a2000c1e1900 */
[----:B------:R-:W-:Y:S01]  /*135a0*/  UIADD3 UR4, UR8, 0x480, URZ ;  /* 0x0000048008047890 */ /* 0x000fe2000fffe03f */
[----:B------:R-:W-:-:S06]  /*135b0*/  UMOV UR7, 0xc0000010 ;  /* 0xc000001000077882 */ /* 0x000fcc0000000000 */
[----:B------:R-:W-:Y:S01]  /*135c0*/  UMOV UR6, UR4 ;  /* 0x0000000400067c82 */ /* 0x000fe20008000000 */
[----:B------:R-:W-:Y:S01]  /*135d0*/  UIADD3 UR8, UR8, 0x600, URZ ;  /* 0x0000060008087890 */ /* 0x000fe2000fffe03f */
[----:B------:R-:W-:Y:S02]  /*135e0*/  WARPGROUP.DEPBAR.LE gsb0, 0x0 ;  /* 0x00008000000079c5 */ /* 0x000fe40000010000 */
[----:B------:R-:W-:-:S06]  /*135f0*/  WARPGROUP.ARRIVE ;  /* 0x00000000000079c5 */ /* 0x000fcc0000000000 */
[----:B------:R-:W-:Y:S01]  /*13600*/  QGMMA.64x192x32.F32.E4M3.E4M3 R24, R204, gdesc[UR4], R24, gsb0 ;  /* 0x02e00004cc187df3 */ /* 0x000fe20008000818 */
[----:B------:R-:W-:Y:S01]  /*13610*/  UMOV UR6, UR8 ;  /* 0x0000000800067c82 */ /* 0x000fe20008000000 */
[----:B------:R-:W-:Y:S01]  /*13620*/  UMOV UR7, 0xc0000010 ;  /* 0xc000001000077882 */ /* 0x000fe20000000000 */
[----:B------:R-:W3:Y:S04]  /*13630*/  SHFL.BFLY PT, R9, R8, 0x2, 0x1f ;  /* 0x0c401f0008097f89 */ /* 0x000ee800000e0000 */
[----:B------:R-:W4:Y:S01]  /*13640*/  SHFL.BFLY PT, R10, R7, 0x2, 0x1f ;  /* 0x0c401f00070a7f89 */ /* 0x000f2200000e0000 */
[----:B---3--:R-:W-:Y:S01]  /*13650*/  FADD.FTZ R9, R9, R8 ;  /* 0x0000000809097221 */ /* 0x008fe20000010000 */
[----:B----4-:R-:W-:-:S04]  /*13660*/  FADD.FTZ R10, R10, R7 ;  /* 0x000000070a0a7221 */ /* 0x010fc80000010000 */
[----:B0-----:R-:W0:Y:S04]  /*13670*/  SHFL.BFLY PT, R0, R9, 0x1, 0x1f ;  /* 0x0c201f0009007f89 */ /* 0x001e2800000e0000 */
[----:B-1----:R-:W1:Y:S01]  /*13680*/  SHFL.BFLY PT, R3, R10, 0x1, 0x1f ;  /* 0x0c201f000a037f89 */ /* 0x002e6200000e0000 */
[----:B0-----:R-:W-:Y:S01]  /*13690*/  FADD.FTZ R11, R9, R0 ;  /* 0x00000000090b7221 */ /* 0x001fe20000010000 */
[----:B-1----:R-:W-:-:S04]  /*136a0*/  FADD.FTZ R12, R10, R3 ;  /* 0x000000030a0c7221 */ /* 0x002fc80000010000 */
[C---:B------:R-:W-:Y:S01]  /*136b0*/  FSETP.NE.FTZ.AND P1, PT, R11.reuse, RZ, PT ;  /* 0x000000ff0b00720b */ /* 0x040fe20003f35000 */
[----:B------:R-:W-:Y:S01]  /*136c0*/  FMUL.FTZ R13, R11, 0.00390625 ;  /* 0x3b8000000b0d7820 */ /* 0x000fe20000410000 */
[----:B------:R-:W-:Y:S01]  /*136d0*/  FMUL.FTZ R14, R12, 0.00390625 ;  /* 0x3b8000000c0e7820 */ /* 0x000fe20000410000 */
[----:B------:R-:W-:-:S03]  /*136e0*/  IMAD.MOV.U32 R3, RZ, RZ, RZ ;  /* 0x000000ffff037224 */ /* 0x000fc600078e00ff */
[----:B------:R-:W-:Y:S02]  /*136f0*/  FSETP.NE.FTZ.AND P2, PT, R13, RZ, PT ;  /* 0x000000ff0d00720b */ /* 0x000fe40003f55000 */
[----:B------:R-:W-:-:S05]  /*13700*/  FSETP.NE.FTZ.AND P3, PT, R14, RZ, PT ;  /* 0x000000ff0e00720b */ /* 0x000fca0003f75000 */
        /* <DEDUP_REMOVED lines=9> */
[----:B------:R-:W-:-:S02]  /*137a0*/  IMAD.U32 R16, RZ, RZ, UR36 ;  /* 0x00000024ff107e24 */ /* 0x000fc4000f8e00ff */
[----:B------:R-:W-:Y:S02]  /*137b0*/  IMAD.U32 R8, RZ, RZ, UR36 ;  /* 0x00000024ff087e24 */ /* 0x000fe4000f8e00ff */
[----:B0-----:R-:W-:Y:S01]  /*137c0*/  @P3 FMUL.FTZ R11, R10, 0.69314718246459960938 ;  /* 0x3f3172180a0b3820 */ /* 0x001fe20000410000 */
[----:B------:R-:W-:Y:S01]  /*137d0*/  @P3 FMUL.FTZ R16, R16, 0.69314718246459960938 ;  /* 0x3f31721810103820 */ /* 0x000fe20000410000 */
[----:B------:R-:W-:Y:S01]  /*137e0*/  @P2 FMUL.FTZ R8, R8, 0.69314718246459960938 ;  /* 0x3f31721808082820 */ /* 0x000fe20000410000 */
[----:B-1----:R-:W-:Y:S01]  /*137f0*/  @P2 FMUL.FTZ R7, R7, 0.69314718246459960938 ;  /* 0x3f31721807072820 */ /* 0x002fe20000410000 */
[----:B------:R-:W-:Y:S02]  /*13800*/  IMAD.MOV.U32 R0, RZ, RZ, -0x800000 ;  /* 0xff800000ff007424 */ /* 0x000fe400078e00ff */
[----:B------:R-:W-:Y:S01]  /*13810*/  @P3 FFMA.FTZ R0, R16, R4, R11 ;  /* 0x0000000410003223 */ /* 0x000fe2000001000b */
[----:B------:R-:W-:Y:S02]  /*13820*/  IMAD.MOV.U32 R2, RZ, RZ, -0x800000 ;  /* 0xff800000ff027424 */ /* 0x000fe400078e00ff */
[----:B------:R-:W-:Y:S01]  /*13830*/  @P2 FFMA.FTZ R2, R8, R5, R7 ;  /* 0x0000000508022223 */ /* 0x000fe20000010007 */
[-C--:B--2---:R-:W-:Y:S01]  /*13840*/  FMUL.FTZ R3, R3, R6.reuse ;  /* 0x0000000603037220 */ /* 0x084fe20000410000 */
[----:B---3--:R-:W-:Y:S01]  /*13850*/  FMUL.FTZ R4, R9, R6 ;  /* 0x0000000609047220 */ /* 0x008fe20000410000 */
[----:B------:R-:W-:-:S02]  /*13860*/  WARPGROUP.DEPBAR.LE gsb0, 0x0 ;  /* 0x00008000000079c5 */ /* 0x000fc40000010000 */
[----:B------:R-:W-:Y:S05]  /*13870*/  @!P0 BRA `(.L_x_992) ;  /* 0x0000000000048947 */ /* 0x000fea0003800000 */
[----:B------:R-:W-:Y:S01]  /*13880*/  BPT.TRAP 0x1 ;  /* 0x000000040000795c */ /* 0x000fe20000300000 */
.L_x_992:
        /* <DEDUP_REMOVED lines=100> */
.L_x_918:
[----:B------:R-:W-:Y:S05]  /*13ed0*/  @P0 BRA `(.L_x_993) ;  /* 0x0000002c00780947 */ /* 0x000fea0003800000 */
[----:B------:R-:W0:Y:S01]  /*13ee0*/  S2R R16, SR_TID.X ;  /* 0x0000000000107919 */ /* 0x000e220000002100 */
[----:B------:R-:W-:Y:S01]  /*13ef0*/  ULDC.64 UR4, c[0x4][0x38] ;  /* 0x01000e0000047ab9 */ /* 0x000fe20000000a00 */
[----:B------:R-:W1:Y:S01]  /*13f00*/  LDC R131, c[0x0][0xbe8] ;  /* 0x0002fa00ff837b82 */ /* 0x000e620000000800 */
[----:B------:R-:W-:Y:S01]  /*13f10*/  ULDC.64 UR8, c[0x0][0xbd0] ;  /* 0x0002f40000087ab9 */ /* 0x000fe20000000a00 */
[----:B------:R-:W2:Y:S01]  /*13f20*/  S2R R19, SR_CTAID.X ;  /* 0x0000000000137919 */ /* 0x000ea20000002500 */
[----:B------:R-:W-:Y:S01]  /*13f30*/  USHF.R.S32.HI UR7, URZ, 0x1f, UR55 ;  /* 0x0000001f3f077899 */ /* 0x000fe20008011437 */
[----:B------:R-:W-:Y:S01]  /*13f40*/  ULDC.64 UR10, c[0x0][0xb38] ;  /* 0x0002ce00000a7ab9 */ /* 0x000fe20000000a00 */
[----:B0-----:R-:W-:-:S05]  /*13f50*/  IMAD.SHL.U32 R3, R16, 0x4, RZ ;  /* 0x0000000410037824 */ /* 0x001fca00078e00ff */
[----:B------:R-:W-:Y:S01]  /*13f60*/  LOP3.LUT R3, R3, 0xc, RZ, 0xc0, !PT ;  /* 0x0000000c03037812 */ /* 0x000fe200078ec0ff */
[----:B------:R-:W-:Y:S03]  /*13f70*/  BAR.SYNC.DEFER_BLOCKING 0x1, 0x100 ;  /* 0x0044000000007b1d */ /* 0x000fe60000010000 */
[----:B------:R-:W-:-:S05]  /*13f80*/  IADD3 R4, P0, R3, UR4, RZ ;  /* 0x0000000403047c10 */ /* 0x000fca000ff1e0ff */
[----:B------:R-:W-:-:S05]  /*13f90*/  IMAD.X R5, RZ, RZ, UR5, P0 ;  /* 0x00000005ff057e24 */ /* 0x000fca00080e06ff */
[----:B------:R0:W3:Y:S01]  /*13fa0*/  LDG.E.CONSTANT R3, desc[UR58][R4.64] ;  /* 0x0000003a04037981 */ /* 0x0000e2000c1e9900 */
[C---:B------:R-:W-:Y:S01]  /*13fb0*/  LOP3.LUT P0, R8, R16.reuse, 0x3, RZ, 0xc0, !PT ;  /* 0x0000000310087812 */ /* 0x040fe2000780c0ff */
[----:B------:R-:W-:Y:S01]  /*13fc0*/  VIADD R16, R16, 0xffffff80 ;  /* 0xffffff8010107836 */ /* 0x000fe20000000000 */
[----:B------:R-:W4:Y:S01]  /*13fd0*/  S2UR UR12, SR_CTAID.Z ;  /* 0x00000000000c79c3 */ /* 0x000f220000002700 */
[----:B-1----:R-:W-:Y:S01]  /*13fe0*/  ISETP.NE.AND P2, PT, R131, 0x1, PT ;  /* 0x000000018300780c */ /* 0x002fe20003f45270 */
[----:B------:R-:W-:Y:S01]  /*13ff0*/  UIMAD.WIDE.U32 UR4, UR55, UR8, URZ ;  /* 0x00000008370472a5 */ /* 0x000fe2000f8e003f */
[----:B------:R-:W-:Y:S01]  /*14000*/  ISETP.EQ.OR P0, PT, R8, 0x3, !P0 ;  /* 0x000000030800780c */ /* 0x000fe20004702670 */
[----:B------:R-:W-:Y:S01]  /*14010*/  UIMAD UR6, UR7, UR8, URZ ;  /* 0x00000008070672a4 */ /* 0x000fe2000f8e023f */
[----:B------:R-:W-:Y:S01]  /*14020*/  BSSY B0, `(.L_x_994) ;  /* 0x000021f000007945 */ /* 0x000fe20003800000 */
[----:B------:R-:W-:Y:S01]  /*14030*/  UIMAD UR8, UR7, UR10, URZ ;  /* 0x0000000a070872a4 */ /* 0x000fe2000f8e023f */
[----:B0-----:R-:W-:Y:S01]  /*14040*/  SHF.R.S32.HI R5, RZ, 0x1f, R16 ;  /* 0x0000001fff057819 */ /* 0x001fe20000011410 */
[----:B------:R-:W-:Y:S01]  /*14050*/  UIMAD UR9, UR55, UR9, UR6 ;  /* 0x00000009370972a4 */ /* 0x000fe2000f8e0206 */
[----:B------:R-:W-:Y:S01]  /*14060*/  SEL R136, R26, R7, P0 ;  /* 0x000000071a887207 */ /* 0x000fe20000000000 */
[----:B------:R-:W-:Y:S01]  /*14070*/  UIMAD.WIDE.U32 UR6, UR55, UR10, URZ ;  /* 0x0000000a370672a5 */ /* 0x000fe2000f8e003f */
[----:B------:R-:W-:Y:S01]  /*14080*/  LEA.HI R4, R5, R16, RZ, 0x7 ;  /* 0x0000001005047211 */ /* 0x000fe200078f38ff */
[----:B------:R-:W-:Y:S01]  /*14090*/  UIADD3 UR9, UR5, UR9, URZ ;  /* 0x0000000905097290 */ /* 0x000fe2000fffe03f */
[----:B------:R-:W-:Y:S01]  /*140a0*/  SEL R50, R7, R26, P0 ;  /* 0x0000001a07327207 */ /* 0x000fe20000000000 */
[----:B------:R-:W-:Y:S01]  /*140b0*/  UIMAD UR8, UR55, UR11, UR8 ;  /* 0x0000000b370872a4 */ /* 0x000fe2000f8e0208 */
[----:B------:R-:W-:-:S02]  /*140c0*/  LOP3.LUT R7, R4, 0xffffff80, RZ, 0xc0, !PT ;  /* 0xffffff8004077812 */ /* 0x000fc400078ec0ff */
[----:B------:R-:W-:Y:S01]  /*140d0*/  SEL R154, R84, R85, P0 ;  /* 0x00000055549a7207 */ /* 0x000fe20000000000 */
[----:B------:R-:W-:Y:S01]  /*140e0*/  UIADD3 UR8, UR7, UR8, URZ ;  /* 0x0000000807087290 */ /* 0x000fe2000fffe03f */
[----:B------:R-:W-:Y:S01]  /*140f0*/  SEL R39, R85, R84, P0 ;  /* 0x0000005455277207 */ /* 0x000fe20000000000 */
[----:B------:R-:W-:Y:S01]  /*14100*/  IMAD.IADD R84, R16, 0x1, -R7 ;  /* 0x0000000110547824 */ /* 0x000fe200078e0a07 */
[----:B------:R-:W-:Y:S02]  /*14110*/  SEL R128, R104, R57, P0 ;  /* 0x0000003968807207 */ /* 0x000fe40000000000 */
[----:B------:R-:W-:Y:S01]  /*14120*/  SEL R22, R25, R28, P0 ;  /* 0x0000001c19167207 */ /* 0x000fe20000000000 */
[----:B----4-:R-:W-:Y:S01]  /*14130*/  USHF.R.S32.HI UR13, URZ, 0x1f, UR12 ;  /* 0x0000001f3f0d7899 */ /* 0x010fe2000801140c */
[----:B------:R-:W-:Y:S01]  /*14140*/  SEL R54, R28, R25, P0 ;  /* 0x000000191c367207 */ /* 0x000fe20000000000 */
[----:B------:R-:W0:Y:S01]  /*14150*/  S2UR UR12, SR_CTAID.Z ;  /* 0x00000000000c79c3 */ /* 0x000e220000002700 */
[----:B------:R-:W-:-:S02]  /*14160*/  SEL R104, R57, R104, P0 ;  /* 0x0000006839687207 */ /* 0x000fc40000000000 */
[----:B------:R-:W-:Y:S02]  /*14170*/  SEL R28, R61, R64, P0 ;  /* 0x000000403d1c7207 */ /* 0x000fe40000000000 */
[----:B------:R-:W-:Y:S02]  /*14180*/  SEL R57, R64, R61, P0 ;  /* 0x0000003d40397207 */ /* 0x000fe40000000000 */
[----:B------:R-:W-:Y:S02]  /*14190*/  SHF.R.S32.HI R17, RZ, 0x1f, R84 ;  /* 0x0000001fff117819 */ /* 0x000fe40000011454 */
[----:B------:R-:W-:Y:S02]  /*141a0*/  SEL R64, R62, R63, P0 ;  /* 0x0000003f3e407207 */ /* 0x000fe40000000000 */
[----:B------:R-:W-:Y:S02]  /*141b0*/  SEL R132, R52, R21, P0 ;  /* 0x0000001534847207 */ /* 0x000fe40000000000 */
[----:B------:R-:W-:-:S02]  /*141c0*/  SEL R52, R21, R52, P0 ;  /* 0x0000003415347207 */ /* 0x000fc40000000000 */
[----:B------:R-:W-:Y:S02]  /*141d0*/  LEA.HI R5, R5, R16, RZ, 0x2 ;  /* 0x0000001005057211 */ /* 0x000fe400078f10ff */
[----:B------:R-:W-:Y:S02]  /*141e0*/  SEL R170, R29, R120, P0 ;  /* 0x000000781daa7207 */ /* 0x000fe40000000000 */
[----:B------:R-:W-:Y:S02]  /*141f0*/  SEL R27, R120, R29, P0 ;  /* 0x0000001d781b7207 */ /* 0x000fe40000000000 */
[----:B------:R-:W-:Y:S02]  /*14200*/  SEL R166, R60, R45, P0 ;  /* 0x0000002d3ca67207 */ /* 0x000fe40000000000 */
[----:B------:R-:W-:Y:S02]  /*14210*/  SEL R31, R45, R60, P0 ;  /* 0x0000003c2d1f7207 */ /* 0x000fe40000000000 */
[----:B------:R-:W-:-:S02]  /*14220*/  SHF.R.S32.HI R7, RZ, 0x7, R4 ;  /* 0x00000007ff077819 */ /* 0x000fc40000011404 */
[----:B------:R-:W-:Y:S02]  /*14230*/  LEA.HI R21, R17, R84, RZ, 0x2 ;  /* 0x0000005411157211 */ /* 0x000fe400078f10ff */
        /* <DEDUP_REMOVED lines=16> */
[----:B------:R-:W-:-:S02]  /*14340*/  LOP3.LUT R23, R5, 0xfffffffc, RZ, 0xc0, !PT ;  /* 0xfffffffc05177812 */ /* 0x000fc400078ec0ff */
[----:B------:R-:W-:Y:S02]  /*14350*/  SEL R13, R12, R13, P0 ;  /* 0x0000000d0c0d7207 */ /* 0x000fe40000000000 */
[----:B------:R-:W-:Y:S01]  /*14360*/  SEL R15, R14, R15, P0 ;  /* 0x0000000f0e0f7207 */ /* 0x000fe20000000000 */
[----:B------:R-:W-:Y:S01]  /*14370*/  IMAD.IADD R23, R16, 0x1, -R23 ;  /* 0x0000000110177824 */ /* 0x000fe200078e0a17 */
[----:B------:R-:W-:Y:S02]  /*14380*/  SEL R156, R72, R73, P0 ;  /* 0x00000049489c7207 */ /* 0x000fe40000000000 */
[----:B------:R-:W-:Y:S02]  /*14390*/  SEL R34, R73, R72, P0 ;  /* 0x0000004849227207 */ /* 0x000fe40000000000 */
[----:B------:R-:W-:Y:S02]  /*143a0*/  SEL R86, R90, R91, P0 ;  /* 0x0000005b5a567207 */ /* 0x000fe40000000000 */
[----:B------:R-:W-:-:S02]  /*143b0*/  LEA.HI R4, R4, R7, RZ, 0x1 ;  /* 0x0000000704047211 */ /* 0x000fc400078f08ff */
[--C-:B------:R-:W-:Y:S02]  /*143c0*/  SHF.R.S32.HI R5, RZ, 0x2, R21.reuse ;  /* 0x00000002ff057819 */ /* 0x100fe40000011415 */
[----:B------:R-:W-:Y:S02]  /*143d0*/  SHF.R.S32.HI R6, RZ, 0x1f, R21 ;  /* 0x0000001fff067819 */ /* 0x000fe40000011415 */
[----:B------:R-:W-:Y:S02]  /*143e0*/  SEL R12, R41, R40, P0 ;  /* 0x00000028290c7207 */ /* 0x000fe40000000000 */
[----:B------:R-:W-:Y:S02]  /*143f0*/  SEL R168, R48, R37, P0 ;  /* 0x0000002530a87207 */ /* 0x000fe40000000000 */
[----:B------:R-:W-:Y:S02]  /*14400*/  SEL R14, R37, R48, P0 ;  /* 0x00000030250e7207 */ /* 0x000fe40000000000 */
[----:B------:R-:W-:-:S02]  /*14410*/  SEL R72, R91, R90, P0 ;  /* 0x0000005a5b487207 */ /* 0x000fc40000000000 */
[----:B------:R-:W-:Y:S02]  /*14420*/  LOP3.LUT R21, R21, 0x7ffffffc, RZ, 0xc0, !PT ;  /* 0x7ffffffc15157812 */ /* 0x000fe400078ec0ff */
[----:B------:R-:W-:Y:S02]  /*14430*/  SEL R172, R40, R41, P0 ;  /* 0x0000002928ac7207 */ /* 0x000fe40000000000 */
[----:B------:R-:W-:Y:S02]  /*14440*/  SEL R158, R76, R77, P0 ;  /* 0x0000004d4c9e7207 */ /* 0x000fe40000000000 */
[----:B------:R-:W-:Y:S02]  /*14450*/  SEL R37, R77, R76, P0 ;  /* 0x0000004c4d257207 */ /* 0x000fe40000000000 */
[----:B------:R-:W-:Y:S02]  /*14460*/  SEL R90, R98, R99, P0 ;  /* 0x00000063625a7207 */ /* 0x000fe40000000000 */
[----:B------:R-:W-:-:S02]  /*14470*/  SEL R48, R82, R83, P0 ;  /* 0x0000005352307207 */ /* 0x000fc40000000000 */
[----:B------:R-:W-:Y:S02]  /*14480*/  SEL R77, R83, R82, P0 ;  /* 0x00000052534d7207 */ /* 0x000fe40000000000 */
[----:B------:R-:W-:Y:S02]  /*14490*/  LOP3.LUT R4, R4, 0x3fffffe, RZ, 0xc0, !PT ;  /* 0x03fffffe04047812 */ /* 0x000fe400078ec0ff */
[----:B------:R-:W-:Y:S02]  /*144a0*/  SEL R138, R53, R20, P0 ;  /* 0x00000014358a7207 */ /* 0x000fe40000000000 */
[----:B------:R-:W-:Y:S01]  /*144b0*/  LEA.HI R17, R17, R84, RZ, 0x5 ;  /* 0x0000005411117211 */ /* 0x000fe200078f28ff */
[----:B------:R-:W-:Y:S01]  /*144c0*/  IMAD.IADD R16, R7, 0x1, -R4 ;  /* 0x0000000107107824 */ /* 0x000fe200078e0a04 */
[C---:B------:R-:W-:Y:S01]  /*144d0*/  LOP3.LUT P1, RZ, R84.reuse, 0x3, RZ, 0xc0, !PT ;  /* 0x0000000354ff7812 */ /* 0x040fe2000782c0ff */
[----:B------:R-:W-:Y:S01]  /*144e0*/  IMAD.IADD R84, R84, 0x1, -R21 ;  /* 0x0000000154547824 */ /* 0x000fe200078e0a15 */
[----:B------:R-:W-:Y:S01]  /*144f0*/  SEL R164, R56, R69, P0 ;  /* 0x0000004538a47207 */ /* 0x000fe20000000000 */
[----:B------:R-:W-:Y:S01]  /*14500*/  IMAD.U32 R7, RZ, RZ, UR5 ;  /* 0x00000005ff077e24 */ /* 0x000fe2000f8e00ff */
[----:B------:R-:W-:Y:S01]  /*14510*/  SEL R18, R69, R56, P0 ;  /* 0x0000003845127207 */ /* 0x000fe20000000000 */
[----:B------:R-:W-:Y:S01]  /*14520*/  IMAD.U32 R7, RZ, RZ, UR9 ;  /* 0x00000009ff077e24 */ /* 0x000fe2000f8e00ff */
[----:B------:R-:W-:-:S02]  /*14530*/  SEL R53, R20, R53, P0 ;  /* 0x0000003514357207 */ /* 0x000fc40000000000 */
        /* <DEDUP_REMOVED lines=13> */
[----:B------:R-:W-:Y:S01]  /*14610*/  LOP3.LUT R4, R6, 0xfffffff8, RZ, 0xc0, !PT ;  /* 0xfffffff806047812 */ /* 0x000fe200078ec0ff */
[----:B------:R-:W-:Y:S01]  /*14620*/  IMAD.U32 R6, RZ, RZ, UR4 ;  /* 0x00000004ff067e24 */ /* 0x000fe2000f8e00ff */
[----:B------:R-:W-:Y:S01]  /*14630*/  SEL R144, R96, R97, P0 ;  /* 0x0000006160907207 */ /* 0x000fe20000000000 */
[----:B------:R-:W1:Y:S01]  /*14640*/  S2UR UR4, SR_CTAID.Y ;  /* 0x00000000000479c3 */ /* 0x000e620000002600 */
[----:B------:R-:W-:Y:S01]  /*14650*/  SEL R40, R97, R96, P0 ;  /* 0x0000006061287207 */ /* 0x000fe20000000000 */
[----:B------:R-:W-:Y:S01]  /*14660*/  IMAD.IADD R4, R5, 0x1, -R4 ;  /* 0x0000000105047824 */ /* 0x000fe200078e0a04 */
        /* <DEDUP_REMOVED lines=18> */
[----:B------:R-:W-:Y:S02]  /*14790*/  SHF.R.S32.HI R17, RZ, 0x5, R17 ;  /* 0x00000005ff117819 */ /* 0x000fe40000011411 */
[----:B------:R-:W-:-:S02]  /*147a0*/  SEL R152, R80, R81, P0 ;  /* 0x0000005150987207 */ /* 0x000fc40000000000 */
[----:B------:R-:W-:Y:S01]  /*147b0*/  SEL R36, R81, R80, P0 ;  /* 0x0000005051247207 */ /* 0x000fe20000000000 */
[----:B------:R-:W-:Y:S01]  /*147c0*/  IMAD R17, R17, 0x10, R4 ;  /* 0x0000001011117824 */ /* 0x000fe200078e0204 */
[----:B------:R-:W-:Y:S01]  /*147d0*/  LEA.HI R5, R23, R23, RZ, 0x1 ;  /* 0x0000001717057211 */ /* 0x000fe200078f08ff */
[----:B------:R-:W-:Y:S01]  /*147e0*/  IMAD.U32 R4, RZ, RZ, UR6 ;  /* 0x00000006ff047e24 */ /* 0x000fe2000f8e00ff */
[----:B------:R-:W-:Y:S01]  /*147f0*/  SEL R124, R78, R79, P0 ;  /* 0x0000004f4e7c7207 */ /* 0x000fe20000000000 */
[----:B------:R-:W-:Y:S01]  /*14800*/  IMAD R16, R16, 0x40, R17 ;  /* 0x0000004010107824 */ /* 0x000fe200078e0211 */
[----:B------:R-:W-:Y:S02]  /*14810*/  SEL R76, R79, R78, P0 ;  /* 0x0000004e4f4c7207 */ /* 0x000fe40000000000 */
[----:B------:R-:W-:Y:S02]  /*14820*/  SEL R78, R114, R115, P0 ;  /* 0x00000073724e7207 */ /* 0x000fe40000000000 */
[----:B------:R-:W-:-:S02]  /*14830*/  SEL R66, R115, R114, P0 ;  /* 0x0000007273427207 */ /* 0x000fc40000000000 */
[----:B------:R-:W-:Y:S01]  /*14840*/  LOP3.LUT R26, R5, 0x1ffffffe, RZ, 0xc0, !PT ;  /* 0x1ffffffe051a7812 */ /* 0x000fe200078ec0ff */
[----:B------:R-:W-:Y:S01]  /*14850*/  IMAD.U32 R5, RZ, RZ, UR7 ;  /* 0x00000007ff057e24 */ /* 0x000fe2000f8e00ff */
[----:B------:R-:W-:Y:S01]  /*14860*/  SEL R146, R100, R101, P0 ;  /* 0x0000006564927207 */ /* 0x000fe20000000000 */
[----:B------:R-:W-:Y:S01]  /*14870*/  IMAD.U32 R5, RZ, RZ, UR8 ;  /* 0x00000008ff057e24 */ /* 0x000fe2000f8e00ff */
[----:B------:R-:W-:Y:S01]  /*14880*/  SEL R43, R101, R100, P0 ;  /* 0x00000064652b7207 */ /* 0x000fe20000000000 */
[----:B------:R-:W-:Y:S01]  /*14890*/  IMAD.IADD R23, R23, 0x1, -R26 ;  /* 0x0000000117177824 */ /* 0x000fe200078e0a1a */
[----:B------:R-:W-:Y:S01]  /*148a0*/  SEL R42, R105, R122, P0 ;  /* 0x0000007a692a7207 */ /* 0x000fe20000000000 */
[--C-:B--2---:R-:W-:Y:S01]  /*148b0*/  IMAD R100, R19, 0x80, R16.reuse ;  /* 0x0000008013647824 */ /* 0x104fe200078e0210 */
[----:B------:R-:W-:Y:S01]  /*148c0*/  SEL R51, R117, R116, P0 ;  /* 0x0000007475337207 */ /* 0x000fe20000000000 */
[----:B------:R-:W-:Y:S01]  /*148d0*/  IMAD R26, R23, 0x8, R16 ;  /* 0x00000008171a7824 */ /* 0x000fe200078e0210 */
[----:B------:R-:W-:Y:S01]  /*148e0*/  SEL R142, R122, R105, P0 ;  /* 0x000000697a8e7207 */ /* 0x000fe20000000000 */
[----:B------:R-:W-:Y:S01]  /*148f0*/  ULDC.64 UR6, c[0x0][0xb48] ;  /* 0x0002d20000067ab9 */ /* 0x000fe20000000a00 */
[----:B------:R-:W-:Y:S01]  /*14900*/  SEL R122, R116, R117, P0 ;  /* 0x00000075747a7207 */ /* 0x000fe20000000000 */
[----:B------:R-:W-:Y:S01]  /*14910*/  IMAD R26, R19, 0x80, R26 ;  /* 0x00000080131a7824 */ /* 0x000fe200078e021a */
[----:B------:R-:W-:Y:S01]  /*14920*/  ULDC.64 UR8, c[0x0][0xb28] ;  /* 0x0002ca0000087ab9 */ /* 0x000fe20000000a00 */
[----:B---3--:R2:W-:Y:S04]  /*14930*/  SHFL.IDX PT, R29, R64, R3, 0x1c1f ;  /* 0x001c1f03401d7589 */ /* 0x0085e800000e0000 */
[----:B------:R-:W-:Y:S04]  /*14940*/  SHFL.IDX PT, R82, R176, R3, 0x1c1f ;  /* 0x001c1f03b0527589 */ /* 0x000fe800000e0000 */
[----:B------:R-:W-:Y:S01]  /*14950*/  SHFL.IDX PT, R33, R86, R3, 0x1c1f ;  /* 0x001c1f0356217589 */ /* 0x000fe200000e0000 */
[----:B--2---:R-:W-:-:S03]  /*14960*/  LOP3.LUT R64, R3, 0x2, RZ, 0x3c, !PT ;  /* 0x0000000203407812 */ /* 0x004fc600078e3cff */
[----:B------:R-:W-:Y:S04]  /*14970*/  SHFL.IDX PT, R61, R178, R3, 0x1c1f ;  /* 0x001c1f03b23d7589 */ /* 0x000fe800000e0000 */
[----:B------:R-:W-:Y:S04]  /*14980*/  SHFL.IDX PT, R83, R10, R64, 0x1c1f ;  /* 0x001c1f400a537589 */ /* 0x000fe800000e0000 */
[----:B------:R-:W2:Y:S04]  /*14990*/  SHFL.IDX PT, R86, R13, R64, 0x1c1f ;  /* 0x001c1f400d567589 */ /* 0x000ea800000e0000 */
[----:B------:R-:W-:Y:S04]  /*149a0*/  SHFL.IDX PT, R87, R172, R3, 0x1c1f ;  /* 0x001c1f03ac577589 */ /* 0x000fe800000e0000 */
[----:B------:R-:W-:Y:S04]  /*149b0*/  SHFL.IDX PT, R21, R90, R3, 0x1c1f ;  /* 0x001c1f035a157589 */ /* 0x000fe800000e0000 */
[----:B------:R-:W-:Y:S04]  /*149c0*/  SHFL.IDX PT, R12, R12, R64, 0x1c1f ;  /* 0x001c1f400c0c7589 */ /* 0x000fe800000e0000 */
[----:B------:R-:W-:Y:S04]  /*149d0*/  SHFL.IDX PT, R65, R174, R3, 0x1c1f ;  /* 0x001c1f03ae417589 */ /* 0x000fe800000e0000 */
[----:B------:R-:W3:Y:S04]  /*149e0*/  SHFL.IDX PT, R90, R15, R64, 0x1c1f ;  /* 0x001c1f400f5a7589 */ /* 0x000ee800000e0000 */
[----:B------:R-:W-:Y:S01]  /*149f0*/  SHFL.IDX PT, R94, R168, R3, 0x1c1f ;  /* 0x001c1f03a85e7589 */ /* 0x000fe200000e0000 */
[----:B--2---:R-:W-:-:S03]  /*14a00*/  SEL R79, R61, R86, P0 ;  /* 0x000000563d4f7207 */ /* 0x004fc60000000000 */
[----:B------:R-:W-:Y:S04]  /*14a10*/  SHFL.IDX PT, R95, R14, R64, 0x1c1f ;  /* 0x001c1f400e5f7589 */ /* 0x000fe800000e0000 */
[----:B------:R-:W-:Y:S04]  /*14a20*/  SHFL.IDX PT, R92, R170, R3, 0x1c1f ;  /* 0x001c1f03aa5c7589 */ /* 0x000fe800000e0000 */
[----:B------:R-:W2:Y:S04]  /*14a30*/  SHFL.IDX PT, R93, R27, R64, 0x1c1f ;  /* 0x001c1f401b5d7589 */ /* 0x000ea800000e0000 */
[----:B------:R-:W-:Y:S04]  /*14a40*/  SHFL.IDX PT, R97, R164, R3, 0x1c1f ;  /* 0x001c1f03a4617589 */ /* 0x000fe800000e0000 */
[----:B------:R-:W4:Y:S01]  /*14a50*/  SHFL.IDX PT, R18, R18, R64, 0x1c1f ;  /* 0x001c1f4012127589 */ /* 0x000f2200000e0000 */
[----:B---3--:R-:W-:-:S03]  /*14a60*/  SEL R89, R65, R90, P0 ;  /* 0x0000005a41597207 */ /* 0x008fc60000000000 */
[----:B------:R-:W-:Y:S04]  /*14a70*/  SHFL.IDX PT, R98, R166, R3, 0x1c1f ;  /* 0x001c1f03a6627589 */ /* 0x000fe800000e0000 */
[----:B------:R-:W3:Y:S04]  /*14a80*/  SHFL.IDX PT, R99, R31, R64, 0x1c1f ;  /* 0x001c1f401f637589 */ /* 0x000ee800000e0000 */
[----:B------:R-:W-:Y:S04]  /*14a90*/  SHFL.IDX PT, R107, R160, R3, 0x1c1f ;  /* 0x001c1f03a06b7589 */ /* 0x000fe800000e0000 */
[----:B------:R-:W-:Y:S01]  /*14aa0*/  SHFL.IDX PT, R106, R162, R3, 0x1c1f ;  /* 0x001c1f03a26a7589 */ /* 0x000fe200000e0000 */
[----:B--2---:R-:W-:-:S03]  /*14ab0*/  SEL R91, R92, R93, P0 ;  /* 0x0000005d5c5b7207 */ /* 0x004fc60000000000 */
[----:B------:R-:W-:Y:S04]  /*14ac0*/  SHFL.IDX PT, R35, R35, R64, 0x1c1f ;  /* 0x001c1f4023237589 */ /* 0x000fe800000e0000 */
[----:B------:R-:W2:Y:S04]  /*14ad0*/  SHFL.IDX PT, R110, R30, R64, 0x1c1f ;  /* 0x001c1f401e6e7589 */ /* 0x000ea800000e0000 */
[----:B------:R-:W-:Y:S04]  /*14ae0*/  SHFL.IDX PT, R49, R112, R3, 0x1c1f ;  /* 0x001c1f0370317589 */ /* 0x000fe800000e0000 */
[----:B------:R-:W-:Y:S04]  /*14af0*/  SHFL.IDX PT, R81, R9, R64, 0x1c1f ;  /* 0x001c1f4009517589 */ /* 0x000fe800000e0000 */
[----:B------:R-:W-:Y:S04]  /*14b00*/  SHFL.IDX PT, R109, R158, R3, 0x1c1f ;  /* 0x001c1f039e6d7589 */ /* 0x000fe800000e0000 */
[----:B------:R-:W-:Y:S04]  /*14b10*/  SHFL.IDX PT, R74, R74, R3, 0x1c1f ;  /* 0x001c1f034a4a7589 */ /* 0x000fe800000e0000 */
[----:B------:R-:W5:Y:S04]  /*14b20*/  SHFL.IDX PT, R112, R37, R64, 0x1c1f ;  /* 0x001c1f4025707589 */ /* 0x000f6800000e0000 */
[----:B------:R-:W-:Y:S04]  /*14b30*/  SHFL.IDX PT, R9, R75, R64, 0x1c1f ;  /* 0x001c1f404b097589 */ /* 0x000fe800000e0000 */
[----:B------:R-:W-:Y:S04]  /*14b40*/  SHFL.IDX PT, R114, R152, R3, 0x1c1f ;  /* 0x001c1f0398727589 */ /* 0x000fe800000e0000 */
[----:B------:R-:W-:Y:S04]  /*14b50*/  SHFL.IDX PT, R13, R36, R64, 0x1c1f ;  /* 0x001c1f40240d7589 */ /* 0x000fe800000e0000 */
[----:B------:R-:W-:Y:S04]  /*14b60*/  SHFL.IDX PT, R80, R8, R3, 0x1c1f ;  /* 0x001c1f0308507589 */ /* 0x000fe800000e0000 */
[----:B------:R-:W-:Y:S04]  /*14b70*/  SHFL.IDX PT, R113, R154, R3, 0x1c1f ;  /* 0x001c1f039a717589 */ /* 0x000fe800000e0000 */
[----:B------:R-:W-:Y:S04]  /*14b80*/  SHFL.IDX PT, R10, R39, R64, 0x1c1f ;  /* 0x001c1f40270a7589 */ /* 0x000fe800000e0000 */
[----:B------:R-:W-:Y:S04]  /*14b90*/  SHFL.IDX PT, R60, R180, R3, 0x1c1f ;  /* 0x001c1f03b43c7589 */ /* 0x000fe800000e0000 */
[----:B------:R-:W0:Y:S04]  /*14ba0*/  SHFL.IDX PT, R11, R11, R64, 0x1c1f ;  /* 0x001c1f400b0b7589 */ /* 0x000e2800000e0000 */
[----:B------:R-:W-:Y:S04]  /*14bb0*/  SHFL.IDX PT, R111, R156, R3, 0x1c1f ;  /* 0x001c1f039c6f7589 */ /* 0x000fe800000e0000 */
[----:B------:R-:W-:Y:S04]  /*14bc0*/  SHFL.IDX PT, R34, R34, R64, 0x1c1f ;  /* 0x001c1f4022227589 */ /* 0x000fe800000e0000 */
[----:B------:R1:W-:Y:S04]  /*14bd0*/  SHFL.IDX PT, R17, R78, R3, 0x1c1f ;  /* 0x001c1f034e117589 */ /* 0x0003e800000e0000 */
[----:B------:R4:W-:Y:S04]  /*14be0*/  SHFL.IDX PT, R16, R88, R3, 0x1c1f ;  /* 0x001c1f0358107589 */ /* 0x0009e800000e0000 */
[----:B------:R-:W-:Y:S01]  /*14bf0*/  SHFL.IDX PT, R115, R150, R3, 0x1c1f ;  /* 0x001c1f0396737589 */ /* 0x000fe200000e0000 */
[----:B-1----:R-:W-:-:S02]  /*14c00*/  SEL R78, R82, R83, P0 ;  /* 0x00000053524e7207 */ /* 0x002fc40000000000 */
[----:B------:R-:W-:Y:S01]  /*14c10*/  SEL R82, R83, R82, P0 ;  /* 0x0000005253527207 */ /* 0x000fe20000000000 */
[----:B------:R-:W1:Y:S01]  /*14c20*/  SHFL.IDX PT, R118, R41, R64, 0x1c1f ;  /* 0x001c1f4029767589 */ /* 0x000e6200000e0000 */
[----:B------:R-:W-:Y:S02]  /*14c30*/  SEL R83, R86, R61, P0 ;  /* 0x0000003d56537207 */ /* 0x000fe40000000000 */
[----:B----4-:R-:W-:Y:S01]  /*14c40*/  SEL R88, R87, R12, P0 ;  /* 0x0000000c57587207 */ /* 0x010fe20000000000 */
[----:B------:R4:W-:Y:S01]  /*14c50*/  SHFL.IDX PT, R8, R96, R3, 0x1c1f ;  /* 0x001c1f0360087589 */ /* 0x0009e200000e0000 */
[----:B------:R-:W-:Y:S02]  /*14c60*/  SEL R86, R12, R87, P0 ;  /* 0x000000570c567207 */ /* 0x000fe40000000000 */
[----:B------:R-:W-:Y:S01]  /*14c70*/  SEL R87, R90, R65, P0 ;  /* 0x000000415a577207 */ /* 0x000fe20000000000 */
[----:B------:R-:W-:Y:S01]  /*14c80*/  SHFL.IDX PT, R23, R130, R3, 0x1c1f ;  /* 0x001c1f0382177589 */ /* 0x000fe200000e0000 */
[----:B------:R-:W-:-:S02]  /*14c90*/  SEL R90, R94, R95, P0 ;  /* 0x0000005f5e5a7207 */ /* 0x000fc40000000000 */
[----:B------:R-:W-:Y:S01]  /*14ca0*/  SEL R94, R95, R94, P0 ;  /* 0x0000005e5f5e7207 */ /* 0x000fe20000000000 */
[----:B------:R-:W-:Y:S01]  /*14cb0*/  SHFL.IDX PT, R25, R128, R3, 0x1c1f ;  /* 0x001c1f0380197589 */ /* 0x000fe200000e0000 */
[----:B------:R-:W-:Y:S02]  /*14cc0*/  SEL R95, R93, R92, P0 ;  /* 0x0000005c5d5f7207 */ /* 0x000fe40000000000 */
[----:B----4-:R-:W-:Y:S01]  /*14cd0*/  SEL R96, R97, R18, P0 ;  /* 0x0000001261607207 */ /* 0x010fe20000000000 */
[----:B------:R-:W-:Y:S01]  /*14ce0*/  SHFL.IDX PT, R63, R126, R3, 0x1c1f ;  /* 0x001c1f037e3f7589 */ /* 0x000fe200000e0000 */
[----:B------:R-:W-:Y:S02]  /*14cf0*/  SEL R92, R18, R97, P0 ;  /* 0x00000061125c7207 */ /* 0x000fe40000000000 */
[----:B---3--:R-:W-:Y:S01]  /*14d00*/  SEL R97, R98, R99, P0 ;  /* 0x0000006362617207 */ /* 0x008fe20000000000 */
[----:B------:R-:W-:Y:S01]  /*14d10*/  SHFL.IDX PT, R47, R124, R3, 0x1c1f ;  /* 0x001c1f037c2f7589 */ /* 0x000fe200000e0000 */
[----:B------:R-:W-:-:S02]  /*14d20*/  SEL R93, R99, R98, P0 ;  /* 0x00000062635d7207 */ /* 0x000fc40000000000 */
[----:B--2---:R-:W-:Y:S01]  /*14d30*/  SEL R98, R107, R110, P0 ;  /* 0x0000006e6b627207 */ /* 0x004fe20000000000 */
[----:B------:R-:W-:Y:S01]  /*14d40*/  SHFL.IDX PT, R15, R38, R64, 0x1c1f ;  /* 0x001c1f40260f7589 */ /* 0x000fe200000e0000 */
[----:B------:R-:W-:Y:S02]  /*14d50*/  SEL R99, R106, R35, P0 ;  /* 0x000000236a637207 */ /* 0x000fe40000000000 */
[----:B------:R-:W-:Y:S01]  /*14d60*/  SEL R65, R35, R106, P0 ;  /* 0x0000006a23417207 */ /* 0x000fe20000000000 */
[----:B------:R-:W-:Y:S01]  /*14d70*/  SHFL.IDX PT, R14, R43, R64, 0x1c1f ;  /* 0x001c1f402b0e7589 */ /* 0x000fe200000e0000 */
[----:B-----5:R-:W-:Y:S02]  /*14d80*/  SEL R61, R112, R109, P0 ;  /* 0x0000006d703d7207 */ /* 0x020fe40000000000 */
[----:B0-----:R-:W-:Y:S01]  /*14d90*/  SEL R75, R60, R11, P0 ;  /* 0x0000000b3c4b7207 */ /* 0x001fe20000000000 */
[----:B------:R-:W-:Y:S04]  /*14da0*/  SHFL.IDX PT, R40, R40, R64, 0x1c1f ;  /* 0x001c1f4028287589 */ /* 0x000fe800000e0000 */
[----:B------:R-:W-:Y:S04]  /*14db0*/  SHFL.IDX PT, R45, R45, R64, 0x1c1f ;  /* 0x001c1f402d2d7589 */ /* 0x000fe800000e0000 */
[----:B------:R-:W-:Y:S04]  /*14dc0*/  SHFL.IDX PT, R42, R42, R64, 0x1c1f ;  /* 0x001c1f402a2a7589 */ /* 0x000fe800000e0000 */
[----:B------:R1:W-:Y:S04]  /*14dd0*/  SHFL.IDX PT, R125, R51, R64, 0x1c1f ;  /* 0x001c1f40337d7589 */ /* 0x0003e800000e0000 */
[----:B------:R-:W-:Y:S04]  /*14de0*/  SHFL.IDX PT, R44, R44, R64, 0x1c1f ;  /* 0x001c1f402c2c7589 */ /* 0x000fe800000e0000 */
[----:B------:R0:W-:Y:S01]  /*14df0*/  SHFL.IDX PT, R127, R53, R64, 0x1c1f ;  /* 0x001c1f40357f7589 */ /* 0x0001e200000e0000 */
[----:B-1----:R-:W-:-:S03]  /*14e00*/  SEL R51, R115, R118, P0 ;  /* 0x0000007673337207 */ /* 0x002fc60000000000 */
[----:B------:R-:W-:Y:S04]  /*14e10*/  SHFL.IDX PT, R124, R50, R64, 0x1c1f ;  /* 0x001c1f40327c7589 */ /* 0x000fe800000e0000 */
[----:B------:R1:W-:Y:S01]  /*14e20*/  SHFL.IDX PT, R126, R55, R64, 0x1c1f ;  /* 0x001c1f40377e7589 */ /* 0x0003e200000e0000 */
[----:B0-----:R-:W-:-:S03]  /*14e30*/  SEL R53, R118, R115, P0 ;  /* 0x0000007376357207 */ /* 0x001fc60000000000 */
[----:B------:R-:W-:Y:S01]  /*14e40*/  SHFL.IDX PT, R128, R52, R64, 0x1c1f ;  /* 0x001c1f4034807589 */ /* 0x000fe200000e0000 */
[----:B------:R-:W0:Y:S03]  /*14e50*/  @P2 LDC R115, c[0x0][0xbec] ;  /* 0x0002fb00ff732b82 */ /* 0x000e260000000800 */
[----:B------:R2:W-:Y:S01]  /*14e60*/  SHFL.IDX PT, R130, R56, R64, 0x1c1f ;  /* 0x001c1f4038827589 */ /* 0x0005e200000e0000 */
[----:B-1----:R-:W-:-:S03]  /*14e70*/  SEL R55, R10, R113, P0 ;  /* 0x000000710a377207 */ /* 0x002fc60000000000 */
[----:B------:R1:W-:Y:S04]  /*14e80*/  SHFL.IDX PT, R129, R54, R64, 0x1c1f ;  /* 0x001c1f4036817589 */ /* 0x0003e800000e0000 */
[----:B------:R-:W-:Y:S01]  /*14e90*/  SHFL.IDX PT, R104, R104, R64, 0x1c1f ;  /* 0x001c1f4068687589 */ /* 0x000fe200000e0000 */
[----:B--2---:R-:W-:-:S03]  /*14ea0*/  SEL R56, R114, R13, P0 ;  /* 0x0000000d72387207 */ /* 0x004fc60000000000 */
[----:B------:R-:W-:Y:S01]  /*14eb0*/  SHFL.IDX PT, R103, R103, R64, 0x1c1f ;  /* 0x001c1f4067677589 */ /* 0x000fe200000e0000 */
[----:B-1----:R-:W-:-:S03]  /*14ec0*/  SEL R54, R13, R114, P0 ;  /* 0x000000720d367207 */ /* 0x002fc60000000000 */
[----:B------:R1:W-:Y:S01]  /*14ed0*/  SHFL.IDX PT, R30, R59, R64, 0x1c1f ;  /* 0x001c1f403b1e7589 */ /* 0x0003e200000e0000 */
[----:B------:R-:W2:Y:S03]  /*14ee0*/  LDC R114, c[0x0][0xc50] ;  /* 0x00031400ff727b82 */ /* 0x000ea60000000800 */
[----:B------:R3:W-:Y:S01]  /*14ef0*/  SHFL.IDX PT, R27, R57, R64, 0x1c1f ;  /* 0x001c1f40391b7589 */ /* 0x0007e200000e0000 */
[----:B0-----:R-:W-:-:S03]  /*14f00*/  @P2 IMAD.HI.U32 R115, R26, R115, RZ ;  /* 0x000000731a732227 */ /* 0x001fc600078e00ff */
[----:B------:R-:W-:Y:S01]  /*14f10*/  SHFL.IDX PT, R108, R108, R64, 0x1c1f ;  /* 0x001c1f406c6c7589 */ /* 0x000fe200000e0000 */
[----:B-1----:R-:W-:-:S03]  /*14f20*/  SEL R59, R109, R112, P0 ;  /* 0x000000706d3b7207 */ /* 0x002fc60000000000 */
[----:B------:R0:W-:Y:S01]  /*14f30*/  SHFL.IDX PT, R31, R58, R64, 0x1c1f ;  /* 0x001c1f403a1f7589 */ /* 0x0001e200000e0000 */
[----:B------:R-:W1:Y:S01]  /*14f40*/  @P2 LDC R109, c[0x0][0xbec] ;  /* 0x0002fb00ff6d2b82 */ /* 0x000e620000000800 */
[----:B---3--:R-:W-:Y:S02]  /*14f50*/  SEL R57, R113, R10, P0 ;  /* 0x0000000a71397207 */ /* 0x008fe40000000000 */
[----:B------:R-:W-:Y:S04]  /*14f60*/  SHFL.IDX PT, R76, R76, R64, 0x1c1f ;  /* 0x001c1f404c4c7589 */ /* 0x000fe800000e0000 */
[----:B------:R-:W-:Y:S01]  /*14f70*/  SHFL.IDX PT, R85, R85, R64, 0x1c1f ;  /* 0x001c1f4055557589 */ /* 0x000fe200000e0000 */
[----:B------:R-:W3:Y:S01]  /*14f80*/  LDC.64 R112, c[0x0][0xb40] ;  /* 0x0002d000ff707b82 */ /* 0x000ee20000000a00 */
[----:B0-----:R-:W-:-:S02]  /*14f90*/  SEL R58, R111, R34, P0 ;  /* 0x000000226f3a7207 */ /* 0x001fc40000000000 */
[----:B------:R-:W-:Y:S04]  /*14fa0*/  SHFL.IDX PT, R70, R70, R64, 0x1c1f ;  /* 0x001c1f4046467589 */ /* 0x000fe800000e0000 */
[----:B------:R-:W-:Y:S04]  /*14fb0*/  SHFL.IDX PT, R77, R77, R64, 0x1c1f ;  /* 0x001c1f404d4d7589 */ /* 0x000fe800000e0000 */
[----:B------:R-:W-:Y:S04]  /*14fc0*/  SHFL.IDX PT, R73, R73, R64, 0x1c1f ;  /* 0x001c1f4049497589 */ /* 0x000fe800000e0000 */
[----:B------:R-:W-:Y:S04]  /*14fd0*/  SHFL.IDX PT, R72, R72, R64, 0x1c1f ;  /* 0x001c1f4048487589 */ /* 0x000fe800000e0000 */
[----:B------:R-:W-:Y:S04]  /*14fe0*/  SHFL.IDX PT, R69, R69, R64, 0x1c1f ;  /* 0x001c1f4045457589 */ /* 0x000fe800000e0000 */
[----:B------:R-:W-:Y:S01]  /*14ff0*/  SHFL.IDX PT, R68, R68, R64, 0x1c1f ;  /* 0x001c1f4044447589 */ /* 0x000fe200000e0000 */
[----:B---3--:R-:W-:-:S03]  /*15000*/  IMAD.WIDE.U32 R4, R112, UR12, R4 ;  /* 0x0000000c70047c25 */ /* 0x008fc6000f8e0004 */
[----:B------:R-:W-:Y:S04]  /*15010*/  SHFL.IDX PT, R67, R67, R64, 0x1c1f ;  /* 0x001c1f4043437589 */ /* 0x000fe800000e0000 */
[----:B------:R-:W-:Y:S04]  /*15020*/  SHFL.IDX PT, R71, R71, R64, 0x1c1f ;  /* 0x001c1f4047477589 */ /* 0x000fe800000e0000 */
[----:B------:R0:W-:Y:S04]  /*15030*/  SHFL.IDX PT, R66, R66, R64, 0x1c1f ;  /* 0x001c1f4042427589 */ /* 0x0001e800000e0000 */
[----:B------:R-:W3:Y:S04]  /*15040*/  SHFL.IDX PT, R102, R138, R3, 0x1c1f ;  /* 0x001c1f038a667589 */ /* 0x000ee800000e0000 */
[----:B------:R-:W4:Y:S01]  /*15050*/  SHFL.IDX PT, R116, R148, R3, 0x1c1f ;  /* 0x001c1f0394747589 */ /* 0x000f2200000e0000 */
[----:B0-----:R-:W-:Y:S01]  /*15060*/  SEL R64, R110, R107, P0 ;  /* 0x0000006b6e407207 */ /* 0x001fe20000000000 */
[----:B------:R-:W-:Y:S01]  /*15070*/  IMAD R110, R112, UR13, RZ ;  /* 0x0000000d706e7c24 */ /* 0x000fe2000f8e02ff */
[----:B------:R-:W0:Y:S01]  /*15080*/  LDC.64 R106, c[0x0][0xbd8] ;  /* 0x0002f600ff6a7b82 */ /* 0x000e220000000a00 */
[----:B------:R-:W5:Y:S04]  /*15090*/  SHFL.IDX PT, R117, R146, R3, 0x1c1f ;  /* 0x001c1f0392757589 */ /* 0x000f6800000e0000 */
[----:B------:R-:W2:Y:S04]  /*150a0*/  SHFL.IDX PT, R105, R136, R3, 0x1c1f ;  /* 0x001c1f0388697589 */ /* 0x000ea800000e0000 */
[----:B------:R-:W1:Y:S04]  /*150b0*/  SHFL.IDX PT, R101, R132, R3, 0x1c1f ;  /* 0x001c1f0384657589 */ /* 0x000e6800000e0000 */
[----:B------:R-:W1:Y:S01]  /*150c0*/  SHFL.IDX PT, R119, R144, R3, 0x1c1f ;  /* 0x001c1f0390777589 */ /* 0x000e6200000e0000 */
[----:B---3--:R-:W-:-:S03]  /*150d0*/  SEL R13, R127, R102, P0 ;  /* 0x000000667f0d7207 */ /* 0x008fc60000000000 */
[----:B------:R-:W3:Y:S01]  /*150e0*/  SHFL.IDX PT, R121, R142, R3, 0x1c1f ;  /* 0x001c1f038e797589 */ /* 0x000ee200000e0000 */
[----:B----4-:R-:W-:-:S03]  /*150f0*/  SEL R50, R116, R15, P0 ;  /* 0x0000000f74327207 */ /* 0x010fc60000000000 */
[----:B------:R-:W4:Y:S01]  /*15100*/  SHFL.IDX PT, R120, R120, R3, 0x1c1f ;  /* 0x001c1f0378787589 */ /* 0x000f2200000e0000 */
[----:B------:R-:W-:Y:S02]  /*15110*/  SEL R52, R15, R116, P0 ;  /* 0x000000740f347207 */ /* 0x000fe40000000000 */
[----:B------:R-:W0:Y:S01]  /*15120*/  @P2 LDC R116, c[0x0][0xbf0] ;  /* 0x0002fc00ff742b82 */ /* 0x000e220000000800 */
[----:B------:R-:W-:Y:S01]  /*15130*/  SHFL.IDX PT, R123, R140, R3, 0x1c1f ;  /* 0x001c1f038c7b7589 */ /* 0x000fe200000e0000 */
[----:B-----5:R-:W-:Y:S02]  /*15140*/  SEL R35, R117, R14, P0 ;  /* 0x0000000e75237207 */ /* 0x020fe40000000000 */
[----:B------:R-:W-:Y:S01]  /*15150*/  SEL R37, R14, R117, P0 ;  /* 0x000000750e257207 */ /* 0x000fe20000000000 */
[----:B------:R-:W5:Y:S01]  /*15160*/  SHFL.IDX PT, R122, R122, R3, 0x1c1f ;  /* 0x001c1f037a7a7589 */ /* 0x000f6200000e0000 */
[----:B--2---:R-:W-:Y:S02]  /*15170*/  SEL R10, R105, R124, P0 ;  /* 0x0000007c690a7207 */ /* 0x004fe40000000000 */
[----:B------:R-:W-:Y:S01]  /*15180*/  SEL R12, R124, R105, P0 ;  /* 0x000000697c0c7207 */ /* 0x000fe20000000000 */
[----:B------:R-:W2:Y:S01]  /*15190*/  SHFL.IDX PT, R19, R134, R3, 0x1c1f ;  /* 0x001c1f0386137589 */ /* 0x000ea200000e0000 */
[----:B-1----:R-:W-:Y:S01]  /*151a0*/  SEL R14, R101, R128, P0 ;  /* 0x00000080650e7207 */ /* 0x002fe20000000000 */
[----:B------:R-:W-:Y:S01]  /*151b0*/  IMAD R105, RZ, RZ, -UR55 ;  /* 0x80000037ff697e24 */ /* 0x000fe2000f8e02ff */
[----:B------:R-:W-:Y:S01]  /*151c0*/  SEL R18, R128, R101, P0 ;  /* 0x0000006580127207 */ /* 0x000fe20000000000 */
[----:B------:R-:W1:Y:S01]  /*151d0*/  SHFL.IDX PT, R22, R22, R3, 0x1c1f ;  /* 0x001c1f0316167589 */ /* 0x000e6200000e0000 */
[----:B------:R-:W-:Y:S01]  /*151e0*/  SEL R36, R40, R119, P0 ;  /* 0x0000007728247207 */ /* 0x000fe20000000000 */
[----:B------:R-:W-:Y:S01]  /*151f0*/  IMAD R114, R114, R105, UR4 ;  /* 0x0000000472727e24 */ /* 0x000fe2000f8e0269 */
[----:B------:R-:W-:Y:S01]  /*15200*/  ULDC.64 UR4, c[0x0][0xbe0] ;  /* 0x0002f80000047ab9 */ /* 0x000fe20000000a00 */
[----:B------:R-:W-:Y:S01]  /*15210*/  SHFL.IDX PT, R24, R24, R3, 0x1c1f ;  /* 0x001c1f0318187589 */ /* 0x000fe200000e0000 */
[----:B------:R-:W-:Y:S01]  /*15220*/  IMAD.MOV.U32 R105, RZ, RZ, R26 ;  /* 0x000000ffff697224 */ /* 0x000fe200078e001a */
[----:B---3--:R-:W-:-:S02]  /*15230*/  SEL R38, R121, R42, P0 ;  /* 0x0000002a79267207 */ /* 0x008fc40000000000 */
[----:B------:R-:W3:Y:S01]  /*15240*/  SHFL.IDX PT, R28, R28, R3, 0x1c1f ;  /* 0x001c1f031c1c7589 */ /* 0x000ee200000e0000 */
[----:B----4-:R-:W-:Y:S02]  /*15250*/  SEL R39, R120, R45, P0 ;  /* 0x0000002d78277207 */ /* 0x010fe40000000000 */
[----:B0-----:R-:W-:Y:S01]  /*15260*/  @P2 SHF.R.U32.HI R105, RZ, R116, R115 ;  /* 0x00000074ff692219 */ /* 0x001fe20000011673 */
[----:B------:R-:W0:Y:S01]  /*15270*/  SHFL.IDX PT, R62, R62, R3, 0x1c1f ;  /* 0x001c1f033e3e7589 */ /* 0x000e2200000e0000 */
[----:B------:R-:W-:-:S03]  /*15280*/  SEL R41, R45, R120, P0 ;  /* 0x000000782d297207 */ /* 0x000fc60000000000 */
[----:B------:R-:W-:Y:S01]  /*15290*/  SHFL.IDX PT, R46, R46, R3, 0x1c1f ;  /* 0x001c1f032e2e7589 */ /* 0x000fe200000e0000 */
[----:B------:R-:W-:Y:S01]  /*152a0*/  IMAD.MOV R112, RZ, RZ, -R105 ;  /* 0x000000ffff707224 */ /* 0x000fe200078e0a69 */
[----:B-----5:R-:W-:Y:S02]  /*152b0*/  SEL R43, R122, R125, P0 ;  /* 0x0000007d7a2b7207 */ /* 0x020fe40000000000 */
[----:B------:R-:W-:Y:S01]  /*152c0*/  SHFL.IDX PT, R48, R48, R3, 0x1c1f ;  /* 0x001c1f0330307589 */ /* 0x000fe200000e0000 */
[----:B--2---:R-:W-:Y:S02]  /*152d0*/  SEL R15, R19, R126, P0 ;  /* 0x0000007e130f7207 */ /* 0x004fe40000000000 */
[----:B------:R-:W-:Y:S01]  /*152e0*/  SEL R45, R125, R122, P0 ;  /* 0x0000007a7d2d7207 */ /* 0x000fe20000000000 */
[----:B------:R-:W-:Y:S01]  /*152f0*/  SHFL.IDX PT, R32, R32, R3, 0x1c1f ;  /* 0x001c1f0320207589 */ /* 0x000fe200000e0000 */
[----:B------:R-:W-:-:S03]  /*15300*/  SEL R19, R126, R19, P0 ;  /* 0x000000137e137207 */ /* 0x000fc60000000000 */
[----:B------:R2:W-:Y:S02]  /*15310*/  SHFL.IDX PT, R20, R20, R3, 0x1c1f ;  /* 0x001c1f0314147589 */ /* 0x0005e400000e0000 */
[----:B--2---:R-:W-:Y:S02]  /*15320*/  SEL R3, R74, R9, P0 ;  /* 0x000000094a037207 */ /* 0x004fe40000000000 */
[----:B------:R-:W-:Y:S02]  /*15330*/  SEL R9, R9, R74, P0 ;  /* 0x0000004a09097207 */ /* 0x000fe40000000000 */
[----:B------:R-:W-:Y:S02]  /*15340*/  SEL R74, R80, R81, P0 ;  /* 0x00000051504a7207 */ /* 0x000fe40000000000 */
[----:B------:R-:W-:Y:S02]  /*15350*/  SEL R80, R81, R80, P0 ;  /* 0x0000005051507207 */ /* 0x000fe40000000000 */
[----:B------:R-:W-:-:S02]  /*15360*/  SEL R81, R11, R60, P0 ;  /* 0x0000003c0b517207 */ /* 0x000fc40000000000 */
[----:B------:R-:W-:Y:S02]  /*15370*/  SEL R60, R34, R111, P0 ;  /* 0x0000006f223c7207 */ /* 0x000fe40000000000 */
[----:B------:R-:W2:Y:S01]  /*15380*/  @P2 LDC R111, c[0x0][0xbf0] ;  /* 0x0002fc00ff6f2b82 */ /* 0x000ea20000000800 */
[----:B------:R-:W-:Y:S01]  /*15390*/  SEL R11, R102, R127, P0 ;  /* 0x0000007f660b7207 */ /* 0x000fe20000000000 */
[----:B------:R-:W-:Y:S01]  /*153a0*/  IMAD R102, R106, UR13, RZ ;  /* 0x0000000d6a667c24 */ /* 0x000fe2000f8e02ff */
[----:B------:R-:W-:Y:S02]  /*153b0*/  SEL R34, R119, R40, P0 ;  /* 0x0000002877227207 */ /* 0x000fe40000000000 */
[----:B------:R-:W-:Y:S01]  /*153c0*/  SEL R40, R42, R121, P0 ;  /* 0x000000792a287207 */ /* 0x000fe20000000000 */
[----:B------:R-:W-:Y:S01]  /*153d0*/  IMAD R101, R107, UR12, R102 ;  /* 0x0000000c6b657c24 */ /* 0x000fe2000f8e0266 */
[----:B------:R-:W-:Y:S01]  /*153e0*/  SEL R42, R123, R44, P0 ;  /* 0x0000002c7b2a7207 */ /* 0x000fe20000000000 */
[----:B------:R-:W-:Y:S01]  /*153f0*/  IMAD.WIDE.U32 R106, R106, UR12, R6 ;  /* 0x0000000c6a6a7c25 */ /* 0x000fe2000f8e0006 */
[----:B-1----:R-:W-:-:S02]  /*15400*/  SEL R6, R22, R129, P0 ;  /* 0x0000008116067207 */ /* 0x002fc40000000000 */
[----:B------:R-:W-:Y:S01]  /*15410*/  SEL R7, R23, R130, P0 ;  /* 0x0000008217077207 */ /* 0x000fe20000000000 */
[----:B------:R-:W-:Y:S01]  /*15420*/  @P2 IMAD.HI.U32 R102, R26, R109, RZ ;  /* 0x0000006d1a662227 */ /* 0x000fe200078e00ff */
[----:B------:R-:W-:Y:S02]  /*15430*/  SHF.R.S32.HI R109, RZ, 0x1f, R114 ;  /* 0x0000001fff6d7819 */ /* 0x000fe40000011472 */
[----:B------:R-:W-:Y:S01]  /*15440*/  SEL R44, R44, R123, P0 ;  /* 0x0000007b2c2c7207 */ /* 0x000fe20000000000 */
[----:B------:R-:W-:Y:S01]  /*15450*/  IMAD.IADD R107, R107, 0x1, R101 ;  /* 0x000000016b6b7824 */ /* 0x000fe200078e0265 */
[----:B------:R-:W-:Y:S01]  /*15460*/  SEL R22, R129, R22, P0 ;  /* 0x0000001681167207 */ /* 0x000fe20000000000 */
[----:B------:R-:W-:Y:S01]  /*15470*/  IMAD.MOV.U32 R101, RZ, RZ, R26 ;  /* 0x000000ffff657224 */ /* 0x000fe200078e001a */
[----:B------:R-:W-:Y:S02]  /*15480*/  SEL R23, R130, R23, P0 ;  /* 0x0000001782177207 */ /* 0x000fe40000000000 */
[----:B--2---:R-:W-:Y:S01]  /*15490*/  @P2 SHF.R.U32.HI R101, RZ, R111, R102 ;  /* 0x0000006fff652219 */ /* 0x004fe20000011666 */
[----:B------:R-:W-:-:S02]  /*154a0*/  IMAD R111, R113, UR12, R110 ;  /* 0x0000000c716f7c24 */ /* 0x000fc4000f8e026e */
[----:B------:R-:W-:Y:S02]  /*154b0*/  IMAD.MOV.U32 R110, RZ, RZ, R4 ;  /* 0x000000ffff6e7224 */ /* 0x000fe400078e0004 */
[----:B------:R-:W-:Y:S02]  /*154c0*/  IMAD.IADD R111, R5, 0x1, R111 ;  /* 0x00000001056f7824 */ /* 0x000fe400078e026f */
[C---:B------:R-:W-:Y:S02]  /*154d0*/  IMAD R5, R109.reuse, UR4, RZ ;  /* 0x000000046d057c24 */ /* 0x040fe4000f8e02ff */
[----:B------:R-:W-:Y:S02]  /*154e0*/  IMAD R109, R109, UR6, RZ ;  /* 0x000000066d6d7c24 */ /* 0x000fe4000f8e02ff */
[C---:B------:R-:W-:Y:S02]  /*154f0*/  IMAD R102, R114.reuse, UR5, R5 ;  /* 0x0000000572667c24 */ /* 0x040fe4000f8e0205 */
[----:B------:R-:W-:Y:S01]  /*15500*/  IMAD.WIDE.U32 R4, R114, UR4, R106 ;  /* 0x0000000472047c25 */ /* 0x000fe2000f8e006a */
[----:B------:R-:W-:-:S03]  /*15510*/  ULDC.64 UR4, c[0x0][0xb30] ;  /* 0x0002cc0000047ab9 */ /* 0x000fc60000000a00 */
[C---:B------:R-:W-:Y:S01]  /*15520*/  IMAD R113, R114.reuse, UR7, R109 ;  /* 0x0000000772717c24 */ /* 0x040fe2000f8e026d */
[----:B------:R-:W-:Y:S01]  /*15530*/  SHF.R.S32.HI R109, RZ, 0x1f, R101 ;  /* 0x0000001fff6d7819 */ /* 0x000fe20000011465 */
[----:B------:R-:W-:Y:S01]  /*15540*/  IMAD.WIDE.U32 R106, R114, UR6, R110 ;  /* 0x00000006726a7c25 */ /* 0x000fe2000f8e006e */
[----:B------:R-:W-:Y:S01]  /*15550*/  IADD3 R110, P2, R101, R4, RZ ;  /* 0x00000004656e7210 */ /* 0x000fe20007f5e0ff */
[----:B------:R-:W-:Y:S01]  /*15560*/  ULDC.64 UR6, c[0x0][0xbc8] ;  /* 0x0002f20000067ab9 */ /* 0x000fe20000000a00 */
[----:B------:R-:W-:Y:S01]  /*15570*/  SHF.R.S32.HI R4, RZ, 0x1f, R105 ;  /* 0x0000001fff047819 */ /* 0x000fe20000011469 */
[----:B------:R-:W-:Y:S01]  /*15580*/  IMAD.MOV R101, RZ, RZ, -R101 ;  /* 0x000000ffff657224 */ /* 0x000fe200078e0a65 */
[----:B------:R-:W-:Y:S01]  /*15590*/  IADD3.X R111, R109, R5, R102, P2, !PT ;  /* 0x000000056d6f7210 */ /* 0x000fe200017fe466 */
[----:B------:R-:W-:Y:S02]  /*155a0*/  IMAD.IADD R107, R107, 0x1, R113 ;  /* 0x000000016b6b7824 */ /* 0x000fe400078e0271 */
[----:B------:R-:W-:-:S02]  /*155b0*/  IMAD R101, R131, R101, R26 ;  /* 0x0000006583657224 */ /* 0x000fc400078e021a */
[----:B------:R-:W-:Y:S02]  /*155c0*/  IMAD R113, R131, R112, R26 ;  /* 0x0000007083717224 */ /* 0x000fe400078e021a */
[----:B------:R-:W-:Y:S01]  /*155d0*/  IMAD R4, R4, UR4, RZ ;  /* 0x0000000404047c24 */ /* 0x000fe2000f8e02ff */
[----:B------:R-:W-:Y:S01]  /*155e0*/  SHF.R.S32.HI R26, RZ, 0x1f, R101 ;  /* 0x0000001fff1a7819 */ /* 0x000fe20000011465 */
[----:B------:R-:W-:Y:S01]  /*155f0*/  IMAD.WIDE.U32 R110, R101, UR6, R110 ;  /* 0x00000006656e7c25 */ /* 0x000fe2000f8e006e */
[----:B------:R-:W-:-:S03]  /*15600*/  SHF.R.S32.HI R102, RZ, 0x1f, R113 ;  /* 0x0000001fff667819 */ /* 0x000fc60000011471 */
[C---:B------:R-:W-:Y:S01]  /*15610*/  IMAD R109, R105.reuse, UR5, R4 ;  /* 0x00000005696d7c24 */ /* 0x040fe2000f8e0204 */
[----:B------:R-:W1:Y:S01]  /*15620*/  S2UR UR5, SR_CgaCtaId ;  /* 0x00000000000579c3 */ /* 0x000e620000008800 */
[----:B------:R-:W-:Y:S01]  /*15630*/  IMAD.WIDE.U32 R4, R105, UR4, R106 ;  /* 0x0000000469047c25 */ /* 0x000fe2000f8e006a */
[----:B------:R-:W-:-:S03]  /*15640*/  UMOV UR4, 0x400 ;  /* 0x0000040000047882 */ /* 0x000fc60000000000 */
[----:B------:R-:W-:Y:S02]  /*15650*/  IMAD R26, R26, UR6, RZ ;  /* 0x000000061a1a7c24 */ /* 0x000fe4000f8e02ff */
[----:B------:R-:W-:Y:S02]  /*15660*/  IMAD R102, R102, UR8, RZ ;  /* 0x0000000866667c24 */ /* 0x000fe4000f8e02ff */
[----:B------:R-:W-:Y:S02]  /*15670*/  IMAD.IADD R5, R5, 0x1, R109 ;  /* 0x0000000105057824 */ /* 0x000fe400078e026d */
[----:B------:R-:W-:Y:S01]  /*15680*/  IMAD R105, R101, UR7, R26 ;  /* 0x0000000765697c24 */ /* 0x000fe2000f8e021a */
[----:B------:R-:W-:Y:S01]  /*15690*/  ULDC.64 UR6, c[0x0][0xba8] ;  /* 0x0002ea0000067ab9 */ /* 0x000fe20000000a00 */
[C---:B------:R-:W-:Y:S01]  /*156a0*/  IMAD R107, R113.reuse, UR9, R102 ;  /* 0x00000009716b7c24 */ /* 0x040fe2000f8e0266 */
[----:B------:R-:W-:Y:S01]  /*156b0*/  LEA R101, P2, R110, UR6, 0x2 ;  /* 0x000000066e657c11 */ /* 0x000fe2000f8410ff */
[----:B------:R-:W-:Y:S01]  /*156c0*/  IMAD.WIDE.U32 R112, R113, UR8, R4 ;  /* 0x0000000871707c25 */ /* 0x000fe2000f8e0004 */
[----:B------:R-:W-:Y:S01]  /*156d0*/  ULDC.64 UR8, c[0x0][0xb00] ;  /* 0x0002c00000087ab9 */ /* 0x000fe20000000a00 */
[----:B------:R-:W-:Y:S01]  /*156e0*/  ULDC UR6, c[0x0][0xa88] ;  /* 0x0002a20000067ab9 */ /* 0x000fe20000000800 */
[----:B---3--:R-:W-:Y:S01]  /*156f0*/  SEL R26, R28, R27, P0 ;  /* 0x0000001b1c1a7207 */ /* 0x008fe20000000000 */
[----:B------:R-:W-:Y:S01]  /*15700*/  IMAD.IADD R5, R111, 0x1, R105 ;  /* 0x000000016f057824 */ /* 0x000fe200078e0269 */
[----:B------:R-:W-:Y:S01]  /*15710*/  LEA R106, P3, R112, UR8, 0x2 ;  /* 0x00000008706a7c11 */ /* 0x000fe2000f8610ff */
[----:B------:R-:W-:Y:S01]  /*15720*/  IMAD.IADD R107, R113, 0x1, R107 ;  /* 0x00000001716b7824 */ /* 0x000fe200078e026b */
[----:B------:R-:W-:Y:S01]  /*15730*/  SEL R28, R27, R28, P0 ;  /* 0x0000001c1b1c7207 */ /* 0x000fe20000000000 */
[----:B------:R-:W-:Y:S01]  /*15740*/  IMAD R105, R131, UR6, RZ ;  /* 0x0000000683697c24 */ /* 0x000fe2000f8e02ff */
[----:B------:R-:W-:Y:S01]  /*15750*/  LEA.HI.X R109, R110, UR7, R5, 0x2, P2 ;  /* 0x000000076e6d7c11 */ /* 0x000fe200090f1405 */
[----:B-1----:R-:W-:Y:S01]  /*15760*/  ULEA UR4, UR5, UR4, 0x18 ;  /* 0x0000000405047291 */ /* 0x002fe2000f8ec03f */
[----:B------:R-:W-:Y:S01]  /*15770*/  LEA.HI.X R107, R112, UR9, R107, 0x2, P3 ;  /* 0x00000009706b7c11 */ /* 0x000fe200098f146b */
[----:B------:R-:W-:Y:S01]  /*15780*/  SHFL.IDX PT, R110, R101, RZ, 0x1c1f ;  /* 0x001c1fff656e7589 */ /* 0x000fe200000e0000 */
[----:B------:R-:W-:Y:S01]  /*15790*/  SEL R5, R25, R104, P0 ;  /* 0x0000006819057207 */ /* 0x000fe20000000000 */
[----:B------:R-:W-:Y:S01]  /*157a0*/  UIADD3 UR4, UR4, 0x33420, URZ ;  /* 0x0003342004047890 */ /* 0x000fe2000fffe03f */
[----:B------:R-:W-:Y:S01]  /*157b0*/  SEL R25, R104, R25, P0 ;  /* 0x0000001968197207 */ /* 0x000fe20000000000 */
[----:B------:R-:W1:Y:S01]  /*157c0*/  SHFL.IDX PT, R111, R109, RZ, 0x1c1f ;  /* 0x001c1fff6d6f7589 */ /* 0x000e6200000e0000 */
[C---:B------:R-:W-:Y:S01]  /*157d0*/  VIADD R104, R100.reuse, 0x8 ;  /* 0x0000000864687836 */ /* 0x040fe20000000000 */
[CC--:B------:R-:W-:Y:S01]  /*157e0*/  ISETP.GE.OR P2, PT, R100.reuse, R105.reuse, P1 ;  /* 0x000000696400720c */ /* 0x0c0fe20000f46670 */
[----:B------:R-:W-:Y:S01]  /*157f0*/  UPRMT UR4, URZ, 0x654, UR4 ;  /* 0x000006543f047896 */ /* 0x000fe20008000004 */
[----:B------:R2:W-:Y:S01]  /*15800*/  SHFL.IDX PT, R112, R101, 0x1, 0x1c1f ;  /* 0x003c1f0065707f89 */ /* 0x0005e200000e0000 */
[----:B------:R-:W-:-:S02]  /*15810*/  ISETP.GE.AND P3, PT, R100, R105, PT ;  /* 0x000000696400720c */ /* 0x000fc40003f66270 */
[----:B------:R-:W-:Y:S01]  /*15820*/  ISETP.GE.OR P1, PT, R104, R105, P1 ;  /* 0x000000696800720c */ /* 0x000fe20000f26670 */
[----:B------:R-:W3:Y:S01]  /*15830*/  SHFL.IDX PT, R113, R109, 0x1, 0x1c1f ;  /* 0x003c1f006d717f89 */ /* 0x000ee200000e0000 */
[----:B------:R-:W-:Y:S02]  /*15840*/  SEL R4, R24, R103, P0 ;  /* 0x0000006718047207 */ /* 0x000fe40000000000 */
[----:B------:R-:W-:Y:S01]  /*15850*/  SEL R27, R29, R30, P0 ;  /* 0x0000001e1d1b7207 */ /* 0x000fe20000000000 */
[----:B------:R-:W-:Y:S01]  /*15860*/  SYNCS.ARRIVE.TRANS64.RED.A1T0 RZ, [UR4], RZ ;  /* 0x000000ffffff79a7 */ /* 0x000fe20008100404 */
[----:B------:R-:W-:Y:S01]  /*15870*/  SEL R24, R103, R24, P0 ;  /* 0x0000001867187207 */ /* 0x000fe20000000000 */
[----:B------:R4:W4:Y:S01]  /*15880*/  SHFL.IDX PT, R102, R106, RZ, 0x1c1f ;  /* 0x001c1fff6a667589 */ /* 0x00092200000e0000 */
[----:B------:R-:W-:Y:S01]  /*15890*/  SEL R29, R30, R29, P0 ;  /* 0x0000001d1e1d7207 */ /* 0x000fe20000000000 */
[----:B--2---:R-:W-:Y:S01]  /*158a0*/  IMAD.SHL.U32 R101, R84, 0x2, RZ ;  /* 0x0000000254657824 */ /* 0x004fe200078e00ff */
[----:B0-----:R-:W-:Y:S01]  /*158b0*/  SEL R30, R62, R31, P0 ;  /* 0x0000001f3e1e7207 */ /* 0x001fe20000000000 */
[----:B------:R0:W2:Y:S01]  /*158c0*/  SHFL.IDX PT, R103, R107, RZ, 0x1c1f ;  /* 0x001c1fff6b677589 */ /* 0x0000a200000e0000 */
[----:B------:R-:W-:-:S02]  /*158d0*/  SEL R62, R31, R62, P0 ;  /* 0x0000003e1f3e7207 */ /* 0x000fc40000000000 */
[----:B------:R-:W-:Y:S02]  /*158e0*/  SEL R31, R63, R108, P0 ;  /* 0x0000006c3f1f7207 */ /* 0x000fe40000000000 */
[----:B------:R-:W-:Y:S01]  /*158f0*/  SEL R63, R108, R63, P0 ;  /* 0x0000003f6c3f7207 */ /* 0x000fe20000000000 */
[----:B-1----:R0:W-:Y:S04]  /*15900*/  @!P2 ST.E desc[UR58][R110.64], R2 ;  /* 0x000000026e00a985 */ /* 0x0021e8000c10193a */
[----:B---3--:R0:W-:Y:S01]  /*15910*/  @!P1 ST.E desc[UR58][R112.64], R0 ;  /* 0x0000000070009985 */ /* 0x0081e2000c10193a */
[----:B------:R-:W-:Y:S05]  /*15920*/  @P3 BRA `(.L_x_995) ;  /* 0x0000000800383947 */ /* 0x000fea0003800000 */
[C---:B0-----:R-:W-:Y:S01]  /*15930*/  VIADD R0, R101.reuse, 0x8 ;  /* 0x0000000865007836 */ /* 0x041fe20000000000 */
        /* <DEDUP_REMOVED lines=8> */
[----:B------:R-:W-:Y:S02]  /*159c0*/  ISETP.GE.AND P1, PT, R100, UR4, PT ;  /* 0x0000000464007c0c */ /* 0x000fe4000bf26270 */
[----:B------:R-:W-:-:S05]  /*159d0*/  ISETP.GE.AND P2, PT, R112, UR4, PT ;  /* 0x0000000470007c0c */ /* 0x000fca000bf46270 */
[C-C-:B--2-4-:R-:W-:Y:S02]  /*159e0*/  @!P4 IMAD.WIDE R108, R101.reuse, 0x4, R102.reuse ;  /* 0x00000004656cc825 */ /* 0x154fe400078e0266 */
[----:B------:R-:W-:Y:S02]  /*159f0*/  @!P5 LEA.HI R0, R0, R0, RZ, 0x1 ;  /* 0x000000000000d211 */ /* 0x000fe400078f08ff */
[----:B------:R-:W-:Y:S01]  /*15a00*/  @!P3 LEA.HI R84, R84, R84, RZ, 0x1 ;  /* 0x000000545454b211 */ /* 0x000fe200078f08ff */
[----:B------:R0:W-:Y:S01]  /*15a10*/  @!P4 ST.E.64 desc[UR58][R108.64], R74 ;  /* 0x0000004a6c00c985 */ /* 0x0001e2000c101b3a */
[----:B------:R-:W-:Y:S01]  /*15a20*/  @!P5 LOP3.LUT R111, R0, 0xfffffffe, RZ, 0xc0, !PT ;  /* 0xfffffffe006fd812 */ /* 0x000fe200078ec0ff */
[C---:B------:R-:W-:Y:S01]  /*15a30*/  VIADD R0, R101.reuse, 0x28 ;  /* 0x0000002865007836 */ /* 0x040fe20000000000 */
[----:B------:R-:W-:Y:S01]  /*15a40*/  @!P3 LOP3.LUT R113, R84, 0xfffffffe, RZ, 0xc0, !PT ;  /* 0xfffffffe5471b812 */ /* 0x000fe200078ec0ff */
[----:B------:R-:W-:Y:S01]  /*15a50*/  VIADD R84, R101, 0x38 ;  /* 0x0000003865547836 */ /* 0x000fe20000000000 */
[----:B------:R-:W-:Y:S01]  /*15a60*/  @!P1 LEA.HI R100, R100, R100, RZ, 0x1 ;  /* 0x0000006464649211 */ /* 0x000fe200078f08ff */
[----:B------:R-:W-:Y:S01]  /*15a70*/  @!P5 IMAD.WIDE R110, R111, 0x4, R102 ;  /* 0x000000046f6ed825 */ /* 0x000fe200078e0266 */
[----:B------:R-:W-:-:S02]  /*15a80*/  ISETP.GE.AND P4, PT, R0, UR4, PT ;  /* 0x0000000400007c0c */ /* 0x000fc4000bf86270 */
[----:B------:R-:W-:Y:S01]  /*15a90*/  @!P1 LOP3.LUT R115, R100, 0xfffffffe, RZ, 0xc0, !PT ;  /* 0xfffffffe64739812 */ /* 0x000fe200078ec0ff */
[----:B------:R-:W-:Y:S01]  /*15aa0*/  VIADD R100, R101, 0x40 ;  /* 0x0000004065647836 */ /* 0x000fe20000000000 */
[----:B------:R-:W-:Y:S01]  /*15ab0*/  ISETP.GE.AND P6, PT, R84, UR4, PT ;  /* 0x0000000454007c0c */ /* 0x000fe2000bfc6270 */
[----:B------:R1:W-:Y:S01]  /*15ac0*/  @!P5 ST.E.64 desc[UR58][R110.64], R80 ;  /* 0x000000506e00d985 */ /* 0x0003e2000c101b3a */
[----:B------:R-:W-:Y:S01]  /*15ad0*/  @!P2 LEA.HI R112, R112, R112, RZ, 0x1 ;  /* 0x000000707070a211 */ /* 0x000fe200078f08ff */
[----:B0-----:R-:W-:Y:S01]  /*15ae0*/  @!P3 IMAD.WIDE R74, R113, 0x4, R102 ;  /* 0x00000004714ab825 */ /* 0x001fe200078e0266 */
[----:B------:R-:W-:Y:S02]  /*15af0*/  ISETP.GE.AND P5, PT, R114, UR4, PT ;  /* 0x0000000472007c0c */ /* 0x000fe4000bfa6270 */
[----:B------:R-:W-:Y:S02]  /*15b00*/  @!P2 LOP3.LUT R109, R112, 0xfffffffe, RZ, 0xc0, !PT ;  /* 0xfffffffe706da812 */ /* 0x000fe400078ec0ff */
[----:B------:R0:W-:Y:S01]  /*15b10*/  @!P3 ST.E.64 desc[UR58][R74.64], R78 ;  /* 0x0000004e4a00b985 */ /* 0x0001e2000c101b3a */
[----:B------:R-:W-:-:S02]  /*15b20*/  @!P4 LEA.HI R0, R0, R0, RZ, 0x1 ;  /* 0x000000000000c211 */ /* 0x000fc400078f08ff */
[--C-:B------:R-:W-:Y:S01]  /*15b30*/  @!P2 IMAD.WIDE R108, R109, 0x4, R102.reuse ;  /* 0x000000046d6ca825 */ /* 0x100fe200078e0266 */
[----:B------:R-:W-:Y:S02]  /*15b40*/  ISETP.GE.AND P3, PT, R100, UR4, PT ;  /* 0x0000000464007c0c */ /* 0x000fe4000bf66270 */
[----:B------:R-:W-:Y:S01]  /*15b50*/  @!P6 LEA.HI R84, R84, R84, RZ, 0x1 ;  /* 0x000000545454e211 */ /* 0x000fe200078f08ff */
[--C-:B-1----:R-:W-:Y:S01]  /*15b60*/  @!P1 IMAD.WIDE R80, R115, 0x4, R102.reuse ;  /* 0x0000000473509825 */ /* 0x102fe200078e0266 */
[----:B------:R-:W-:Y:S02]  /*15b70*/  @!P4 LOP3.LUT R111, R0, 0xfffffffe, RZ, 0xc0, !PT ;  /* 0xfffffffe006fc812 */ /* 0x000fe400078ec0ff */
[----:B------:R-:W-:Y:S01]  /*15b80*/  @!P5 LEA.HI R114, R114, R114, RZ, 0x1 ;  /* 0x000000727272d211 */ /* 0x000fe200078f08ff */
[C---:B------:R-:W-:Y:S01]  /*15b90*/  VIADD R110, R101.reuse, 0x48 ;  /* 0x00000048656e7836 */ /* 0x040fe20000000000 */
[----:B------:R1:W-:Y:S01]  /*15ba0*/  @!P1 ST.E.64 desc[UR58][R80.64], R82 ;  /* 0x0000005250009985 */ /* 0x0003e2000c101b3a */
[----:B------:R-:W-:Y:S01]  /*15bb0*/  VIADD R0, R101, 0x50 ;  /* 0x0000005065007836 */ /* 0x000fe20000000000 */
[----:B0-----:R-:W-:Y:S01]  /*15bc0*/  @!P5 LOP3.LUT R79, R114, 0xfffffffe, RZ, 0xc0, !PT ;  /* 0xfffffffe724fd812 */ /* 0x001fe200078ec0ff */
[--C-:B------:R-:W-:Y:S01]  /*15bd0*/  @!P4 IMAD.WIDE R74, R111, 0x4, R102.reuse ;  /* 0x000000046f4ac825 */ /* 0x100fe200078e0266 */
[----:B------:R-:W-:Y:S01]  /*15be0*/  ISETP.GE.AND P1, PT, R110, UR4, PT ;  /* 0x000000046e007c0c */ /* 0x000fe2000bf26270 */
[----:B------:R-:W-:Y:S01]  /*15bf0*/  @!P2 ST.E.64 desc[UR58][R108.64], R88 ;  /* 0x000000586c00a985 */ /* 0x000fe2000c101b3a */
[----:B------:R-:W-:Y:S01]  /*15c00*/  ISETP.GE.AND P2, PT, R0, UR4, PT ;  /* 0x0000000400007c0c */ /* 0x000fe2000bf46270 */
[----:B------:R-:W-:Y:S01]  /*15c10*/  @!P5 IMAD.WIDE R78, R79, 0x4, R102 ;  /* 0x000000044f4ed825 */ /* 0x000fe200078e0266 */
[----:B------:R-:W-:Y:S01]  /*15c20*/  @!P3 LEA.HI R100, R100, R100, RZ, 0x1 ;  /* 0x000000646464b211 */ /* 0x000fe200078f08ff */
[----:B------:R0:W-:Y:S04]  /*15c30*/  @!P4 ST.E.64 desc[UR58][R74.64], R86 ;  /* 0x000000564a00c985 */ /* 0x0001e8000c101b3a */
[----:B------:R2:W-:Y:S01]  /*15c40*/  @!P5 ST.E.64 desc[UR58][R78.64], R90 ;  /* 0x0000005a4e00d985 */ /* 0x0005e2000c101b3a */
[----:B-1----:R-:W-:Y:S01]  /*15c50*/  @!P6 LOP3.LUT R81, R84, 0xfffffffe, RZ, 0xc0, !PT ;  /* 0xfffffffe5451e812 */ /* 0x002fe200078ec0ff */
[----:B------:R-:W-:Y:S01]  /*15c60*/  VIADD R84, R101, 0x58 ;  /* 0x0000005865547836 */ /* 0x000fe20000000000 */
[----:B------:R-:W-:-:S02]  /*15c70*/  @!P3 LOP3.LUT R83, R100, 0xfffffffe, RZ, 0xc0, !PT ;  /* 0xfffffffe6453b812 */ /* 0x000fc400078ec0ff */
[----:B------:R-:W-:Y:S01]  /*15c80*/  @!P1 LEA.HI R110, R110, R110, RZ, 0x1 ;  /* 0x0000006e6e6e9211 */ /* 0x000fe200078f08ff */
[--C-:B------:R-:W-:Y:S01]  /*15c90*/  @!P6 IMAD.WIDE R80, R81, 0x4, R102.reuse ;  /* 0x000000045150e825 */ /* 0x100fe200078e0266 */
[----:B------:R-:W-:Y:S02]  /*15ca0*/  ISETP.GE.AND P4, PT, R84, UR4, PT ;  /* 0x0000000454007c0c */ /* 0x000fe4000bf86270 */
[----:B------:R-:W-:Y:S01]  /*15cb0*/  @!P2 LEA.HI R0, R0, R0, RZ, 0x1 ;  /* 0x000000000000a211 */ /* 0x000fe200078f08ff */
[--C-:B------:R-:W-:Y:S01]  /*15cc0*/  @!P3 IMAD.WIDE R82, R83, 0x4, R102.reuse ;  /* 0x000000045352b825 */ /* 0x100fe200078e0266 */
[----:B0-----:R-:W-:Y:S01]  /*15cd0*/  @!P1 LOP3.LUT R75, R110, 0xfffffffe, RZ, 0xc0, !PT ;  /* 0xfffffffe6e4b9812 */ /* 0x001fe200078ec0ff */
[----:B------:R0:W-:Y:S01]  /*15ce0*/  @!P6 ST.E.64 desc[UR58][R80.64], R94 ;  /* 0x0000005e5000e985 */ /* 0x0001e2000c101b3a */
[----:B------:R-:W-:Y:S01]  /*15cf0*/  @!P2 LOP3.LUT R87, R0, 0xfffffffe, RZ, 0xc0, !PT ;  /* 0xfffffffe0057a812 */ /* 0x000fe200078ec0ff */
[----:B------:R-:W-:Y:S02]  /*15d00*/  VIADD R0, R101, 0x68 ;  /* 0x0000006865007836 */ /* 0x000fe40000000000 */
[--C-:B------:R-:W-:Y:S01]  /*15d10*/  @!P1 IMAD.WIDE R74, R75, 0x4, R102.reuse ;  /* 0x000000044b4a9825 */ /* 0x100fe200078e0266 */
[----:B------:R1:W-:Y:S03]  /*15d20*/  @!P3 ST.E.64 desc[UR58][R82.64], R96 ;  /* 0x000000605200b985 */ /* 0x0003e6000c101b3a */
[----:B------:R-:W-:Y:S01]  /*15d30*/  VIADD R88, R101, 0x60 ;  /* 0x0000006065587836 */ /* 0x000fe20000000000 */
[----:B------:R-:W-:Y:S01]  /*15d40*/  @!P4 LEA.HI R84, R84, R84, RZ, 0x1 ;  /* 0x000000545454c211 */ /* 0x000fe200078f08ff */
[----:B------:R3:W-:Y:S01]  /*15d50*/  @!P1 ST.E.64 desc[UR58][R74.64], R92 ;  /* 0x0000005c4a009985 */ /* 0x0007e2000c101b3a */
[----:B------:R-:W-:Y:S01]  /*15d60*/  ISETP.GE.AND P1, PT, R0, UR4, PT ;  /* 0x0000000400007c0c */ /* 0x000fe2000bf26270 */
[----:B--2---:R-:W-:Y:S01]  /*15d70*/  @!P2 IMAD.WIDE R78, R87, 0x4, R102 ;  /* 0x00000004574ea825 */ /* 0x004fe200078e0266 */
[----:B------:R-:W-:-:S02]  /*15d80*/  ISETP.GE.AND P3, PT, R88, UR4, PT ;  /* 0x0000000458007c0c */ /* 0x000fc4000bf66270 */
[----:B0-----:R-:W-:Y:S01]  /*15d90*/  @!P4 LOP3.LUT R81, R84, 0xfffffffe, RZ, 0xc0, !PT ;  /* 0xfffffffe5451c812 */ /* 0x001fe200078ec0ff */
[C---:B------:R-:W-:Y:S01]  /*15da0*/  VIADD R80, R101.reuse, 0x70 ;  /* 0x0000007065507836 */ /* 0x040fe20000000000 */
[----:B------:R0:W-:Y:S01]  /*15db0*/  @!P2 ST.E.64 desc[UR58][R78.64], R98 ;  /* 0x000000624e00a985 */ /* 0x0001e2000c101b3a */
[C---:B------:R-:W-:Y:S02]  /*15dc0*/  VIADD R86, R101.reuse, 0x78 ;  /* 0x0000007865567836 */ /* 0x040fe40000000000 */
[C---:B-1----:R-:W-:Y:S01]  /*15dd0*/  VIADD R82, R101.reuse, 0x80 ;  /* 0x0000008065527836 */ /* 0x042fe20000000000 */
[----:B------:R-:W-:Y:S01]  /*15de0*/  ISETP.GE.AND P6, PT, R80, UR4, PT ;  /* 0x0000000450007c0c */ /* 0x000fe2000bfc6270 */
[----:B------:R-:W-:Y:S01]  /*15df0*/  VIADD R84, R101, 0x88 ;  /* 0x0000008865547836 */ /* 0x000fe20000000000 */
[----:B------:R-:W-:Y:S01]  /*15e00*/  ISETP.GE.AND P5, PT, R86, UR4, PT ;  /* 0x0000000456007c0c */ /* 0x000fe2000bfa6270 */
[----:B---3--:R-:W-:Y:S01]  /*15e10*/  @!P4 IMAD.WIDE R74, R81, 0x4, R102 ;  /* 0x00000004514ac825 */ /* 0x008fe200078e0266 */
[----:B------:R-:W-:-:S02]  /*15e20*/  ISETP.GE.AND P2, PT, R82, UR4, PT ;  /* 0x0000000452007c0c */ /* 0x000fc4000bf46270 */
[----:B------:R-:W-:Y:S02]  /*15e30*/  @!P1 LEA.HI R0, R0, R0, RZ, 0x1 ;  /* 0x0000000000009211 */ /* 0x000fe400078f08ff */
[----:B------:R1:W-:Y:S01]  /*15e40*/  @!P4 ST.E.64 desc[UR58][R74.64], R64 ;  /* 0x000000404a00c985 */ /* 0x0003e2000c101b3a */
[----:B------:R-:W-:Y:S02]  /*15e50*/  ISETP.GE.AND P4, PT, R84, UR4, PT ;  /* 0x0000000454007c0c */ /* 0x000fe4000bf86270 */
[----:B------:R-:W-:Y:S02]  /*15e60*/  @!P3 LEA.HI R88, R88, R88, RZ, 0x1 ;  /* 0x000000585858b211 */ /* 0x000fe400078f08ff */
[----:B------:R-:W-:Y:S02]  /*15e70*/  @!P1 LOP3.LUT R81, R0, 0xfffffffe, RZ, 0xc0, !PT ;  /* 0xfffffffe00519812 */ /* 0x000fe400078ec0ff */
[----:B0-----:R-:W-:Y:S02]  /*15e80*/  @!P3 LOP3.LUT R79, R88, 0xfffffffe, RZ, 0xc0, !PT ;  /* 0xfffffffe584fb812 */ /* 0x001fe400078ec0ff */
[----:B------:R-:W-:Y:S01]  /*15e90*/  @!P6 LEA.HI R0, R80, R80, RZ, 0x1 ;  /* 0x000000505000e211 */ /* 0x000fe200078f08ff */
[----:B------:R-:W-:Y:S01]  /*15ea0*/  @!P1 IMAD.WIDE R80, R81, 0x4, R102 ;  /* 0x0000000451509825 */ /* 0x000fe200078e0266 */
[----:B------:R-:W-:-:S02]  /*15eb0*/  @!P5 LEA.HI R86, R86, R86, RZ, 0x1 ;  /* 0x000000565656d211 */ /* 0x000fc400078f08ff */
[----:B------:R-:W-:Y:S01]  /*15ec0*/  @!P6 LOP3.LUT R83, R0, 0xfffffffe, RZ, 0xc0, !PT ;  /* 0xfffffffe0053e812 */ /* 0x000fe200078ec0ff */
[--C-:B------:R-:W-:Y:S01]  /*15ed0*/  @!P3 IMAD.WIDE R78, R79, 0x4, R102.reuse ;  /* 0x000000044f4eb825 */ /* 0x100fe200078e0266 */
[----:B------:R-:W-:Y:S02]  /*15ee0*/  @!P2 LEA.HI R82, R82, R82, RZ, 0x1 ;  /* 0x000000525252a211 */ /* 0x000fe400078f08ff */
[----:B------:R-:W-:Y:S01]  /*15ef0*/  @!P4 LEA.HI R84, R84, R84, RZ, 0x1 ;  /* 0x000000545454c211 */ /* 0x000fe200078f08ff */
[--C-:B-1----:R-:W-:Y:S01]  /*15f00*/  @!P6 IMAD.WIDE R64, R83, 0x4, R102.reuse ;  /* 0x000000045340e825 */ /* 0x102fe200078e0266 */
[----:B------:R-:W-:Y:S01]  /*15f10*/  @!P5 LOP3.LUT R75, R86, 0xfffffffe, RZ, 0xc0, !PT ;  /* 0xfffffffe564bd812 */ /* 0x000fe200078ec0ff */
[----:B------:R0:W-:Y:S01]  /*15f20*/  @!P3 ST.E.64 desc[UR58][R78.64], R58 ;  /* 0x0000003a4e00b985 */ /* 0x0001e2000c101b3a */
[----:B------:R-:W-:Y:S01]  /*15f30*/  @!P2 LOP3.LUT R83, R82, 0xfffffffe, RZ, 0xc0, !PT ;  /* 0xfffffffe5253a812 */ /* 0x000fe200078ec0ff */
[----:B------:R-:W-:Y:S02]  /*15f40*/  VIADD R0, R101, 0x90 ;  /* 0x0000009065007836 */ /* 0x000fe40000000000 */
[----:B------:R-:W-:Y:S01]  /*15f50*/  @!P5 IMAD.WIDE R74, R75, 0x4, R102 ;  /* 0x000000044b4ad825 */ /* 0x000fe200078e0266 */
[----:B------:R1:W-:Y:S02]  /*15f60*/  @!P1 ST.E.64 desc[UR58][R80.64], R60 ;  /* 0x0000003c50009985 */ /* 0x0003e4000c101b3a */
[----:B------:R-:W-:-:S02]  /*15f70*/  ISETP.GE.AND P1, PT, R0, UR4, PT ;  /* 0x0000000400007c0c */ /* 0x000fc4000bf26270 */
[----:B------:R2:W-:Y:S04]  /*15f80*/  @!P6 ST.E.64 desc[UR58][R64.64], R56 ;  /* 0x000000384000e985 */ /* 0x0005e8000c101b3a */
[----:B------:R-:W-:Y:S01]  /*15f90*/  @!P5 ST.E.64 desc[UR58][R74.64], R54 ;  /* 0x000000364a00d985 */ /* 0x000fe2000c101b3a */
[----:B0-----:R-:W-:Y:S01]  /*15fa0*/  @!P4 LOP3.LUT R79, R84, 0xfffffffe, RZ, 0xc0, !PT ;  /* 0xfffffffe544fc812 */ /* 0x001fe200078ec0ff */
[----:B------:R-:W-:-:S04]  /*15fb0*/  @!P2 IMAD.WIDE R58, R83, 0x4, R102 ;  /* 0x00000004533aa825 */ /* 0x000fc800078e0266 */
[----:B-1----:R-:W-:Y:S01]  /*15fc0*/  @!P4 IMAD.WIDE R60, R79, 0x4, R102 ;  /* 0x000000044f3cc825 */ /* 0x002fe200078e0266 */
[----:B------:R0:W-:Y:S01]  /*15fd0*/  @!P2 ST.E.64 desc[UR58][R58.64], R50 ;  /* 0x000000323a00a985 */ /* 0x0001e2000c101b3a */
[----:B------:R-:W-:Y:S02]  /*15fe0*/  @!P1 LEA.HI R0, R0, R0, RZ, 0x1 ;  /* 0x0000000000009211 */ /* 0x000fe400078f08ff */
        /* <DEDUP_REMOVED lines=11> */
[----:B0-----:R-:W-:-:S03]  /*160a0*/  @!P1 LOP3.LUT R51, R0, 0xfffffffe, RZ, 0xc0, !PT ;  /* 0xfffffffe00339812 */ /* 0x001fc600078ec0ff */
[----:B------:R-:W-:Y:S02]  /*160b0*/  @!P2 LEA.HI R78, R78, R78, RZ, 0x1 ;  /* 0x0000004e4e4ea211 */ /* 0x000fe400078f08ff */
[----:B------:R-:W-:Y:S02]  /*160c0*/  @!P3 LEA.HI R79, R79, R79, RZ, 0x1 ;  /* 0x0000004f4f4fb211 */ /* 0x000fe400078f08ff */
[----:B------:R-:W-:Y:S02]  /*160d0*/  @!P4 LEA.HI R80, R80, R80, RZ, 0x1 ;  /* 0x000000505050c211 */ /* 0x000fe400078f08ff */
[----:B------:R-:W-:Y:S02]  /*160e0*/  @!P5 LEA.HI R56, R56, R56, RZ, 0x1 ;  /* 0x000000383838d211 */ /* 0x000fe400078f08ff */
[----:B------:R-:W-:Y:S02]  /*160f0*/  @!P6 LEA.HI R50, R57, R57, RZ, 0x1 ;  /* 0x000000393932e211 */ /* 0x000fe400078f08ff */
[----:B-1----:R-:W-:-:S02]  /*16100*/  @!P2 LOP3.LUT R53, R78, 0xfffffffe, RZ, 0xc0, !PT ;  /* 0xfffffffe4e35a812 */ /* 0x002fc400078ec0ff */
        /* <DEDUP_REMOVED lines=16> */
.L_x_995:
[----:B------:R-:W-:Y:S05]  /*16210*/  BSYNC B0 ;  /* 0x0000000000007941 */ /* 0x000fea0003800000 */
.L_x_994:
[----:B------:R-:W-:Y:S01]  /*16220*/  ISETP.GE.AND P1, PT, R104, R105, PT ;  /* 0x000000696800720c */ /* 0x000fe20003f26270 */
[----:B-1----:R1:W3:Y:S01]  /*16230*/  SHFL.IDX PT, R35, R107, 0x1, 0x1c1f ;  /* 0x003c1f006b237f89 */ /* 0x0022e200000e0000 */
        /* <DEDUP_REMOVED lines=21> */
[----:B0-----:R-:W-:Y:S02]  /*16390*/  SEL R2, R17, R66, P0 ;  /* 0x0000004211027207 */ /* 0x001fe40000000000 */
[----:B------:R-:W-:Y:S01]  /*163a0*/  SEL R8, R66, R17, P0 ;  /* 0x0000001142087207 */ /* 0x000fe20000000000 */
[----:B-1-3--:R-:W-:Y:S06]  /*163b0*/  @P1 BRA `(.L_x_910) ;  /* 0x0000004c007c1947 */ /* 0x00afec0003800000 */
        /* <DEDUP_REMOVED lines=54> */
[----:B---3--:R-:W-:-:S02]  /*16720*/  VIADD R18, R101, 0x60 ;  /* 0x0000006065127836 */ /* 0x008fc40000000000 */
        /* <DEDUP_REMOVED lines=27> */
[----:B---3--:R-:W-:Y:S02]  /*168e0*/  @!P4 LOP3.LUT R11, R18, 0xfffffffe, RZ, 0xc0, !PT ;  /* 0xfffffffe120bc812 */ /* 0x008fe400078ec0ff */
        /* <DEDUP_REMOVED lines=19> */
[----:B---3--:R-:W-:Y:S01]  /*16a20*/  @!P2 LOP3.LUT R11, R16, 0xfffffffe, RZ, 0xc0, !PT ;  /* 0xfffffffe100ba812 */ /* 0x008fe200078ec0ff */
        /* <DEDUP_REMOVED lines=41> */
.L_x_993:
        /* <DEDUP_REMOVED lines=12> */
[----:B------:R-:W0:Y:S01]  /*16d80*/  S2UR UR10, SR_CTAID.Z ;  /* 0x00000000000a79c3 */ /* 0x000e220000002700 */
[----:B------:R-:W-:Y:S01]  /*16d90*/  ISETP.NE.AND P0, PT, R6, 0x1, PT ;  /* 0x000000010600780c */ /* 0x000fe20003f05270 */
[----:B------:R-:W-:Y:S01]  /*16da0*/  USHF.R.S32.HI UR6, URZ, 0x1f, UR55 ;  /* 0x0000001f3f067899 */ /* 0x000fe20008011437 */
[----:B------:R-:W-:Y:S01]  /*16db0*/  IMAD.MOV.U32 R5, RZ, RZ, R0 ;  /* 0x000000ffff057224 */ /* 0x000fe200078e0000 */
[----:B------:R-:W-:Y:S02]  /*16dc0*/  ULDC.64 UR8, c[0x0][0xbd0] ;  /* 0x0002f40000087ab9 */ /* 0x000fe40000000a00 */
[----:B------:R-:W-:Y:S02]  /*16dd0*/  UIMAD UR6, UR6, UR8, URZ ;  /* 0x00000008060672a4 */ /* 0x000fe4000f8e023f */
[----:B------:R-:W1:Y:S01]  /*16de0*/  LDC.64 R10, c[0x0][0xbd8] ;  /* 0x0002f600ff0a7b82 */ /* 0x000e620000000a00 */
[----:B------:R-:W-:Y:S02]  /*16df0*/  UIMAD.WIDE.U32 UR4, UR55, UR8, URZ ;  /* 0x00000008370472a5 */ /* 0x000fe4000f8e003f */
[----:B------:R-:W-:-:S04]  /*16e00*/  UIMAD UR6, UR55, UR9, UR6 ;  /* 0x00000009370672a4 */ /* 0x000fc8000f8e0206 */
[----:B------:R-:W-:Y:S01]  /*16e10*/  UIADD3 UR6, UR5, UR6, URZ ;  /* 0x0000000605067290 */ /* 0x000fe2000fffe03f */
[----:B------:R-:W2:Y:S01]  /*16e20*/  @P0 LDC R7, c[0x0][0xbec] ;  /* 0x0002fb00ff070b82 */ /* 0x000ea20000000800 */
[----:B------:R-:W-:Y:S02]  /*16e30*/  IMAD.U32 R3, RZ, RZ, UR5 ;  /* 0x00000005ff037e24 */ /* 0x000fe4000f8e00ff */
[----:B------:R-:W-:Y:S01]  /*16e40*/  IMAD.U32 R2, RZ, RZ, UR4 ;  /* 0x00000004ff027e24 */ /* 0x000fe2000f8e00ff */
[----:B------:R-:W-:Y:S01]  /*16e50*/  ULDC.64 UR4, c[0x0][0xbe0] ;  /* 0x0002f80000047ab9 */ /* 0x000fe20000000a00 */
[----:B------:R-:W-:Y:S01]  /*16e60*/  IMAD.U32 R3, RZ, RZ, UR6 ;  /* 0x00000006ff037e24 */ /* 0x000fe2000f8e00ff */
[----:B0-----:R-:W-:Y:S02]  /*16e70*/  USHF.R.S32.HI UR10, URZ, 0x1f, UR10 ;  /* 0x0000001f3f0a7899 */ /* 0x001fe4000801140a */
[----:B------:R-:W0:Y:S04]  /*16e80*/  @P0 LDC R9, c[0x0][0xbf0] ;  /* 0x0002fc00ff090b82 */ /* 0x000e280000000800 */
[----:B-1----:R-:W-:-:S04]  /*16e90*/  IMAD R12, R10, UR10, RZ ;  /* 0x0000000a0a0c7c24 */ /* 0x002fc8000f8e02ff */
[----:B------:R-:W1:Y:S01]  /*16ea0*/  S2UR UR7, SR_CTAID.Y ;  /* 0x00000000000779c3 */ /* 0x000e620000002600 */
[----:B--2---:R-:W-:-:S07]  /*16eb0*/  @P0 IMAD.HI.U32 R4, R0, R7, RZ ;  /* 0x0000000700040227 */ /* 0x004fce00078e00ff */
[----:B------:R-:W1:Y:S01]  /*16ec0*/  LDC R8, c[0x0][0xc50] ;  /* 0x00031400ff087b82 */ /* 0x000e620000000800 */
[----:B------:R-:W-:-:S07]  /*16ed0*/  IMAD R7, RZ, RZ, -UR55 ;  /* 0x80000037ff077e24 */ /* 0x000fce000f8e02ff */
[----:B------:R-:W2:Y:S01]  /*16ee0*/  S2UR UR10, SR_CTAID.Z ;  /* 0x00000000000a79c3 */ /* 0x000ea20000002700 */
[----:B0-----:R-:W-:Y:S01]  /*16ef0*/  @P0 SHF.R.U32.HI R5, RZ, R9, R4 ;  /* 0x00000009ff050219 */ /* 0x001fe20000011604 */
[----:B-1----:R-:W-:-:S04]  /*16f00*/  IMAD R9, R8, R7, UR7 ;  /* 0x0000000708097e24 */ /* 0x002fc8000f8e0207 */
[----:B------:R-:W-:Y:S01]  /*16f10*/  IMAD.MOV R7, RZ, RZ, -R5 ;  /* 0x000000ffff077224 */ /* 0x000fe200078e0a05 */
[----:B------:R-:W-:-:S03]  /*16f20*/  SHF.R.S32.HI R4, RZ, 0x1f, R9 ;  /* 0x0000001fff047819 */ /* 0x000fc60000011409 */
[----:B------:R-:W-:Y:S02]  /*16f30*/  IMAD R7, R6, R7, R0 ;  /* 0x0000000706077224 */ /* 0x000fe400078e0200 */
[----:B--2---:R-:W-:Y:S02]  /*16f40*/  IMAD R11, R11, UR10, R12 ;  /* 0x0000000a0b0b7c24 */ /* 0x004fe4000f8e020c */
[----:B------:R-:W-:Y:S01]  /*16f50*/  IMAD.WIDE.U32 R2, R10, UR10, R2 ;  /* 0x0000000a0a027c25 */ /* 0x000fe2000f8e0002 */
[----:B------:R-:W-:-:S03]  /*16f60*/  SHF.R.S32.HI R0, RZ, 0x1f, R7 ;  /* 0x0000001fff007819 */ /* 0x000fc60000011407 */
[----:B------:R-:W-:Y:S02]  /*16f70*/  IMAD.IADD R3, R11, 0x1, R3 ;  /* 0x000000010b037824 */ /* 0x000fe400078e0203 */
[----:B------:R-:W-:Y:S02]  /*16f80*/  IMAD R4, R4, UR4, RZ ;  /* 0x0000000404047c24 */ /* 0x000fe4000f8e02ff */
[----:B------:R-:W-:-:S04]  /*16f90*/  IMAD.WIDE.U32 R2, R9, UR4, R2 ;  /* 0x0000000409027c25 */ /* 0x000fc8000f8e0002 */
[----:B------:R-:W-:Y:S01]  /*16fa0*/  IMAD R4, R9, UR5, R4 ;  /* 0x0000000509047c24 */ /* 0x000fe2000f8e0204 */
[----:B------:R-:W-:Y:S01]  /*16fb0*/  SHF.R.S32.HI R9, RZ, 0x1f, R5 ;  /* 0x0000001fff097819 */ /* 0x000fe20000011405 */
[----:B------:R-:W-:Y:S01]  /*16fc0*/  ULDC.64 UR4, c[0x0][0xbc8] ;  /* 0x0002f20000047ab9 */ /* 0x000fe20000000a00 */
[----:B------:R-:W-:Y:S01]  /*16fd0*/  IADD3 R2, P0, R5, R2, RZ ;  /* 0x0000000205027210 */ /* 0x000fe20007f1e0ff */
[----:B------:R-:W-:-:S03]  /*16fe0*/  IMAD R0, R0, UR4, RZ ;  /* 0x0000000400007c24 */ /* 0x000fc6000f8e02ff */
[----:B------:R-:W-:Y:S01]  /*16ff0*/  IADD3.X R3, R9, R3, R4, P0, !PT ;  /* 0x0000000309037210 */ /* 0x000fe200007fe404 */
[C---:B------:R-:W-:Y:S02]  /*17000*/  IMAD R5, R7.reuse, UR5, R0 ;  /* 0x0000000507057c24 */ /* 0x040fe4000f8e0200 */
[----:B------:R-:W-:Y:S01]  /*17010*/  IMAD.WIDE.U32 R2, R7, UR4, R2 ;  /* 0x0000000407027c25 */ /* 0x000fe2000f8e0002 */
[----:B------:R-:W-:-:S03]  /*17020*/  ULDC.64 UR4, c[0x0][0xba8] ;  /* 0x0002ea0000047ab9 */ /* 0x000fc60000000a00 */
[----:B------:R-:W-:Y:S01]  /*17030*/  IMAD.IADD R3, R3, 0x1, R5 ;  /* 0x0000000103037824 */ /* 0x000fe200078e0205 */
[----:B------:R-:W-:-:S04]  /*17040*/  LEA R4, P0, R2, UR4, 0x2 ;  /* 0x0000000402047c11 */ /* 0x000fc8000f8010ff */
[----:B------:R-:W-:Y:S01]  /*17050*/  LEA.HI.X R5, R2, UR5, R3, 0x2, P0 ;  /* 0x0000000502057c11 */ /* 0x000fe200080f1403 */
[----:B------:R-:W-:-:S05]  /*17060*/  IMAD.MOV.U32 R3, RZ, RZ, -0x800000 ;  /* 0xff800000ff037424 */ /* 0x000fca00078e00ff */
[----:B------:R0:W-:Y:S01]  /*17070*/  STG.E desc[UR58][R4.64], R3 ;  /* 0x0000000304007986 */ /* 0x0001e2000c10193a */
[----:B------:R-:W-:Y:S05]  /*17080*/  BRA `(.L_x_910) ;  /* 0x0000004000487947 */ /* 0x000fea0003800000 */
.L_x_908:
[----:B------:R-:W-:-:S08]  /*17090*/  NOP ;  /* 0x0000000000007918 */ /* 0x000fd00000000000 */
[----:B0-----:R-:W0:-:S00]  /*170a0*/  USETMAXREG.DEALLOC.CTAPOOL 0x18 ;  /* 0x00000018000079c8 */ /* 0x001e0000080e0500 */
        /* <DEDUP_REMOVED lines=16> */
.L_x_996:
[----:B------:R-:W-:Y:S01]  /*171b0*/  ULDC UR8, c[0x0][0xc50] ;  /* 0x0003140000087ab9 */ /* 0x000fe20000000800 */
[----:B------:R-:W-:Y:S01]  /*171c0*/  UMOV UR36, UR7 ;  /* 0x0000000700247c82 */ /* 0x000fe20008000000 */
[----:B------:R-:W-:-:S11]  /*171d0*/  UISETP.NE.AND UP0, UPT, UR8, 0x1, UPT ;  /* 0x000000010800788c */ /* 0x000fd6000bf05270 */
[----:B------:R-:W-:Y:S01]  /*171e0*/  @UP0 ULDC UR4, c[0x0][0xc54] ;  /* 0x0003150000040ab9 */ /* 0x000fe20000000800 */
[----:B------:R-:W-:Y:S01]  /*171f0*/  @UP0 ULDC UR6, c[0x0][0xc58] ;  /* 0x0003160000060ab9 */ /* 0x000fe20000000800 */
[----:B------:R-:W-:-:S04]  /*17200*/  UIMAD.WIDE.U32 UR4, UR7, UR4, URZ ;  /* 0x00000004070472a5 */ /* 0x000fc8000f8e003f */
[----:B------:R-:W-:-:S12]  /*17210*/  @UP0 USHF.R.U32.HI UR36, URZ, UR6, UR5 ;  /* 0x000000063f240299 */ /* 0x000fd80008011605 */
.L_x_997:
[----:B------:R-:W-:Y:S01]  /*17220*/  ISETP.GE.AND P0, PT, R18, RZ, PT ;  /* 0x000000ff1200720c */ /* 0x000fe20003f06270 */
[----:B------:R-:W-:Y:S01]  /*17230*/  UIADD3 UR6, -UR36, URZ, URZ ;  /* 0x0000003f24067290 */ /* 0x000fe2000fffe13f */
[----:B------:R-:W-:Y:S02]  /*17240*/  IMAD.MOV.U32 R14, RZ, RZ, 0x1 ;  /* 0x00000001ff0e7424 */ /* 0x000fe400078e00ff */
[----:B------:R-:W-:Y:S01]  /*17250*/  IMAD.MOV.U32 R0, RZ, RZ, RZ ;  /* 0x000000ffff007224 */ /* 0x000fe200078e00ff */
[----:B------:R-:W-:Y:S01]  /*17260*/  UIMAD UR6, UR8, UR6, UR7 ;  /* 0x00000006080672a4 */ /* 0x000fe2000f8e0207 */
[----:B------:R-:W-:-:S07]  /*17270*/  IMAD.MOV.U32 R2, RZ, RZ, 0x1 ;  /* 0x00000001ff027424 */ /* 0x000fce00078e00ff */
[----:B------:R-:W-:Y:S05]  /*17280*/  @!P0 BRA `(.L_x_998) ;  /* 0x0000003800f48947 */ /* 0x000fea0003800000 */
[----:B------:R-:W0:Y:S01]  /*17290*/  S2UR UR40, SR_CTAID.X ;  /* 0x00000000002879c3 */ /* 0x000e220000002500 */
[----:B------:R-:W-:Y:S01]  /*172a0*/  ULDC.64 UR4, c[0x0][0x418] ;  /* 0x0001060000047ab9 */ /* 0x000fe20000000a00 */
[----:B------:R-:W-:Y:S01]  /*172b0*/  ULDC UR7, c[0x0][0x448] ;  /* 0x0001120000077ab9 */ /* 0x000fe20000000800 */
[----:B------:R-:W-:Y:S02]  /*172c0*/  UISETP.NE.U32.AND UP0, UPT, UR4, URZ, UPT ;  /* 0x0000003f0400728c */ /* 0x000fe4000bf05070 */
[----:B------:R-:W-:Y:S02]  /*172d0*/  UISETP.NE.AND UP1, UPT, UR7, 0x1, UPT ;  /* 0x000000010700788c */ /* 0x000fe4000bf25270 */
[----:B------:R-:W-:Y:S01]  /*172e0*/  UISETP.NE.AND.EX UP0, UPT, UR5, URZ, UPT, UP0 ;  /* 0x0000003f0500728c */ /* 0x000fe2000bf05300 */
[----:B------:R-:W-:Y:S01]  /*172f0*/  ULDC UR4, c[0x0][0x424] ;  /* 0x0001090000047ab9 */ /* 0x000fe20000000800 */
[----:B------:R-:W-:Y:S02]  /*17300*/  ULDC UR15, c[0x0][0x288] ;  /* 0x0000a200000f7ab9 */ /* 0x000fe40000000800 */
[----:B------:R-:W-:-:S02]  /*17310*/  USEL UR14, UR4, 0x1, UP0 ;  /* 0x00000001040e7887 */ /* 0x000fc40008000000 */
[----:B------:R-:W-:Y:S01]  /*17320*/  UIADD3 UR10, -UR15, 0x1, URZ ;  /* 0x000000010f0a7890 */ /* 0x000fe2000fffe13f */
[----:B------:R-:W-:Y:S02]  /*17330*/  ULDC.64 UR4, c[0x0][0x9e0] ;  /* 0x0002780000047ab9 */ /* 0x000fe40000000a00 */
[----:B------:R-:W-:Y:S01]  /*17340*/  @UP1 ULDC UR8, c[0x0][0x44c] ;  /* 0x0001130000081ab9 */ /* 0x000fe20000000800 */
[----:B------:R-:W-:Y:S01]  /*17350*/  UISETP.GE.AND UP0, UPT, UR5, 0x1, UPT ;  /* 0x000000010500788c */ /* 0x000fe2000bf06270 */
[----:B------:R-:W-:Y:S01]  /*17360*/  ULDC UR16, c[0x0][0x2f0] ;  /* 0x0000bc0000107ab9 */ /* 0x000fe20000000800 */
[----:B------:R-:W-:Y:S01]  /*17370*/  @UP1 ULDC UR11, c[0x0][0x450] ;  /* 0x00011400000b1ab9 */ /* 0x000fe20000000800 */
[----:B------:R-:W-:-:S03]  /*17380*/  UIMAD UR10, UR14, UR16, UR10 ;  /* 0x000000100e0a72a4 */ /* 0x000fc6000f8e020a */
[----:B------:R-:W-:Y:S01]  /*17390*/  PLOP3.LUT P1, PT, PT, PT, UP0, 0x80, 0x0 ;  /* 0x000000000000781c */ /* 0x000fe20003f2f008 */
[----:B0-----:R-:W-:-:S04]  /*173a0*/  USHF.L.U32 UR40, UR40, 0x7, URZ ;  /* 0x0000000728287899 */ /* 0x001fc8000800063f */
[----:B------:R-:W-:-:S04]  /*173b0*/  UIADD3 UR7, UR40, 0x7f, URZ ;  /* 0x0000007f28077890 */ /* 0x000fc8000fffe03f */
[----:B------:R-:W-:-:S04]  /*173c0*/  UIMAD.WIDE.U32 UR8, UR7, UR8, URZ ;  /* 0x00000008070872a5 */ /* 0x000fc8000f8e003f */
[----:B------:R-:W-:-:S04]  /*173d0*/  @UP1 USHF.R.U32.HI UR7, URZ, UR11, UR9 ;  /* 0x0000000b3f071299 */ /* 0x000fc80008011609 */
[----:B------:R-:W-:-:S04]  /*173e0*/  UIADD3 UR8, UR10, UR7, URZ ;  /* 0x000000070a087290 */ /* 0x000fc8000fffe03f */
[----:B------:R-:W-:Y:S01]  /*173f0*/  UIADD3 UR4, UR8, UR4, URZ ;  /* 0x0000000408047290 */ /* 0x000fe2000fffe03f */
[----:B------:R-:W-:Y:S11]  /*17400*/  @!P1 BRA `(.L_x_999) ;  /* 0x0000000000449947 */ /* 0x000ff60003800000 */
        /* <DEDUP_REMOVED lines=10> */
.L_x_1000:
[----:B------:R-:W-:-:S11]  /*174b0*/  UISETP.NE.AND UP0, UPT, UR5, 0x1, UPT ;  /* 0x000000010500788c */ /* 0x000fd6000bf05270 */
[----:B------:R-:W-:Y:S02]  /*174c0*/  @UP0 ULDC.64 UR10, c[0x0][0x9e8] ;  /* 0x00027a00000a0ab9 */ /* 0x000fe40000000a00 */
[----:B------:R-:W-:-:S04]  /*174d0*/  UIMAD.WIDE.U32 UR8, UR7, UR10, URZ ;  /* 0x0000000a070872a5 */ /* 0x000fc8000f8e003f */
[----:B------:R-:W-:-:S12]  /*174e0*/  @UP0 USHF.R.U32.HI UR7, URZ, UR11, UR9 ;  /* 0x0000000b3f070299 */ /* 0x000fd80008011609 */
.L_x_1001:
[----:B------:R-:W-:-:S04]  /*174f0*/  UIMAD UR7, UR7, UR5, UR5 ;  /* 0x00000005070772a4 */ /* 0x000fc8000f8e0205 */
[----:B------:R-:W-:-:S04]  /*17500*/  UISETP.LT.AND UP0, UPT, UR4, UR7, UPT ;  /* 0x000000070400728c */ /* 0x000fc8000bf01270 */
[----:B------:R-:W-:-:S12]  /*17510*/  USEL UR4, UR4, UR7, UP0 ;  /* 0x0000000704047287 */ /* 0x000fd80008000000 */
.L_x_999:
[----:B------:R-:W-:Y:S02]  /*17520*/  UIMAD UR8, UR14, UR16, 0x9f ;  /* 0x0000009f0e0874a4 */ /* 0x000fe4000f8e0210 */
[----:B------:R-:W-:Y:S02]  /*17530*/  UIADD3 UR10, UR4, 0x9f, URZ ;  /* 0x0000009f040a7890 */ /* 0x000fe4000fffe03f */
[----:B------:R-:W-:Y:S02]  /*17540*/  UIMAD.WIDE UR8, UR8, 0x66666667, URZ ;  /* 0x66666667080878a5 */ /* 0x000fe4000f8e023f */
[----:B------:R-:W-:Y:S01]  /*17550*/  UIMAD.WIDE UR10, UR10, 0x66666667, URZ ;  /* 0x666666670a0a78a5 */ /* 0x000fe2000f8e023f */
[----:B------:R-:W-:Y:S01]  /*17560*/  @UP1 ULDC UR12, c[0x0][0x44c] ;  /* 0x00011300000c1ab9 */ /* 0x000fe20000000800 */
[----:B------:R-:W-:Y:S02]  /*17570*/  USHF.R.U32.HI UR8, URZ, 0x1f, UR9 ;  /* 0x0000001f3f087899 */ /* 0x000fe40008011609 */
[----:B------:R-:W-:-:S02]  /*17580*/  UIMAD.WIDE.U32 UR12, UR40, UR12, URZ ;  /* 0x0000000c280c72a5 */ /* 0x000fc4000f8e003f */
[----:B------:R-:W-:Y:S01]  /*17590*/  USHF.R.U32.HI UR4, URZ, 0x1f, UR11 ;  /* 0x0000001f3f047899 */ /* 0x000fe2000801160b */
[----:B------:R-:W-:Y:S01]  /*175a0*/  @UP1 ULDC UR17, c[0x0][0x450] ;  /* 0x0001140000111ab9 */ /* 0x000fe20000000800 */
[----:B------:R-:W-:Y:S01]  /*175b0*/  UMOV UR7, UR40 ;  /* 0x0000002800077c82 */ /* 0x000fe20008000000 */
[----:B------:R-:W-:Y:S02]  /*175c0*/  UIMAD UR14, UR14, UR16, -UR15 ;  /* 0x000000100e0e72a4 */ /* 0x000fe4000f8e0a0f */
[----:B------:R-:W-:Y:S02]  /*175d0*/  @UP1 USHF.R.U32.HI UR7, URZ, UR17, UR13 ;  /* 0x000000113f071299 */ /* 0x000fe4000801160d */
[----:B------:R-:W-:Y:S02]  /*175e0*/  ULEA.HI.SX32 UR8, UR9, UR8, 0x1a ;  /* 0x0000000809087291 */ /* 0x000fe4000f8fd23f */
[----:B------:R-:W-:Y:S02]  /*175f0*/  ULEA.HI.SX32 UR4, UR11, UR4, 0x1a ;  /* 0x000000040b047291 */ /* 0x000fe4000f8fd23f */
[----:B------:R-:W-:-:S02]  /*17600*/  UIADD3 UR7, UR14, UR7, URZ ;  /* 0x000000070e077290 */ /* 0x000fc4000fffe03f */
[----:B------:R-:W-:Y:S01]  /*17610*/  UISETP.LT.AND UP0, UPT, UR8, UR4, UPT ;  /* 0x000000040800728c */ /* 0x000fe2000bf01270 */
[----:B------:R-:W-:Y:S02]  /*17620*/  ULDC UR10, c[0x0][0x9dc] ;  /* 0x00027700000a7ab9 */ /* 0x000fe40000000800 */
[----:B------:R-:W-:Y:S02]  /*17630*/  UIADD3 UR10, UR7, -UR10, URZ ;  /* 0x8000000a070a7290 */ /* 0x000fe4000fffe03f */
[----:B------:R-:W-:Y:S01]  /*17640*/  USEL UR11, UR8, UR4, UP0 ;  /* 0x00000004080b7287 */ /* 0x000fe20008000000 */
[----:B------:R-:W-:Y:S11]  /*17650*/  @!P1 BRA `(.L_x_1002) ;  /* 0x0000000000449947 */ /* 0x000ff60003800000 */
        /* <DEDUP_REMOVED lines=10> */
.L_x_1003:
[----:B------:R-:W-:-:S11]  /*17700*/  UISETP.NE.AND UP0, UPT, UR5, 0x1, UPT ;  /* 0x000000010500788c */ /* 0x000fd6000bf05270 */
[----:B------:R-:W-:Y:S02]  /*17710*/  @UP0 ULDC.64 UR12, c[0x0][0x9e8] ;  /* 0x00027a00000c0ab9 */ /* 0x000fe40000000a00 */
[----:B------:R-:W-:-:S04]  /*17720*/  UIMAD.WIDE.U32 UR8, UR7, UR12, URZ ;  /* 0x0000000c070872a5 */ /* 0x000fc8000f8e003f */
[----:B------:R-:W-:-:S12]  /*17730*/  @UP0 USHF.R.U32.HI UR7, URZ, UR13, UR9 ;  /* 0x0000000d3f070299 */ /* 0x000fd80008011609 */
.L_x_1004:
[----:B------:R-:W-:-:S04]  /*17740*/  UIMAD UR5, UR7, UR5, URZ ;  /* 0x00000005070572a4 */ /* 0x000fc8000f8e023f */
[----:B------:R-:W-:-:S04]  /*17750*/  UISETP.LT.AND UP0, UPT, UR10, UR5, UPT ;  /* 0x000000050a00728c */ /* 0x000fc8000bf01270 */
[----:B------:R-:W-:-:S12]  /*17760*/  USEL UR10, UR10, UR5, !UP0 ;  /* 0x000000050a0a7287 */ /* 0x000fd8000c000000 */
.L_x_1002:
[----:B------:R-:W-:Y:S02]  /*17770*/  UIMAD.WIDE UR4, UR10, 0x66666667, URZ ;  /* 0x666666670a0478a5 */ /* 0x000fe4000f8e023f */
[----:B------:R-:W-:Y:S02]  /*17780*/  USHF.R.U32.HI UR12, URZ, 0x10, UR6 ;  /* 0x000000103f0c7899 */ /* 0x000fe40008011606 */
[----:B------:R-:W-:Y:S02]  /*17790*/  USHF.R.U32.HI UR4, URZ, 0x1f, UR5 ;  /* 0x0000001f3f047899 */ /* 0x000fe40008011605 */
[----:B------:R-:W-:Y:S02]  /*177a0*/  ULOP3.LUT UR39, UR6, 0xffff, URZ, 0xc0, !UPT ;  /* 0x0000ffff06277892 */ /* 0x000fe4000f8ec03f */
[----:B------:R-:W-:-:S04]  /*177b0*/  ULEA.HI.SX32 UR4, UR5, UR4, 0x1a ;  /* 0x0000000405047291 */ /* 0x000fc8000f8fd23f */
[----:B------:R-:W-:-:S04]  /*177c0*/  UISETP.LT.AND UP0, UPT, URZ, UR4, UPT ;  /* 0x000000043f00728c */ /* 0x000fc8000bf01270 */
[----:B------:R-:W-:Y:S02]  /*177d0*/  USEL UR10, URZ, UR4, !UP0 ;  /* 0x000000043f0a7287 */ /* 0x000fe4000c000000 */
[----:B------:R-:W-:Y:S02]  /*177e0*/  UISETP.NE.AND UP0, UPT, UR12, URZ, UPT ;  /* 0x0000003f0c00728c */ /* 0x000fe4000bf05270 */
[----:B------:R-:W-:Y:S01]  /*177f0*/  UISETP.GT.AND UP1, UPT, UR11, UR10, UPT ;  /* 0x0000000a0b00728c */ /* 0x000fe2000bf24270 */
[----:B------:R-:W-:-:S05]  /*17800*/  UMOV UR4, URZ ;  /* 0x0000003f00047c82 */ /* 0x000fca0008000000 */
[----:B------:R-:W-:-:S03]  /*17810*/  PLOP3.LUT P0, PT, PT, PT, UP1, 0x80, 0x0 ;  /* 0x000000000000781c */ /* 0x000fc60003f0f018 */
[----:B------:R-:W-:-:S10]  /*17820*/  @!UP0 ULDC UR12, c[0x0][0x9f0] ;  /* 0x00027c00000c8ab9 */ /* 0x000fd40000000800 */
[----:B------:R-:W-:Y:S05]  /*17830*/  @!P0 BRA `(.L_x_1005) ;  /* 0x0000000000808947 */ /* 0x000fea0003800000 */
[----:B------:R-:W-:Y:S01]  /*17840*/  IMAD.U32 R3, RZ, RZ, UR12 ;  /* 0x0000000cff037e24 */ /* 0x000fe2000f8e00ff */
[----:B------:R-:W-:-:S04]  /*17850*/  UIADD3 UR4, UR12, -0x1, UR11 ;  /* 0xffffffff0c047890 */ /* 0x000fc8000fffe00b */
[-C--:B------:R-:W-:Y:S01]  /*17860*/  IABS R0, R3.reuse ;  /* 0x0000000300007213 */ /* 0x080fe20000000000 */
[----:B------:R-:W-:Y:S01]  /*17870*/  UIADD3 UR6, -UR10, UR4, URZ ;  /* 0x000000040a067290 */ /* 0x000fe2000fffe13f */
[----:B------:R-:W-:Y:S02]  /*17880*/  IABS R3, R3 ;  /* 0x0000000300037213 */ /* 0x000fe40000000000 */
[----:B------:R-:W-:Y:S01]  /*17890*/  R2UR UR13, R0 ;  /* 0x00000000000d72ca */ /* 0x000fe200000e0000 */
[----:B------:R-:W-:Y:S02]  /*178a0*/  UMOV UR4, URZ ;  /* 0x0000003f00047c82 */ /* 0x000fe40008000000 */
[----:B------:R-:W-:-:S05]  /*178b0*/  IMAD.MOV R3, RZ, RZ, -R3 ;  /* 0x000000ffff037224 */ /* 0x000fca00078e0a03 */
[----:B------:R-:W-:-:S05]  /*178c0*/  R2UR UR9, R3 ;  /* 0x00000000030972ca */ /* 0x000fca00000e0000 */
[----:B------:R-:W0:Y:S08]  /*178d0*/  I2F.RP R0, UR13 ;  /* 0x0000000d00007d06 */ /* 0x000e300008209400 */
[----:B0-----:R-:W0:Y:S02]  /*178e0*/  MUFU.RCP R0, R0 ;  /* 0x0000000000007308 */ /* 0x001e240000001000 */
[----:B0-----:R-:W-:Y:S01]  /*178f0*/  VIADD R2, R0, 0xffffffe ;  /* 0x0ffffffe00027836 */ /* 0x001fe20000000000 */
[----:B------:R-:W-:Y:S01]  /*17900*/  IABS R0, UR6 ;  /* 0x0000000600007c13 */ /* 0x000fe20008000000 */
[----:B------:R-:W-:-:S03]  /*17910*/  ULOP3.LUT UR6, UR6, UR12, URZ, 0x3c, !UPT ;  /* 0x0000000c06067292 */ /* 0x000fc6000f8e3c3f */
[----:B------:R-:W-:Y:S01]  /*17920*/  R2UR UR8, R0 ;  /* 0x00000000000872ca */ /* 0x000fe200000e0000 */
[----:B------:R-:W0:Y:S02]  /*17930*/  F2I.FTZ.U32.TRUNC.NTZ R2, R2 ;  /* 0x0000000200027305 */ /* 0x000e24000021f000 */
[----:B0-----:R-:W-:-:S13]  /*17940*/  R2UR UR5, R2 ;  /* 0x00000000020572ca */ /* 0x001fda00000e0000 */
[----:B------:R-:W-:-:S04]  /*17950*/  UIADD3 UR7, URZ, -UR5, URZ ;  /* 0x800000053f077290 */ /* 0x000fc8000fffe03f */
[----:B------:R-:W-:-:S04]  /*17960*/  UIMAD UR7, UR7, UR13, URZ ;  /* 0x0000000d070772a4 */ /* 0x000fc8000f8e023f */
[----:B------:R-:W-:-:S04]  /*17970*/  UIMAD.WIDE.U32 UR4, UR5, UR7, UR4 ;  /* 0x00000007050472a5 */ /* 0x000fc8000f8e0004 */
[----:B------:R-:W-:-:S04]  /*17980*/  UIMAD.WIDE.U32 UR4, UR5, UR8, URZ ;  /* 0x00000008050472a5 */ /* 0x000fc8000f8e003f */
        /* <DEDUP_REMOVED lines=11> */
.L_x_1005:
[----:B------:R-:W-:Y:S01]  /*17a40*/  UIMAD UR39, UR39, UR4, UR10 ;  /* 0x00000004272772a4 */ /* 0x000fe2000f8e020a */
[----:B------:R-:W-:Y:S02]  /*17a50*/  IMAD.U32 R0, RZ, RZ, UR11 ;  /* 0x0000000bff007e24 */ /* 0x000fe4000f8e00ff */
[----:B------:R-:W-:-:S03]  /*17a60*/  IMAD.MOV.U32 R14, RZ, RZ, 0x1 ;  /* 0x00000001ff0e7424 */ /* 0x000fc600078e00ff */
[----:B------:R-:W-:-:S05]  /*17a70*/  IMAD.U32 R3, RZ, RZ, UR39 ;  /* 0x00000027ff037e24 */ /* 0x000fca000f8e00ff */
[----:B------:R-:W-:Y:S01]  /*17a80*/  VIADDMNMX R2, R3, UR4, R0, PT ;  /* 0x0000000403027c46 */ /* 0x000fe2000b800100 */
[----:B------:R-:W-:-:S03]  /*17a90*/  IMAD.MOV.U32 R0, RZ, RZ, RZ ;  /* 0x000000ffff007224 */ /* 0x000fc600078e00ff */
[----:B------:R-:W-:Y:S01]  /*17aa0*/  ISETP.GT.AND P0, PT, R2, UR39, PT ;  /* 0x0000002702007c0c */ /* 0x000fe2000bf04270 */
[----:B------:R0:W-:Y:S02]  /*17ab0*/  STL [R1+0x8], R2 ;  /* 0x0000080201007387 */ /* 0x0001e40000100800 */
[----:B0-----:R-:W-:-:S10]  /*17ac0*/  IMAD.MOV.U32 R2, RZ, RZ, 0x1 ;  /* 0x00000001ff027424 */ /* 0x001fd400078e00ff */
        /* <DEDUP_REMOVED lines=24> */
.L_x_1006:
        /* <DEDUP_REMOVED lines=20> */
.L_x_1007:
        /* <DEDUP_REMOVED lines=20> */
.L_x_1008:
        /* <DEDUP_REMOVED lines=18> */
.L_x_1009:
        /* <DEDUP_REMOVED lines=10> */
[C---:B------:R-:W-:Y:S02]  /*18090*/  LOP3.LUT R8, R17.reuse, 0x7f, RZ, 0xc0, !PT ;  /* 0x0000007f11087812 */ /* 0x040fe400078ec0ff */
        /* <DEDUP_REMOVED lines=9> */
[----:B------:R1:W-:Y:S03]  /*18130*/  STL [R1], R4 ;  /* 0x0000000401007387 */ /* 0x0003e60000100800 */
        /* <DEDUP_REMOVED lines=15> */
[----:B------:R-:W-:Y:S01]  /*18230*/  SEL R17, R18, RZ, !P1 ;  /* 0x000000ff12117207 */ /* 0x000fe20004800000 */
[----:B0-----:R-:W-:Y:S06]  /*18240*/  BRA.DIV UR4, `(.L_x_1010) ;  /* 0x0000003204b87947 */ /* 0x001fec000b800000 */
[----:B------:R0:W1:Y:S02]  /*18250*/  SHFL.IDX PT, R14, R6, RZ, 0x1f ;  /* 0x00001fff060e7589 */ /* 0x00006400000e0000 */
.L_x_1065:
[----:B-1----:R-:W-:Y:S02]  /*18260*/  ISETP.NE.AND P0, PT, R14, RZ, PT ;  /* 0x000000ff0e00720c */ /* 0x002fe40003f05270 */
[----:B------:R-:W-:Y:S02]  /*18270*/  PLOP3.LUT P2, PT, PT, PT, PT, 0x8, 0x0 ;  /* 0x000000000000781c */ /* 0x000fe40003f4e170 */
[----:B------:R-:W-:-:S11]  /*18280*/  LOP3.LUT R16, R16, 0xfffffffd, RZ, 0xc0, !PT ;  /* 0xfffffffd10107812 */ /* 0x000fd600078ec0ff */
[----:B------:R-:W-:Y:S01]  /*18290*/  @P2 LOP3.LUT R16, R16, 0x2, RZ, 0xfc, !PT ;  /* 0x0000000210102812 */ /* 0x000fe200078efcff */
[----:B------:R-:W-:Y:S06]  /*182a0*/  @P0 BRA `(.L_x_1011) ;  /* 0x00000004009c0947 */ /* 0x000fec0003800000 */
[----:B0-----:R-:W2:Y:S01]  /*182b0*/  LDL R6, [R1+0x8] ;  /* 0x0000080001067983 */ /* 0x001ea20000100800 */
[----:B------:R-:W-:Y:S01]  /*182c0*/  UMOV UR4, 0xffffffff ;  /* 0xffffffff00047882 */ /* 0x000fe20000000000 */
[----:B--2---:R-:W-:Y:S02]  /*182d0*/  VIADD R0, R6, 0xffffffff ;  /* 0xffffffff06007836 */ /* 0x004fe40000000000 */
[----:B------:R-:W-:Y:S05]  /*182e0*/  BRA.DIV UR4, `(.L_x_1012) ;  /* 0x0000003204b07947 */ /* 0x000fea000b800000 */
[----:B------:R-:W-:-:S13]  /*182f0*/  ELECT P6, URZ, PT ;  /* 0x00000000003f782f */ /* 0x000fda00038c0000 */
.L_x_1068:
[----:B------:R-:W-:Y:S05]  /*18300*/  @!P6 BRA `(.L_x_1011) ;  /* 0x000000040084e947 */ /* 0x000fea0003800000 */
[----:B------:R-:W-:Y:S01]  /*18310*/  IMAD.MOV.U32 R17, RZ, RZ, R18 ;  /* 0x000000ffff117224 */ /* 0x000fe200078e0012 */
[----:B------:R-:W-:Y:S06]  /*18320*/  @!P1 BRA `(.L_x_1013) ;  /* 0x0000000000449947 */ /* 0x000fec0003800000 */
        /* <DEDUP_REMOVED lines=17> */
.L_x_1013:
[----:B0-----:R-:W-:Y:S01]  /*18440*/  IMAD.MOV.U32 R2, RZ, RZ, 0x1 ;  /* 0x00000001ff027424 */ /* 0x001fe200078e00ff */
[----:B------:R-:W-:-:S04]  /*18450*/  ISETP.NE.AND P1, PT, R8, RZ, PT ;  /* 0x000000ff0800720c */ /* 0x000fc80003f25270 */
[----:B------:R-:W-:-:S04]  /*18460*/  SHF.L.U32 R2, R2, 0x1f, RZ ;  /* 0x0000001f02027819 */ /* 0x000fc800000006ff */
[----:B------:R-:W0:Y:S02]  /*18470*/  SYNCS.PHASECHK.TRANS64.TRYWAIT P0, [UR38+0x33480], R2 ;  /* 0x03348002ff0075a7 */ /* 0x000e240008000166 */
[----:B0-----:R-:W-:Y:S05]  /*18480*/  @!P0 BRA `(.L_x_1014) ;  /* 0x0000003000688947 */ /* 0x001fea0003800000 */
.L_x_1069:
[----:B------:R-:W-:Y:S05]  /*18490*/  @P1 BRA `(.L_x_1015) ;  /* 0x0000000000181947 */ /* 0x000fea0003800000 */
[----:B------:R-:W1:Y:S01]  /*184a0*/  S2R R4, SR_TID.X ;  /* 0x0000000000047919 */ /* 0x000e620000002100 */
[----:B0-----:R-:W-:-:S04]  /*184b0*/  IMAD.MOV.U32 R3, RZ, RZ, 0x7800 ;  /* 0x00007800ff037424 */ /* 0x001fc800078e00ff */
[----:B------:R2:W-:Y:S01]  /*184c0*/  SYNCS.ARRIVE.TRANS64 RZ, [UR38+0x33470], R3 ;  /* 0x03347003ffff79a7 */ /* 0x0005e20008000026 */
[----:B-1----:R-:W-:-:S13]  /*184d0*/  LOP3.LUT P0, RZ, R4, 0x1f, RZ, 0xc0, !PT ;  /* 0x0000001f04ff7812 */ /* 0x002fda000780c0ff */
[----:B--2---:R-:W-:Y:S05]  /*184e0*/  @!P0 BRA `(.L_x_1015) ;  /* 0x0000000000048947 */ /* 0x004fea0003800000 */
[----:B------:R-:W-:Y:S01]  /*184f0*/  BPT.TRAP 0x1 ;  /* 0x000000040000795c */ /* 0x000fe20000300000 */
.L_x_1015:
        /* <DEDUP_REMOVED lines=27> */
[----:B------:R-:W2:Y:S02]  /*186b0*/  SYNCS.PHASECHK.TRANS64.TRYWAIT P0, [UR38+0x33440], R2 ;  /* 0x03344002ff0075a7 */ /* 0x000ea40008000166 */
[----:B-12---:R-:W-:Y:S05]  /*186c0*/  @!P0 BRA `(.L_x_1016) ;  /* 0x0000002c00f08947 */ /* 0x006fea0003800000 */
.L_x_1070:
[----:B------:R-:W-:Y:S05]  /*186d0*/  @P1 BRA `(.L_x_1017) ;  /* 0x0000000000181947 */ /* 0x000fea0003800000 */
[----:B0-----:R-:W0:Y:S01]  /*186e0*/  S2R R3, SR_TID.X ;  /* 0x0000000000037919 */ /* 0x001e220000002100 */
[----:B------:R-:W-:-:S04]  /*186f0*/  IMAD.MOV.U32 R2, RZ, RZ, 0x7800 ;  /* 0x00007800ff027424 */ /* 0x000fc800078e00ff */
[----:B------:R1:W-:Y:S01]  /*18700*/  SYNCS.ARRIVE.TRANS64 RZ, [UR38+0x33430], R2 ;  /* 0x03343002ffff79a7 */ /* 0x0003e20008000026 */
[----:B0-----:R-:W-:-:S13]  /*18710*/  LOP3.LUT P0, RZ, R3, 0x1f, RZ, 0xc0, !PT ;  /* 0x0000001f03ff7812 */ /* 0x001fda000780c0ff */
[----:B-1----:R-:W-:Y:S05]  /*18720*/  @!P0 BRA `(.L_x_1017) ;  /* 0x0000000000048947 */ /* 0x002fea0003800000 */
[----:B------:R-:W-:Y:S01]  /*18730*/  BPT.TRAP 0x1 ;  /* 0x000000040000795c */ /* 0x000fe20000300000 */
.L_x_1017:
        /* <DEDUP_REMOVED lines=26> */
[----:B------:R-:W-:Y:S01]  /*188e0*/  @P0 LOP3.LUT R16, R16, 0x2, RZ, 0xfc, !PT ;  /* 0x0000000210100812 */ /* 0x000fe200078efcff */
[----:B------:R1:W-:Y:S01]  /*188f0*/  UTMALDG.4D [UR24], [UR4], desc[UR6] ;  /* 0x00000618040075b4 */ /* 0x0003e20008019000 */
[----:B------:R1:W-:Y:S02]  /*18900*/  UTMALDG.4D [UR16], [UR4], desc[UR6] ;  /* 0x00000610040075b4 */ /* 0x0003e40008019000 */
[----:B-1----:R-:W-:-:S03]  /*18910*/  NOP ;  /* 0x0000000000007918 */ /* 0x002fc60000000000 */
.L_x_1011:
        /* <DEDUP_REMOVED lines=22> */
.L_x_1018:
[----:B------:R-:W1:Y:S01]  /*18a80*/  S2R R4, SR_TID.X ;  /* 0x0000000000047919 */ /* 0x000e620000002100 */
[----:B------:R-:W2:Y:S01]  /*18a90*/  LDC R9, c[0x0][0x448] ;  /* 0x00011200ff097b82 */ /* 0x000ea20000000800 */
[----:B------:R-:W-:Y:S01]  /*18aa0*/  USHF.R.S32.HI UR4, URZ, 0x1f, UR36 ;  /* 0x0000001f3f047899 */ /* 0x000fe20008011424 */
[----:B------:R-:W3:Y:S01]  /*18ab0*/  S2R R7, SR_TID.X ;  /* 0x0000000000077919 */ /* 0x000ee20000002100 */
[----:B------:R-:W-:Y:S02]  /*18ac0*/  ULDC.64 UR8, c[0x0][0x2d8] ;  /* 0x0000b60000087ab9 */ /* 0x000fe40000000a00 */
[----:B------:R-:W-:Y:S01]  /*18ad0*/  UIMAD UR6, UR4, UR8, URZ ;  /* 0x00000008040672a4 */ /* 0x000fe2000f8e023f */
[----:B------:R-:W4:Y:S02]  /*18ae0*/  S2R R11, SR_CTAID.Z ;  /* 0x00000000000b7919 */ /* 0x000f240000002700 */
[----:B0-----:R-:W0:Y:S01]  /*18af0*/  LDC.64 R2, c[0x0][0x2e0] ;  /* 0x0000b800ff027b82 */ /* 0x001e220000000a00 */
[----:B------:R-:W-:-:S02]  /*18b00*/  UIMAD.WIDE.U32 UR4, UR36, UR8, URZ ;  /* 0x00000008240472a5 */ /* 0x000fc4000f8e003f */
[----:B------:R-:W-:-:S04]  /*18b10*/  UIMAD UR6, UR36, UR9, UR6 ;  /* 0x00000009240672a4 */ /* 0x000fc8000f8e0206 */
[----:B------:R-:W-:-:S03]  /*18b20*/  UIADD3 UR5, UR5, UR6, URZ ;  /* 0x0000000605057290 */ /* 0x000fc6000fffe03f */
[----:B------:R-:W-:Y:S01]  /*18b30*/  ULDC.64 UR6, c[0x0][0x280] ;  /* 0x0000a00000067ab9 */ /* 0x000fe20000000a00 */
[----:B--2---:R-:W-:Y:S02]  /*18b40*/  ISETP.NE.AND P0, PT, R9, 0x1, PT ;  /* 0x000000010900780c */ /* 0x004fe40003f05270 */
[----:B-1----:R-:W-:Y:S02]  /*18b50*/  SHF.R.U32.HI R0, RZ, 0x3, R4 ;  /* 0x00000003ff007819 */ /* 0x002fe40000011604 */
[----:B------:R-:W-:Y:S01]  /*18b60*/  LOP3.LUT R4, R4, 0x7f, RZ, 0xc0, !PT ;  /* 0x0000007f04047812 */ /* 0x000fe200078ec0ff */
[C---:B---3--:R-:W-:Y:S01]  /*18b70*/  IMAD.SHL.U32 R8, R7.reuse, 0x10, RZ ;  /* 0x0000001007087824 */ /* 0x048fe200078e00ff */
[----:B------:R-:W-:Y:S01]  /*18b80*/  LOP3.LUT R10, R7, 0x7f, RZ, 0xc0, !PT ;  /* 0x0000007f070a7812 */ /* 0x000fe200078ec0ff */
[C---:B------:R-:W-:Y:S02]  /*18b90*/  IMAD.SHL.U32 R5, R0.reuse, 0x80, RZ ;  /* 0x0000008000057824 */ /* 0x040fe400078e00ff */
[----:B------:R-:W-:Y:S01]  /*18ba0*/  IMAD.SHL.U32 R0, R0, 0x10, RZ ;  /* 0x0000001000007824 */ /* 0x000fe200078e00ff */
[----:B------:R-:W-:Y:S01]  /*18bb0*/  LOP3.LUT R8, R8, 0x30, RZ, 0xe2, !PT ;  /* 0x0000003008087812 */ /* 0x000fe200078ee2ff */
[----:B------:R-:W-:-:S03]  /*18bc0*/  IMAD.SHL.U32 R4, R4, 0x10, RZ ;  /* 0x0000001004047824 */ /* 0x000fc600078e00ff */
[----:B------:R-:W-:Y:S02]  /*18bd0*/  LOP3.LUT R5, R8, 0x180, R5, 0xf8, !PT ;  /* 0x0000018008057812 */ /* 0x000fe400078ef805 */
[----:B------:R-:W-:Y:S02]  /*18be0*/  LOP3.LUT R4, R4, 0x600, RZ, 0xc0, !PT ;  /* 0x0000060004047812 */ /* 0x000fe400078ec0ff */
[----:B------:R-:W-:Y:S01]  /*18bf0*/  LOP3.LUT R5, R5, 0x30, R0, 0x78, !PT ;  /* 0x0000003005057812 */ /* 0x000fe200078e7800 */
[C---:B------:R-:W-:Y:S02]  /*18c00*/  IMAD.SHL.U32 R0, R7.reuse, 0x10, RZ ;  /* 0x0000001007007824 */ /* 0x040fe400078e00ff */
[----:B------:R-:W-:-:S03]  /*18c10*/  IMAD.SHL.U32 R7, R7, 0x20, RZ ;  /* 0x0000002007077824 */ /* 0x000fc600078e00ff */
[----:B------:R-:W-:Y:S02]  /*18c20*/  LOP3.LUT R0, R0, 0x40, RZ, 0xc0, !PT ;  /* 0x0000004000007812 */ /* 0x000fe400078ec0ff */
[----:B------:R-:W-:Y:S02]  /*18c30*/  LOP3.LUT R7, R7, 0x60, RZ, 0xc0, !PT ;  /* 0x0000006007077812 */ /* 0x000fe400078ec0ff */
[----:B------:R-:W-:Y:S02]  /*18c40*/  IADD3 R0, R5, R0, R4 ;  /* 0x0000000005007210 */ /* 0x000fe40007ffe004 */
[----:B----4-:R-:W-:Y:S01]  /*18c50*/  SHF.R.S32.HI R5, RZ, 0x1f, R11 ;  /* 0x0000001fff057819 */ /* 0x010fe2000001140b */
[----:B------:R-:W1:Y:S01]  /*18c60*/  @P0 LDC R4, c[0x0][0x44c] ;  /* 0x00011300ff040b82 */ /* 0x000e620000000800 */
[----:B------:R-:W-:-:S03]  /*18c70*/  LEA.HI R7, R10, R7, RZ, 0x1e ;  /* 0x000000070a077211 */ /* 0x000fc600078ff0ff */
[-C--:B0-----:R-:W-:Y:S02]  /*18c80*/  IMAD R6, R5, R2.reuse, RZ ;  /* 0x0000000205067224 */ /* 0x081fe400078e02ff */
[----:B------:R-:W-:Y:S02]  /*18c90*/  VIADD R7, R7, UR40 ;  /* 0x0000002807077c36 */ /* 0x000fe40008000000 */
[----:B------:R-:W0:Y:S01]  /*18ca0*/  @P0 LDC R5, c[0x0][0x450] ;  /* 0x00011400ff050b82 */ /* 0x000e220000000800 */
[C---:B------:R-:W-:Y:S02]  /*18cb0*/  IMAD R6, R11.reuse, R3, R6 ;  /* 0x000000030b067224 */ /* 0x040fe400078e0206 */
[----:B------:R-:W-:Y:S01]  /*18cc0*/  IMAD.WIDE.U32 R2, R11, R2, UR4 ;  /* 0x000000040b027e25 */ /* 0x000fe2000f8e0002 */
[----:B------:R-:W-:-:S03]  /*18cd0*/  ULDC.64 UR4, c[0x0][0x2d0] ;  /* 0x0000b40000047ab9 */ /* 0x000fc60000000a00 */
[----:B------:R-:W-:Y:S02]  /*18ce0*/  IMAD.MOV.U32 R11, RZ, RZ, R7 ;  /* 0x000000ffff0b7224 */ /* 0x000fe400078e0007 */
[----:B------:R-:W-:Y:S02]  /*18cf0*/  IMAD.IADD R3, R3, 0x1, R6 ;  /* 0x0000000103037824 */ /* 0x000fe400078e0206 */
[----:B-1----:R-:W-:-:S05]  /*18d00*/  @P0 IMAD.HI.U32 R4, R7, R4, RZ ;  /* 0x0000000407040227 */ /* 0x002fca00078e00ff */
[----:B0-----:R-:W-:-:S04]  /*18d10*/  @P0 SHF.R.U32.HI R11, RZ, R5, R4 ;  /* 0x00000005ff0b0219 */ /* 0x001fc80000011604 */
[--C-:B------:R-:W-:Y:S01]  /*18d20*/  SHF.R.S32.HI R4, RZ, 0x1f, R11.reuse ;  /* 0x0000001fff047819 */ /* 0x100fe2000001140b */
[----:B------:R-:W-:Y:S02]  /*18d30*/  IMAD.MOV R6, RZ, RZ, -R11 ;  /* 0x000000ffff067224 */ /* 0x000fe400078e0a0b */
[----:B------:R-:W-:-:S04]  /*18d40*/  IMAD.WIDE.U32 R2, R11, UR4, R2 ;  /* 0x000000040b027c25 */ /* 0x000fc8000f8e0002 */
[----:B------:R-:W-:Y:S02]  /*18d50*/  IMAD R4, R4, UR4, RZ ;  /* 0x0000000404047c24 */ /* 0x000fe4000f8e02ff */
[----:B------:R-:W-:Y:S02]  /*18d60*/  IMAD R5, R9, R6, R7 ;  /* 0x0000000609057224 */ /* 0x000fe400078e0207 */
[----:B------:R-:W-:Y:S01]  /*18d70*/  IMAD R7, R11, UR5, R4 ;  /* 0x000000050b077c24 */ /* 0x000fe2000f8e0204 */
[----:B------:R-:W-:Y:S02]  /*18d80*/  ULDC.64 UR4, c[0x0][0x2c8] ;  /* 0x0000b20000047ab9 */ /* 0x000fe40000000a00 */
[----:B------:R-:W-:Y:S01]  /*18d90*/  SHF.R.S32.HI R4, RZ, 0x1f, R5 ;  /* 0x0000001fff047819 */ /* 0x000fe20000011405 */
[----:B------:R-:W-:-:S04]  /*18da0*/  IMAD.IADD R3, R3, 0x1, R7 ;  /* 0x0000000103037824 */ /* 0x000fc800078e0207 */
[----:B------:R-:W-:Y:S02]  /*18db0*/  IMAD R4, R4, UR4, RZ ;  /* 0x0000000404047c24 */ /* 0x000fe4000f8e02ff */
[C---:B------:R-:W-:Y:S01]  /*18dc0*/  IMAD.WIDE.U32 R2, R5.reuse, UR4, R2 ;  /* 0x0000000405027c25 */ /* 0x040fe2000f8e0002 */
[----:B------:R-:W-:Y:S02]  /*18dd0*/  ULDC UR4, c[0x0][0x2b8] ;  /* 0x0000ae0000047ab9 */ /* 0x000fe40000000800 */
[----:B------:R-:W-:Y:S01]  /*18de0*/  ISETP.GE.AND P2, PT, R8, UR4, PT ;  /* 0x0000000408007c0c */ /* 0x000fe2000bf46270 */
[----:B------:R-:W-:Y:S01]  /*18df0*/  IMAD R11, R5, UR5, R4 ;  /* 0x00000005050b7c24 */ /* 0x000fe2000f8e0204 */
[----:B------:R-:W-:Y:S01]  /*18e00*/  IADD3 R7, P3, R2, UR6, RZ ;  /* 0x0000000602077c10 */ /* 0x000fe2000ff7e0ff */
[----:B------:R-:W-:-:S03]  /*18e10*/  VIADD R4, R8, 0x40 ;  /* 0x0000004008047836 */ /* 0x000fc60000000000 */
[----:B------:R-:W-:Y:S02]  /*18e20*/  IADD3.X R6, R3, UR7, R11, P3, !PT ;  /* 0x0000000703067c10 */ /* 0x000fe40009ffe40b */
[----:B------:R-:W-:Y:S01]  /*18e30*/  ISETP.GE.AND P0, PT, R4, UR4, PT ;  /* 0x0000000404007c0c */ /* 0x000fe2000bf06270 */
[----:B------:R-:W-:-:S05]  /*18e40*/  VIADD R4, R8, 0x80 ;  /* 0x0000008008047836 */ /* 0x000fca0000000000 */
[----:B------:R-:W-:Y:S01]  /*18e50*/  ISETP.GE.AND P1, PT, R4, UR4, PT ;  /* 0x0000000404007c0c */ /* 0x000fe2000bf26270 */
[----:B------:R-:W-:-:S03]  /*18e60*/  UMOV UR4, 0xffffffff ;  /* 0xffffffff00047882 */ /* 0x000fc60000000000 */
[----:B------:R-:W-:Y:S09]  /*18e70*/  BRA.DIV UR4, `(.L_x_1019) ;  /* 0x0000002a041c7947 */ /* 0x000ff2000b800000 */
[----:B------:R-:W0:Y:S01]  /*18e80*/  S2R R2, SR_TID.X ;  /* 0x0000000000027919 */ /* 0x000e220000002100 */
[----:B------:R-:W-:Y:S02]  /*18e90*/  ULDC UR4, c[0x0][0x288] ;  /* 0x0000a20000047ab9 */ /* 0x000fe40000000800 */
[----:B------:R-:W-:Y:S01]  /*18ea0*/  IMAD R5, R9, UR4, RZ ;  /* 0x0000000409057c24 */ /* 0x000fe2000f8e02ff */
[----:B------:R-:W1:Y:S01]  /*18eb0*/  SHFL.IDX PT, R14, R7, RZ, 0x1c1f ;  /* 0x001c1fff070e7589 */ /* 0x000e6200000e0000 */
[----:B0-----:R-:W-:-:S03]  /*18ec0*/  LOP3.LUT R3, R2, 0x7f, RZ, 0xc0, !PT ;  /* 0x0000007f02037812 */ /* 0x001fc600078ec0ff */
[----:B------:R-:W0:Y:S01]  /*18ed0*/  SHFL.IDX PT, R2, R6, RZ, 0x1c1f ;  /* 0x001c1fff06027589 */ /* 0x000e2200000e0000 */
[----:B------:R-:W-:-:S04]  /*18ee0*/  LEA.HI R4, R3, UR40, RZ, 0x1e ;  /* 0x0000002803047c11 */ /* 0x000fc8000f8ff0ff */
[C---:B------:R-:W-:Y:S01]  /*18ef0*/  ISETP.GE.AND P4, PT, R4.reuse, R5, PT ;  /* 0x000000050400720c */ /* 0x040fe20003f86270 */
[----:B------:R-:W-:-:S12]  /*18f00*/  VIADD R10, R4, 0x20 ;  /* 0x00000020040a7836 */ /* 0x000fd80000000000 */
[----:B-1----:R-:W-:Y:S01]  /*18f10*/  @!P4 IADD3 R14, P3, R8, R14, RZ ;  /* 0x0000000e080ec210 */ /* 0x002fe20007f7e0ff */
[----:B------:R-:W-:-:S04]  /*18f20*/  @!P4 VIADD R9, R0, UR38 ;  /* 0x000000260009cc36 */ /* 0x000fc80008000000 */
[----:B0-----:R-:W-:Y:S01]  /*18f30*/  @!P4 IMAD.X R3, RZ, RZ, R2, P3 ;  /* 0x000000ffff03c224 */ /* 0x001fe200018e0602 */
[----:B------:R-:W-:Y:S01]  /*18f40*/  ISETP.GE.AND P3, PT, R10, R5, PT ;  /* 0x000000050a00720c */ /* 0x000fe20003f66270 */
[----:B------:R-:W-:Y:S02]  /*18f50*/  @!P4 IMAD.MOV.U32 R2, RZ, RZ, R14 ;  /* 0x000000ffff02c224 */ /* 0x000fe400078e000e */
[----:B------:R-:W0:Y:S04]  /*18f60*/  SHFL.IDX PT, R14, R7, 0x1, 0x1c1f ;  /* 0x003c1f00070e7f89 */ /* 0x000e2800000e0000 */
[----:B------:R-:W-:Y:S04]  /*18f70*/  @!P4 LDGSTS.E.BYPASS.LTC128B.128 [R9+0x1e200], desc[UR58][R2.64], !P2 ;  /* 0x1e2000000209cfae */ /* 0x000fe8000d101d7a */
[----:B------:R-:W-:Y:S02]  /*18f80*/  @!P4 LDGSTS.E.BYPASS.LTC128B.128 [R9+0x20200], desc[UR58][R2.64+0x40], !P0 ;  /* 0x202000400209cfae */ /* 0x000fe4000c101d7a */
[----:B------:R-:W-:-:S02]  /*18f90*/  @!P3 VIADD R21, R0, UR38 ;  /* 0x000000260015bc36 */ /* 0x000fc40008000000 */
[----:B------:R1:W-:Y:S04]  /*18fa0*/  @!P4 LDGSTS.E.BYPASS.LTC128B.128 [R9+0x22200], desc[UR58][R2.64+0x80], !P1 ;  /* 0x222000800209cfae */ /* 0x0003e8000c901d7a */
[----:B-1----:R-:W1:Y:S01]  /*18fb0*/  SHFL.IDX PT, R2, R6, 0x1, 0x1c1f ;  /* 0x003c1f0006027f89 */ /* 0x002e6200000e0000 */
[----:B0-----:R-:W-:-:S05]  /*18fc0*/  @!P3 IADD3 R14, P4, R8, R14, RZ ;  /* 0x0000000e080eb210 */ /* 0x001fca0007f9e0ff */
[----:B-1----:R-:W-:Y:S02]  /*18fd0*/  @!P3 IMAD.X R10, RZ, RZ, R2, P4 ;  /* 0x000000ffff0ab224 */ /* 0x002fe400020e0602 */
[----:B------:R-:W-:Y:S02]  /*18fe0*/  @!P3 IMAD.MOV.U32 R2, RZ, RZ, R14 ;  /* 0x000000ffff02b224 */ /* 0x000fe400078e000e */
[----:B------:R-:W-:Y:S01]  /*18ff0*/  @!P3 IMAD.MOV.U32 R3, RZ, RZ, R10 ;  /* 0x000000ffff03b224 */ /* 0x000fe200078e000a */
[----:B------:R-:W0:Y:S01]  /*19000*/  SHFL.IDX PT, R14, R7, 0x2, 0x1c1f ;  /* 0x005c1f00070e7f89 */ /* 0x000e2200000e0000 */
[----:B------:R-:W-:-:S03]  /*19010*/  VIADD R10, R4, 0x40 ;  /* 0x00000040040a7836 */ /* 0x000fc60000000000 */
        /* <DEDUP_REMOVED lines=10> */
[----:B------:R-:W-:Y:S01]  /*190c0*/  @!P3 IMAD.MOV.U32 R3, RZ, RZ, R10 ;  /* 0x000000ffff03b224 */ /* 0x000fe200078e000a */
[----:B------:R1:W2:Y:S04]  /*190d0*/  SHFL.IDX PT, R14, R7, 0x3, 0x1c1f ;  /* 0x007c1f00070e7f89 */ /* 0x0002a800000e0000 */
[----:B------:R1:W-:Y:S04]  /*190e0*/  @!P3 LDGSTS.E.BYPASS.LTC128B.128 [R9+0x1f200], desc[UR58][R2.64], !P2 ;  /* 0x1f2000000209bfae */ /* 0x0003e8000d101d7a */
[----:B------:R1:W-:Y:S04]  /*190f0*/  @!P3 LDGSTS.E.BYPASS.LTC128B.128 [R9+0x21200], desc[UR58][R2.64+0x40], !P0 ;  /* 0x212000400209bfae */ /* 0x0003e8000c101d7a */
[----:B0-----:R1:W-:Y:S02]  /*19100*/  @!P3 LDGSTS.E.BYPASS.LTC128B.128 [R9+0x23200], desc[UR58][R2.64+0x80], !P1 ;  /* 0x232000800209bfae */ /* 0x0013e4000c901d7a */
.L_x_1079:
[----:B------:R-:W-:Y:S01]  /*19110*/  VIADD R4, R4, 0x60 ;  /* 0x0000006004047836 */ /* 0x000fe20000000000 */
[----:B------:R-:W-:Y:S04]  /*19120*/  BSSY B0, `(.L_x_1020) ;  /* 0x000000c000007945 */ /* 0x000fe80003800000 */
[----:B------:R-:W-:-:S13]  /*19130*/  ISETP.GE.AND P3, PT, R4, R5, PT ;  /* 0x000000050400720c */ /* 0x000fda0003f66270 */
[----:B------:R-:W-:Y:S05]  /*19140*/  @P3 BRA `(.L_x_1021) ;  /* 0x0000000000243947 */ /* 0x000fea0003800000 */
[----:B-12---:R-:W-:Y:S01]  /*19150*/  IADD3 R2, P3, R8, R14, RZ ;  /* 0x0000000e08027210 */ /* 0x006fe20007f7e0ff */
[----:B------:R-:W-:-:S04]  /*19160*/  VIADD R5, R0, UR38 ;  /* 0x0000002600057c36 */ /* 0x000fc80008000000 */
[----:B------:R-:W-:-:S05]  /*19170*/  IMAD.X R3, RZ, RZ, R6, P3 ;  /* 0x000000ffff037224 */ /* 0x000fca00018e0606 */
[----:B------:R-:W-:Y:S01]  /*19180*/  @!PT LDS RZ, [RZ] ;  /* 0x00000000fffff984 */ /* 0x000fe20000000800 */
[----:B------:R-:W-:Y:S01]  /*19190*/  @!PT LDS RZ, [RZ] ;  /* 0x00000000fffff984 */ /* 0x000fe20000000800 */
[----:B------:R-:W-:Y:S01]  /*191a0*/  @!PT LDS RZ, [RZ] ;  /* 0x00000000fffff984 */ /* 0x000fe20000000800 */
[----:B------:R0:W-:Y:S04]  /*191b0*/  LDGSTS.E.BYPASS.LTC128B.128 [R5+0x1fa00], desc[UR58][R2.64], !P2 ;  /* 0x1fa0000002057fae */ /* 0x0001e8000d101d7a */
[----:B------:R0:W-:Y:S04]  /*191c0*/  LDGSTS.E.BYPASS.LTC128B.128 [R5+0x21a00], desc[UR58][R2.64+0x40], !P0 ;  /* 0x21a0004002057fae */ /* 0x0001e8000c101d7a */
[----:B------:R0:W-:Y:S02]  /*191d0*/  LDGSTS.E.BYPASS.LTC128B.128 [R5+0x23a00], desc[UR58][R2.64+0x80], !P1 ;  /* 0x23a0008002057fae */ /* 0x0001e4000c901d7a */
.L_x_1021:
[----:B------:R-:W-:Y:S05]  /*191e0*/  BSYNC B0 ;  /* 0x0000000000007941 */ /* 0x000fea0003800000 */
.L_x_1020:
[----:B------:R-:W-:Y:S01]  /*191f0*/  NOP ;  /* 0x0000000000007918 */ /* 0x000fe20000000000 */
[----:B------:R-:W-:Y:S01]  /*19200*/  SYNCS.ARRIVE.TRANS64.RED.A0T1 RZ, [UR38+0x33400], RZ ;  /* 0x033400ffffff79a7 */ /* 0x000fe20008200426 */
[----:B------:R-:W-:Y:S01]  /*19210*/  IMAD.MOV.U32 R0, RZ, RZ, 0x1 ;  /* 0x00000001ff007424 */ /* 0x000fe200078e00ff */
[----:B------:R-:W-:Y:S04]  /*19220*/  ARRIVES.LDGSTSBAR.64.TRANSCNT [UR38+0x33400] ;  /* 0x03340000ff0079b0 */ /* 0x000fe80008000aa6 */
[----:B------:R-:W-:Y:S01]  /*19230*/  SHF.L.U32 R0, R0, 0x1f, RZ ;  /* 0x0000001f00007819 */ /* 0x000fe200000006ff */
[----:B------:R-:W-:Y:S01]  /*19240*/  NOP ;  /* 0x0000000000007918 */ /* 0x000fe20000000000 */
[----:B01----:R-:W3:Y:S01]  /*19250*/  LDL.LU R3, [R1+0x8] ;  /* 0x0000080001037983 */ /* 0x003ee20000300800 */
[----:B------:R-:W-:Y:S01]  /*19260*/  SYNCS.ARRIVE.TRANS64.A1T0 RZ, [UR38+0x33400], RZ ;  /* 0x033400ffffff79a7 */ /* 0x000fe20008100026 */
[----:B------:R-:W0:Y:S01]  /*19270*/  SYNCS.PHASECHK.TRANS64.TRYWAIT P0, [UR38+0x33420], R0 ;  /* 0x03342000ff0075a7 */ /* 0x000e220008000166 */
[----:B---3--:R-:W-:-:S05]  /*19280*/  VIADD R2, R3, 0xfffffffe ;  /* 0xfffffffe03027836 */ /* 0x008fca0000000000 */
[----:B------:R-:W-:Y:S01]  /*19290*/  ISETP.GE.AND P1, PT, R2, UR39, PT ;  /* 0x0000002702007c0c */ /* 0x000fe2000bf26270 */
[----:B0-----:R-:W-:-:S12]  /*192a0*/  @!P0 BRA `(.L_x_1022) ;  /* 0x00000028005c8947 */ /* 0x001fd80003800000 */
.L_x_1080:
[----:B--2---:R-:W-:Y:S01]  /*192b0*/  IMAD.MOV.U32 R14, RZ, RZ, 0x1 ;  /* 0x00000001ff0e7424 */ /* 0x004fe200078e00ff */
[----:B------:R-:W-:Y:S06]  /*192c0*/  @!P1 BRA `(.L_x_1023) ;  /* 0x0000001000a49947 */ /* 0x000fec0003800000 */
[----:B0-----:R-:W2:Y:S01]  /*192d0*/  LDL R3, [R1+0xc] ;  /* 0x00000c0001037983 */ /* 0x001ea20000100800 */
[----:B------:R-:W-:Y:S01]  /*192e0*/  IMAD.MOV.U32 R0, RZ, RZ, 0x1 ;  /* 0x00000001ff007424 */ /* 0x000fe200078e00ff */
[----:B--2---:R-:W-:Y:S02]  /*192f0*/  R2UR UR4, R3 ;  /* 0x00000000030472ca */ /* 0x004fe400000e0000 */
[----:B------:R-:W0:Y:S11]  /*19300*/  S2R R3, SR_TID.X ;  /* 0x0000000000037919 */ /* 0x000e360000002100 */
[----:B------:R-:W-:-:S02]  /*19310*/  IMAD.U32 R15, RZ, RZ, UR4 ;  /* 0x00000004ff0f7e24 */ /* 0x000fc4000f8e00ff */
[----:B------:R-:W-:-:S03]  /*19320*/  IMAD.U32 R20, RZ, RZ, UR4 ;  /* 0x00000004ff147e24 */ /* 0x000fc6000f8e00ff */
[----:B------:R-:W-:Y:S02]  /*19330*/  LOP3.LUT R15, R15, 0x1, RZ, 0xfc, !PT ;  /* 0x000000010f0f7812 */ /* 0x000fe400078efcff */
[----:B------:R-:W-:Y:S02]  /*19340*/  LOP3.LUT R20, R20, 0x2, RZ, 0xfc, !PT ;  /* 0x0000000214147812 */ /* 0x000fe400078efcff */
[----:B0-----:R-:W-:Y:S01]  /*19350*/  LOP3.LUT R21, R3, 0x1f, RZ, 0xc0, !PT ;  /* 0x0000001f03157812 */ /* 0x001fe200078ec0ff */
[----:B------:R-:W-:-:S07]  /*19360*/  IMAD.MOV.U32 R3, RZ, RZ, RZ ;  /* 0x000000ffff037224 */ /* 0x000fce00078e00ff */
.L_x_1044:
[----:B------:R-:W-:Y:S01]  /*19370*/  LOP3.LUT P1, RZ, R16, 0x2, RZ, 0xc0, !PT ;  /* 0x0000000210ff7812 */ /* 0x000fe2000782c0ff */
[----:B------:R-:W-:Y:S01]  /*19380*/  VIADD R13, R3, 0x1 ;  /* 0x00000001030d7836 */ /* 0x000fe20000000000 */
[----:B------:R-:W-:Y:S04]  /*19390*/  BSSY B0, `(.L_x_1024) ;  /* 0x0000097000007945 */ /* 0x000fe80003800000 */
[----:B------:R-:W-:-:S04]  /*193a0*/  ISETP.NE.AND P0, PT, R13, 0x2, PT ;  /* 0x000000020d00780c */ /* 0x000fc80003f05270 */
[----:B------:R-:W-:Y:S02]  /*193b0*/  SEL R5, RZ, 0x1, P0 ;  /* 0x00000001ff057807 */ /* 0x000fe40000000000 */
[----:B------:R-:W-:Y:S02]  /*193c0*/  SEL R13, R13, RZ, P0 ;  /* 0x000000ff0d0d7207 */ /* 0x000fe40000000000 */
[----:B------:R-:W-:Y:S01]  /*193d0*/  LOP3.LUT R14, R0, R5, RZ, 0x3c, !PT ;  /* 0x00000005000e7212 */ /* 0x000fe200078e3cff */
[----:B------:R-:W-:Y:S06]  /*193e0*/  @!P1 BRA `(.L_x_1025) ;  /* 0x0000000800449947 */ /* 0x000fec0003800000 */
[----:B------:R-:W-:Y:S01]  /*193f0*/  LOP3.LUT P1, RZ, R16, 0x1, RZ, 0xc0, !PT ;  /* 0x0000000110ff7812 */ /* 0x000fe2000782c0ff */
[----:B------:R-:W-:-:S12]  /*19400*/  IMAD.MOV.U32 R8, RZ, RZ, R2 ;  /* 0x000000ffff087224 */ /* 0x000fd800078e0002 */
[----:B------:R-:W-:Y:S05]  /*19410*/  @!P1 BRA `(.L_x_1026) ;  /* 0x0000000000489947 */ /* 0x000fea0003800000 */
[----:B------:R-:W0:Y:S01]  /*19420*/  LDC R7, c[0x0][0x43c] ;  /* 0x00010f00ff077b82 */ /* 0x000e220000000800 */
[----:B------:R-:W-:Y:S02]  /*19430*/  ULDC.64 UR4, c[0x0][0x428] ;  /* 0x00010a0000047ab9 */ /* 0x000fe40000000a00 */
[----:B------:R-:W-:-:S04]  /*19440*/  IMAD R9, R19, UR4, RZ ;  /* 0x0000000413097c24 */ /* 0x000fc8000f8e02ff */
[----:B------:R-:W-:Y:S01]  /*19450*/  IMAD R9, R18, UR5, R9 ;  /* 0x0000000512097c24 */ /* 0x000fe2000f8e0209 */
        /* <DEDUP_REMOVED lines=8> */
[----:B------:R-:W0:Y:S01]  /*194e0*/  LDC.64 R6, c[0x0][0x418] ;  /* 0x00010600ff067b82 */ /* 0x000e220000000a00 */
[----:B------:R-:W-:-:S04]  /*194f0*/  IMAD.WIDE.U32 R4, R18, UR4, R4 ;  /* 0x0000000412047c25 */ /* 0x000fc8000f8e0004 */
[----:B------:R-:W-:Y:S01]  /*19500*/  IMAD.IADD R9, R9, 0x1, R5 ;  /* 0x0000000109097824 */ /* 0x000fe200078e0205 */
[----:B0-----:R-:W-:-:S04]  /*19510*/  LEA R6, P0, R4, R6, 0x2 ;  /* 0x0000000604067211 */ /* 0x001fc800078010ff */
[----:B------:R-:W-:-:S05]  /*19520*/  LEA.HI.X R7, R4, R7, R9, 0x2, P0 ;  /* 0x0000000704077211 */ /* 0x000fca00000f1409 */
[----:B------:R0:W5:Y:S04]  /*19530*/  LDG.E R17, desc[UR58][R6.64] ;  /* 0x0000003a06117981 */ /* 0x000168000c1e1900 */
.L_x_1026:
[----:B------:R-:W1:Y:S01]  /*19540*/  S2R R4, SR_TID.X ;  /* 0x0000000000047919 */ /* 0x000e620000002100 */
[----:B0-----:R-:W-:Y:S02]  /*19550*/  LEA R7, R13, UR38, 0x3 ;  /* 0x000000260d077c11 */ /* 0x001fe4000f8e18ff */
[----:B-1----:R-:W-:Y:S02]  /*19560*/  LOP3.LUT R5, R4, 0x7f, RZ, 0xc0, !PT ;  /* 0x0000007f04057812 */ /* 0x002fe400078ec0ff */
[----:B------:R-:W-:Y:S02]  /*19570*/  SHF.L.U32 R4, R14, 0x1f, RZ ;  /* 0x0000001f0e047819 */ /* 0x000fe400000006ff */
[----:B------:R-:W-:Y:S02]  /*19580*/  ISETP.NE.AND P1, PT, R5, RZ, PT ;  /* 0x000000ff0500720c */ /* 0x000fe40003f25270 */
[----:B------:R-:W0:Y:S02]  /*19590*/  SYNCS.PHASECHK.TRANS64.TRYWAIT P0, [R7+URZ+0x33480], R4 ;  /* 0x03348004070075a7 */ /* 0x000e24000800017f */
[----:B0-----:R-:W-:Y:S09]  /*195a0*/  @!P0 BRA `(.L_x_1027) ;  /* 0x0000002400b48947 */ /* 0x001ff20003800000 */
.L_x_1081:
[----:B------:R-:W-:Y:S04]  /*195b0*/  BSSY B1, `(.L_x_1028) ;  /* 0x0000007000017945 */ /* 0x000fe80003800000 */
[----:B------:R-:W-:Y:S05]  /*195c0*/  @P1 BRA `(.L_x_1029) ;  /* 0x0000000000141947 */ /* 0x000fea0003800000 */
[----:B------:R-:W-:Y:S01]  /*195d0*/  ISETP.NE.AND P0, PT, R21, RZ, PT ;  /* 0x000000ff1500720c */ /* 0x000fe20003f05270 */
[----:B------:R-:W-:-:S04]  /*195e0*/  IMAD.MOV.U32 R6, RZ, RZ, 0x7800 ;  /* 0x00007800ff067424 */ /* 0x000fc800078e00ff */
[----:B------:R1:W-:Y:S08]  /*195f0*/  SYNCS.ARRIVE.TRANS64 RZ, [R7+URZ+0x33470], R6 ;  /* 0x0334700607ff79a7 */ /* 0x0003f0000800003f */
[----:B------:R-:W-:Y:S05]  /*19600*/  @!P0 BRA `(.L_x_1029) ;  /* 0x0000000000048947 */ /* 0x000fea0003800000 */
[----:B------:R-:W-:Y:S01]  /*19610*/  BPT.TRAP 0x1 ;  /* 0x000000040000795c */ /* 0x000fe20000300000 */
.L_x_1029:
[----:B------:R-:W-:Y:S05]  /*19620*/  BSYNC B1 ;  /* 0x0000000000017941 */ /* 0x000fea0003800000 */
.L_x_1028:
[----:B-1----:R-:W-:Y:S01]  /*19630*/  IMAD.U32 R6, RZ, RZ, UR38 ;  /* 0x00000026ff067e24 */ /* 0x002fe2000f8e00ff */
        /* <DEDUP_REMOVED lines=15> */
.L_x_1030:
[----:B------:R-:W-:-:S13]  /*19730*/  @P0 ELECT P2, URZ, PT ;  /* 0x00000000003f082f */ /* 0x000fda0003840000 */
[----:B-----5:R-:W-:Y:S02]  /*19740*/  @P2 R2UR UR37, R17 ;  /* 0x00000000112522ca */ /* 0x020fe400000e0000 */
[----:B------:R-:W-:-:S11]  /*19750*/  @P2 PLOP3.LUT P0, PT, P2, PT, PT, 0x8, 0x0 ;  /* 0x000000000000281c */ /* 0x000fd6000170e170 */
[----:B------:R1:W-:Y:S01]  /*19760*/  UTMALDG.4D [UR32], [UR6], desc[UR8] ;  /* 0x00000820060075b4 */ /* 0x0003e20008019000 */
[----:B------:R-:W-:Y:S01]  /*19770*/  PLOP3.LUT P2, PT, PT, PT, PT, 0x8, 0x0 ;  /* 0x000000000000781c */ /* 0x000fe20003f4e170 */
[----:B-1----:R-:W-:-:S12]  /*19780*/  @P0 BRA.U.ANY `(.L_x_1030) ;  /* 0xfffffffd00e80947 */ /* 0x002fd8000393ffff */
[----:B------:R-:W-:Y:S01]  /*19790*/  IMAD.MOV.U32 R10, RZ, RZ, 0x40 ;  /* 0x00000040ff0a7424 */ /* 0x000fe200078e00ff */
[----:B------:R-:W-:Y:S01]  /*197a0*/  R2UR UR11, R8 ;  /* 0x00000000080b72ca */ /* 0x000fe200000e0000 */
[----:B------:R-:W-:Y:S01]  /*197b0*/  UIADD3 UR8, UR4, 0x11a00, URZ ;  /* 0x00011a0004087890 */ /* 0x000fe2000fffe03f */
[----:B------:R-:W-:Y:S01]  /*197c0*/  PLOP3.LUT P0, PT, PT, PT, PT, 0x80, 0x0 ;  /* 0x000000000000781c */ /* 0x000fe20003f0f070 */
[----:B------:R-:W-:Y:S01]  /*197d0*/  UMOV UR14, 0x0 ;  /* 0x00000000000e7882 */ /* 0x000fe20000000000 */
[----:B------:R-:W-:Y:S01]  /*197e0*/  R2UR UR10, R10 ;  /* 0x000000000a0a72ca */ /* 0x000fe200000e0000 */
[----:B------:R-:W-:-:S14]  /*197f0*/  UMOV UR15, 0x14f00000 ;  /* 0x14f00000000f7882 */ /* 0x000fdc0000000000 */
.L_x_1031:
[----:B------:R-:W-:-:S13]  /*19800*/  @P0 ELECT P2, URZ, PT ;  /* 0x00000000003f082f */ /* 0x000fda0003840000 */
[----:B------:R-:W-:Y:S01]  /*19810*/  @P2 R2UR UR13, R17 ;  /* 0x00000000110d22ca */ /* 0x000fe200000e0000 */
[----:B------:R-:W-:Y:S01]  /*19820*/  UMOV UR9, UR33 ;  /* 0x0000002100097c82 */ /* 0x000fe20008000000 */
[----:B------:R-:W-:Y:S01]  /*19830*/  UMOV UR12, UR36 ;  /* 0x00000024000c7c82 */ /* 0x000fe20008000000 */
[----:B------:R-:W-:-:S10]  /*19840*/  @P2 PLOP3.LUT P0, PT, P2, PT, PT, 0x8, 0x0 ;  /* 0x000000000000281c */ /* 0x000fd4000170e170 */
[----:B------:R1:W-:Y:S01]  /*19850*/  UTMALDG.4D [UR8], [UR6], desc[UR14] ;  /* 0x00000e08060075b4 */ /* 0x0003e20008019000 */
[----:B------:R-:W-:Y:S02]  /*19860*/  PLOP3.LUT P2, PT, PT, PT, PT, 0x8, 0x0 ;  /* 0x000000000000781c */ /* 0x000fe40003f4e170 */
[----:B-1----:R-:W-:Y:S11]  /*19870*/  @P0 BRA.U.ANY `(.L_x_1031) ;  /* 0xfffffffd00e00947 */ /* 0x002ff6000393ffff */
[----:B------:R-:W-:Y:S01]  /*19880*/  IMAD.MOV.U32 R9, RZ, RZ, 0x80 ;  /* 0x00000080ff097424 */ /* 0x000fe200078e00ff */
[----:B------:R-:W-:Y:S01]  /*19890*/  R2UR UR11, R8 ;  /* 0x00000000080b72ca */ /* 0x000fe200000e0000 */
[----:B------:R-:W-:Y:S01]  /*198a0*/  UIADD3 UR8, UR4, 0x14200, URZ ;  /* 0x0001420004087890 */ /* 0x000fe2000fffe03f */
[----:B------:R-:W-:Y:S01]  /*198b0*/  PLOP3.LUT P0, PT, PT, PT, PT, 0x80, 0x0 ;  /* 0x000000000000781c */ /* 0x000fe20003f0f070 */
[----:B------:R-:W-:Y:S01]  /*198c0*/  UMOV UR5, 0x14f00000 ;  /* 0x14f0000000057882 */ /* 0x000fe20000000000 */
[----:B------:R-:W-:Y:S01]  /*198d0*/  R2UR UR10, R9 ;  /* 0x00000000090a72ca */ /* 0x000fe200000e0000 */
[----:B------:R-:W-:-:S14]  /*198e0*/  UMOV UR4, 0x0 ;  /* 0x0000000000047882 */ /* 0x000fdc0000000000 */
.L_x_1032:
        /* <DEDUP_REMOVED lines=8> */
[----:B------:R-:W1:Y:S02]  /*19970*/  SYNCS.PHASECHK.TRANS64.TRYWAIT P0, [R7+URZ+0x33440], R4 ;  /* 0x03344004070075a7 */ /* 0x000e64000800017f */
[----:B-1----:R-:W-:Y:S05]  /*19980*/  @!P0 BRA `(.L_x_1033) ;  /* 0x0000002000d08947 */ /* 0x002fea0003800000 */
.L_x_1082:
[----:B------:R-:W-:Y:S01]  /*19990*/  BSSY B1, `(.L_x_1034) ;  /* 0x0000009000017945 */ /* 0x000fe20003800000 */
[----:B01----:R-:W-:Y:S02]  /*199a0*/  IMAD.MOV.U32 R4, RZ, RZ, 0x0 ;  /* 0x00000000ff047424 */ /* 0x003fe400078e00ff */
[----:B------:R-:W-:Y:S01]  /*199b0*/  IMAD.MOV.U32 R5, RZ, RZ, 0x14f00000 ;  /* 0x14f00000ff057424 */ /* 0x000fe200078e00ff */
[----:B------:R-:W-:Y:S06]  /*199c0*/  @P1 BRA `(.L_x_1035) ;  /* 0x0000000000141947 */ /* 0x000fec0003800000 */
[----:B------:R-:W-:Y:S01]  /*199d0*/  ISETP.NE.AND P0, PT, R21, RZ, PT ;  /* 0x000000ff1500720c */ /* 0x000fe20003f05270 */
[----:B------:R-:W-:-:S04]  /*199e0*/  IMAD.MOV.U32 R12, RZ, RZ, 0x7800 ;  /* 0x00007800ff0c7424 */ /* 0x000fc800078e00ff */
[----:B------:R0:W-:Y:S08]  /*199f0*/  SYNCS.ARRIVE.TRANS64 RZ, [R7+URZ+0x33430], R12 ;  /* 0x0334300c07ff79a7 */ /* 0x0001f0000800003f */
[----:B------:R-:W-:Y:S05]  /*19a00*/  @!P0 BRA `(.L_x_1035) ;  /* 0x0000000000048947 */ /* 0x000fea0003800000 */
[----:B------:R-:W-:Y:S01]  /*19a10*/  BPT.TRAP 0x1 ;  /* 0x000000040000795c */ /* 0x000fe20000300000 */
.L_x_1035:
[----:B------:R-:W-:Y:S05]  /*19a20*/  BSYNC B1 ;  /* 0x0000000000017941 */ /* 0x000fea0003800000 */
.L_x_1034:
        /* <DEDUP_REMOVED lines=12> */
.L_x_1036:
[----:B------:R-:W-:-:S13]  /*19af0*/  @P0 ELECT P1, URZ, PT ;  /* 0x00000000003f082f */ /* 0x000fda0003820000 */
[----:B------:R-:W-:Y:S01]  /*19b00*/  @P1 R2UR UR13, R17 ;  /* 0x00000000110d12ca */ /* 0x000fe200000e0000 */
[----:B------:R-:W-:Y:S01]  /*19b10*/  UMOV UR12, UR36 ;  /* 0x00000024000c7c82 */ /* 0x000fe20008000000 */
[----:B------:R-:W-:-:S11]  /*19b20*/  @P1 PLOP3.LUT P0, PT, P1, PT, PT, 0x8, 0x0 ;  /* 0x000000000000181c */ /* 0x000fd60000f0e170 */
[----:B------:R1:W-:Y:S01]  /*19b30*/  UTMALDG.4D [UR8], [UR6], desc[UR14] ;  /* 0x00000e08060075b4 */ /* 0x0003e20008019000 */
[----:B------:R-:W-:Y:S01]  /*19b40*/  PLOP3.LUT P1, PT, PT, PT, PT, 0x8, 0x0 ;  /* 0x000000000000781c */ /* 0x000fe20003f2e170 */
[----:B-1----:R-:W-:-:S12]  /*19b50*/  @P0 BRA.U.ANY `(.L_x_1036) ;  /* 0xfffffffd00e40947 */ /* 0x002fd8000393ffff */
[----:B------:R-:W-:Y:S01]  /*19b60*/  R2UR UR10, R10 ;  /* 0x000000000a0a72ca */ /* 0x000fe200000e0000 */
[----:B------:R-:W-:Y:S01]  /*19b70*/  UIADD3 UR8, UR4, 0x26a00, URZ ;  /* 0x00026a0004087890 */ /* 0x000fe2000fffe03f */
[----:B------:R-:W-:Y:S02]  /*19b80*/  R2UR UR14, R4 ;  /* 0x00000000040e72ca */ /* 0x000fe400000e0000 */
[----:B------:R-:W-:Y:S02]  /*19b90*/  R2UR UR15, R5 ;  /* 0x00000000050f72ca */ /* 0x000fe400000e0000 */
[----:B------:R-:W-:Y:S02]  /*19ba0*/  R2UR UR11, R8 ;  /* 0x00000000080b72ca */ /* 0x000fe400000e0000 */
[----:B------:R-:W-:-:S13]  /*19bb0*/  PLOP3.LUT P0, PT, PT, PT, PT, 0x80, 0x0 ;  /* 0x000000000000781c */ /* 0x000fda0003f0f070 */
.L_x_1037:
        /* <DEDUP_REMOVED lines=13> */
.L_x_1038:
[----:B------:R-:W-:-:S13]  /*19c90*/  @P0 ELECT P1, URZ, PT ;  /* 0x00000000003f082f */ /* 0x000fda0003820000 */
[----:B------:R-:W-:Y:S01]  /*19ca0*/  @P1 R2UR UR13, R17 ;  /* 0x00000000110d12ca */ /* 0x000fe200000e0000 */
[----:B------:R-:W-:Y:S01]  /*19cb0*/  UMOV UR12, UR36 ;  /* 0x00000024000c7c82 */ /* 0x000fe20008000000 */
[----:B------:R-:W-:-:S11]  /*19cc0*/  @P1 PLOP3.LUT P0, PT, P1, PT, PT, 0x8, 0x0 ;  /* 0x000000000000181c */ /* 0x000fd60000f0e170 */
[----:B------:R1:W-:Y:S01]  /*19cd0*/  UTMALDG.4D [UR8], [UR6], desc[UR14] ;  /* 0x00000e08060075b4 */ /* 0x0003e20008019000 */
[----:B------:R-:W-:Y:S01]  /*19ce0*/  PLOP3.LUT P1, PT, PT, PT, PT, 0x8, 0x0 ;  /* 0x000000000000781c */ /* 0x000fe20003f2e170 */
[----:B-1----:R-:W-:-:S12]  /*19cf0*/  @P0 BRA.U.ANY `(.L_x_1038) ;  /* 0xfffffffd00e40947 */ /* 0x002fd8000393ffff */
.L_x_1025:
[----:B------:R-:W-:Y:S05]  /*19d00*/  BSYNC B0 ;  /* 0x0000000000007941 */ /* 0x000fea0003800000 */
.L_x_1024:
[----:B------:R-:W-:-:S13]  /*19d10*/  ISETP.NE.AND P0, PT, R15, 0x3, PT ;  /* 0x000000030f00780c */ /* 0x000fda0003f05270 */
[----:B------:R-:W-:Y:S05]  /*19d20*/  @!P0 BRA `(.L_x_1039) ;  /* 0x0000000000048947 */ /* 0x000fea0003800000 */
[----:B------:R-:W-:Y:S01]  /*19d30*/  BPT.TRAP 0x1 ;  /* 0x000000040000795c */ /* 0x000fe20000300000 */
.L_x_1039:
[----:B------:R-:W-:Y:S02]  /*19d40*/  LOP3.LUT R5, R0, 0x1, RZ, 0x3c, !PT ;  /* 0x0000000100057812 */ /* 0x000fe400078e3cff */
[----:B0-----:R-:W-:Y:S02]  /*19d50*/  LEA R12, R3, UR38, 0x3 ;  /* 0x00000026030c7c11 */ /* 0x001fe4000f8e18ff */
[----:B------:R-:W-:Y:S02]  /*19d60*/  SHF.L.U32 R5, R5, 0x1f, RZ ;  /* 0x0000001f05057819 */ /* 0x000fe400000006ff */
[----:B------:R-:W-:Y:S02]  /*19d70*/  ISETP.NE.AND P1, PT, R20, 0x3, PT ;  /* 0x000000031400780c */ /* 0x000fe40003f25270 */
[----:B------:R-:W0:Y:S02]  /*19d80*/  SYNCS.PHASECHK.TRANS64.TRYWAIT P0, [R12+URZ+0x33470], R5 ;  /* 0x033470050c0075a7 */ /* 0x000e24000800017f */
[----:B0-----:R-:W-:Y:S09]  /*19d90*/  @!P0 BRA `(.L_x_1040) ;  /* 0x0000001c00e08947 */ /* 0x001ff20003800000 */
.L_x_1083:
[----:B------:R-:W-:Y:S05]  /*19da0*/  @!P1 BRA `(.L_x_1041) ;  /* 0x0000000000049947 */ /* 0x000fea0003800000 */
[----:B------:R-:W-:Y:S01]  /*19db0*/  BPT.TRAP 0x1 ;  /* 0x000000040000795c */ /* 0x000fe20000300000 */
.L_x_1041:
[----:B0-----:R-:W-:Y:S01]  /*19dc0*/  SHF.L.U32 R5, R0, 0x1f, RZ ;  /* 0x0000001f00057819 */ /* 0x001fe200000006ff */
[----:B------:R-:W-:-:S03]  /*19dd0*/  IMAD R3, R3, 0x7800, RZ ;  /* 0x0000780003037824 */ /* 0x000fc600078e02ff */
[----:B------:R-:W0:Y:S02]  /*19de0*/  SYNCS.PHASECHK.TRANS64.TRYWAIT P0, [R12+URZ+0x33460], R5 ;  /* 0x033460050c0075a7 */ /* 0x000e24000800017f */
[----:B0-----:R-:W-:Y:S05]  /*19df0*/  @!P0 BRA `(.L_x_1042) ;  /* 0x0000001c00dc8947 */ /* 0x001fea0003800000 */
.L_x_1084:
[----:B------:R-:W2:Y:S04]  /*19e00*/  LDL R0, [R1] ;  /* 0x0000000001007983 */ /* 0x000ea80000100800 */
[----:B------:R-:W3:Y:S01]  /*19e10*/  LDL R10, [R1+0x4] ;  /* 0x00000400010a7983 */ /* 0x000ee20000100800 */
[----:B------:R-:W-:Y:S05]  /*19e20*/  WARPSYNC.ALL ;  /* 0x0000000000007948 */ /* 0x000fea0003800000 */
[----:B--2---:R-:W-:-:S02]  /*19e30*/  LOP3.LUT R0, R3, R0, RZ, 0xfc, !PT ;  /* 0x0000000003007212 */ /* 0x004fc400078efcff */
[----:B---3--:R-:W-:-:S03]  /*19e40*/  LOP3.LUT R3, R3, R10, RZ, 0xfc, !PT ;  /* 0x0000000a03037212 */ /* 0x008fc600078efcff */
[----:B0-----:R-:W0:Y:S02]  /*19e50*/  LDSM.16.MT88.4 R4, [R0+UR38+0xf200] ;  /* 0x00f200260004783b */ /* 0x001e240008004200 */
        /* <DEDUP_REMOVED lines=98> */
.L_x_1043:
[----:B------:R-:W2:Y:S01]  /*1a480*/  S2R R0, SR_TID.X ;  /* 0x0000000000007919 */ /* 0x000ea20000002100 */
[----:B-1----:R-:W-:Y:S01]  /*1a490*/  SYNCS.ARRIVE.TRANS64.A1T0 RZ, [R12+URZ+0x33450], RZ ;  /* 0x033450ff0cff79a7 */ /* 0x002fe2000810003f */
[----:B0-----:R-:W-:Y:S01]  /*1a4a0*/  IMAD.MOV.U32 R3, RZ, RZ, R13 ;  /* 0x000000ffff037224 */ /* 0x001fe200078e000d */
[----:B--2---:R-:W-:Y:S01]  /*1a4b0*/  LOP3.LUT R0, R0, 0x7f, RZ, 0xc0, !PT ;  /* 0x0000007f00007812 */ /* 0x004fe200078ec0ff */
[----:B------:R-:W-:Y:S03]  /*1a4c0*/  BAR.SYNC.DEFER_BLOCKING 0x2, 0x80 ;  /* 0x0082000000007b1d */ /* 0x000fe60000010000 */
[----:B------:R-:W-:-:S13]  /*1a4d0*/  ISETP.NE.AND P0, PT, R0, RZ, PT ;  /* 0x000000ff0000720c */ /* 0x000fda0003f05270 */
[----:B------:R-:W-:-:S05]  /*1a4e0*/  @!P0 VIADD R0, R12, 0x33480 ;  /* 0x000334800c008836 */ /* 0x000fca0000000000 */
[----:B------:R-:W-:-:S04]  /*1a4f0*/  @!P0 PRMT R0, RZ, 0x654, R0 ;  /* 0x00000654ff008816 */ /* 0x000fc80000000000 */
[----:B------:R0:W-:Y:S01]  /*1a500*/  @!P0 SYNCS.ARRIVE.TRANS64.RED.A1T0 RZ, [R0+URZ], RZ ;  /* 0x000000ff00ff89a7 */ /* 0x0001e2000810043f */
[C---:B------:R-:W-:Y:S01]  /*1a510*/  ISETP.GT.AND P0, PT, R2.reuse, UR39, PT ;  /* 0x0000002702007c0c */ /* 0x040fe2000bf04270 */
[----:B------:R-:W-:Y:S02]  /*1a520*/  VIADD R2, R2, 0xffffffff ;  /* 0xffffffff02027836 */ /* 0x000fe40000000000 */
[----:B0-----:R-:W-:-:S10]  /*1a530*/  IMAD.MOV.U32 R0, RZ, RZ, R14 ;  /* 0x000000ffff007224 */ /* 0x001fd400078e000e */
[----:B------:R-:W-:Y:S05]  /*1a540*/  @P0 BRA `(.L_x_1044) ;  /* 0xffffffec00880947 */ /* 0x000fea000383ffff */
[----:B------:R-:W-:Y:S05]  /*1a550*/  BRA `(.L_x_1045) ;  /* 0x0000000000047947 */ /* 0x000fea0003800000 */
.L_x_1023:
[----:B------:R-:W-:-:S07]  /*1a560*/  IMAD.MOV.U32 R13, RZ, RZ, RZ ;  /* 0x000000ffff0d7224 */ /* 0x000fce00078e00ff */
.L_x_1045:
[----:B0-----:R-:W2:Y:S02]  /*1a570*/  LDL R0, [R1+0xc] ;  /* 0x00000c0001007983 */ /* 0x001ea40000100800 */
[----:B--2---:R-:W-:-:S13]  /*1a580*/  R2UR UR4, R0 ;  /* 0x00000000000472ca */ /* 0x004fda00000e0000 */
[----:B------:R-:W-:-:S04]  /*1a590*/  ULOP3.LUT UR4, UR4, 0x1, URZ, 0xfc, !UPT ;  /* 0x0000000104047892 */ /* 0x000fc8000f8efc3f */
[----:B------:R-:W-:-:S06]  /*1a5a0*/  UISETP.NE.AND UP0, UPT, UR4, 0x3, UPT ;  /* 0x000000030400788c */ /* 0x000fcc000bf05270 */
[----:B------:R-:W-:-:S13]  /*1a5b0*/  PLOP3.LUT P0, PT, PT, PT, UP0, 0x80, 0x0 ;  /* 0x000000000000781c */ /* 0x000fda0003f0f008 */
[----:B------:R-:W-:Y:S05]  /*1a5c0*/  @!P0 BRA `(.L_x_1046) ;  /* 0x0000000000048947 */ /* 0x000fea0003800000 */
[----:B------:R-:W-:Y:S01]  /*1a5d0*/  BPT.TRAP 0x1 ;  /* 0x000000040000795c */ /* 0x000fe20000300000 */
.L_x_1046:
[----:B------:R-:W-:Y:S01]  /*1a5e0*/  LOP3.LUT R0, R14, 0x1, RZ, 0x3c, !PT ;  /* 0x000000010e007812 */ /* 0x000fe200078e3cff */
[----:B------:R-:W-:Y:S01]  /*1a5f0*/  BSSY B0, `(.L_x_1047) ;  /* 0x0000005000007945 */ /* 0x000fe20003800000 */
[----:B------:R-:W-:Y:S02]  /*1a600*/  LEA R3, R13, UR38, 0x3 ;  /* 0x000000260d037c11 */ /* 0x000fe4000f8e18ff */
[----:B------:R-:W-:-:S04]  /*1a610*/  SHF.L.U32 R0, R0, 0x1f, RZ ;  /* 0x0000001f00007819 */ /* 0x000fc800000006ff */
[----:B------:R-:W0:Y:S02]  /*1a620*/  SYNCS.PHASECHK.TRANS64.TRYWAIT P0, [R3+URZ+0x33470], R0 ;  /* 0x03347000030075a7 */ /* 0x000e24000800017f */
[----:B0-----:R-:W-:Y:S05]  /*1a630*/  @!P0 BRA `(.L_x_1048) ;  /* 0x0000001400e08947 */ /* 0x001fea0003800000 */
.L_x_1085:
[----:B------:R-:W-:Y:S05]  /*1a640*/  BSYNC B0 ;  /* 0x0000000000007941 */ /* 0x000fea0003800000 */
.L_x_1047:
[----:B------:R-:W2:Y:S02]  /*1a650*/  LDL R2, [R1+0xc] ;  /* 0x00000c0001027983 */ /* 0x000ea40000100800 */
[----:B--2---:R-:W-:-:S13]  /*1a660*/  R2UR UR4, R2 ;  /* 0x00000000020472ca */ /* 0x004fda00000e0000 */
[----:B------:R-:W-:-:S06]  /*1a670*/  ULOP3.LUT UR4, UR4, 0x2, URZ, 0xfc, !UPT ;  /* 0x0000000204047892 */ /* 0x000fcc000f8efc3f */
[----:B0-----:R-:W-:-:S05]  /*1a680*/  IMAD.U32 R0, RZ, RZ, UR4 ;  /* 0x00000004ff007e24 */ /* 0x001fca000f8e00ff */
[----:B------:R-:W-:-:S13]  /*1a690*/  ISETP.NE.AND P1, PT, R0, 0x3, PT ;  /* 0x000000030000780c */ /* 0x000fda0003f25270 */
[----:B------:R-:W-:Y:S05]  /*1a6a0*/  @!P1 BRA `(.L_x_1049) ;  /* 0x0000000000049947 */ /* 0x000fea0003800000 */
[----:B------:R-:W-:Y:S01]  /*1a6b0*/  BPT.TRAP 0x1 ;  /* 0x000000040000795c */ /* 0x000fe20000300000 */
.L_x_1049:
[----:B------:R-:W-:-:S04]  /*1a6c0*/  SHF.L.U32 R0, R14, 0x1f, RZ ;  /* 0x0000001f0e007819 */ /* 0x000fc800000006ff */
[----:B------:R-:W0:Y:S02]  /*1a6d0*/  SYNCS.PHASECHK.TRANS64.TRYWAIT P0, [R3+URZ+0x33460], R0 ;  /* 0x03346000030075a7 */ /* 0x000e24000800017f */
[----:B0-----:R-:W-:Y:S05]  /*1a6e0*/  @!P0 BRA `(.L_x_1050) ;  /* 0x0000001400c88947 */ /* 0x001fea0003800000 */
.L_x_1086:
[----:B------:R-:W2:Y:S04]  /*1a6f0*/  LDL.LU R2, [R1] ;  /* 0x0000000001027983 */ /* 0x000ea80000300800 */
        /* <DEDUP_REMOVED lines=104> */
.L_x_1051:
        /* <DEDUP_REMOVED lines=14> */
.L_x_998:
[----:B------:R-:W0:Y:S01]  /*1ae60*/  S2R R4, SR_CgaCtaId ;  /* 0x0000000000047919 */ /* 0x000e220000008800 */
[----:B------:R-:W-:Y:S02]  /*1ae70*/  MOV R3, 0x400 ;  /* 0x0000040000037802 */ /* 0x000fe40000000f00 */
[----:B------:R-:W-:Y:S02]  /*1ae80*/  SHF.L.U32 R2, R2, 0x1f, RZ ;  /* 0x0000001f02027819 */ /* 0x000fe400000006ff */
[----:B0-----:R-:W-:-:S04]  /*1ae90*/  LEA R9, R4, R3, 0x18 ;  /* 0x0000000304097211 */ /* 0x001fc800078ec0ff */
[----:B------:R-:W0:Y:S02]  /*1aea0*/  SYNCS.PHASECHK.TRANS64.TRYWAIT P0, [R9+URZ+0x33420], R2 ;  /* 0x03342002090075a7 */ /* 0x000e24000800017f */
[----:B0-----:R-:W-:Y:S05]  /*1aeb0*/  @!P0 BRA `(.L_x_1052) ;  /* 0x0000000c00e88947 */ /* 0x001fea0003800000 */
.L_x_1087:
        /* <DEDUP_REMOVED lines=8> */
[----:B------:R-:W2:Y:S02]  /*1af40*/  LDL R3, [R1+0xc] ;  /* 0x00000c0001037983 */ /* 0x000ea40000100800 */
[----:B--2---:R-:W-:-:S13]  /*1af50*/  R2UR UR4, R3 ;  /* 0x00000000030472ca */ /* 0x004fda00000e0000 */
[----:B------:R-:W-:-:S06]  /*1af60*/  ULOP3.LUT UR4, UR4, 0x2, URZ, 0xfc, !UPT ;  /* 0x0000000204047892 */ /* 0x000fcc000f8efc3f */
[----:B------:R-:W-:-:S05]  /*1af70*/  IMAD.U32 R2, RZ, RZ, UR4 ;  /* 0x00000004ff027e24 */ /* 0x000fca000f8e00ff */
[----:B------:R-:W-:-:S13]  /*1af80*/  ISETP.NE.AND P0, PT, R2, 0x3, PT ;  /* 0x000000030200780c */ /* 0x000fda0003f05270 */
[----:B------:R-:W-:Y:S05]  /*1af90*/  @!P0 BRA `(.L_x_1053) ;  /* 0x0000000000048947 */ /* 0x000fea0003800000 */
[----:B------:R-:W-:Y:S01]  /*1afa0*/  BPT.TRAP 0x1 ;  /* 0x000000040000795c */ /* 0x000fe20000300000 */
.L_x_1053:
        /* <DEDUP_REMOVED lines=12> */
.L_x_1088:
[----:B------:R-:W1:Y:S02]  /*1b070*/  SYNCS.PHASECHK.TRANS64.TRYWAIT P1, [R7+URZ], R2 ;  /* 0x00000002070075a7 */ /* 0x000e64000802017f */
[----:B-1----:R-:W-:Y:S05]  /*1b080*/  @!P1 BRA `(.L_x_1055) ;  /* 0x0000000c009c9947 */ /* 0x002fea0003800000 */
.L_x_1089:
[----:B------:R-:W-:Y:S05]  /*1b090*/  @!P0 BRA `(.L_x_1056) ;  /* 0x0000000000048947 */ /* 0x000fea0003800000 */
[----:B------:R-:W-:Y:S01]  /*1b0a0*/  BPT.TRAP 0x1 ;  /* 0x000000040000795c */ /* 0x000fe20000300000 */
.L_x_1056:
[----:B0-----:R-:W-:-:S04]  /*1b0b0*/  IMAD R5, R0, 0x8, R9 ;  /* 0x0000000800057824 */ /* 0x001fc800078e0209 */
[----:B------:R-:W0:Y:S02]  /*1b0c0*/  SYNCS.PHASECHK.TRANS64.TRYWAIT P1, [R5+URZ+0x33460], R4 ;  /* 0x03346004050075a7 */ /* 0x000e24000802017f */
[----:B0-----:R-:W-:Y:S05]  /*1b0d0*/  @!P1 BRA `(.L_x_1057) ;  /* 0x0000000c009c9947 */ /* 0x001fea0003800000 */
.L_x_1090:
[----:B------:R-:W-:Y:S05]  /*1b0e0*/  @!P0 BRA `(.L_x_1058) ;  /* 0x0000000000048947 */ /* 0x000fea0003800000 */
[----:B------:R-:W-:Y:S01]  /*1b0f0*/  BPT.TRAP 0x1 ;  /* 0x000000040000795c */ /* 0x000fe20000300000 */
.L_x_1058:
[----:B------:R-:W-:-:S04]  /*1b100*/  IMAD R3, R3, 0x8, R9 ;  /* 0x0000000803037824 */ /* 0x000fc800078e0209 */
[----:B------:R-:W2:Y:S02]  /*1b110*/  SYNCS.PHASECHK.TRANS64.TRYWAIT P1, [R3+URZ+0x33460], R2 ;  /* 0x03346002030075a7 */ /* 0x000ea4000802017f */
[----:B--2---:R-:W-:Y:S05]  /*1b120*/  @!P1 BRA `(.L_x_1059) ;  /* 0x0000000c009c9947 */ /* 0x004fea0003800000 */
.L_x_1091:
[----:B------:R-:W-:Y:S05]  /*1b130*/  @!P0 BRA `(.L_x_1060) ;  /* 0x0000000000048947 */ /* 0x000fea0003800000 */
[----:B------:R-:W-:Y:S01]  /*1b140*/  BPT.TRAP 0x1 ;  /* 0x000000040000795c */ /* 0x000fe20000300000 */
.L_x_1060:
[----:B------:R-:W3:Y:S02]  /*1b150*/  SYNCS.PHASECHK.TRANS64.TRYWAIT P0, [R5+URZ+0x33480], R4 ;  /* 0x03348004050075a7 */ /* 0x000ee4000800017f */
[----:B---3--:R-:W-:Y:S05]  /*1b160*/  @!P0 BRA `(.L_x_1061) ;  /* 0x0000000c00a08947 */ /* 0x008fea0003800000 */
.L_x_1062:
[----:B----4-:R4:W0:Y:S02]  /*1b170*/  SYNCS.PHASECHK.TRANS64.TRYWAIT P0, [R3+URZ+0x33480], R2 ;  /* 0x03348002030075a7 */ /* 0x010824000800017f */
[----:B0-----:R-:W-:Y:S05]  /*1b180*/  @!P0 NANOSLEEP.SYNCS 0x989680 ;  /* 0x009896800000895d */ /* 0x001fea0003900000 */
[----:B------:R-:W0:Y:S02]  /*1b190*/  @!P0 SYNCS.PHASECHK.TRANS64 P0, [R3+URZ+0x33480], R2 ;  /* 0x03348002030085a7 */ /* 0x000e24000800007f */
[----:B0-----:R-:W-:Y:S05]  /*1b1a0*/  @!P0 BRA `(.L_x_1062) ;  /* 0xfffffffc00f08947 */ /* 0x001fea000383ffff */
.L_x_910:
[----:B------:R-:W-:Y:S05]  /*1b1b0*/  BSYNC B6 ;  /* 0x0000000000067941 */ /* 0x000fea0003800000 */
.L_x_907:
[----:B------:R-:W-:Y:S05]  /*1b1c0*/  EXIT ;  /* 0x000000000000794d */ /* 0x000fea0003800000 */
.L_x_920:
[----:B0-----:R-:W-:-:S04]  /*1b1d0*/  IMAD.U32 R3, RZ, RZ, UR37 ;  /* 0x00000025ff037e24 */ /* 0x001fc8000f8e00ff */
[----:B------:R0:W1:Y:S03]  /*1b1e0*/  SYNCS.PHASECHK.TRANS64.TRYWAIT P0, [R3+URZ+0x33400], R0 ;  /* 0x03340000030075a7 */ /* 0x000066000800017f */
[----:B-1----:R-:W-:Y:S05]  /*1b1f0*/  @!P0 NANOSLEEP.SYNCS 0x989680 ;  /* 0x009896800000895d */ /* 0x002fea0003900000 */
[----:B------:R-:W1:Y:S02]  /*1b200*/  @!P0 SYNCS.PHASECHK.TRANS64 P0, [R3+URZ+0x33400], R0 ;  /* 0x03340000030085a7 */ /* 0x000e64000800007f */
[----:B-1----:R-:W-:Y:S05]  /*1b210*/  @!P0 BRA `(.L_x_920) ;  /* 0xfffffffc00ec8947 */ /* 0x002fea000383ffff */
[----:B------:R-:W-:Y:S05]  /*1b220*/  BRA `(.L_x_1063) ;  /* 0xfffffe68007c7947 */ /* 0x000fea000383ffff */
.L_x_924:
[----:B--2---:R-:W-:-:S04]  /*1b230*/  IMAD.U32 R5, RZ, RZ, UR37 ;  /* 0x00000025ff057e24 */ /* 0x004fc8000f8e00ff */
[----:B------:R2:W3:Y:S03]  /*1b240*/  SYNCS.PHASECHK.TRANS64.TRYWAIT P2, [R5+URZ+0x33430], R0 ;  /* 0x03343000050075a7 */ /* 0x0004e6000804017f */
[----:B---3--:R-:W-:Y:S05]  /*1b250*/  @!P2 NANOSLEEP.SYNCS 0x989680 ;  /* 0x009896800000a95d */ /* 0x008fea0003900000 */
[----:B------:R-:W3:Y:S02]  /*1b260*/  @!P2 SYNCS.PHASECHK.TRANS64 P2, [R5+URZ+0x33430], R0 ;  /* 0x033430000500a5a7 */ /* 0x000ee4000804007f */
[----:B---3--:R-:W-:Y:S05]  /*1b270*/  @!P2 BRA `(.L_x_924) ;  /* 0xfffffffc00eca947 */ /* 0x008fea000383ffff */
[----:B------:R-:W-:Y:S05]  /*1b280*/  BRA `(.L_x_923) ;  /* 0xfffffe6800ac7947 */ /* 0x000fea000383ffff */
.L_x_940:
[----:B-1----:R-:W-:-:S04]  /*1b290*/  IMAD.U32 R12, RZ, RZ, UR10 ;  /* 0x0000000aff0c7e24 */ /* 0x002fc8000f8e00ff */
[----:B------:R1:W2:Y:S03]  /*1b2a0*/  SYNCS.PHASECHK.TRANS64.TRYWAIT P2, [R12+URZ+0x33430], R11 ;  /* 0x0334300b0c0075a7 */ /* 0x0002a6000804017f */
[----:B--2---:R-:W-:Y:S05]  /*1b2b0*/  @!P2 NANOSLEEP.SYNCS 0x989680 ;  /* 0x009896800000a95d */ /* 0x004fea0003900000 */
[----:B------:R-:W2:Y:S02]  /*1b2c0*/  @!P2 SYNCS.PHASECHK.TRANS64 P2, [R12+URZ+0x33430], R11 ;  /* 0x0334300b0c00a5a7 */ /* 0x000ea4000804007f */
[----:B--2---:R-:W-:Y:S05]  /*1b2d0*/  @!P2 BRA `(.L_x_940) ;  /* 0xfffffffc00eca947 */ /* 0x004fea000383ffff */
[----:B------:R-:W-:Y:S05]  /*1b2e0*/  BRA `(.L_x_937) ;  /* 0xfffffeb400a07947 */ /* 0x000fea000383ffff */
.L_x_944:
[----:B-1----:R-:W-:-:S04]  /*1b2f0*/  IMAD.U32 R12, RZ, RZ, UR10 ;  /* 0x0000000aff0c7e24 */ /* 0x002fc8000f8e00ff */
[----:B------:R1:W2:Y:S03]  /*1b300*/  SYNCS.PHASECHK.TRANS64.TRYWAIT P2, [R12+URZ+0x33450], R11 ;  /* 0x0334500b0c0075a7 */ /* 0x0002a6000804017f */
[----:B--2---:R-:W-:Y:S05]  /*1b310*/  @!P2 NANOSLEEP.SYNCS 0x989680 ;  /* 0x009896800000a95d */ /* 0x004fea0003900000 */
[----:B------:R-:W2:Y:S02]  /*1b320*/  @!P2 SYNCS.PHASECHK.TRANS64 P2, [R12+URZ+0x33450], R11 ;  /* 0x0334500b0c00a5a7 */ /* 0x000ea4000804007f */
[----:B--2---:R-:W-:Y:S05]  /*1b330*/  @!P2 BRA `(.L_x_944) ;  /* 0xfffffffc00eca947 */ /* 0x004fea000383ffff */
[----:B------:R-:W-:Y:S05]  /*1b340*/  BRA `(.L_x_941) ;  /* 0xfffffec000a87947 */ /* 0x000fea000383ffff */
.L_x_962:
[----:B-1----:R-:W-:-:S04]  /*1b350*/  IMAD.U32 R5, RZ, RZ, UR7 ;  /* 0x00000007ff057e24 */ /* 0x002fc8000f8e00ff */
[----:B------:R1:W2:Y:S03]  /*1b360*/  SYNCS.PHASECHK.TRANS64.TRYWAIT P2, [R5+URZ+0x33430], R4 ;  /* 0x03343004050075a7 */ /* 0x0002a6000804017f */
[----:B--2---:R-:W-:Y:S05]  /*1b370*/  @!P2 NANOSLEEP.SYNCS 0x989680 ;  /* 0x009896800000a95d */ /* 0x004fea0003900000 */
[----:B------:R-:W2:Y:S02]  /*1b380*/  @!P2 SYNCS.PHASECHK.TRANS64 P2, [R5+URZ+0x33430], R4 ;  /* 0x033430040500a5a7 */ /* 0x000ea4000804007f */
[----:B--2---:R-:W-:Y:S05]  /*1b390*/  @!P2 BRA `(.L_x_962) ;  /* 0xfffffffc00eca947 */ /* 0x004fea000383ffff */
[----:B------:R-:W-:Y:S05]  /*1b3a0*/  BRA `(.L_x_959) ;  /* 0xffffff0400107947 */ /* 0x000fea000383ffff */
.L_x_966:
[----:B-1----:R-:W-:-:S04]  /*1b3b0*/  IMAD.U32 R5, RZ, RZ, UR10 ;  /* 0x0000000aff057e24 */ /* 0x002fc8000f8e00ff */
[----:B------:R1:W2:Y:S03]  /*1b3c0*/  SYNCS.PHASECHK.TRANS64.TRYWAIT P2, [R5+URZ+0x33450], R4 ;  /* 0x03345004050075a7 */ /* 0x0002a6000804017f */
[----:B--2---:R-:W-:Y:S05]  /*1b3d0*/  @!P2 NANOSLEEP.SYNCS 0x989680 ;  /* 0x009896800000a95d */ /* 0x004fea0003900000 */
[----:B------:R-:W2:Y:S02]  /*1b3e0*/  @!P2 SYNCS.PHASECHK.TRANS64 P2, [R5+URZ+0x33450], R4 ;  /* 0x033450040500a5a7 */ /* 0x000ea4000804007f */
[----:B--2---:R-:W-:Y:S05]  /*1b3f0*/  @!P2 BRA `(.L_x_966) ;  /* 0xfffffffc00eca947 */ /* 0x004fea000383ffff */
[----:B------:R-:W-:Y:S05]  /*1b400*/  BRA `(.L_x_963) ;  /* 0xffffff10003c7947 */ /* 0x000fea000383ffff */
.L_x_973:
[----:B-1----:R-:W-:-:S04]  /*1b410*/  IMAD.U32 R5, RZ, RZ, UR10 ;  /* 0x0000000aff057e24 */ /* 0x002fc8000f8e00ff */
[----:B------:R1:W2:Y:S03]  /*1b420*/  SYNCS.PHASECHK.TRANS64.TRYWAIT P2, [R5+URZ+0x33430], R4 ;  /* 0x03343004050075a7 */ /* 0x0002a6000804017f */
[----:B--2---:R-:W-:Y:S05]  /*1b430*/  @!P2 NANOSLEEP.SYNCS 0x989680 ;  /* 0x009896800000a95d */ /* 0x004fea0003900000 */
[----:B------:R-:W2:Y:S02]  /*1b440*/  @!P2 SYNCS.PHASECHK.TRANS64 P2, [R5+URZ+0x33430], R4 ;  /* 0x033430040500a5a7 */ /* 0x000ea4000804007f */
[----:B--2---:R-:W-:Y:S05]  /*1b450*/  @!P2 BRA `(.L_x_973) ;  /* 0xfffffffc00eca947 */ /* 0x004fea000383ffff */
[----:B------:R-:W-:Y:S05]  /*1b460*/  BRA `(.L_x_970) ;  /* 0xffffff3000d07947 */ /* 0x000fea000383ffff */
.L_x_977:
[----:B-1----:R-:W-:-:S04]  /*1b470*/  IMAD.U32 R5, RZ, RZ, UR10 ;  /* 0x0000000aff057e24 */ /* 0x002fc8000f8e00ff */
[----:B------:R1:W2:Y:S03]  /*1b480*/  SYNCS.PHASECHK.TRANS64.TRYWAIT P2, [R5+URZ+0x33450], R4 ;  /* 0x03345004050075a7 */ /* 0x0002a6000804017f */
[----:B--2---:R-:W-:Y:S05]  /*1b490*/  @!P2 NANOSLEEP.SYNCS 0x989680 ;  /* 0x009896800000a95d */ /* 0x004fea0003900000 */
[----:B------:R-:W2:Y:S02]  /*1b4a0*/  @!P2 SYNCS.PHASECHK.TRANS64 P2, [R5+URZ+0x33450], R4 ;  /* 0x033450040500a5a7 */ /* 0x000ea4000804007f */
[----:B--2---:R-:W-:Y:S05]  /*1b4b0*/  @!P2 BRA `(.L_x_977) ;  /* 0xfffffffc00eca947 */ /* 0x004fea000383ffff */
[----:B------:R-:W-:Y:S05]  /*1b4c0*/  BRA `(.L_x_974) ;  /* 0xffffff3c00ec7947 */ /* 0x000fea000383ffff */
.L_x_991:
[----:B-1----:R-:W-:-:S04]  /*1b4d0*/  IMAD.U32 R3, RZ, RZ, UR9 ;  /* 0x00000009ff037e24 */ /* 0x002fc8000f8e00ff */
[----:B------:R1:W2:Y:S03]  /*1b4e0*/  SYNCS.PHASECHK.TRANS64.TRYWAIT P1, [R3+URZ+0x33450], R0 ;  /* 0x03345000030075a7 */ /* 0x0002a6000802017f */
[----:B--2---:R-:W-:Y:S05]  /*1b4f0*/  @!P1 NANOSLEEP.SYNCS 0x989680 ;  /* 0x009896800000995d */ /* 0x004fea0003900000 */
[----:B------:R-:W2:Y:S02]  /*1b500*/  @!P1 SYNCS.PHASECHK.TRANS64 P1, [R3+URZ+0x33450], R0 ;  /* 0x03345000030095a7 */ /* 0x000ea4000802007f */
[----:B--2---:R-:W-:Y:S05]  /*1b510*/  @!P1 BRA `(.L_x_991) ;  /* 0xfffffffc00ec9947 */ /* 0x004fea000383ffff */
[----:B------:R-:W-:Y:S05]  /*1b520*/  BRA `(.L_x_990) ;  /* 0xffffff7c00687947 */ /* 0x000fea000383ffff */
.L_x_1010:
[----:B------:R-:W-:Y:S02]  /*1b530*/  IMAD.MOV.U32 R13, RZ, RZ, R6 ;  /* 0x000000ffff0d7224 */ /* 0x000fe400078e0006 */
[----:B------:R-:W-:Y:S02]  /*1b540*/  IMAD.MOV.U32 R12, RZ, RZ, RZ ;  /* 0x000000ffff0c7224 */ /* 0x000fe400078e00ff */
[----:B------:R-:W-:Y:S02]  /*1b550*/  IMAD.MOV.U32 R11, RZ, RZ, 0x1f ;  /* 0x0000001fff0b7424 */ /* 0x000fe400078e00ff */
[----:B------:R-:W-:-:S07]  /*1b560*/  IMAD.MOV.U32 R15, RZ, RZ, -0x1 ;  /* 0xffffffffff0f7424 */ /* 0x000fce00078e00ff */
[----:B------:R-:W-:Y:S05]  /*1b570*/  WARPSYNC.COLLECTIVE R15, `(.L_x_1064) ;  /* 0x000000000f087348 */ /* 0x000fea0003c00000 */
[----:B------:R0:W1:Y:S02]  /*1b580*/  SHFL.IDX P6, R14, R13, R12, R11 ;  /* 0x0000000c0d0e7389 */ /* 0x00006400000c000b */
[----:B01----:R-:W-:Y:S01]  /*1b590*/  ENDCOLLECTIVE ;  /* 0x000000000000791b */ /* 0x003fe20003800000 */
.L_x_1064:
[----:B------:R-:W-:Y:S05]  /*1b5a0*/  BRA `(.L_x_1065) ;  /* 0xffffffcc002c7947 */ /* 0x000fea000383ffff */
.L_x_1012:
[----:B------:R-:W-:Y:S01]  /*1b5b0*/  BSSY B0, `(.L_x_1066) ;  /* 0x0000006000007945 */ /* 0x000fe20003800000 */
[----:B------:R-:W-:-:S07]  /*1b5c0*/  IMAD.MOV.U32 R15, RZ, RZ, -0x1 ;  /* 0xffffffffff0f7424 */ /* 0x000fce00078e00ff */
[----:B------:R-:W-:Y:S05]  /*1b5d0*/  WARPSYNC.COLLECTIVE R15, `(.L_x_1067) ;  /* 0x000000000f0c7348 */ /* 0x000fea0003c00000 */
[----:B------:R-:W-:Y:S02]  /*1b5e0*/  ELECT P6, UR62, PT ;  /* 0x00000000003e782f */ /* 0x000fe400038c0000 */
[----:B------:R-:W-:Y:S01]  /*1b5f0*/  MOV R14, UR62 ;  /* 0x0000003e000e7c02 */ /* 0x000fe20008000f00 */
[----:B------:R-:W-:Y:S10]  /*1b600*/  ENDCOLLECTIVE ;  /* 0x000000000000791b */ /* 0x000ff40003800000 */
.L_x_1067:
[----:B------:R-:W-:Y:S05]  /*1b610*/  BSYNC B0 ;  /* 0x0000000000007941 */ /* 0x000fea0003800000 */
.L_x_1066:
[----:B------:R-:W-:Y:S05]  /*1b620*/  BRA `(.L_x_1068) ;  /* 0xffffffcc00347947 */ /* 0x000fea000383ffff */
.L_x_1014:
[----:B0-----:R-:W-:-:S04]  /*1b630*/  IMAD.U32 R3, RZ, RZ, UR38 ;  /* 0x00000026ff037e24 */ /* 0x001fc8000f8e00ff */
[----:B------:R0:W1:Y:S03]  /*1b640*/  SYNCS.PHASECHK.TRANS64.TRYWAIT P0, [R3+URZ+0x33480], R2 ;  /* 0x03348002030075a7 */ /* 0x000066000800017f */
[----:B-1----:R-:W-:Y:S05]  /*1b650*/  @!P0 NANOSLEEP.SYNCS 0x989680 ;  /* 0x009896800000895d */ /* 0x002fea0003900000 */
[----:B------:R-:W1:Y:S02]  /*1b660*/  @!P0 SYNCS.PHASECHK.TRANS64 P0, [R3+URZ+0x33480], R2 ;  /* 0x03348002030085a7 */ /* 0x000e64000800007f */
[----:B-1----:R-:W-:Y:S05]  /*1b670*/  @!P0 BRA `(.L_x_1014) ;  /* 0xfffffffc00ec8947 */ /* 0x002fea000383ffff */
[----:B------:R-:W-:Y:S05]  /*1b680*/  BRA `(.L_x_1069) ;  /* 0xffffffcc00807947 */ /* 0x000fea000383ffff */
.L_x_1016:
[----:B0-----:R-:W-:-:S04]  /*1b690*/  IMAD.U32 R3, RZ, RZ, UR38 ;  /* 0x00000026ff037e24 */ /* 0x001fc8000f8e00ff */
[----:B------:R0:W1:Y:S03]  /*1b6a0*/  SYNCS.PHASECHK.TRANS64.TRYWAIT P0, [R3+URZ+0x33440], R2 ;  /* 0x03344002030075a7 */ /* 0x000066000800017f */
[----:B-1----:R-:W-:Y:S05]  /*1b6b0*/  @!P0 NANOSLEEP.SYNCS 0x989680 ;  /* 0x009896800000895d */ /* 0x002fea0003900000 */
[----:B------:R-:W1:Y:S02]  /*1b6c0*/  @!P0 SYNCS.PHASECHK.TRANS64 P0, [R3+URZ+0x33440], R2 ;  /* 0x03344002030085a7 */ /* 0x000e64000800007f */
[----:B-1----:R-:W-:Y:S05]  /*1b6d0*/  @!P0 BRA `(.L_x_1016) ;  /* 0xfffffffc00ec8947 */ /* 0x002fea000383ffff */
[----:B------:R-:W-:Y:S05]  /*1b6e0*/  BRA `(.L_x_1070) ;  /* 0xffffffcc00f87947 */ /* 0x000fea000383ffff */
.L_x_1019:
[----:B------:R-:W-:Y:S01]  /*1b6f0*/  IMAD.MOV.U32 R13, RZ, RZ, R6 ;  /* 0x000000ffff0d7224 */ /* 0x000fe200078e0006 */
[----:B------:R-:W-:Y:S01]  /*1b700*/  LEA.HI R4, R10, UR40, RZ, 0x1e ;  /* 0x000000280a047c11 */ /* 0x000fe2000f8ff0ff */
[----:B------:R-:W-:Y:S02]  /*1b710*/  IMAD.MOV.U32 R12, RZ, RZ, RZ ;  /* 0x000000ffff0c7224 */ /* 0x000fe400078e00ff */
[----:B------:R-:W-:Y:S02]  /*1b720*/  IMAD.MOV.U32 R11, RZ, RZ, 0x1c1f ;  /* 0x00001c1fff0b7424 */ /* 0x000fe400078e00ff */
[----:B------:R-:W-:Y:S02]  /*1b730*/  IMAD.MOV.U32 R15, RZ, RZ, -0x1 ;  /* 0xffffffffff0f7424 */ /* 0x000fe400078e00ff */
[----:B------:R-:W-:-:S07]  /*1b740*/  VIADD R10, R4, 0x20 ;  /* 0x00000020040a7836 */ /* 0x000fce0000000000 */
[----:B------:R-:W-:Y:S05]  /*1b750*/  WARPSYNC.COLLECTIVE R15, `(.L_x_1071) ;  /* 0x000000000f087348 */ /* 0x000fea0003c00000 */
[----:B------:R0:W1:Y:S02]  /*1b760*/  SHFL.IDX P6, R14, R13, R12, R11 ;  /* 0x0000000c0d0e7389 */ /* 0x00006400000c000b */
[----:B01----:R-:W-:Y:S01]  /*1b770*/  ENDCOLLECTIVE ;  /* 0x000000000000791b */ /* 0x003fe20003800000 */
.L_x_1071:
[----:B------:R-:W-:Y:S02]  /*1b780*/  IMAD.MOV.U32 R13, RZ, RZ, R7 ;  /* 0x000000ffff0d7224 */ /* 0x000fe400078e0007 */
[----:B------:R-:W-:-:S07]  /*1b790*/  IMAD.MOV.U32 R2, RZ, RZ, R14 ;  /* 0x000000ffff027224 */ /* 0x000fce00078e000e */
[----:B------:R-:W-:Y:S05]  /*1b7a0*/  WARPSYNC.COLLECTIVE R15, `(.L_x_1072) ;  /* 0x000000000f087348 */ /* 0x000fea0003c00000 */
[----:B------:R0:W1:Y:S02]  /*1b7b0*/  SHFL.IDX P6, R14, R13, R12, R11 ;  /* 0x0000000c0d0e7389 */ /* 0x00006400000c000b */
[----:B01----:R-:W-:Y:S01]  /*1b7c0*/  ENDCOLLECTIVE ;  /* 0x000000000000791b */ /* 0x003fe20003800000 */
.L_x_1072:
[----:B------:R-:W-:Y:S02]  /*1b7d0*/  ULDC UR4, c[0x0][0x288] ;  /* 0x0000a20000047ab9 */ /* 0x000fe40000000800 */
[----:B------:R-:W-:-:S05]  /*1b7e0*/  IMAD R5, R9, UR4, RZ ;  /* 0x0000000409057c24 */ /* 0x000fca000f8e02ff */
[----:B------:R-:W-:Y:S01]  /*1b7f0*/  ISETP.GE.AND P4, PT, R4, R5, PT ;  /* 0x000000050400720c */ /* 0x000fe20003f86270 */
[----:B------:R-:W-:Y:S02]  /*1b800*/  IMAD.MOV.U32 R13, RZ, RZ, R6 ;  /* 0x000000ffff0d7224 */ /* 0x000fe400078e0006 */
[----:B------:R-:W-:-:S10]  /*1b810*/  IMAD.MOV.U32 R12, RZ, RZ, 0x1 ;  /* 0x00000001ff0c7424 */ /* 0x000fd400078e00ff */
[----:B------:R-:W-:Y:S01]  /*1b820*/  @!P4 VIADD R9, R0, UR38 ;  /* 0x000000260009cc36 */ /* 0x000fe20008000000 */
[----:B------:R-:W-:-:S05]  /*1b830*/  @!P4 IADD3 R14, P3, R8, R14, RZ ;  /* 0x0000000e080ec210 */ /* 0x000fca0007f7e0ff */
[----:B------:R-:W-:Y:S01]  /*1b840*/  @!P4 IMAD.X R3, RZ, RZ, R2, P3 ;  /* 0x000000ffff03c224 */ /* 0x000fe200018e0602 */
[----:B------:R-:W-:Y:S01]  /*1b850*/  ISETP.GE.AND P3, PT, R10, R5, PT ;  /* 0x000000050a00720c */ /* 0x000fe20003f66270 */
[----:B------:R-:W-:-:S12]  /*1b860*/  @!P4 IMAD.MOV.U32 R2, RZ, RZ, R14 ;  /* 0x000000ffff02c224 */ /* 0x000fd800078e000e */
[----:B------:R-:W-:Y:S05]  /*1b870*/  WARPSYNC.COLLECTIVE R15, `(.L_x_1073) ;  /* 0x000000000f087348 */ /* 0x000fea0003c00000 */
[----:B------:R0:W1:Y:S02]  /*1b880*/  SHFL.IDX P6, R14, R13, R12, R11 ;  /* 0x0000000c0d0e7389 */ /* 0x00006400000c000b */
[----:B01----:R-:W-:Y:S01]  /*1b890*/  ENDCOLLECTIVE ;  /* 0x000000000000791b */ /* 0x003fe20003800000 */
.L_x_1073:
[----:B------:R-:W-:Y:S01]  /*1b8a0*/  @!PT LDS RZ, [RZ] ;  /* 0x00000000fffff984 */ /* 0x000fe20000000800 */
[----:B------:R-:W-:Y:S01]  /*1b8b0*/  @!PT LDS RZ, [RZ] ;  /* 0x00000000fffff984 */ /* 0x000fe20000000800 */
[----:B------:R-:W-:Y:S01]  /*1b8c0*/  @!PT LDS RZ, [RZ] ;  /* 0x00000000fffff984 */ /* 0x000fe20000000800 */
[----:B------:R-:W-:Y:S04]  /*1b8d0*/  @!P4 LDGSTS.E.BYPASS.LTC128B.128 [R9+0x1e200], desc[UR58][R2.64], !P2 ;  /* 0x1e2000000209cfae */ /* 0x000fe8000d101d7a */
[----:B------:R-:W-:Y:S01]  /*1b8e0*/  @!P4 LDGSTS.E.BYPASS.LTC128B.128 [R9+0x20200], desc[UR58][R2.64+0x40], !P0 ;  /* 0x202000400209cfae */ /* 0x000fe2000c101d7a */
[----:B------:R-:W-:-:S03]  /*1b8f0*/  @!P3 VIADD R21, R0, UR38 ;  /* 0x000000260015bc36 */ /* 0x000fc60008000000 */
[----:B------:R0:W-:Y:S01]  /*1b900*/  @!P4 LDGSTS.E.BYPASS.LTC128B.128 [R9+0x22200], desc[UR58][R2.64+0x80], !P1 ;  /* 0x222000800209cfae */ /* 0x0001e2000c901d7a */
[----:B------:R-:W-:Y:S02]  /*1b910*/  IMAD.MOV.U32 R13, RZ, RZ, R7 ;  /* 0x000000ffff0d7224 */ /* 0x000fe400078e0007 */
[----:B0-----:R-:W-:-:S07]  /*1b920*/  IMAD.MOV.U32 R2, RZ, RZ, R14 ;  /* 0x000000ffff027224 */ /* 0x001fce00078e000e */
[----:B------:R-:W-:Y:S05]  /*1b930*/  WARPSYNC.COLLECTIVE R15, `(.L_x_1074) ;  /* 0x000000000f087348 */ /* 0x000fea0003c00000 */
[----:B------:R0:W1:Y:S02]  /*1b940*/  SHFL.IDX P6, R14, R13, R12, R11 ;  /* 0x0000000c0d0e7389 */ /* 0x00006400000c000b */
[----:B01----:R-:W-:Y:S01]  /*1b950*/  ENDCOLLECTIVE ;  /* 0x000000000000791b */ /* 0x003fe20003800000 */
.L_x_1074:
[----:B------:R-:W-:Y:S02]  /*1b960*/  IMAD.MOV.U32 R13, RZ, RZ, R6 ;  /* 0x000000ffff0d7224 */ /* 0x000fe400078e0006 */
[----:B------:R-:W-:Y:S01]  /*1b970*/  IMAD.MOV.U32 R12, RZ, RZ, 0x2 ;  /* 0x00000002ff0c7424 */ /* 0x000fe200078e00ff */
[----:B------:R-:W-:-:S05]  /*1b980*/  @!P3 IADD3 R14, P4, R8, R14, RZ ;  /* 0x0000000e080eb210 */ /* 0x000fca0007f9e0ff */
[----:B------:R-:W-:Y:S02]  /*1b990*/  @!P3 IMAD.X R10, RZ, RZ, R2, P4 ;  /* 0x000000ffff0ab224 */ /* 0x000fe400020e0602 */
[----:B------:R-:W-:-:S07]  /*1b9a0*/  @!P3 IMAD.MOV.U32 R2, RZ, RZ, R14 ;  /* 0x000000ffff02b224 */ /* 0x000fce00078e000e */
[----:B------:R-:W-:Y:S05]  /*1b9b0*/  WARPSYNC.COLLECTIVE R15, `(.L_x_1075) ;  /* 0x000000000f087348 */ /* 0x000fea0003c00000 */
[----:B------:R0:W1:Y:S02]  /*1b9c0*/  SHFL.IDX P6, R14, R13, R12, R11 ;  /* 0x0000000c0d0e7389 */ /* 0x00006400000c000b */
[----:B01----:R-:W-:Y:S01]  /*1b9d0*/  ENDCOLLECTIVE ;  /* 0x000000000000791b */ /* 0x003fe20003800000 */
.L_x_1075:
[----:B------:R-:W-:Y:S02]  /*1b9e0*/  @!P3 IMAD.MOV.U32 R3, RZ, RZ, R10 ;  /* 0x000000ffff03b224 */ /* 0x000fe400078e000a */
[----:B------:R-:W-:-:S03]  /*1b9f0*/  VIADD R10, R4, 0x40 ;  /* 0x00000040040a7836 */ /* 0x000fc60000000000 */
[----:B------:R-:W-:Y:S01]  /*1ba00*/  @!PT LDS RZ, [RZ] ;  /* 0x00000000fffff984 */ /* 0x000fe20000000800 */
[----:B------:R-:W-:Y:S01]  /*1ba10*/  @!PT LDS RZ, [RZ] ;  /* 0x00000000fffff984 */ /* 0x000fe20000000800 */
[----:B------:R-:W-:Y:S01]  /*1ba20*/  @!PT LDS RZ, [RZ] ;  /* 0x00000000fffff984 */ /* 0x000fe20000000800 */
[----:B------:R-:W-:Y:S04]  /*1ba30*/  @!P3 LDGSTS.E.BYPASS.LTC128B.128 [R21+0x1ea00], desc[UR58][R2.64], !P2 ;  /* 0x1ea000000215bfae */ /* 0x000fe8000d101d7a */
[----:B------:R-:W-:Y:S01]  /*1ba40*/  @!P3 LDGSTS.E.BYPASS.LTC128B.128 [R21+0x20a00], desc[UR58][R2.64+0x40], !P0 ;  /* 0x20a000400215bfae */ /* 0x000fe2000c101d7a */
[----:B------:R-:W-:-:S03]  /*1ba50*/  IMAD.MOV.U32 R13, RZ, RZ, R7 ;  /* 0x000000ffff0d7224 */ /* 0x000fc600078e0007 */
[----:B------:R0:W-:Y:S01]  /*1ba60*/  @!P3 LDGSTS.E.BYPASS.LTC128B.128 [R21+0x22a00], desc[UR58][R2.64+0x80], !P1 ;  /* 0x22a000800215bfae */ /* 0x0001e2000c901d7a */
[----:B------:R-:W-:Y:S01]  /*1ba70*/  ISETP.GE.AND P3, PT, R10, R5, PT ;  /* 0x000000050a00720c */ /* 0x000fe20003f66270 */
[----:B0-----:R-:W-:-:S12]  /*1ba80*/  IMAD.MOV.U32 R2, RZ, RZ, R14 ;  /* 0x000000ffff027224 */ /* 0x001fd800078e000e */
[----:B------:R-:W-:Y:S05]  /*1ba90*/  WARPSYNC.COLLECTIVE R15, `(.L_x_1076) ;  /* 0x000000000f087348 */ /* 0x000fea0003c00000 */
[----:B------:R0:W1:Y:S02]  /*1baa0*/  SHFL.IDX P6, R14, R13, R12, R11 ;  /* 0x0000000c0d0e7389 */ /* 0x00006400000c000b */
[----:B01----:R-:W-:Y:S01]  /*1bab0*/  ENDCOLLECTIVE ;  /* 0x000000000000791b */ /* 0x003fe20003800000 */
.L_x_1076:
[----:B------:R-:W-:Y:S02]  /*1bac0*/  @!P3 VIADD R9, R0, UR38 ;  /* 0x000000260009bc36 */ /* 0x000fe40008000000 */
        /* <DEDUP_REMOVED lines=8> */
.L_x_1077:
[----:B------:R-:W-:-:S05]  /*1bb50*/  @!P3 IMAD.MOV.U32 R3, RZ, RZ, R10 ;  /* 0x000000ffff03b224 */ /* 0x000fca00078e000a */
[----:B------:R-:W-:Y:S01]  /*1bb60*/  @!PT LDS RZ, [RZ] ;  /* 0x00000000fffff984 */ /* 0x000fe20000000800 */
[----:B------:R-:W-:Y:S01]  /*1bb70*/  @!PT LDS RZ, [RZ] ;  /* 0x00000000fffff984 */ /* 0x000fe20000000800 */
[----:B------:R-:W-:Y:S01]  /*1bb80*/  @!PT LDS RZ, [RZ] ;  /* 0x00000000fffff984 */ /* 0x000fe20000000800 */
[----:B------:R0:W-:Y:S04]  /*1bb90*/  @!P3 LDGSTS.E.BYPASS.LTC128B.128 [R9+0x1f200], desc[UR58][R2.64], !P2 ;  /* 0x1f2000000209bfae */ /* 0x0001e8000d101d7a */
[----:B------:R0:W-:Y:S01]  /*1bba0*/  @!P3 LDGSTS.E.BYPASS.LTC128B.128 [R9+0x21200], desc[UR58][R2.64+0x40], !P0 ;  /* 0x212000400209bfae */ /* 0x0001e2000c101d7a */
[----:B------:R-:W-:-:S03]  /*1bbb0*/  IMAD.MOV.U32 R13, RZ, RZ, R7 ;  /* 0x000000ffff0d7224 */ /* 0x000fc600078e0007 */
[----:B------:R0:W-:Y:S01]  /*1bbc0*/  @!P3 LDGSTS.E.BYPASS.LTC128B.128 [R9+0x23200], desc[UR58][R2.64+0x80], !P1 ;  /* 0x232000800209bfae */ /* 0x0001e2000c901d7a */
[----:B------:R-:W-:-:S07]  /*1bbd0*/  IMAD.MOV.U32 R6, RZ, RZ, R14 ;  /* 0x000000ffff067224 */ /* 0x000fce00078e000e */
[----:B0-----:R-:W-:Y:S05]  /*1bbe0*/  WARPSYNC.COLLECTIVE R15, `(.L_x_1078) ;  /* 0x000000000f087348 */ /* 0x001fea0003c00000 */
[----:B------:R1:W2:Y:S02]  /*1bbf0*/  SHFL.IDX P6, R14, R13, R12, R11 ;  /* 0x0000000c0d0e7389 */ /* 0x0002a400000c000b */
[----:B012---:R-:W-:Y:S01]  /*1bc00*/  ENDCOLLECTIVE ;  /* 0x000000000000791b */ /* 0x007fe20003800000 */
.L_x_1078:
[----:B------:R-:W-:Y:S05]  /*1bc10*/  BRA `(.L_x_1079) ;  /* 0xffffffd4003c7947 */ /* 0x000fea000383ffff */
.L_x_1022:
[----:B0-----:R-:W-:-:S04]  /*1bc20*/  IMAD.U32 R3, RZ, RZ, UR38 ;  /* 0x00000026ff037e24 */ /* 0x001fc8000f8e00ff */
[----:B------:R0:W1:Y:S03]  /*1bc30*/  SYNCS.PHASECHK.TRANS64.TRYWAIT P0, [R3+URZ+0x33420], R0 ;  /* 0x03342000030075a7 */ /* 0x000066000800017f */
[----:B-1----:R-:W-:Y:S05]  /*1bc40*/  @!P0 NANOSLEEP.SYNCS 0x989680 ;  /* 0x009896800000895d */ /* 0x002fea0003900000 */
[----:B------:R-:W1:Y:S02]  /*1bc50*/  @!P0 SYNCS.PHASECHK.TRANS64 P0, [R3+URZ+0x33420], R0 ;  /* 0x03342000030085a7 */ /* 0x000e64000800007f */
[----:B-1----:R-:W-:Y:S05]  /*1bc60*/  @!P0 BRA `(.L_x_1022) ;  /* 0xfffffffc00ec8947 */ /* 0x002fea000383ffff */
[----:B------:R-:W-:Y:S05]  /*1bc70*/  BRA `(.L_x_1080) ;  /* 0xffffffd4008c7947 */ /* 0x000fea000383ffff */
.L_x_1027:
[----:B0-----:R0:W1:Y:S02]  /*1bc80*/  SYNCS.PHASECHK.TRANS64.TRYWAIT P0, [R7+URZ+0x33480], R4 ;  /* 0x03348004070075a7 */ /* 0x001064000800017f */
[----:B-1----:R-:W-:Y:S05]  /*1bc90*/  @!P0 NANOSLEEP.SYNCS 0x989680 ;  /* 0x009896800000895d */ /* 0x002fea0003900000 */
[----:B------:R-:W1:Y:S02]  /*1bca0*/  @!P0 SYNCS.PHASECHK.TRANS64 P0, [R7+URZ+0x33480], R4 ;  /* 0x03348004070085a7 */ /* 0x000e64000800007f */
[----:B-1----:R-:W-:Y:S05]  /*1bcb0*/  @!P0 BRA `(.L_x_1027) ;  /* 0xfffffffc00f08947 */ /* 0x002fea000383ffff */
[----:B------:R-:W-:Y:S05]  /*1bcc0*/  BRA `(.L_x_1081) ;  /* 0xffffffd800387947 */ /* 0x000fea000383ffff */
.L_x_1033:
[----:B-1----:R1:W2:Y:S02]  /*1bcd0*/  SYNCS.PHASECHK.TRANS64.TRYWAIT P0, [R7+URZ+0x33440], R4 ;  /* 0x03344004070075a7 */ /* 0x0022a4000800017f */
[----:B--2---:R-:W-:Y:S05]  /*1bce0*/  @!P0 NANOSLEEP.SYNCS 0x989680 ;  /* 0x009896800000895d */ /* 0x004fea0003900000 */
[----:B------:R-:W2:Y:S02]  /*1bcf0*/  @!P0 SYNCS.PHASECHK.TRANS64 P0, [R7+URZ+0x33440], R4 ;  /* 0x03344004070085a7 */ /* 0x000ea4000800007f */
[----:B--2---:R-:W-:Y:S05]  /*1bd00*/  @!P0 BRA `(.L_x_1033) ;  /* 0xfffffffc00f08947 */ /* 0x004fea000383ffff */
[----:B------:R-:W-:Y:S05]  /*1bd10*/  BRA `(.L_x_1082) ;  /* 0xffffffdc001c7947 */ /* 0x000fea000383ffff */
.L_x_1040:
[----:B0-----:R0:W1:Y:S02]  /*1bd20*/  SYNCS.PHASECHK.TRANS64.TRYWAIT P0, [R12+URZ+0x33470], R5 ;  /* 0x033470050c0075a7 */ /* 0x001064000800017f */
[----:B-1----:R-:W-:Y:S05]  /*1bd30*/  @!P0 NANOSLEEP.SYNCS 0x989680 ;  /* 0x009896800000895d */ /* 0x002fea0003900000 */
[----:B------:R-:W1:Y:S02]  /*1bd40*/  @!P0 SYNCS.PHASECHK.TRANS64 P0, [R12+URZ+0x33470], R5 ;  /* 0x033470050c0085a7 */ /* 0x000e64000800007f */
[----:B-1----:R-:W-:Y:S05]  /*1bd50*/  @!P0 BRA `(.L_x_1040) ;  /* 0xfffffffc00f08947 */ /* 0x002fea000383ffff */
[----:B------:R-:W-:Y:S05]  /*1bd60*/  BRA `(.L_x_1083) ;  /* 0xffffffe0000c7947 */ /* 0x000fea000383ffff */
.L_x_1042:
[----:B0-----:R0:W1:Y:S02]  /*1bd70*/  SYNCS.PHASECHK.TRANS64.TRYWAIT P0, [R12+URZ+0x33460], R5 ;  /* 0x033460050c0075a7 */ /* 0x001064000800017f */
[----:B-1----:R-:W-:Y:S05]  /*1bd80*/  @!P0 NANOSLEEP.SYNCS 0x989680 ;  /* 0x009896800000895d */ /* 0x002fea0003900000 */
[----:B------:R-:W1:Y:S02]  /*1bd90*/  @!P0 SYNCS.PHASECHK.TRANS64 P0, [R12+URZ+0x33460], R5 ;  /* 0x033460050c0085a7 */ /* 0x000e64000800007f */
[----:B-1----:R-:W-:Y:S05]  /*1bda0*/  @!P0 BRA `(.L_x_1042) ;  /* 0xfffffffc00f08947 */ /* 0x002fea000383ffff */
[----:B------:R-:W-:Y:S05]  /*1bdb0*/  BRA `(.L_x_1084) ;  /* 0xffffffe000107947 */ /* 0x000fea000383ffff */
.L_x_1048:
[----:B0-----:R0:W1:Y:S02]  /*1bdc0*/  SYNCS.PHASECHK.TRANS64.TRYWAIT P0, [R3+URZ+0x33470], R0 ;  /* 0x03347000030075a7 */ /* 0x001064000800017f */
[----:B-1----:R-:W-:Y:S05]  /*1bdd0*/  @!P0 NANOSLEEP.SYNCS 0x989680 ;  /* 0x009896800000895d */ /* 0x002fea0003900000 */
[----:B------:R-:W1:Y:S02]  /*1bde0*/  @!P0 SYNCS.PHASECHK.TRANS64 P0, [R3+URZ+0x33470], R0 ;  /* 0x03347000030085a7 */ /* 0x000e64000800007f */
[----:B-1----:R-:W-:Y:S05]  /*1bdf0*/  @!P0 BRA `(.L_x_1048) ;  /* 0xfffffffc00f08947 */ /* 0x002fea000383ffff */
[----:B------:R-:W-:Y:S05]  /*1be00*/  BRA `(.L_x_1085) ;  /* 0xffffffe8000c7947 */ /* 0x000fea000383ffff */
.L_x_1050:
[----:B0-----:R0:W1:Y:S02]  /*1be10*/  SYNCS.PHASECHK.TRANS64.TRYWAIT P0, [R3+URZ+0x33460], R0 ;  /* 0x03346000030075a7 */ /* 0x001064000800017f */
[----:B-1----:R-:W-:Y:S05]  /*1be20*/  @!P0 NANOSLEEP.SYNCS 0x989680 ;  /* 0x009896800000895d */ /* 0x002fea0003900000 */
[----:B------:R-:W1:Y:S02]  /*1be30*/  @!P0 SYNCS.PHASECHK.TRANS64 P0, [R3+URZ+0x33460], R0 ;  /* 0x03346000030085a7 */ /* 0x000e64000800007f */
[----:B-1----:R-:W-:Y:S05]  /*1be40*/  @!P0 BRA `(.L_x_1050) ;  /* 0xfffffffc00f08947 */ /* 0x002fea000383ffff */
[----:B------:R-:W-:Y:S05]  /*1be50*/  BRA `(.L_x_1086) ;  /* 0xffffffe800247947 */ /* 0x000fea000383ffff */
.L_x_1052:
[----:B0-----:R0:W1:Y:S02]  /*1be60*/  SYNCS.PHASECHK.TRANS64.TRYWAIT P0, [R9+URZ+0x33420], R2 ;  /* 0x03342002090075a7 */ /* 0x001064000800017f */
[----:B-1----:R-:W-:Y:S05]  /*1be70*/  @!P0 NANOSLEEP.SYNCS 0x989680 ;  /* 0x009896800000895d */ /* 0x002fea0003900000 */
[----:B------:R-:W1:Y:S02]  /*1be80*/  @!P0 SYNCS.PHASECHK.TRANS64 P0, [R9+URZ+0x33420], R2 ;  /* 0x03342002090085a7 */ /* 0x000e64000800007f */
[----:B-1----:R-:W-:Y:S05]  /*1be90*/  @!P0 BRA `(.L_x_1052) ;  /* 0xfffffffc00f08947 */ /* 0x002fea000383ffff */
[----:B------:R-:W-:Y:S05]  /*1bea0*/  BRA `(.L_x_1087) ;  /* 0xfffffff000047947 */ /* 0x000fea000383ffff */
.L_x_1054:
[----:B0-----:R0:W1:Y:S02]  /*1beb0*/  SYNCS.PHASECHK.TRANS64.TRYWAIT P1, [R5+URZ], R4 ;  /* 0x00000004050075a7 */ /* 0x001064000802017f */
[----:B-1----:R-:W-:Y:S05]  /*1bec0*/  @!P1 NANOSLEEP.SYNCS 0x989680 ;  /* 0x009896800000995d */ /* 0x002fea0003900000 */
[----:B------:R-:W1:Y:S02]  /*1bed0*/  @!P1 SYNCS.PHASECHK.TRANS64 P1, [R5+URZ], R4 ;  /* 0x00000004050095a7 */ /* 0x000e64000802007f */
[----:B-1----:R-:W-:Y:S05]  /*1bee0*/  @!P1 BRA `(.L_x_1054) ;  /* 0xfffffffc00f09947 */ /* 0x002fea000383ffff */
[----:B------:R-:W-:Y:S05]  /*1bef0*/  BRA `(.L_x_1088) ;  /* 0xfffffff0005c7947 */ /* 0x000fea000383ffff */
.L_x_1055:
[----:B-1----:R1:W2:Y:S02]  /*1bf00*/  SYNCS.PHASECHK.TRANS64.TRYWAIT P1, [R7+URZ], R2 ;  /* 0x00000002070075a7 */ /* 0x0022a4000802017f */
[----:B--2---:R-:W-:Y:S05]  /*1bf10*/  @!P1 NANOSLEEP.SYNCS 0x989680 ;  /* 0x009896800000995d */ /* 0x004fea0003900000 */
[----:B------:R-:W2:Y:S02]  /*1bf20*/  @!P1 SYNCS.PHASECHK.TRANS64 P1, [R7+URZ], R2 ;  /* 0x00000002070095a7 */ /* 0x000ea4000802007f */
[----:B--2---:R-:W-:Y:S05]  /*1bf30*/  @!P1 BRA `(.L_x_1055) ;  /* 0xfffffffc00f09947 */ /* 0x004fea000383ffff */
[----:B------:R-:W-:Y:S05]  /*1bf40*/  BRA `(.L_x_1089) ;  /* 0xfffffff000507947 */ /* 0x000fea000383ffff */
.L_x_1057:
[----:B0-----:R0:W2:Y:S02]  /*1bf50*/  SYNCS.PHASECHK.TRANS64.TRYWAIT P1, [R5+URZ+0x33460], R4 ;  /* 0x03346004050075a7 */ /* 0x0010a4000802017f */
[----:B--2---:R-:W-:Y:S05]  /*1bf60*/  @!P1 NANOSLEEP.SYNCS 0x989680 ;  /* 0x009896800000995d */ /* 0x004fea0003900000 */
[----:B------:R-:W2:Y:S02]  /*1bf70*/  @!P1 SYNCS.PHASECHK.TRANS64 P1, [R5+URZ+0x33460], R4 ;  /* 0x03346004050095a7 */ /* 0x000ea4000802007f */
[----:B--2---:R-:W-:Y:S05]  /*1bf80*/  @!P1 BRA `(.L_x_1057) ;  /* 0xfffffffc00f09947 */ /* 0x004fea000383ffff */
[----:B------:R-:W-:Y:S05]  /*1bf90*/  BRA `(.L_x_1090) ;  /* 0xfffffff000507947 */ /* 0x000fea000383ffff */
.L_x_1059:
[----:B--2---:R2:W3:Y:S02]  /*1bfa0*/  SYNCS.PHASECHK.TRANS64.TRYWAIT P1, [R3+URZ+0x33460], R2 ;  /* 0x03346002030075a7 */ /* 0x0044e4000802017f */
[----:B---3--:R-:W-:Y:S05]  /*1bfb0*/  @!P1 NANOSLEEP.SYNCS 0x989680 ;  /* 0x009896800000995d */ /* 0x008fea0003900000 */
[----:B------:R-:W3:Y:S02]  /*1bfc0*/  @!P1 SYNCS.PHASECHK.TRANS64 P1, [R3+URZ+0x33460], R2 ;  /* 0x03346002030095a7 */ /* 0x000ee4000802007f */
[----:B---3--:R-:W-:Y:S05]  /*1bfd0*/  @!P1 BRA `(.L_x_1059) ;  /* 0xfffffffc00f09947 */ /* 0x008fea000383ffff */
[----:B------:R-:W-:Y:S05]  /*1bfe0*/  BRA `(.L_x_1091) ;  /* 0xfffffff000507947 */ /* 0x000fea000383ffff */
.L_x_1061:
[----:B---3--:R3:W4:Y:S02]  /*1bff0*/  SYNCS.PHASECHK.TRANS64.TRYWAIT P0, [R5+URZ+0x33480], R4 ;  /* 0x03348004050075a7 */ /* 0x008724000800017f */
[----:B----4-:R-:W-:Y:S05]  /*1c000*/  @!P0 NANOSLEEP.SYNCS 0x989680 ;  /* 0x009896800000895d */ /* 0x010fea0003900000 */
[----:B------:R-:W4:Y:S02]  /*1c010*/  @!P0 SYNCS.PHASECHK.TRANS64 P0, [R5+URZ+0x33480], R4 ;  /* 0x03348004050085a7 */ /* 0x000f24000800007f */
[----:B----4-:R-:W-:Y:S05]  /*1c020*/  @!P0 BRA `(.L_x_1061) ;  /* 0xfffffffc00f08947 */ /* 0x010fea000383ffff */
[----:B------:R-:W-:Y:S05]  /*1c030*/  BRA `(.L_x_1062) ;  /* 0xfffffff0004c7947 */ /* 0x000fea000383ffff */
.L_x_1092:
        /* <DEDUP_REMOVED lines=12> */
.L_x_2829:


//--------------------- .text._ZN7cutlass13device_kernelIN5flash11enable_sm90INS1_16FlashAttnFwdSm90INS1_25CollectiveMainloopFwdSm90ILi2EN4cute5tupleIJNS5_1CILi1EEES8_S8_EEENS6_IJNS7_ILi128EEENS7_ILi160EEENS7_ILi192EEEEEELi192ENS_12float_e4m3_tEfNS_4arch4Sm90ELb0ELb1ELb0ELb1ELb0ELb0ELb0ELb1ELb1ELb1ELb1ELb0EEENS1_21CollectiveEpilogueFwdINS6_IJSA_SC_SB_EEES9_NS_10bfloat16_tESG_Li256ELb1ELb1ELb1ELb1EEENS1_36VarlenDynamicPersistentTileSchedulerILi128ELi160ELi256ELi128ELb1ELb1ELb1ELb1ELb0ELb1EEEEEEEEEvNT_6ParamsE --------------------------
	.section	.text._ZN7cutlass13device_kernelIN5flash11enable_sm90INS1_16FlashAttnFwdSm90INS1_25CollectiveMainloopFwdSm90ILi2EN4cute5tupleIJNS5_1CILi1EEES8_S8_EEENS6_IJNS7_ILi128EEENS7_ILi160EEENS7_ILi192EEEEEELi192ENS_12float_e4m3_tEfNS_4arch4Sm90ELb0ELb1ELb0ELb1ELb0ELb0ELb0ELb1ELb1ELb1ELb1ELb0EEENS1_21CollectiveEpilogueFwdINS6_IJSA_SC_SB_EEES9_NS_10bfloat16_tESG_Li256ELb1ELb1ELb1ELb1EEENS1_36VarlenDynamicPersistentTileSchedulerILi128ELi160ELi256ELi128ELb1ELb1ELb1ELb1ELb0ELb1EEEEEEEEEvNT_6ParamsE,"ax",@progbits
	.align	128
.text._ZN7cutlass13device_kernelIN5flash11enable_sm90INS1_16FlashAttnFwdSm90INS1_25CollectiveMainloopFwdSm90ILi2EN4cute5tupleIJNS5_1CILi1EEES8_S8_EEENS6_IJNS7_ILi128EEENS7_ILi160EEENS7_ILi192EEEEEELi192ENS_12float_e4m3_tEfNS_4arch4Sm90ELb0ELb1ELb0ELb1ELb0ELb0ELb0ELb1ELb1ELb1ELb1ELb0EEENS1_21CollectiveEpilogueFwdINS6_IJSA_SC_SB_EEES9_NS_10bfloat16_tESG_Li256ELb1ELb1ELb1ELb1EEENS1_36VarlenDynamicPersistentTileSchedulerILi128ELi160ELi256ELi128ELb1ELb1ELb1ELb1ELb0ELb1EEEEEEEEEvNT_6ParamsE:
        .type           _ZN7cutlass13device_kernelIN5flash11enable_sm90INS1_16FlashAttnFwdSm90INS1_25CollectiveMainloopFwdSm90ILi2EN4cute5tupleIJNS5_1CILi1EEES8_S8_EEENS6_IJNS7_ILi128EEENS7_ILi160EEENS7_ILi192EEEEEELi192ENS_12float_e4m3_tEfNS_4arch4Sm90ELb0ELb1ELb0ELb1ELb0ELb0ELb0ELb1ELb1ELb1ELb1ELb0EEENS1_21CollectiveEpilogueFwdINS6_IJSA_SC_SB_EEES9_NS_10bfloat16_tESG_Li256ELb1ELb1ELb1ELb1EEENS1_36VarlenDynamicPersistentTileSchedulerILi128ELi160ELi256ELi128ELb1ELb1ELb1ELb1ELb0ELb1EEEEEEEEEvNT_6ParamsE,@function
        .size           _ZN7cutlass13device_kernelIN5flash11enable_sm90INS1_16FlashAttnFwdSm90INS1_25CollectiveMainloopFwdSm90ILi2EN4cute5tupleIJNS5_1CILi1EEES8_S8_EEENS6_IJNS7_ILi128EEENS7_ILi160EEENS7_ILi192EEEEEELi192ENS_12float_e4m3_tEfNS_4arch4Sm90ELb0ELb1ELb0ELb1ELb0ELb0ELb0ELb1ELb1ELb1ELb1ELb0EEENS1_21CollectiveEpilogueFwdINS6_IJSA_SC_SB_EEES9_NS_10bfloat16_tESG_Li256ELb1ELb1ELb1ELb1EEENS1_36VarlenDynamicPersistentTileSchedulerILi128ELi160ELi256ELi128ELb1ELb1ELb1ELb1ELb0ELb1EEEEEEEEEvNT_6ParamsE,(.L_x_2830 - _ZN7cutlass13device_kernelIN5flash11enable_sm90INS1_16FlashAttnFwdSm90INS1_25CollectiveMainloopFwdSm90ILi2EN4cute5tupleIJNS5_1CILi1EEES8_S8_EEENS6_IJNS7_ILi128EEENS7_ILi160EEENS7_ILi192EEEEEELi192ENS_12float_e4m3_tEfNS_4arch4Sm90ELb0ELb1ELb0ELb1ELb0ELb0ELb0ELb1ELb1ELb1ELb1ELb0EEENS1_21CollectiveEpilogueFwdINS6_IJSA_SC_SB_EEES9_NS_10bfloat16_tESG_Li256ELb1ELb1ELb1ELb1EEENS1_36VarlenDynamicPersistentTileSchedulerILi128ELi160ELi256ELi128ELb1ELb1ELb1ELb1ELb0ELb1EEEEEEEEEvNT_6ParamsE)
        .other          _ZN7cutlass13device_kernelIN5flash11enable_sm90INS1_16FlashAttnFwdSm90INS1_25CollectiveMainloopFwdSm90ILi2EN4cute5tupleIJNS5_1CILi1EEES8_S8_EEENS6_IJNS7_ILi128EEENS7_ILi160EEENS7_ILi192EEEEEELi192ENS_12float_e4m3_tEfNS_4arch4Sm90ELb0ELb1ELb0ELb1ELb0ELb0ELb0ELb1ELb1ELb1ELb1ELb0EEENS1_21CollectiveEpilogueFwdINS6_IJSA_SC_SB_EEES9_NS_10bfloat16_tESG_Li256ELb1ELb1ELb1ELb1EEENS1_36VarlenDynamicPersistentTileSchedulerILi128ELi160ELi256ELi128ELb1ELb1ELb1ELb1ELb0ELb1EEEEEEEEEvNT_6ParamsE,@"STO_CUDA_ENTRY STV_DEFAULT"
_ZN7cutlass13device_kernelIN5flash11enable_sm90INS1_16FlashAttnFwdSm90INS1_25CollectiveMainloopFwdSm90ILi2EN4cute5tupleIJNS5_1CILi1EEES8_S8_EEENS6_IJNS7_ILi128EEENS7_ILi160EEENS7_ILi192EEEEEELi192ENS_12float_e4m3_tEfNS_4arch4Sm90ELb0ELb1ELb0ELb1ELb0ELb0ELb0ELb1ELb1ELb1ELb1ELb0EEENS1_21CollectiveEpilogueFwdINS6_IJSA_SC_SB_EEES9_NS_10bfloat16_tESG_Li256ELb1ELb1ELb1ELb1EEENS1_36VarlenDynamicPersistentTileSchedulerILi128ELi160ELi256ELi128ELb1ELb1ELb1ELb1ELb0ELb1EEEEEEEEEvNT_6ParamsE:
        /* <DEDUP_REMOVED lines=18> */
.L_x_1094:
[----:B------:R-:W-:Y:S05]  /*0120*/  BSYNC B0 ;  /* 0x0000000000007941 */ /* 0x000fea0003800000 */
.L_x_1093:
        /* <DEDUP_REMOVED lines=41> */
.L_x_1095:
        /* <DEDUP_REMOVED lines=22> */
.L_x_1096:
        /* <DEDUP_REMOVED lines=18> */
.L_x_1097:
        /* <DEDUP_REMOVED lines=22> */
.L_x_1098:
        /* <DEDUP_REMOVED lines=22> */
.L_x_1099:
[----:B------:R-:W-:Y:S01]  /*0900*/  PLOP3.LUT P0, PT, PT, PT, UP0, 0x80, 0x0 ;  /* 0x000000000000781c */ /* 0x000fe20003f0f008 */
[----:B------:R-:W-:Y:S01]  /*0910*/  UMOV UR38, 0x1 ;  /* 0x0000000100267882 */ /* 0x000fe20000000000 */
[----:B------:R-:W-:Y:S01]  /*0920*/  NOP ;  /* 0x0000000000007918 */ /* 0x000fe20000000000 */
[----:B------:R-:W-:Y:S01]  /*0930*/  USEL UR38, UR38, 0x2, !UP0 ;  /* 0x0000000226267887 */ /* 0x000fe2000c000000 */
[----:B------:R-:W-:Y:S01]  /*0940*/  ULDC.64 UR52, c[0x0][0x208] ;  /* 0x0000820000347ab9 */ /* 0x000fe20000000a00 */
[----:B012-4-:R-:W-:Y:S08]  /*0950*/  BAR.SYNC.DEFER_BLOCKING 0x0 ;  /* 0x0000000000007b1d */ /* 0x017ff00000010000 */
[----:B------:R-:W-:Y:S05]  /*0960*/  @!P0 BRA `(.L_x_1100) ;  /* 0x0000018800188947 */ /* 0x000fea0003800000 */
.L_x_1101:
        /* <DEDUP_REMOVED lines=30> */
[CC--:B------:R-:W-:Y:S01]  /*0b50*/  LEA.HI R2, R3.reuse, R232.reuse, RZ, 0x4 ;  /* 0x000000e803027211 */ /* 0x0c0fe200078f20ff */
[----:B------:R-:W-:Y:S01]  /*0b60*/  IMAD.SHL.U32 R4, R4, 0x20, RZ ;  /* 0x0000002004047824 */ /* 0x000fe200078e00ff */
[----:B------:R-:W-:Y:S01]  /*0b70*/  LEA.HI R11, R3, R232, RZ, 0x2 ;  /* 0x000000e8030b7211 */ /* 0x000fe200078f10ff */
[----:B------:R-:W-:Y:S01]  /*0b80*/  IMAD.IADD R225, R232, 0x1, -R225 ;  /* 0x00000001e8e17824 */ /* 0x000fe200078e0ae1 */
[----:B------:R-:W-:Y:S02]  /*0b90*/  LOP3.LUT R5, R2, 0x3fffff0, RZ, 0xc0, !PT ;  /* 0x03fffff002057812 */ /* 0x000fe400078ec0ff */
[----:B------:R-:W-:Y:S02]  /*0ba0*/  LOP3.LUT R11, R11, 0xfffffffc, RZ, 0xc0, !PT ;  /* 0xfffffffc0b0b7812 */ /* 0x000fe400078ec0ff */
[----:B------:R-:W-:Y:S01]  /*0bb0*/  SHF.R.S32.HI R6, RZ, 0x1f, R225 ;  /* 0x0000001fff067819 */ /* 0x000fe200000114e1 */
[C---:B------:R-:W-:Y:S01]  /*0bc0*/  IMAD.IADD R5, R232.reuse, 0x1, -R5 ;  /* 0x00000001e8057824 */ /* 0x040fe200078e0a05 */
[----:B------:R-:W-:Y:S01]  /*0bd0*/  SHF.R.S32.HI R229, RZ, 0x7, R0 ;  /* 0x00000007ffe57819 */ /* 0x000fe20000011400 */
[----:B------:R-:W-:Y:S01]  /*0be0*/  IMAD.IADD R11, R232, 0x1, -R11 ;  /* 0x00000001e80b7824 */ /* 0x000fe200078e0a0b */
[----:B------:R-:W-:-:S02]  /*0bf0*/  LEA.HI R8, R6, R225, RZ, 0x2 ;  /* 0x000000e106087211 */ /* 0x000fc400078f10ff */
[----:B------:R-:W-:Y:S02]  /*0c00*/  LOP3.LUT R4, R4, 0xfffffc00, RZ, 0xc0, !PT ;  /* 0xfffffc0004047812 */ /* 0x000fe400078ec0ff */
[--C-:B------:R-:W-:Y:S02]  /*0c10*/  SHF.R.S32.HI R9, RZ, 0x2, R8.reuse ;  /* 0x00000002ff097819 */ /* 0x100fe40000011408 */
[----:B------:R-:W-:Y:S01]  /*0c20*/  SHF.R.S32.HI R10, RZ, 0x1f, R8 ;  /* 0x0000001fff0a7819 */ /* 0x000fe20000011408 */
[----:B------:R-:W-:Y:S01]  /*0c30*/  IMAD R5, R5, 0x40, R4 ;  /* 0x0000004005057824 */ /* 0x000fe200078e0204 */
[----:B------:R-:W-:Y:S02]  /*0c40*/  LOP3.LUT R8, R8, 0x7ffffffc, RZ, 0xc0, !PT ;  /* 0x7ffffffc08087812 */ /* 0x000fe400078ec0ff */
[----:B------:R-:W-:Y:S02]  /*0c50*/  LEA.HI R10, R10, R9, RZ, 0x3 ;  /* 0x000000090a0a7211 */ /* 0x000fe400078f18ff */
[----:B------:R-:W-:Y:S01]  /*0c60*/  SHF.R.S32.HI R7, RZ, 0x4, R2 ;  /* 0x00000004ff077819 */ /* 0x000fe20000011402 */
[----:B------:R-:W-:Y:S01]  /*0c70*/  IMAD.IADD R8, R225, 0x1, -R8 ;  /* 0x00000001e1087824 */ /* 0x000fe200078e0a08 */
[----:B------:R-:W-:-:S02]  /*0c80*/  LOP3.LUT R10, R10, 0xfffffff8, RZ, 0xc0, !PT ;  /* 0xfffffff80a0a7812 */ /* 0x000fc400078ec0ff */
[----:B------:R-:W-:Y:S01]  /*0c90*/  LEA.HI R6, R6, R225, RZ, 0x5 ;  /* 0x000000e106067211 */ /* 0x000fe200078f28ff */
[----:B------:R-:W-:Y:S01]  /*0ca0*/  IMAD.SHL.U32 R17, R8, 0x2, RZ ;  /* 0x0000000208117824 */ /* 0x000fe200078e00ff */
[----:B------:R-:W-:Y:S01]  /*0cb0*/  LEA.HI R0, R0, R229, RZ, 0x1 ;  /* 0x000000e500007211 */ /* 0x000fe200078f08ff */
[----:B------:R-:W-:Y:S01]  /*0cc0*/  IMAD.IADD R9, R9, 0x1, -R10 ;  /* 0x0000000109097824 */ /* 0x000fe200078e0a0a */
[----:B------:R-:W-:Y:S01]  /*0cd0*/  LEA.HI R2, R2, R7, RZ, 0x1 ;  /* 0x0000000702027211 */ /* 0x000fe200078f08ff */
[----:B------:R-:W-:Y:S01]  /*0ce0*/  VIADD R223, R17, 0x8 ;  /* 0x0000000811df7836 */ /* 0x000fe20000000000 */
[----:B------:R-:W-:Y:S01]  /*0cf0*/  LEA.HI R4, R11, R11, RZ, 0x1 ;  /* 0x0000000b0b047211 */ /* 0x000fe200078f08ff */
[C---:B------:R-:W-:Y:S01]  /*0d00*/  VIADD R222, R17.reuse, 0x10 ;  /* 0x0000001011de7836 */ /* 0x040fe20000000000 */
[----:B------:R-:W-:Y:S01]  /*0d10*/  SHF.R.S32.HI R6, RZ, 0x5, R6 ;  /* 0x00000005ff067819 */ /* 0x000fe20000011406 */
[C---:B------:R-:W-:Y:S01]  /*0d20*/  VIADD R221, R17.reuse, 0x18 ;  /* 0x0000001811dd7836 */ /* 0x040fe20000000000 */
[----:B------:R-:W-:Y:S01]  /*0d30*/  LOP3.LUT R0, R0, 0x3fffffe, RZ, 0xc0, !PT ;  /* 0x03fffffe00007812 */ /* 0x000fe200078ec0ff */
[----:B------:R-:W-:Y:S01]  /*0d40*/  VIADD R220, R17, 0x20 ;  /* 0x0000002011dc7836 */ /* 0x000fe20000000000 */
[----:B------:R-:W-:Y:S01]  /*0d50*/  LOP3.LUT R2, R2, 0x1ffffffe, RZ, 0xc0, !PT ;  /* 0x1ffffffe02027812 */ /* 0x000fe200078ec0ff */
[----:B------:R-:W-:Y:S01]  /*0d60*/  IMAD R9, R6, 0x10, R9 ;  /* 0x0000001006097824 */ /* 0x000fe200078e0209 */
[----:B------:R-:W-:Y:S01]  /*0d70*/  LOP3.LUT R4, R4, 0x1ffffffe, RZ, 0xc0, !PT ;  /* 0x1ffffffe04047812 */ /* 0x000fe200078ec0ff */
[----:B------:R-:W-:Y:S01]  /*0d80*/  IMAD.IADD R0, R229, 0x1, -R0 ;  /* 0x00000001e5007824 */ /* 0x000fe200078e0a00 */
[----:B------:R-:W-:Y:S01]  /*0d90*/  LEA.HI R3, R3, R232, RZ, 0x3 ;  /* 0x000000e803037211 */ /* 0x000fe200078f18ff */
[----:B------:R-:W-:Y:S01]  /*0da0*/  IMAD.IADD R2, R7, 0x1, -R2 ;  /* 0x0000000107027824 */ /* 0x000fe200078e0a02 */
[----:B------:R-:W-:Y:S01]  /*0db0*/  SHF.R.S32.HI R228, RZ, 0x1f, R223 ;  /* 0x0000001fffe47819 */ /* 0x000fe200000114df */
[----:B------:R-:W-:Y:S01]  /*0dc0*/  IMAD.IADD R11, R11, 0x1, -R4 ;  /* 0x000000010b0b7824 */ /* 0x000fe200078e0a04 */
[----:B------:R-:W-:Y:S01]  /*0dd0*/  LOP3.LUT R23, R3, 0xfffffff8, RZ, 0xc0, !PT ;  /* 0xfffffff803177812 */ /* 0x000fe200078ec0ff */
[----:B------:R-:W-:Y:S01]  /*0de0*/  IMAD R230, R0, 0x40, R9 ;  /* 0x0000004000e67824 */ /* 0x000fe200078e0209 */
[----:B------:R-:W-:Y:S01]  /*0df0*/  SHF.R.S32.HI R224, RZ, 0x3, R3 ;  /* 0x00000003ffe07819 */ /* 0x000fe20000011403 */
[----:B------:R-:W-:Y:S01]  /*0e00*/  IMAD R231, R2, 0x8, R5 ;  /* 0x0000000802e77824 */ /* 0x000fe200078e0205 */
[----:B------:R-:W-:Y:S01]  /*0e10*/  SHF.R.S32.HI R227, RZ, 0x1f, R222 ;  /* 0x0000001fffe37819 */ /* 0x000fe200000114de */
[----:B------:R-:W-:Y:S01]  /*0e20*/  IMAD.IADD R23, R232, 0x1, -R23 ;  /* 0x00000001e8177824 */ /* 0x000fe200078e0a17 */
[----:B------:R-:W-:Y:S01]  /*0e30*/  SHF.R.S32.HI R226, RZ, 0x1f, R221 ;  /* 0x0000001fffe27819 */ /* 0x000fe200000114dd */
[----:B------:R-:W-:-:S07]  /*0e40*/  IMAD R22, R11, 0x8, R230 ;  /* 0x000000080b167824 */ /* 0x000fce00078e02e6 */
.L_x_1209:
[----:B01----:R-:W0:Y:S01]  /*0e50*/  LDC.64 R6, c[0x0][0xa18] ;  /* 0x00028600ff067b82 */ /* 0x003e220000000a00 */
[----:B------:R-:W-:Y:S02]  /*0e60*/  IMAD.U32 R9, RZ, RZ, UR49 ;  /* 0x00000031ff097e24 */ /* 0x000fe4000f8e00ff */
[----:B------:R-:W-:-:S05]  /*0e70*/  IMAD.U32 R3, RZ, RZ, UR49 ;  /* 0x00000031ff037e24 */ /* 0x000fca000f8e00ff */
[----:B----4-:R-:W1:Y:S08]  /*0e80*/  LDC R19, c[0x0][0x288] ;  /* 0x0000a200ff137b82 */ /* 0x010e700000000800 */
[----:B--23--:R-:W2:Y:S08]  /*0e90*/  LDC.64 R4, c[0x0][0xa28] ;  /* 0x00028a00ff047b82 */ /* 0x00ceb00000000a00 */
[----:B------:R-:W3:Y:S01]  /*0ea0*/  LDC R0, c[0x0][0x424] ;  /* 0x00010900ff007b82 */ /* 0x000ee20000000800 */
[----:B0-----:R-:W-:-:S07]  /*0eb0*/  ISETP.NE.U32.AND P1, PT, R6, RZ, PT ;  /* 0x000000ff0600720c */ /* 0x001fce0003f25070 */
[----:B------:R-:W0:Y:S01]  /*0ec0*/  LDC R11, c[0x0][0x2f0] ;  /* 0x0000bc00ff0b7b82 */ /* 0x000e220000000800 */
[----:B------:R-:W-:Y:S01]  /*0ed0*/  ISETP.NE.AND.EX P1, PT, R7, RZ, PT, P1 ;  /* 0x000000ff0700720c */ /* 0x000fe20003f25310 */
[----:B------:R-:W-:Y:S01]  /*0ee0*/  ULOP3.LUT UR4, UR6, 0xff000000, URZ, 0xc0, !UPT ;  /* 0xff00000006047892 */ /* 0x000fe2000f8ec03f */
[----:B------:R-:W-:Y:S01]  /*0ef0*/  ULDC.64 UR8, c[0x0][0xa20] ;  /* 0x0002880000087ab9 */ /* 0x000fe20000000a00 */
[----:B--2---:R-:W-:-:S04]  /*0f00*/  ISETP.NE.U32.AND P0, PT, R4, RZ, PT ;  /* 0x000000ff0400720c */ /* 0x004fc80003f05070 */
[----:B------:R-:W-:-:S06]  /*0f10*/  ISETP.NE.AND.EX P0, PT, R5, RZ, PT, P0 ;  /* 0x000000ff0500720c */ /* 0x000fcc0003f05300 */
[----:B------:R-:W2:Y:S08]  /*0f20*/  @P1 LDC.64 R6, c[0x0][0xa18] ;  /* 0x00028600ff061b82 */ /* 0x000eb00000000a00 */
[----:B------:R-:W4:Y:S01]  /*0f30*/  @P0 LDC.64 R4, c[0x0][0xa28] ;  /* 0x00028a00ff040b82 */ /* 0x000f220000000a00 */
[----:B--2---:R-:W-:-:S07]  /*0f40*/  @P1 IMAD.WIDE R6, R9, 0x4, R6 ;  /* 0x0000000409061825 */ /* 0x004fce00078e0206 */
[----:B------:R-:W2:Y:S01]  /*0f50*/  LDC.64 R8, c[0x0][0x418] ;  /* 0x00010600ff087b82 */ /* 0x000ea20000000a00 */
[----:B-1----:R1:W5:Y:S01]  /*0f60*/  @P1 LDG.E R19, desc[UR52][R6.64] ;  /* 0x0000003406131981 */ /* 0x002362000c1e1900 */
[----:B----4-:R-:W-:-:S04]  /*0f70*/  @P0 IMAD.WIDE R4, R3, 0x4, R4 ;  /* 0x0000000403040825 */ /* 0x010fc800078e0204 */
[----:B------:R-:W-:Y:S01]  /*0f80*/  IMAD.MOV.U32 R3, RZ, RZ, RZ ;  /* 0x000000ffff037224 */ /* 0x000fe200078e00ff */
[----:B------:R-:W-:Y:S01]  /*0f90*/  ULOP3.LUT UR46, UR6, 0xff0000, URZ, 0xc0, !UPT ;  /* 0x00ff0000062e7892 */ /* 0x000fe2000f8ec03f */
[----:B------:R-:W-:Y:S01]  /*0fa0*/  ISETP.NE.U32.AND P2, PT, RZ, UR8, PT ;  /* 0x00000008ff007c0c */ /* 0x000fe2000bf45070 */
[----:B------:R-:W-:-:S03]  /*0fb0*/  USHF.R.U32.HI UR4, URZ, 0x8, UR4 ;  /* 0x000000083f047899 */ /* 0x000fc60008011604 */
[----:B------:R1:W5:Y:S01]  /*0fc0*/  @P0 LDG.E R3, desc[UR52][R4.64] ;  /* 0x0000003404030981 */ /* 0x000362000c1e1900 */
[----:B--2---:R-:W-:Y:S01]  /*0fd0*/  ISETP.NE.U32.AND P0, PT, R8, RZ, PT ;  /* 0x000000ff0800720c */ /* 0x004fe20003f05070 */
[----:B------:R-:W-:Y:S01]  /*0fe0*/  ULEA.HI UR46, UR46, UR4, URZ, 0x10 ;  /* 0x000000042e2e7291 */ /* 0x000fe2000f8f803f */
[----:B------:R-:W-:Y:S01]  /*0ff0*/  ISETP.NE.AND.EX P2, PT, RZ, UR9, PT, P2 ;  /* 0x00000009ff007c0c */ /* 0x000fe2000bf45320 */
[----:B------:R-:W-:Y:S01]  /*1000*/  ULOP3.LUT UR43, UR6, 0xffff, URZ, 0xc0, !UPT ;  /* 0x0000ffff062b7892 */ /* 0x000fe2000f8ec03f */
[----:B------:R-:W-:-:S04]  /*1010*/  ISETP.NE.AND.EX P0, PT, R9, RZ, PT, P0 ;  /* 0x000000ff0900720c */ /* 0x000fc80003f05300 */
[----:B---3--:R-:W-:Y:S01]  /*1020*/  SEL R0, R0, 0x1, P0 ;  /* 0x0000000100007807 */ /* 0x008fe20000000000 */
[----:B01----:R-:W-:Y:S08]  /*1030*/  @P1 BRA `(.L_x_1102) ;  /* 0x0000000000281947 */ /* 0x003ff00003800000 */
[----:B------:R-:W-:Y:S02]  /*1040*/  ULDC.64 UR6, c[0x0][0xa00] ;  /* 0x0002800000067ab9 */ /* 0x000fe40000000a00 */
[----:B------:R-:W-:-:S04]  /*1050*/  ISETP.NE.U32.AND P0, PT, RZ, UR6, PT ;  /* 0x00000006ff007c0c */ /* 0x000fc8000bf05070 */
[----:B------:R-:W-:-:S13]  /*1060*/  ISETP.NE.AND.EX P0, PT, RZ, UR7, PT, P0 ;  /* 0x00000007ff007c0c */ /* 0x000fda000bf05300 */
[----:B------:R-:W-:Y:S05]  /*1070*/  @!P0 BRA `(.L_x_1102) ;  /* 0x0000000000188947 */ /* 0x000fea0003800000 */
[----:B------:R-:W0:Y:S01]  /*1080*/  LDC.64 R4, c[0x0][0xa00] ;  /* 0x00028000ff047b82 */ /* 0x000e220000000a00 */
[----:B------:R-:W-:-:S04]  /*1090*/  IMAD.U32 R7, RZ, RZ, UR49 ;  /* 0x00000031ff077e24 */ /* 0x000fc8000f8e00ff */
[----:B0-----:R-:W-:-:S05]  /*10a0*/  IMAD.WIDE R4, R7, 0x4, R4 ;  /* 0x0000000407047825 */ /* 0x001fca00078e0204 */
[----:B-----5:R-:W2:Y:S04]  /*10b0*/  LDG.E R19, desc[UR52][R4.64] ;  /* 0x0000003404137981 */ /* 0x020ea8000c1e1900 */
[----:B------:R-:W2:Y:S02]  /*10c0*/  LDG.E R6, desc[UR52][R4.64+0x4] ;  /* 0x0000043404067981 */ /* 0x000ea4000c1e1900 */
[----:B--2---:R-:W-:-:S07]  /*10d0*/  IMAD.IADD R19, R6, 0x1, -R19 ;  /* 0x0000000106137824 */ /* 0x004fce00078e0a13 */
.L_x_1102:
[----:B------:R-:W-:Y:S01]  /*10e0*/  UMOV UR44, UR49 ;  /* 0x00000031002c7c82 */ /* 0x000fe20008000000 */
[----:B------:R-:W-:Y:S01]  /*10f0*/  IMAD R18, R0, R11, RZ ;  /* 0x0000000b00127224 */ /* 0x000fe200078e02ff */
[----:B------:R-:W-:Y:S06]  /*1100*/  @!P2 BRA `(.L_x_1103) ;  /* 0x000000000018a947 */ /* 0x000fec0003800000 */
[----:B------:R-:W-:Y:S02]  /*1110*/  ULDC.64 UR6, c[0x0][0xa20] ;  /* 0x0002880000067ab9 */ /* 0x000fe40000000a00 */
[----:B------:R-:W-:-:S06]  /*1120*/  UIMAD.WIDE UR6, UR49, 0x4, UR6 ;  /* 0x00000004310678a5 */ /* 0x000fcc000f8e0206 */
[----:B------:R-:W-:Y:S02]  /*1130*/  IMAD.U32 R4, RZ, RZ, UR6 ;  /* 0x00000006ff047e24 */ /* 0x000fe4000f8e00ff */
[----:B------:R-:W-:-:S05]  /*1140*/  IMAD.U32 R5, RZ, RZ, UR7 ;  /* 0x00000007ff057e24 */ /* 0x000fca000f8e00ff */
[----:B------:R0:W5:Y:S01]  /*1150*/  LDG.E R18, desc[UR52][R4.64] ;  /* 0x0000003404127981 */ /* 0x000162000c1e1900 */
[----:B------:R-:W-:Y:S05]  /*1160*/  BRA `(.L_x_1104) ;  /* 0x0000000000287947 */ /* 0x000fea0003800000 */
.L_x_1103:
[----:B------:R-:W-:Y:S02]  /*1170*/  ULDC.64 UR6, c[0x0][0xa08] ;  /* 0x0002820000067ab9 */ /* 0x000fe40000000a00 */
[----:B------:R-:W-:-:S04]  /*1180*/  ISETP.NE.U32.AND P0, PT, RZ, UR6, PT ;  /* 0x00000006ff007c0c */ /* 0x000fc8000bf05070 */
[----:B------:R-:W-:-:S13]  /*1190*/  ISETP.NE.AND.EX P0, PT, RZ, UR7, PT, P0 ;  /* 0x00000007ff007c0c */ /* 0x000fda000bf05300 */
[----:B------:R-:W-:Y:S05]  /*11a0*/  @!P0 BRA `(.L_x_1104) ;  /* 0x0000000000188947 */ /* 0x000fea0003800000 */
[----:B------:R-:W0:Y:S01]  /*11b0*/  LDC.64 R4, c[0x0][0xa08] ;  /* 0x00028200ff047b82 */ /* 0x000e220000000a00 */
[----:B------:R-:W-:-:S04]  /*11c0*/  IMAD.U32 R7, RZ, RZ, UR49 ;  /* 0x00000031ff077e24 */ /* 0x000fc8000f8e00ff */
[----:B0-----:R-:W-:-:S05]  /*11d0*/  IMAD.WIDE R4, R7, 0x4, R4 ;  /* 0x0000000407047825 */ /* 0x001fca00078e0204 */
[----:B------:R-:W2:Y:S04]  /*11e0*/  LDG.E R18, desc[UR52][R4.64] ;  /* 0x0000003404127981 */ /* 0x000ea8000c1e1900 */
[----:B------:R-:W2:Y:S02]  /*11f0*/  LDG.E R7, desc[UR52][R4.64+0x4] ;  /* 0x0000043404077981 */ /* 0x000ea4000c1e1900 */
[----:B--2---:R-:W-:-:S07]  /*1200*/  IMAD.IADD R18, R7, 0x1, -R18 ;  /* 0x0000000107127824 */ /* 0x004fce00078e0a12 */
.L_x_1104:
[----:B------:R-:W-:Y:S01]  /*1210*/  ULDC.64 UR8, c[0x0][0x990] ;  /* 0x0002640000087ab9 */ /* 0x000fe20000000a00 */
[----:B------:R-:W-:Y:S01]  /*1220*/  ULDC.64 UR6, c[0x0][0x998] ;  /* 0x0002660000067ab9 */ /* 0x000fe20000000a00 */
[----:B------:R-:W-:Y:S01]  /*1230*/  UISETP.NE.U32.AND UP0, UPT, UR8, URZ, UPT ;  /* 0x0000003f0800728c */ /* 0x000fe2000bf05070 */
[----:B------:R-:W-:Y:S01]  /*1240*/  IMAD.MOV.U32 R9, RZ, RZ, 0x3f800000 ;  /* 0x3f800000ff097424 */ /* 0x000fe200078e00ff */
[----:B------:R-:W-:Y:S01]  /*1250*/  UISETP.NE.U32.AND UP1, UPT, UR6, URZ, UPT ;  /* 0x0000003f0600728c */ /* 0x000fe2000bf25070 */
[----:B------:R-:W-:Y:S01]  /*1260*/  IMAD.MOV.U32 R0, RZ, RZ, 0x3f800000 ;  /* 0x3f800000ff007424 */ /* 0x000fe200078e00ff */
[----:B------:R-:W-:Y:S02]  /*1270*/  UISETP.NE.AND.EX UP0, UPT, UR9, URZ, UPT, UP0 ;  /* 0x0000003f0900728c */ /* 0x000fe4000bf05300 */
[----:B------:R-:W-:-:S04]  /*1280*/  UISETP.NE.AND.EX UP1, UPT, UR7, URZ, UPT, UP1 ;  /* 0x0000003f0700728c */ /* 0x000fc8000bf25310 */
[----:B------:R-:W-:Y:S02]  /*1290*/  PLOP3.LUT P0, PT, PT, PT, UP0, 0x80, 0x0 ;  /* 0x000000000000781c */ /* 0x000fe40003f0f008 */
[----:B------:R-:W-:-:S03]  /*12a0*/  PLOP3.LUT P1, PT, PT, PT, UP1, 0x80, 0x0 ;  /* 0x000000000000781c */ /* 0x000fc60003f2f018 */
[----:B------:R-:W-:Y:S02]  /*12b0*/  @UP0 USHF.R.S32.HI UR4, URZ, 0x1f, UR49 ;  /* 0x0000001f3f040899 */ /* 0x000fe40008011431 */
[----:B------:R-:W-:Y:S01]  /*12c0*/  @UP1 USHF.R.S32.HI UR14, URZ, 0x1f, UR49 ;  /* 0x0000001f3f0e1899 */ /* 0x000fe20008011431 */
[----:B------:R-:W-:Y:S01]  /*12d0*/  @UP0 ULDC.64 UR12, c[0x0][0x9a8] ;  /* 0x00026a00000c0ab9 */ /* 0x000fe20000000a00 */
[----:B------:R-:W-:Y:S01]  /*12e0*/  @UP1 ULDC.64 UR16, c[0x0][0x9b8] ;  /* 0x00026e0000101ab9 */ /* 0x000fe20000000a00 */
[----:B------:R-:W-:Y:S02]  /*12f0*/  @UP0 UIMAD UR4, UR4, UR12, URZ ;  /* 0x0000000c040402a4 */ /* 0x000fe4000f8e023f */
[----:B------:R-:W-:Y:S02]  /*1300*/  @UP1 UIMAD UR14, UR14, UR16, URZ ;  /* 0x000000100e0e12a4 */ /* 0x000fe4000f8e023f */
[----:B------:R-:W-:Y:S02]  /*1310*/  @UP0 UIMAD.WIDE.U32 UR10, UR49, UR12, URZ ;  /* 0x0000000c310a02a5 */ /* 0x000fe4000f8e003f */
[----:B------:R-:W-:-:S02]  /*1320*/  @UP0 UIMAD UR4, UR49, UR13, UR4 ;  /* 0x0000000d310402a4 */ /* 0x000fc4000f8e0204 */
[----:B------:R-:W-:Y:S02]  /*1330*/  @UP1 UIMAD UR14, UR49, UR17, UR14 ;  /* 0x00000011310e12a4 */ /* 0x000fe4000f8e020e */
[----:B------:R-:W-:Y:S02]  /*1340*/  @UP1 UIMAD.WIDE.U32 UR12, UR49, UR16, URZ ;  /* 0x00000010310c12a5 */ /* 0x000fe4000f8e003f */
[----:B------:R-:W-:Y:S02]  /*1350*/  @UP0 UIADD3 UR11, UR11, UR4, URZ ;  /* 0x000000040b0b0290 */ /* 0x000fe4000fffe03f */
[----:B------:R-:W-:Y:S01]  /*1360*/  @UP1 UIADD3 UR13, UR13, UR14, URZ ;  /* 0x0000000e0d0d1290 */ /* 0x000fe2000fffe03f */
[----:B------:R-:W-:Y:S02]  /*1370*/  @UP1 ULDC.64 UR16, c[0x0][0x9c0] ;  /* 0x0002700000101ab9 */ /* 0x000fe40000000a00 */
[----:B------:R-:W-:Y:S01]  /*1380*/  @UP0 ULDC.64 UR14, c[0x0][0x9b0] ;  /* 0x00026c00000e0ab9 */ /* 0x000fe20000000a00 */
[----:B------:R-:W-:-:S02]  /*1390*/  @UP1 UIMAD.WIDE.U32 UR12, UR43, UR16, UR12 ;  /* 0x000000102b0c12a5 */ /* 0x000fc4000f8e000c */
[----:B------:R-:W-:Y:S02]  /*13a0*/  @UP0 UIMAD.WIDE.U32 UR10, UR43, UR14, UR10 ;  /* 0x0000000e2b0a02a5 */ /* 0x000fe4000f8e000a */
[----:B------:R-:W-:Y:S02]  /*13b0*/  @UP1 UIMAD UR4, UR43, UR17, UR13 ;  /* 0x000000112b0412a4 */ /* 0x000fe4000f8e020d */
[----:B------:R-:W-:Y:S02]  /*13c0*/  @UP0 UIMAD UR11, UR43, UR15, UR11 ;  /* 0x0000000f2b0b02a4 */ /* 0x000fe4000f8e020b */
[----:B------:R-:W-:Y:S02]  /*13d0*/  @UP0 ULEA UR8, UP2, UR10, UR8, 0x2 ;  /* 0x000000080a080291 */ /* 0x000fe4000f84103f */
[----:B------:R-:W-:Y:S02]  /*13e0*/  @UP1 ULEA UR6, UP3, UR12, UR6, 0x2 ;  /* 0x000000060c061291 */ /* 0x000fe4000f86103f */
[----:B------:R-:W-:-:S02]  /*13f0*/  @UP0 ULEA.HI.X UR9, UR10, UR9, UR11, 0x2, UP2 ;  /* 0x000000090a090291 */ /* 0x000fc400090f140b */
[----:B------:R-:W-:Y:S01]  /*1400*/  @UP1 ULEA.HI.X UR7, UR12, UR7, UR4, 0x2, UP3 ;  /* 0x000000070c071291 */ /* 0x000fe200098f1404 */
[----:B0-----:R-:W-:Y:S02]  /*1410*/  IMAD.U32 R4, RZ, RZ, UR8 ;  /* 0x00000008ff047e24 */ /* 0x001fe4000f8e00ff */
[----:B-----5:R-:W-:Y:S01]  /*1420*/  IMAD.IADD R18, R18, 0x1, -R3 ;  /* 0x0000000112127824 */ /* 0x020fe200078e0a03 */
[----:B------:R-:W-:Y:S01]  /*1430*/  ULDC UR4, c[0x0][0x448] ;  /* 0x0001120000047ab9 */ /* 0x000fe20000000800 */
[----:B------:R-:W-:Y:S01]  /*1440*/  IMAD.U32 R5, RZ, RZ, UR9 ;  /* 0x00000009ff057e24 */ /* 0x000fe2000f8e00ff */
[----:B------:R-:W-:Y:S01]  /*1450*/  USHF.L.U32 UR36, UR5, 0x7, URZ ;  /* 0x0000000705247899 */ /* 0x000fe2000800063f */
[----:B------:R-:W-:Y:S01]  /*1460*/  IMAD.U32 R6, RZ, RZ, UR6 ;  /* 0x00000006ff067e24 */ /* 0x000fe2000f8e00ff */
[----:B------:R-:W-:Y:S01]  /*1470*/  ULDC UR10, c[0x0][0x988] ;  /* 0x00026200000a7ab9 */ /* 0x000fe20000000800 */
[----:B------:R-:W-:Y:S01]  /*1480*/  IMAD.U32 R7, RZ, RZ, UR7 ;  /* 0x00000007ff077e24 */ /* 0x000fe2000f8e00ff */
[----:B------:R-:W2:Y:S04]  /*1490*/  @P0 LDG.E R9, desc[UR52][R4.64] ;  /* 0x0000003404090981 */ /* 0x000ea8000c1e1900 */
[----:B------:R-:W2:Y:S01]  /*14a0*/  @P1 LDG.E R0, desc[UR52][R6.64] ;  /* 0x0000003406001981 */ /* 0x000ea2000c1e1900 */
[----:B------:R-:W-:Y:S01]  /*14b0*/  UISETP.NE.AND UP1, UPT, UR4, 0x1, UPT ;  /* 0x000000010400788c */ /* 0x000fe2000bf25270 */
[----:B------:R-:W-:Y:S01]  /*14c0*/  IADD3 R3, R18, 0x1, -R19 ;  /* 0x0000000112037810 */ /* 0x000fe20007ffe813 */
[----:B------:R-:W-:Y:S01]  /*14d0*/  UIADD3 UR8, UR36, 0x7f, URZ ;  /* 0x0000007f24087890 */ /* 0x000fe2000fffe03f */
[----:B------:R-:W-:-:S02]  /*14e0*/  ULDC.64 UR4, c[0x0][0x9e0] ;  /* 0x0002780000047ab9 */ /* 0x000fc40000000a00 */
[----:B------:R-:W-:Y:S01]  /*14f0*/  R2UR UR9, R3 ;  /* 0x00000000030972ca */ /* 0x000fe200000e0000 */
[----:B------:R-:W-:-:S05]  /*1500*/  UISETP.GE.AND UP0, UPT, UR5, 0x1, UPT ;  /* 0x000000010500788c */ /* 0x000fca000bf06270 */
[----:B------:R-:W-:Y:S01]  /*1510*/  @UP1 ULDC UR6, c[0x0][0x44c] ;  /* 0x0001130000061ab9 */ /* 0x000fe20000000800 */
[----:B------:R-:W-:Y:S01]  /*1520*/  @UP1 ULDC UR11, c[0x0][0x450] ;  /* 0x00011400000b1ab9 */ /* 0x000fe20000000800 */
[----:B------:R-:W-:Y:S01]  /*1530*/  UIMAD.WIDE.U32 UR6, UR8, UR6, URZ ;  /* 0x00000006080672a5 */ /* 0x000fe2000f8e003f */
[----:B------:R-:W-:-:S03]  /*1540*/  PLOP3.LUT P1, PT, PT, PT, UP0, 0x80, 0x0 ;  /* 0x000000000000781c */ /* 0x000fc60003f2f008 */
[----:B------:R-:W-:-:S04]  /*1550*/  @UP1 USHF.R.U32.HI UR8, URZ, UR11, UR7 ;  /* 0x0000000b3f081299 */ /* 0x000fc80008011607 */
[----:B------:R-:W-:-:S04]  /*1560*/  UIADD3 UR8, UR9, UR8, URZ ;  /* 0x0000000809087290 */ /* 0x000fc8000fffe03f */
[----:B------:R-:W-:Y:S01]  /*1570*/  UIADD3 UR4, UR8, UR4, URZ ;  /* 0x0000000408047290 */ /* 0x000fe2000fffe03f */
[----:B--2---:R-:W-:-:S04]  /*1580*/  FMUL.FTZ R0, R9, R0 ;  /* 0x0000000009007220 */ /* 0x004fc80000410000 */
        /* <DEDUP_REMOVED lines=14> */
.L_x_1106:
[----:B------:R-:W-:-:S11]  /*1670*/  UISETP.NE.AND UP0, UPT, UR5, 0x1, UPT ;  /* 0x000000010500788c */ /* 0x000fd6000bf05270 */
[----:B------:R-:W-:Y:S02]  /*1680*/  @UP0 ULDC.64 UR8, c[0x0][0x9e8] ;  /* 0x00027a0000080ab9 */ /* 0x000fe40000000a00 */
[----:B------:R-:W-:-:S04]  /*1690*/  UIMAD.WIDE.U32 UR6, UR4, UR8, URZ ;  /* 0x00000008040672a5 */ /* 0x000fc8000f8e003f */
[----:B------:R-:W-:-:S12]  /*16a0*/  @UP0 USHF.R.U32.HI UR4, URZ, UR9, UR7 ;  /* 0x000000093f040299 */ /* 0x000fd80008011607 */
.L_x_1107:
[----:B------:R-:W-:-:S06]  /*16b0*/  UIMAD UR4, UR4, UR5, UR5 ;  /* 0x00000005040472a4 */ /* 0x000fcc000f8e0205 */
[----:B------:R-:W-:-:S07]  /*16c0*/  VIMNMX R0, R0, UR4, PT ;  /* 0x0000000400007c48 */ /* 0x000fce000bfe0100 */
.L_x_1105:
[----:B------:R-:W-:Y:S01]  /*16d0*/  IMAD.IADD R107, R18, 0x1, -R19 ;  /* 0x00000001126b7824 */ /* 0x000fe200078e0a13 */
[----:B------:R-:W-:Y:S01]  /*16e0*/  @UP1 ULDC UR6, c[0x0][0x44c] ;  /* 0x0001130000061ab9 */ /* 0x000fe20000000800 */
[----:B------:R-:W-:Y:S01]  /*16f0*/  VIADD R3, R0, 0x9f ;  /* 0x0000009f00037836 */ /* 0x000fe20000000000 */
[----:B------:R-:W-:Y:S01]  /*1700*/  UIMAD.WIDE.U32 UR6, UR36, UR6, URZ ;  /* 0x00000006240672a5 */ /* 0x000fe2000f8e003f */
[----:B------:R-:W-:Y:S01]  /*1710*/  VIADD R0, R18, 0x9f ;  /* 0x0000009f12007836 */ /* 0x000fe20000000000 */
        /* <DEDUP_REMOVED lines=25> */
.L_x_1109:
[----:B------:R-:W-:-:S11]  /*18b0*/  UISETP.NE.AND UP0, UPT, UR5, 0x1, UPT ;  /* 0x000000010500788c */ /* 0x000fd6000bf05270 */
[----:B------:R-:W-:Y:S02]  /*18c0*/  @UP0 ULDC.64 UR10, c[0x0][0x9e8] ;  /* 0x00027a00000a0ab9 */ /* 0x000fe40000000a00 */
[----:B------:R-:W-:-:S04]  /*18d0*/  UIMAD.WIDE.U32 UR6, UR4, UR10, URZ ;  /* 0x0000000a040672a5 */ /* 0x000fc8000f8e003f */
[----:B------:R-:W-:-:S12]  /*18e0*/  @UP0 USHF.R.U32.HI UR4, URZ, UR11, UR7 ;  /* 0x0000000b3f040299 */ /* 0x000fd80008011607 */
.L_x_1110:
[----:B------:R-:W-:-:S04]  /*18f0*/  UIMAD UR4, UR4, UR5, URZ ;  /* 0x00000005040472a4 */ /* 0x000fc8000f8e023f */
[----:B------:R-:W-:-:S04]  /*1900*/  UISETP.LT.AND UP0, UPT, UR8, UR4, UPT ;  /* 0x000000040800728c */ /* 0x000fc8000bf01270 */
[----:B------:R-:W-:-:S12]  /*1910*/  USEL UR8, UR8, UR4, !UP0 ;  /* 0x0000000408087287 */ /* 0x000fd8000c000000 */
.L_x_1108:
[----:B------:R-:W-:Y:S02]  /*1920*/  UIMAD.WIDE UR4, UR8, 0x66666667, URZ ;  /* 0x66666667080478a5 */ /* 0x000fe4000f8e023f */
[----:B------:R-:W-:Y:S02]  /*1930*/  ULOP3.LUT UR37, UR46, 0xff, URZ, 0xc0, !UPT ;  /* 0x000000ff2e257892 */ /* 0x000fe4000f8ec03f */
[----:B------:R-:W-:Y:S02]  /*1940*/  USHF.R.U32.HI UR4, URZ, 0x1f, UR5 ;  /* 0x0000001f3f047899 */ /* 0x000fe40008011605 */
[----:B------:R-:W-:Y:S02]  /*1950*/  USHF.R.U32.HI UR46, URZ, 0x10, UR46 ;  /* 0x000000103f2e7899 */ /* 0x000fe4000801162e */
[----:B------:R-:W-:-:S04]  /*1960*/  ULEA.HI.SX32 UR4, UR5, UR4, 0x1a ;  /* 0x0000000405047291 */ /* 0x000fc8000f8fd23f */
[----:B------:R-:W-:-:S04]  /*1970*/  UISETP.LT.AND UP0, UPT, URZ, UR4, UPT ;  /* 0x000000043f00728c */ /* 0x000fc8000bf01270 */
[----:B------:R-:W-:-:S03]  /*1980*/  USEL UR39, URZ, UR4, !UP0 ;  /* 0x000000043f277287 */ /* 0x000fc6000c000000 */
[----:B------:R-:W-:-:S03]  /*1990*/  UMOV UR4, URZ ;  /* 0x0000003f00047c82 */ /* 0x000fc60008000000 */
[----:B------:R-:W-:-:S13]  /*19a0*/  ISETP.GT.AND P0, PT, R105, UR39, PT ;  /* 0x0000002769007c0c */ /* 0x000fda000bf04270 */
[----:B------:R-:W-:Y:S05]  /*19b0*/  @!P0 BRA `(.L_x_1111) ;  /* 0x0000000000988947 */ /* 0x000fea0003800000 */
[----:B------:R-:W-:Y:S01]  /*19c0*/  UISETP.NE.AND UP0, UPT, UR46, URZ, UPT ;  /* 0x0000003f2e00728c */ /* 0x000fe2000bf05270 */
[----:B------:R-:W-:-:S03]  /*19d0*/  ULDC UR4, c[0x0][0x9f0] ;  /* 0x00027c0000047ab9 */ /* 0x000fc60000000800 */
[----:B------:R-:W-:-:S03]  /*19e0*/  USEL UR9, UR46, UR4, UP0 ;  /* 0x000000042e097287 */ /* 0x000fc60008000000 */
[----:B------:R-:W-:-:S03]  /*19f0*/  UMOV UR4, URZ ;  /* 0x0000003f00047c82 */ /* 0x000fc60008000000 */
[----:B------:R-:W-:-:S05]  /*1a00*/  IMAD.U32 R6, RZ, RZ, UR9 ;  /* 0x00000009ff067e24 */ /* 0x000fca000f8e00ff */
        /* <DEDUP_REMOVED lines=33> */
.L_x_1111:
[----:B------:R-:W-:Y:S02]  /*1c20*/  UIMAD UR39, UR37, UR4, UR39 ;  /* 0x00000004252772a4 */ /* 0x000fe4000f8e0227 */
[----:B------:R-:W-:Y:S01]  /*1c30*/  IMAD.U32 R0, RZ, RZ, UR4 ;  /* 0x00000004ff007e24 */ /* 0x000fe2000f8e00ff */
[----:B------:R-:W-:Y:S02]  /*1c40*/  PLOP3.LUT P0, PT, PT, PT, PT, 0x80, 0x0 ;  /* 0x000000000000781c */ /* 0x000fe40003f0f070 */
[----:B------:R-:W-:Y:S02]  /*1c50*/  CS2R R10, SRZ ;  /* 0x00000000000a7805 */ /* 0x000fe4000001ff00 */
[----:B------:R-:W-:Y:S02]  /*1c60*/  CS2R R20, SRZ ;  /* 0x0000000000147805 */ /* 0x000fe4000001ff00 */
[----:B------:R-:W-:Y:S02]  /*1c70*/  CS2R R24, SRZ ;  /* 0x0000000000187805 */ /* 0x000fe4000001ff00 */
[----:B------:R-:W-:Y:S01]  /*1c80*/  VIADDMNMX R105, R0, UR39, R105, PT ;  /* 0x0000002700697c46 */ /* 0x000fe2000b800169 */
[----:B------:R-:W-:Y:S01]  /*1c90*/  IMAD.MOV.U32 R60, RZ, RZ, RZ ;  /* 0x000000ffff3c7224 */ /* 0x000fe200078e00ff */
[----:B------:R-:W-:-:S02]  /*1ca0*/  CS2R R26, SRZ ;  /* 0x00000000001a7805 */ /* 0x000fc4000001ff00 */
[----:B------:R-:W-:Y:S02]  /*1cb0*/  CS2R R120, SRZ ;  /* 0x0000000000787805 */ /* 0x000fe4000001ff00 */
[----:B------:R-:W-:Y:S02]  /*1cc0*/  ISETP.GT.AND P1, PT, R105, UR39, PT ;  /* 0x0000002769007c0c */ /* 0x000fe4000bf24270 */
[----:B------:R-:W-:Y:S02]  /*1cd0*/  CS2R R36, SRZ ;  /* 0x0000000000247805 */ /* 0x000fe4000001ff00 */
[----:B------:R-:W-:Y:S02]  /*1ce0*/  CS2R R32, SRZ ;  /* 0x0000000000207805 */ /* 0x000fe4000001ff00 */
[----:B------:R-:W-:Y:S02]  /*1cf0*/  CS2R R40, SRZ ;  /* 0x0000000000287805 */ /* 0x000fe4000001ff00 */
[----:B------:R-:W-:-:S02]  /*1d00*/  CS2R R122, SRZ ;  /* 0x00000000007a7805 */ /* 0x000fc4000001ff00 */
[----:B------:R-:W-:Y:S01]  /*1d10*/  CS2R R128, SRZ ;  /* 0x0000000000807805 */ /* 0x000fe2000001ff00 */
[----:B------:R-:W-:Y:S01]  /*1d20*/  IMAD.MOV.U32 R66, RZ, RZ, RZ ;  /* 0x000000ffff427224 */ /* 0x000fe200078e00ff */
[----:B------:R-:W-:Y:S01]  /*1d30*/  CS2R R44, SRZ ;  /* 0x00000000002c7805 */ /* 0x000fe2000001ff00 */
[----:B------:R-:W-:Y:S01]  /*1d40*/  IMAD.MOV.U32 R68, RZ, RZ, RZ ;  /* 0x000000ffff447224 */ /* 0x000fe200078e00ff */
[----:B------:R-:W-:Y:S02]  /*1d50*/  CS2R R76, SRZ ;  /* 0x00000000004c7805 */ /* 0x000fe4000001ff00 */
[----:B------:R-:W-:Y:S02]  /*1d60*/  CS2R R124, SRZ ;  /* 0x00000000007c7805 */ /* 0x000fe4000001ff00 */
[----:B------:R-:W-:Y:S02]  /*1d70*/  CS2R R132, SRZ ;  /* 0x0000000000847805 */ /* 0x000fe4000001ff00 */
[----:B------:R-:W-:Y:S01]  /*1d80*/  CS2R R130, SRZ ;  /* 0x0000000000827805 */ /* 0x000fe2000001ff00 */
[----:B------:R-:W-:Y:S01]  /*1d90*/  IMAD.MOV.U32 R52, RZ, RZ, RZ ;  /* 0x000000ffff347224 */ /* 0x000fe200078e00ff */
        /* <DEDUP_REMOVED lines=46> */
[----:B------:R-:W0:Y:S01]  /*2080*/  SHFL.IDX PT, R0, R229, RZ, 0x1f ;  /* 0x00001fffe5007589 */ /* 0x000e2200000e0000 */
[----:B------:R-:W1:Y:S01]  /*2090*/  S2UR UR40, SR_CgaCtaId ;  /* 0x00000000002879c3 */ /* 0x000e620000008800 */
[----:B------:R-:W-:Y:S01]  /*20a0*/  UMOV UR41, 0x400 ;  /* 0x0000040000297882 */ /* 0x000fe20000000000 */
[----:B0-----:R-:W-:Y:S01]  /*20b0*/  R2UR UR45, R0 ;  /* 0x00000000002d72ca */ /* 0x001fe200000e0000 */
[----:B-1----:R-:W-:-:S04]  /*20c0*/  ULEA UR41, UR40, UR41, 0x18 ;  /* 0x0000002928297291 */ /* 0x002fc8000f8ec03f */
[----:B------:R-:W-:-:S04]  /*20d0*/  UIADD3 UR5, UR41, 0x1e200, URZ ;  /* 0x0001e20029057890 */ /* 0x000fc8000fffe03f */
[----:B------:R-:W-:-:S04]  /*20e0*/  ULOP3.LUT UP0, URZ, UR5, 0x9f, URZ, 0xc0, !UPT ;  /* 0x0000009f053f7892 */ /* 0x000fc8000f80c03f */
[----:B------:R-:W-:Y:S02]  /*20f0*/  ULEA.HI UR4, UR45, UR45, URZ, 0x1 ;  /* 0x0000002d2d047291 */ /* 0x000fe4000f8f083f */
[----:B------:R-:W-:Y:S02]  /*2100*/  PLOP3.LUT P0, PT, PT, PT, UP0, 0x80, 0x0 ;  /* 0x000000000000781c */ /* 0x000fe40003f0f008 */
        /* <DEDUP_REMOVED lines=22> */
.L_x_1113:
[----:B------:R-:W-:Y:S01]  /*2270*/  ULEA.HI UR4, UR47, UR47, URZ, 0x1 ;  /* 0x0000002f2f047291 */ /* 0x000fe2000f8f083f */
[----:B------:R-:W-:-:S03]  /*2280*/  IMAD.U32 R3, RZ, RZ, UR48 ;  /* 0x00000030ff037e24 */ /* 0x000fc6000f8e00ff */
[----:B------:R-:W-:Y:S02]  /*2290*/  ULOP3.LUT UR4, UR4, 0xfffffffe, URZ, 0xc0, !UPT ;  /* 0xfffffffe04047892 */ /* 0x000fe4000f8ec03f */
[----:B------:R-:W-:Y:S02]  /*22a0*/  ISETP.NE.AND P0, PT, R3, 0x3, PT ;  /* 0x000000030300780c */ /* 0x000fe40003f05270 */
[----:B------:R-:W-:-:S06]  /*22b0*/  UIADD3 UR4, UR47, -UR4, URZ ;  /* 0x800000042f047290 */ /* 0x000fcc000fffe03f */
[----:B------:R-:W-:-:S05]  /*22c0*/  IMAD.U32 R0, RZ, RZ, UR4 ;  /* 0x00000004ff007e24 */ /* 0x000fca000f8e00ff */
[----:B------:R-:W-:-:S04]  /*22d0*/  SHF.L.U32 R0, R0, 0x1f, RZ ;  /* 0x0000001f00007819 */ /* 0x000fc800000006ff */
[----:B------:R-:W0:Y:S02]  /*22e0*/  SYNCS.PHASECHK.TRANS64.TRYWAIT P1, [UR41+0x33400], R0 ;  /* 0x03340000ff0075a7 */ /* 0x000e240008020169 */
[----:B0-----:R-:W-:Y:S05]  /*22f0*/  @!P1 BRA `(.L_x_1114) ;  /* 0x000001d800b09947 */ /* 0x001fea0003800000 */
.L_x_1316:
[----:B------:R-:W-:Y:S05]  /*2300*/  @!P0 BRA `(.L_x_1115) ;  /* 0x0000000000048947 */ /* 0x000fea0003800000 */
[----:B------:R-:W-:Y:S01]  /*2310*/  BPT.TRAP 0x1 ;  /* 0x000000040000795c */ /* 0x000fe20000300000 */
.L_x_1115:
[----:B------:R-:W-:Y:S02]  /*2320*/  IMAD.U32 R5, RZ, RZ, UR54 ;  /* 0x00000036ff057e24 */ /* 0x000fe4000f8e00ff */
[----:B0-----:R-:W-:-:S03]  /*2330*/  IMAD.U32 R0, RZ, RZ, UR50 ;  /* 0x00000032ff007e24 */ /* 0x001fc6000f8e00ff */
[----:B------:R-:W-:Y:S02]  /*2340*/  LEA R5, R5, UR41, 0x3 ;  /* 0x0000002905057c11 */ /* 0x000fe4000f8e18ff */
[----:B------:R-:W-:-:S04]  /*2350*/  SHF.L.U32 R0, R0, 0x1f, RZ ;  /* 0x0000001f00007819 */ /* 0x000fc800000006ff */
[----:B------:R0:W1:Y:S01]  /*2360*/  SYNCS.PHASECHK.TRANS64.TRYWAIT P1, [R5+URZ+0x33430], R0 ;  /* 0x03343000050075a7 */ /* 0x000062000802017f */
[----:B------:R-:W-:Y:S05]  /*2370*/  @!P0 BRA `(.L_x_1116) ;  /* 0x0000000000048947 */ /* 0x000fea0003800000 */
[----:B------:R-:W-:Y:S01]  /*2380*/  BPT.TRAP 0x1 ;  /* 0x000000040000795c */ /* 0x000fe20000300000 */
.L_x_1116:
[----:B------:R-:W2:Y:S01]  /*2390*/  S2R R3, SR_TID.X ;  /* 0x0000000000037919 */ /* 0x000ea20000002100 */
[----:B------:R-:W-:Y:S02]  /*23a0*/  LOP3.LUT R2, R2, 0xfffffff7, RZ, 0xc0, !PT ;  /* 0xfffffff702027812 */ /* 0x000fe400078ec0ff */
[----:B--2---:R-:W-:-:S13]  /*23b0*/  LOP3.LUT P2, RZ, R3, 0x7f, RZ, 0xc0, !PT ;  /* 0x0000007f03ff7812 */ /* 0x004fda000784c0ff */
[----:B------:R-:W-:Y:S01]  /*23c0*/  @P2 LOP3.LUT R2, R2, 0x8, RZ, 0xfc, !PT ;  /* 0x0000000802022812 */ /* 0x000fe200078efcff */
[----:B-1----:R-:W-:Y:S06]  /*23d0*/  @P1 BRA `(.L_x_1117) ;  /* 0x0000000000081947 */ /* 0x002fec0003800000 */
[----:B------:R-:W1:Y:S02]  /*23e0*/  SYNCS.PHASECHK.TRANS64.TRYWAIT P1, [R5+URZ+0x33430], R0 ;  /* 0x03343000050075a7 */ /* 0x000e64000802017f */
[----:B-1----:R-:W-:Y:S05]  /*23f0*/  @!P1 BRA `(.L_x_1118) ;  /* 0x000001d800889947 */ /* 0x002fea0003800000 */
.L_x_1117:
[----:B------:R-:W-:Y:S05]  /*2400*/  WARPSYNC.ALL ;  /* 0x0000000000007948 */ /* 0x000fea0003800000 */
[----:B------:R-:W-:Y:S01]  /*2410*/  UIADD3 UR4, UR41, 0x24200, URZ ;  /* 0x0002420029047890 */ /* 0x000fe2000fffe03f */
[----:B------:R-:W-:Y:S01]  /*2420*/  WARPGROUP.ARRIVE ;  /* 0x00000000000079c5 */ /* 0x000fe20000000000 */
[----:B------:R-:W-:-:S05]  /*2430*/  ULOP3.LUT UR20, UR55, 0x10000, URZ, 0xfc, !UPT ;  /* 0x0001000037147892 */ /* 0x000fca000f8efc3f */
[----:B------:R-:W2:Y:S01]  /*2440*/  S2R R3, SR_TID.X ;  /* 0x0000000000037919 */ /* 0x000ea20000002100 */
[----:B------:R-:W-:Y:S01]  /*2450*/  USHF.R.U32.HI UR4, URZ, 0x4, UR4 ;  /* 0x000000043f047899 */ /* 0x000fe20008011604 */
[----:B01----:R-:W-:Y:S01]  /*2460*/  VIADD R0, R22, UR36 ;  /* 0x0000002416007c36 */ /* 0x003fe20008000000 */
[----:B------:R-:W-:Y:S01]  /*2470*/  UMOV UR25, 0x80000020 ;  /* 0x8000002000197882 */ /* 0x000fe20000000000 */
[----:B------:R-:W-:Y:S01]  /*2480*/  UMOV UR27, 0x80000020 ;  /* 0x80000020001b7882 */ /* 0x000fe20000000000 */
[----:B------:R-:W-:Y:S01]  /*2490*/  ULOP3.LUT UR4, UR4, 0x3fff, URZ, 0xc0, !UPT ;  /* 0x00003fff04047892 */ /* 0x000fe2000f8ec03f */
[----:B------:R-:W-:Y:S01]  /*24a0*/  UMOV UR24, UR20 ;  /* 0x0000001400187c82 */ /* 0x000fe20008000000 */
[----:B------:R-:W-:Y:S02]  /*24b0*/  UMOV UR7, 0x80000020 ;  /* 0x8000002000077882 */ /* 0x000fe40000000000 */
[----:B------:R-:W-:Y:S01]  /*24c0*/  ULOP3.LUT UR51, UR4, 0x10000, URZ, 0xfc, !UPT ;  /* 0x0001000004337892 */ /* 0x000fe2000f8efc3f */
[----:B------:R-:W-:Y:S01]  /*24d0*/  UMOV UR11, 0x80000020 ;  /* 0x80000020000b7882 */ /* 0x000fe20000000000 */
[----:B------:R-:W-:-:S02]  /*24e0*/  UIADD3 UR12, UR20, 0x202, URZ ;  /* 0x00000202140c7890 */ /* 0x000fc4000fffe03f */
[----:B------:R-:W-:Y:S01]  /*24f0*/  UIMAD UR28, UR54, 0x780, UR51 ;  /* 0x00000780361c78a4 */ /* 0x000fe2000f8e0233 */
[----:B------:R-:W-:Y:S01]  /*2500*/  UMOV UR13, 0x80000020 ;  /* 0x80000020000d7882 */ /* 0x000fe20000000000 */
[----:B------:R-:W-:Y:S02]  /*2510*/  UMOV UR15, 0x80000020 ;  /* 0x80000020000f7882 */ /* 0x000fe40000000000 */
[----:B------:R-:W-:Y:S02]  /*2520*/  UIADD3 UR4, UR28, 0x80, URZ ;  /* 0x000000801c047890 */ /* 0x000fe4000fffe03f */
[----:B------:R-:W-:Y:S02]  /*2530*/  UIADD3 UR5, UR28, 0x100, URZ ;  /* 0x000001001c057890 */ /* 0x000fe4000fffe03f */
[----:B------:R-:W-:Y:S01]  /*2540*/  UMOV UR26, UR28 ;  /* 0x0000001c001a7c82 */ /* 0x000fe20008000000 */
[----:B------:R-:W-:Y:S01]  /*2550*/  UIADD3 UR6, UR28, 0x2, URZ ;  /* 0x000000021c067890 */ /* 0x000fe2000fffe03f */
[----:B------:R-:W-:Y:S01]  /*2560*/  QGMMA.64x32x32.F32.E4M3.E4M3 R88, gdesc[UR24], RZ, !UPT, gsb0 ;  /* 0x00600000185879f3 */ /* 0x000fe2000c0008ff */
[----:B------:R-:W-:Y:S01]  /*2570*/  UMOV UR26, UR4 ;  /* 0x00000004001a7c82 */ /* 0x000fe20008000000 */
[----:B------:R-:W-:Y:S01]  /*2580*/  UMOV UR27, 0x80000020 ;  /* 0x80000020001b7882 */ /* 0x000fe20000000000 */
[----:B------:R-:W-:-:S02]  /*2590*/  UIADD3 UR4, UR28, 0x180, URZ ;  /* 0x000001801c047890 */ /* 0x000fc4000fffe03f */
[----:B------:R-:W-:Y:S02]  /*25a0*/  UIADD3 UR8, UR28, 0x82, URZ ;  /* 0x000000821c087890 */ /* 0x000fe4000fffe03f */
[----:B------:R-:W-:Y:S01]  /*25b0*/  UIADD3 UR9, UR28, 0x102, URZ ;  /* 0x000001021c097890 */ /* 0x000fe2000fffe03f */
[----:B--2---:R-:W-:Y:S01]  /*25c0*/  LOP3.LUT P3, RZ, R3, 0x7f, RZ, 0xc0, !PT ;  /* 0x0000007f03ff7812 */ /* 0x004fe2000786c0ff */
[----:B------:R-:W-:Y:S01]  /*25d0*/  UIADD3 UR10, UR28, 0x280, URZ ;  /* 0x000002801c0a7890 */ /* 0x000fe2000fffe03f */
[----:B------:R-:W-:Y:S01]  /*25e0*/  IMAD.MOV.U32 R3, RZ, RZ, R0 ;  /* 0x000000ffff037224 */ /* 0x000fe200078e0000 */
[----:B------:R-:W-:Y:S02]  /*25f0*/  UIADD3 UR14, UR28, 0x282, URZ ;  /* 0x000002821c0e7890 */ /* 0x000fe4000fffe03f */
[----:B------:R-:W-:Y:S02]  /*2600*/  UIADD3 UR16, UR20, 0x400, URZ ;  /* 0x0000040014107890 */ /* 0x000fe4000fffe03f */
[----:B------:R-:W-:Y:S01]  /*2610*/  UIADD3 UR18, UR28, 0x500, URZ ;  /* 0x000005001c127890 */ /* 0x000fe2000fffe03f */
[----:B------:R-:W-:Y:S01]  /*2620*/  UMOV UR17, 0x80000020 ;  /* 0x8000002000117882 */ /* 0x000fe20000000000 */
[----:B------:R-:W-:Y:S01]  /*2630*/  UMOV UR19, 0x80000020 ;  /* 0x8000002000137882 */ /* 0x000fe20000000000 */
[----:B------:R-:W-:Y:S01]  /*2640*/  UIADD3 UR22, UR28, 0x502, URZ ;  /* 0x000005021c167890 */ /* 0x000fe2000fffe03f */
[----:B------:R-:W-:Y:S01]  /*2650*/  UMOV UR21, 0x80000020 ;  /* 0x8000002000157882 */ /* 0x000fe20000000000 */
[----:B------:R-:W-:Y:S01]  /*2660*/  UMOV UR23, 0x80000020 ;  /* 0x8000002000177882 */ /* 0x000fe20000000000 */
[----:B------:R-:W-:Y:S01]  /*2670*/  ULDC UR56, c[0x0][0x9dc] ;  /* 0x0002770000387ab9 */ /* 0x000fe20000000800 */
[----:B------:R-:W-:-:S02]  /*2680*/  WARPGROUP.DEPBAR.LE gsb0, 0x0 ;  /* 0x00008000000079c5 */ /* 0x000fc40000010000 */
[----:B------:R-:W-:-:S06]  /*2690*/  WARPGROUP.ARRIVE ;  /* 0x00000000000079c5 */ /* 0x000fcc0000000000 */
[----:B------:R-:W-:Y:S01]  /*26a0*/  QGMMA.64x32x32.F32.E4M3.E4M3 R72, gdesc[UR24], RZ, !UPT, gsb0 ;  /* 0x00600000184879f3 */ /* 0x000fe2000c0008ff */
[----:B------:R-:W-:Y:S01]  /*26b0*/  UMOV UR26, UR5 ;  /* 0x00000005001a7c82 */ /* 0x000fe20008000000 */
[----:B------:R-:W-:Y:S01]  /*26c0*/  UMOV UR27, 0x80000020 ;  /* 0x80000020001b7882 */ /* 0x000fe20000000000 */
[----:B------:R-:W-:Y:S01]  /*26d0*/  UIADD3 UR5, UR28, 0x200, URZ ;  /* 0x000002001c057890 */ /* 0x000fe2000fffe03f */
[----:B------:R-:W-:Y:S02]  /*26e0*/  WARPGROUP.DEPBAR.LE gsb0, 0x0 ;  /* 0x00008000000079c5 */ /* 0x000fe40000010000 */
        /* <DEDUP_REMOVED lines=10> */
[----:B------:R-:W-:Y:S01]  /*2790*/  UMOV UR5, 0x80000020 ;  /* 0x8000002000057882 */ /* 0x000fe20000000000 */
        /* <DEDUP_REMOVED lines=20> */
[----:B------:R-:W-:Y:S02]  /*28e0*/  UIADD3 UR8, UR20, 0x200, URZ ;  /* 0x0000020014087890 */ /* 0x000fe4000fffe03f */
        /* <DEDUP_REMOVED lines=39> */
[----:B------:R-:W-:Y:S02]  /*2b60*/  ULDC UR10, c[0x0][0x448] ;  /* 0x00011200000a7ab9 */ /* 0x000fe40000000800 */
[----:B------:R-:W-:Y:S02]  /*2b70*/  UISETP.NE.AND UP0, UPT, UR10, 0x1, UPT ;  /* 0x000000010a00788c */ /* 0x000fe4000bf05270 */
[----:B------:R-:W-:-:S04]  /*2b80*/  ULOP3.LUT UR10, URZ, UR56, URZ, 0x33, !UPT ;  /* 0x000000383f0a7292 */ /* 0x000fc8000f8e333f */
[----:B------:R-:W-:Y:S02]  /*2b90*/  PLOP3.LUT P1, PT, PT, PT, UP0, 0x80, 0x0 ;  /* 0x000000000000781c */ /* 0x000fe40003f2f008 */
[----:B------:R-:W-:Y:S01]  /*2ba0*/  PLOP3.LUT P2, PT, PT, PT, UP0, 0x80, 0x0 ;  /* 0x000000000000781c */ /* 0x000fe20003f4f008 */
        /* <DEDUP_REMOVED lines=71> */
[----:B------:R-:W-:Y:S02]  /*3020*/  @UP0 ULDC UR6, c[0x0][0x44c] ;  /* 0x0001130000060ab9 */ /* 0x000fe40000000800 */
[----:B------:R-:W-:Y:S01]  /*3030*/  @P1 IMAD.HI.U32 R4, R0, UR6, RZ ;  /* 0x0000000600041c27 */ /* 0x000fe2000f8e00ff */
[----:B------:R-:W-:-:S03]  /*3040*/  @UP0 ULDC UR6, c[0x0][0x450] ;  /* 0x0001140000060ab9 */ /* 0x000fc60000000800 */
[----:B------:R-:W-:Y:S01]  /*3050*/  @!P3 VIADD R0, R5, 0x33440 ;  /* 0x000334400500b836 */ /* 0x000fe20000000000 */
[----:B------:R-:W-:Y:S01]  /*3060*/  @P2 SHF.R.U32.HI R3, RZ, UR6, R4 ;  /* 0x00000006ff032c19 */ /* 0x000fe20008011604 */
[----:B------:R-:W-:Y:S01]  /*3070*/  IMAD.MOV.U32 R4, RZ, RZ, -0xa0 ;  /* 0xffffff60ff047424 */ /* 0x000fe200078e00ff */
[----:B------:R-:W-:Y:S02]  /*3080*/  ULDC.64 UR6, c[0x0][0x9e0] ;  /* 0x0002780000067ab9 */ /* 0x000fe40000000a00 */
[----:B------:R-:W-:Y:S01]  /*3090*/  UISETP.GE.AND UP1, UPT, UR7, 0x1, UPT ;  /* 0x000000010700788c */ /* 0x000fe2000bf26270 */
[----:B------:R-:W0:Y:S01]  /*30a0*/  SHFL.IDX PT, R5, R3, RZ, 0x1c1f ;  /* 0x001c1fff03057589 */ /* 0x000e2200000e0000 */
[----:B------:R-:W-:Y:S01]  /*30b0*/  IMAD R4, R105, R4, 0xa1 ;  /* 0x000000a169047424 */ /* 0x000fe200078e0204 */
[----:B------:R-:W-:-:S03]  /*30c0*/  @!P3 PRMT R0, RZ, 0x654, R0 ;  /* 0x00000654ff00b816 */ /* 0x000fc60000000000 */
[----:B------:R-:W-:Y:S01]  /*30d0*/  PLOP3.LUT P1, PT, PT, PT, UP1, 0x40, 0x0 ;  /* 0x000000000000781c */ /* 0x000fe20003f2e818 */
[----:B------:R-:W-:Y:S01]  /*30e0*/  VIADD R10, R4, 0xffffffff ;  /* 0xffffffff040a7836 */ /* 0x000fe20000000000 */
[----:B------:R-:W-:-:S03]  /*30f0*/  IADD3 R6, R18, R4, -R17 ;  /* 0x0000000412067210 */ /* 0x000fc60007ffe811 */
[----:B------:R-:W-:Y:S02]  /*3100*/  IMAD.IADD R12, R10, 0x1, -R17 ;  /* 0x000000010a0c7824 */ /* 0x000fe400078e0a11 */
[----:B------:R-:W-:-:S04]  /*3110*/  IMAD.IADD R6, R6, 0x1, -R19 ;  /* 0x0000000106067824 */ /* 0x000fc800078e0a13 */
[C---:B------:R-:W-:Y:S02]  /*3120*/  VIADD R8, R6.reuse, UR6 ;  /* 0x0000000606087c36 */ /* 0x040fe40008000000 */
[----:B------:R-:W-:-:S04]  /*3130*/  VIADD R6, R6, UR10 ;  /* 0x0000000a06067c36 */ /* 0x000fc80008000000 */
[----:B0-----:R-:W-:Y:S01]  /*3140*/  IMAD.IADD R4, R6, 0x1, R5 ;  /* 0x0000000106047824 */ /* 0x001fe200078e0205 */
        /* <DEDUP_REMOVED lines=9> */
[----:B------:R0:W-:Y:S02]  /*31e0*/  @!P3 SYNCS.ARRIVE.TRANS64.RED.A1T0 RZ, [R0+URZ], RZ ;  /* 0x000000ff00ffb9a7 */ /* 0x0001e4000810043f */
[----:B0-----:R-:W-:-:S05]  /*31f0*/  IMAD R0, R105, -0xa0, R18 ;  /* 0xffffff6069007824 */ /* 0x001fca00078e0212 */
[----:B------:R-:W-:-:S04]  /*3200*/  IADD3 R7, -R17, 0xa0, R0 ;  /* 0x000000a011077810 */ /* 0x000fc80007ffe100 */
[----:B------:R-:W-:Y:S01]  /*3210*/  VIADDMNMX R0, R5, R8, R7, PT ;  /* 0x0000000805007246 */ /* 0x000fe20003800107 */
[----:B------:R-:W-:Y:S06]  /*3220*/  @P1 BRA `(.L_x_1119) ;  /* 0x0000000000541947 */ /* 0x000fec0003800000 */
[----:B------:R-:W-:Y:S01]  /*3230*/  IADD3 R5, -R19, R18, R5 ;  /* 0x0000001213057210 */ /* 0x000fe20007ffe105 */
        /* <DEDUP_REMOVED lines=11> */
.L_x_1121:
[----:B------:R-:W-:-:S06]  /*32f0*/  UISETP.NE.AND UP2, UPT, UR7, 0x1, UPT ;  /* 0x000000010700788c */ /* 0x000fcc000bf45270 */
[----:B------:R-:W-:-:S05]  /*3300*/  PLOP3.LUT P1, PT, PT, PT, UP2, 0x80, 0x0 ;  /* 0x000000000000781c */ /* 0x000fca0003f2f028 */
[----:B------:R-:W-:-:S08]  /*3310*/  @UP2 ULDC.64 UR10, c[0x0][0x9e8] ;  /* 0x00027a00000a2ab9 */ /* 0x000fd00000000a00 */
[----:B------:R-:W-:-:S05]  /*3320*/  @P1 IMAD.HI.U32 R9, R5, UR10, RZ ;  /* 0x0000000a05091c27 */ /* 0x000fca000f8e00ff */
[----:B------:R-:W-:-:S07]  /*3330*/  @P1 SHF.R.U32.HI R5, RZ, UR11, R9 ;  /* 0x0000000bff051c19 */ /* 0x000fce0008011609 */
.L_x_1122:
[----:B------:R-:W-:Y:S05]  /*3340*/  BSYNC B0 ;  /* 0x0000000000007941 */ /* 0x000fea0003800000 */
.L_x_1120:
[----:B------:R-:W-:-:S05]  /*3350*/  IMAD R5, R5, UR7, R12 ;  /* 0x0000000705057c24 */ /* 0x000fca000f8e020c */
[----:B------:R-:W-:Y:S02]  /*3360*/  VIMNMX R4, R4, R5, !PT ;  /* 0x0000000504047248 */ /* 0x000fe40007fe0100 */
[----:B------:R-:W-:-:S07]  /*3370*/  VIADDMNMX R0, R5, UR7, R0, PT ;  /* 0x0000000705007c46 */ /* 0x000fce000b800100 */
.L_x_1119:
[C---:B------:R-:W-:Y:S01]  /*3380*/  ISETP.GE.AND P1, PT, R10.reuse, 0x2, PT ;  /* 0x000000020a00780c */ /* 0x040fe20003f26270 */
[----:B------:R-:W0:Y:S01]  /*3390*/  SHFL.IDX PT, R3, R3, 0x1, 0x1c1f ;  /* 0x003c1f0003037f89 */ /* 0x000e2200000e0000 */
[----:B------:R-:W-:Y:S02]  /*33a0*/  ISETP.GE.AND P3, PT, R10, 0xa, PT ;  /* 0x0000000a0a00780c */ /* 0x000fe40003f66270 */
        /* <DEDUP_REMOVED lines=16> */
[----:B------:R-:W-:Y:S02]  /*34b0*/  ISETP.GE.AND P2, PT, R10, 0x12, PT ;  /* 0x000000120a00780c */ /* 0x000fe40003f46270 */
        /* <DEDUP_REMOVED lines=20> */
[----:B------:R-:W-:Y:S02]  /*3600*/  ISETP.LT.OR P2, PT, R0, 0x21, P2 ;  /* 0x000000210000780c */ /* 0x000fe40001741670 */
[----:B------:R-:W-:Y:S02]  /*3610*/  ISETP.GE.AND P4, PT, R10, 0x31, PT ;  /* 0x000000310a00780c */ /* 0x000fe40003f86270 */
[----:B------:R-:W-:-:S02]  /*3620*/  FSEL R72, R72, -INF , !P2 ;  /* 0xff80000048487808 */ /* 0x000fc40005000000 */
[----:B------:R-:W-:Y:S02]  /*3630*/  ISETP.GT.AND P2, PT, R4, 0x21, !P3 ;  /* 0x000000210400780c */ /* 0x000fe40005f44270 */
[----:B------:R-:W-:Y:S02]  /*3640*/  ISETP.GE.AND P3, PT, R10, 0x29, PT ;  /* 0x000000290a00780c */ /* 0x000fe40003f66270 */
[----:B------:R-:W-:Y:S02]  /*3650*/  ISETP.LT.OR P2, PT, R0, 0x22, P2 ;  /* 0x000000220000780c */ /* 0x000fe40001741670 */
[----:B------:R-:W-:Y:S02]  /*3660*/  P2R R109, PR, RZ, 0x8 ;  /* 0x00000008ff6d7803 */ /* 0x000fe40000000000 */
[----:B------:R-:W-:Y:S02]  /*3670*/  FSEL R73, R73, -INF , !P2 ;  /* 0xff80000049497808 */ /* 0x000fe40005000000 */
[----:B------:R-:W-:-:S02]  /*3680*/  ISETP.GT.AND P2, PT, R4, 0x28, !P3 ;  /* 0x000000280400780c */ /* 0x000fc40005f44270 */
[----:B------:R-:W-:Y:S02]  /*3690*/  P2R R110, PR, RZ, 0x10 ;  /* 0x00000010ff6e7803 */ /* 0x000fe40000000000 */
[----:B------:R-:W-:-:S04]  /*36a0*/  ISETP.LT.OR P2, PT, R0, 0x29, P2 ;  /* 0x000000290000780c */ /* 0x000fc80001741670 */
[----:B------:R-:W-:Y:S02]  /*36b0*/  FSEL R76, R76, -INF , !P2 ;  /* 0xff8000004c4c7808 */ /* 0x000fe40005000000 */
[----:B------:R-:W-:-:S04]  /*36c0*/  ISETP.GE.AND P2, PT, R10, 0x2a, PT ;  /* 0x0000002a0a00780c */ /* 0x000fc80003f46270 */
[----:B------:R-:W-:-:S04]  /*36d0*/  ISETP.GT.AND P3, PT, R4, 0x29, !P2 ;  /* 0x000000290400780c */ /* 0x000fc80005764270 */
        /* <DEDUP_REMOVED lines=159> */
.L_x_1125:
[----:B------:R-:W-:-:S06]  /*40d0*/  UISETP.NE.AND UP2, UPT, UR7, 0x1, UPT ;  /* 0x000000010700788c */ /* 0x000fcc000bf45270 */
[----:B------:R-:W-:-:S05]  /*40e0*/  PLOP3.LUT P6, PT, PT, PT, UP2, 0x80, 0x0 ;  /* 0x000000000000781c */ /* 0x000fca0003fcf028 */
[----:B------:R-:W-:-:S08]  /*40f0*/  @UP2 ULDC.64 UR10, c[0x0][0x9e8] ;  /* 0x00027a00000a2ab9 */ /* 0x000fd00000000a00 */
[----:B------:R-:W-:Y:S01]  /*4100*/  @P6 IMAD.HI.U32 R6, R3, UR10, RZ ;  /* 0x0000000a03066c27 */ /* 0x000fe2000f8e00ff */
[----:B------:R-:W-:-:S13]  /*4110*/  PLOP3.LUT P6, PT, PT, PT, UP2, 0x80, 0x0 ;  /* 0x000000000000781c */ /* 0x000fda0003fcf028 */
[----:B------:R-:W-:-:S07]  /*4120*/  @P6 SHF.R.U32.HI R3, RZ, UR11, R6 ;  /* 0x0000000bff036c19 */ /* 0x000fce0008011606 */
.L_x_1126:
[----:B------:R-:W-:Y:S05]  /*4130*/  BSYNC B0 ;  /* 0x0000000000007941 */ /* 0x000fea0003800000 */
.L_x_1124:
[----:B------:R-:W-:-:S05]  /*4140*/  IMAD R3, R3, UR7, R12 ;  /* 0x0000000703037c24 */ /* 0x000fca000f8e020c */
[----:B------:R-:W-:Y:S02]  /*4150*/  VIMNMX R4, R4, R3, !PT ;  /* 0x0000000304047248 */ /* 0x000fe40007fe0100 */
[----:B------:R-:W-:-:S07]  /*4160*/  VIADDMNMX R0, R3, UR7, R0, PT ;  /* 0x0000000703007c46 */ /* 0x000fce000b800100 */
.L_x_1123:
[C---:B------:R-:W-:Y:S01]  /*4170*/  ISETP.GT.AND P1, PT, R4.reuse, 0x20, !P1 ;  /* 0x000000200400780c */ /* 0x040fe20004f24270 */
[----:B------:R-:W-:Y:S01]  /*4180*/  IMAD.U32 R88, RZ, RZ, UR42 ;  /* 0x0000002aff587e24 */ /* 0x000fe2000f8e00ff */
[----:B------:R-:W-:Y:S01]  /*4190*/  ISETP.GT.AND P2, PT, R4, 0x29, !P2 ;  /* 0x000000290400780c */ /* 0x000fe20005744270 */
[----:B------:R-:W-:Y:S01]  /*41a0*/  @UP0 ULDC UR10, c[0x0][0x44c] ;  /* 0x00011300000a0ab9 */ /* 0x000fe20000000800 */
[C---:B------:R-:W-:Y:S01]  /*41b0*/  ISETP.LT.OR P1, PT, R0.reuse, 0x21, P1 ;  /* 0x000000210000780c */ /* 0x040fe20000f21670 */
[----:B------:R-:W-:Y:S01]  /*41c0*/  UIMAD.WIDE.U32 UR10, UR36, UR10, URZ ;  /* 0x0000000a240a72a5 */ /* 0x000fe2000f8e003f */
[----:B------:R-:W-:Y:S01]  /*41d0*/  ISETP.LT.OR P2, PT, R0, 0x2a, P2 ;  /* 0x0000002a0000780c */ /* 0x000fe20001741670 */
[----:B------:R-:W-:Y:S01]  /*41e0*/  @UP0 ULDC UR18, c[0x0][0x450] ;  /* 0x0001140000120ab9 */ /* 0x000fe20000000800 */
[----:B------:R-:W-:Y:S01]  /*41f0*/  FSEL R74, R74, -INF , !P1 ;  /* 0xff8000004a4a7808 */ /* 0x000fe20004800000 */
[----:B------:R-:W-:Y:S01]  /*4200*/  UMOV UR14, UR36 ;  /* 0x00000024000e7c82 */ /* 0x000fe20008000000 */
[----:B------:R-:W-:Y:S01]  /*4210*/  ISETP.NE.AND P1, PT, R108, RZ, PT ;  /* 0x000000ff6c00720c */ /* 0x000fe20003f25270 */
[----:B------:R-:W-:Y:S01]  /*4220*/  @UP0 USHF.R.U32.HI UR14, URZ, UR18, UR11 ;  /* 0x000000123f0e0299 */ /* 0x000fe2000801160b */
[----:B------:R-:W-:-:S02]  /*4230*/  FSEL R79, R79, -INF , !P2 ;  /* 0xff8000004f4f7808 */ /* 0x000fc40005000000 */
[----:B------:R-:W-:Y:S02]  /*4240*/  ISETP.GT.AND P1, PT, R4, 0x21, !P1 ;  /* 0x000000210400780c */ /* 0x000fe40004f24270 */
[----:B------:R-:W-:Y:S02]  /*4250*/  ISETP.NE.AND P2, PT, R116, RZ, PT ;  /* 0x000000ff7400720c */ /* 0x000fe40003f45270 */
[----:B------:R-:W-:Y:S02]  /*4260*/  ISETP.LT.OR P1, PT, R0, 0x22, P1 ;  /* 0x000000220000780c */ /* 0x000fe40000f21670 */
[----:B------:R-:W-:Y:S02]  /*4270*/  ISETP.NE.AND P6, PT, R117, RZ, PT ;  /* 0x000000ff7500720c */ /* 0x000fe40003fc5270 */
        /* <DEDUP_REMOVED lines=50> */
[----:B------:R-:W-:Y:S02]  /*45a0*/  ISETP.GT.AND P1, PT, R4, 0x48, !P2 ;  /* 0x000000480400780c */ /* 0x000fe40005724270 */
[----:B------:R-:W-:Y:S02]  /*45b0*/  ISETP.NE.AND P2, PT, R127, RZ, PT ;  /* 0x000000ff7f00720c */ /* 0x000fe40003f45270 */
[----:B------:R-:W-:Y:S02]  /*45c0*/  ISETP.LT.OR P1, PT, R0, 0x49, P1 ;  /* 0x000000490000780c */ /* 0x000fe40000f21670 */
[----:B------:R-:W-:Y:S02]  /*45d0*/  FMNMX.FTZ R6, R68, R3, !PT ;  /* 0x0000000344067209 */ /* 0x000fe40007810000 */
[----:B------:R-:W-:Y:S02]  /*45e0*/  FSEL R62, R62, -INF , !P1 ;  /* 0xff8000003e3e7808 */ /* 0x000fe40004800000 */
[----:B------:R-:W-:-:S02]  /*45f0*/  ISETP.GT.AND P1, PT, R4, 0x49, !P6 ;  /* 0x000000490400780c */ /* 0x000fc40007724270 */
[----:B------:R-:W-:Y:S02]  /*4600*/  ISETP.NE.AND P6, PT, R128, RZ, PT ;  /* 0x000000ff8000720c */ /* 0x000fe40003fc5270 */
        /* <DEDUP_REMOVED lines=41> */
[----:B------:R-:W-:Y:S01]  /*48a0*/  ISETP.GT.AND P3, PT, R4, 0x90, !P3 ;  /* 0x000000900400780c */ /* 0x000fe20005f64270 */
[----:B------:R-:W0:Y:S01]  /*48b0*/  SHFL.BFLY PT, R3, R6, 0x2, 0x1f ;  /* 0x0c401f0006037f89 */ /* 0x000e2200000e0000 */
[----:B------:R-:W-:Y:S02]  /*48c0*/  ISETP.LT.OR P1, PT, R0, 0x62, P1 ;  /* 0x000000620000780c */ /* 0x000fe40000f21670 */
[----:B------:R-:W-:Y:S02]  /*48d0*/  ISETP.GT.AND P4, PT, R4, 0x91, !P4 ;  /* 0x000000910400780c */ /* 0x000fe40006784270 */
[----:B------:R-:W-:Y:S02]  /*48e0*/  FSEL R43, R43, -INF , !P1 ;  /* 0xff8000002b2b7808 */ /* 0x000fe40004800000 */
[----:B------:R-:W-:Y:S02]  /*48f0*/  ISETP.NE.AND P1, PT, R124, RZ, PT ;  /* 0x000000ff7c00720c */ /* 0x000fe40003f25270 */
[----:B------:R-:W-:-:S02]  /*4900*/  ISETP.LT.OR P3, PT, R0, 0x91, P3 ;  /* 0x000000910000780c */ /* 0x000fc40001f61670 */
[C---:B------:R-:W-:Y:S02]  /*4910*/  ISETP.GT.AND P1, PT, R4.reuse, 0x68, !P1 ;  /* 0x000000680400780c */ /* 0x040fe40004f24270 */
[----:B------:R-:W-:Y:S02]  /*4920*/  ISETP.GT.AND P5, PT, R4, 0x98, !P5 ;  /* 0x000000980400780c */ /* 0x000fe40006fa4270 */
[C---:B------:R-:W-:Y:S02]  /*4930*/  ISETP.LT.OR P1, PT, R0.reuse, 0x69, P1 ;  /* 0x000000690000780c */ /* 0x040fe40000f21670 */
[----:B------:R-:W-:Y:S02]  /*4940*/  ISETP.LT.OR P4, PT, R0, 0x92, P4 ;  /* 0x000000920000780c */ /* 0x000fe40002781670 */
[----:B------:R-:W-:Y:S02]  /*4950*/  FSEL R46, R46, -INF , !P1 ;  /* 0xff8000002e2e7808 */ /* 0x000fe40004800000 */
[----:B------:R-:W-:-:S02]  /*4960*/  ISETP.NE.AND P1, PT, R125, RZ, PT ;  /* 0x000000ff7d00720c */ /* 0x000fc40003f25270 */
        /* <DEDUP_REMOVED lines=10> */
[----:B------:R-:W-:Y:S02]  /*4a10*/  R2UR UR15, R107 ;  /* 0x000000006b0f72ca */ /* 0x000fe400000e0000 */
[----:B------:R-:W-:-:S04]  /*4a20*/  ISETP.LT.OR P1, PT, R0, 0x71, P1 ;  /* 0x000000710000780c */ /* 0x000fc80000f21670 */
[----:B------:R-:W-:Y:S02]  /*4a30*/  FSEL R50, R50, -INF , !P1 ;  /* 0xff80000032327808 */ /* 0x000fe40004800000 */
[----:B------:R-:W-:Y:S02]  /*4a40*/  ISETP.GT.AND P1, PT, R4, 0x71, !P2 ;  /* 0x000000710400780c */ /* 0x000fe40005724270 */
[----:B------:R-:W-:Y:S02]  /*4a50*/  ISETP.NE.AND P2, PT, R130, RZ, PT ;  /* 0x000000ff8200720c */ /* 0x000fe40003f45270 */
[----:B------:R-:W-:Y:S01]  /*4a60*/  ISETP.LT.OR P1, PT, R0, 0x72, P1 ;  /* 0x000000720000780c */ /* 0x000fe20000f21670 */
[----:B------:R-:W-:Y:S01]  /*4a70*/  UIADD3 UR10, UR15, UR14, URZ ;  /* 0x0000000e0f0a7290 */ /* 0x000fe2000fffe03f */
[----:B0-----:R-:W-:Y:S02]  /*4a80*/  FMNMX.FTZ R3, R7, R8, !PT ;  /* 0x0000000807037209 */ /* 0x001fe40007810000 */
[----:B------:R-:W-:Y:S01]  /*4a90*/  FSEL R51, R51, -INF , !P1 ;  /* 0xff80000033337808 */ /* 0x000fe20004800000 */
[----:B------:R-:W-:Y:S01]  /*4aa0*/  UIADD3 UR6, UR10, UR6, URZ ;  /* 0x000000060a067290 */ /* 0x000fe2000fffe03f */
[----:B------:R-:W-:Y:S01]  /*4ab0*/  ISETP.GT.AND P1, PT, R4, 0x78, !P6 ;  /* 0x000000780400780c */ /* 0x000fe20007724270 */
[----:B------:R-:W-:-:S01]  /*4ac0*/  FFMA.FTZ R88, R3, R88, -8 ;  /* 0xc100000003587423 */ /* 0x000fc20000010058 */
[----:B------:R-:W-:-:S02]  /*4ad0*/  ISETP.NE.AND P6, PT, R131, RZ, PT ;  /* 0x000000ff8300720c */ /* 0x000fc40003fc5270 */
        /* <DEDUP_REMOVED lines=38> */
[----:B------:R-:W-:Y:S02]  /*4d40*/  ISETP.GT.AND P1, PT, R4, 0x80, !P2 ;  /* 0x000000800400780c */ /* 0x000fe40005724270 */
[----:B------:R-:W-:Y:S02]  /*4d50*/  FMNMX.FTZ R13, R90, R91, !PT ;  /* 0x0000005b5a0d7209 */ /* 0x000fe40007810000 */
[----:B------:R-:W-:Y:S02]  /*4d60*/  ISETP.LT.OR P1, PT, R0, 0x81, P1 ;  /* 0x000000810000780c */ /* 0x000fe40000f21670 */
[----:B------:R-:W-:Y:S02]  /*4d70*/  FMNMX.FTZ R14, R94, R13, !PT ;  /* 0x0000000d5e0e7209 */ /* 0x000fe40007810000 */
[----:B------:R-:W-:-:S02]  /*4d80*/  FSEL R26, R26, -INF , !P1 ;  /* 0xff8000001a1a7808 */ /* 0x000fc40004800000 */
[----:B------:R-:W-:Y:S02]  /*4d90*/  ISETP.GT.AND P1, PT, R4, 0x81, !P6 ;  /* 0x000000810400780c */ /* 0x000fe40007724270 */
[----:B------:R-:W-:Y:S02]  /*4da0*/  FMNMX.FTZ R15, R95, R14, !PT ;  /* 0x0000000e5f0f7209 */ /* 0x000fe40007810000 */
[----:B------:R-:W-:Y:S02]  /*4db0*/  ISETP.LT.OR P1, PT, R0, 0x82, P1 ;  /* 0x000000820000780c */ /* 0x000fe40000f21670 */
[----:B------:R-:W-:Y:S02]  /*4dc0*/  FMNMX.FTZ R20, R98, R15, !PT ;  /* 0x0000000f62147209 */ /* 0x000fe40007810000 */
[----:B------:R-:W-:Y:S02]  /*4dd0*/  FSEL R27, R27, -INF , !P1 ;  /* 0xff8000001b1b7808 */ /* 0x000fe40004800000 */
[----:B------:R-:W-:-:S02]  /*4de0*/  FSETP.NEU.FTZ.AND P1, PT, R3, -INF , PT ;  /* 0xff8000000300780b */ /* 0x000fc40003f3d000 */
[----:B------:R-:W-:Y:S02]  /*4df0*/  FMNMX.FTZ R15, R99, R20, !PT ;  /* 0x00000014630f7209 */ /* 0x000fe40007810000 */
[----:B------:R-:W-:Y:S02]  /*4e00*/  FSEL R88, R88, RZ, P1 ;  /* 0x000000ff58587208 */ /* 0x000fe40000800000 */
[----:B------:R-:W-:Y:S02]  /*4e10*/  FMNMX.FTZ R20, R102, R15, !PT ;  /* 0x0000000f66147209 */ /* 0x000fe40007810000 */
[----:B------:R-:W-:Y:S01]  /*4e20*/  ISETP.NE.AND P6, PT, R132, RZ, PT ;  /* 0x000000ff8400720c */ /* 0x000fe20003fc5270 */
[--C-:B------:R-:W-:Y:S01]  /*4e30*/  FFMA.FTZ R72, R72, UR42, -R88.reuse ;  /* 0x0000002a48487c23 */ /* 0x100fe20008010858 */
[----:B------:R-:W-:Y:S01]  /*4e40*/  FMNMX.FTZ R21, R103, R20, !PT ;  /* 0x0000001467157209 */ /* 0x000fe20007810000 */
[--C-:B------:R-:W-:Y:S01]  /*4e50*/  FFMA.FTZ R14, R73, UR42, -R88.reuse ;  /* 0x0000002a490e7c23 */ /* 0x100fe20008010858 */
[----:B------:R-:W-:-:S01]  /*4e60*/  FFMA.FTZ R76, R76, UR42, -R88 ;  /* 0x0000002a4c4c7c23 */ /* 0x000fc20008010858 */
[----:B------:R0:W-:Y:S01]  /*4e70*/  MUFU.EX2 R13, R72 ;  /* 0x00000048000d7308 */ /* 0x0001e20000000800 */
[----:B------:R-:W-:-:S01]  /*4e80*/  FFMA.FTZ R20, R77, UR42, -R88 ;  /* 0x0000002a4d147c23 */ /* 0x000fc20008010858 */
[--C-:B------:R-:W-:Y:S01]  /*4e90*/  FFMA.FTZ R80, R80, UR42, -R88.reuse ;  /* 0x0000002a50507c23 */ /* 0x100fe20008010858 */
[----:B------:R-:W-:Y:S01]  /*4ea0*/  ISETP.GT.AND P1, PT, R4, 0x88, !P6 ;  /* 0x000000880400780c */ /* 0x000fe20007724270 */
[--C-:B------:R-:W-:Y:S01]  /*4eb0*/  FFMA.FTZ R84, R84, UR42, -R88.reuse ;  /* 0x0000002a54547c23 */ /* 0x100fe20008010858 */
[----:B------:R-:W-:Y:S01]  /*4ec0*/  ISETP.NE.AND P2, PT, R9, RZ, PT ;  /* 0x000000ff0900720c */ /* 0x000fe20003f45270 */
[--C-:B------:R-:W-:Y:S01]  /*4ed0*/  FFMA.FTZ R5, R5, UR42, -R88.reuse ;  /* 0x0000002a05057c23 */ /* 0x100fe20008010858 */
[----:B------:R-:W-:Y:S01]  /*4ee0*/  ISETP.LT.OR P1, PT, R0, 0x89, P1 ;  /* 0x000000890000780c */ /* 0x000fe20000f21670 */
[----:B------:R1:W-:Y:S01]  /*4ef0*/  MUFU.EX2 R15, R76 ;  /* 0x0000004c000f7308 */ /* 0x0003e20000000800 */
[----:B0-----:R-:W-:Y:S01]  /*4f00*/  FMNMX.FTZ R72, R74, R21, !PT ;  /* 0x000000154a487209 */ /* 0x001fe20007810000 */
[--C-:B------:R-:W-:Y:S01]  /*4f10*/  FFMA.FTZ R6, R89, UR42, -R88.reuse ;  /* 0x0000002a59067c23 */ /* 0x100fe20008010858 */
[----:B------:R-:W-:Y:S01]  /*4f20*/  FSEL R30, R30, -INF , !P1 ;  /* 0xff8000001e1e7808 */ /* 0x000fe20004800000 */
[--C-:B------:R-:W-:Y:S01]  /*4f30*/  FFMA.FTZ R7, R92, UR42, -R88.reuse ;  /* 0x0000002a5c077c23 */ /* 0x100fe20008010858 */
[----:B------:R-:W-:Y:S01]  /*4f40*/  FMNMX.FTZ R21, R75, R72, !PT ;  /* 0x000000484b157209 */ /* 0x000fe20007810000 */
[--C-:B------:R-:W-:Y:S01]  /*4f50*/  FFMA.FTZ R8, R93, UR42, -R88.reuse ;  /* 0x0000002a5d087c23 */ /* 0x100fe20008010858 */
[----:B------:R-:W-:Y:S01]  /*4f60*/  ISETP.GT.AND P1, PT, R4, 0x89, !P2 ;  /* 0x000000890400780c */ /* 0x000fe20005724270 */
[----:B------:R-:W-:Y:S01]  /*4f70*/  MUFU.EX2 R5, R5 ;  /* 0x0000000500057308 */ /* 0x000fe20000000800 */
[----:B------:R-:W-:Y:S01]  /*4f80*/  FMNMX.FTZ R72, R78, R21, !PT ;  /* 0x000000154e487209 */ /* 0x000fe20007810000 */
[--C-:B------:R-:W-:Y:S01]  /*4f90*/  FFMA.FTZ R9, R96, UR42, -R88.reuse ;  /* 0x0000002a60097c23 */ /* 0x100fe20008010858 */
[----:B------:R-:W-:Y:S01]  /*4fa0*/  ISETP.LT.OR P1, PT, R0, 0x8a, P1 ;  /* 0x0000008a0000780c */ /* 0x000fe20000f21670 */
[--C-:B------:R-:W-:Y:S01]  /*4fb0*/  FFMA.FTZ R11, R100, UR42, -R88.reuse ;  /* 0x0000002a640b7c23 */ /* 0x100fe20008010858 */
[----:B------:R-:W-:Y:S01]  /*4fc0*/  FMNMX.FTZ R73, R79, R72, !PT ;  /* 0x000000484f497209 */ /* 0x000fe20007810000 */
[--C-:B------:R-:W-:Y:S01]  /*4fd0*/  FFMA.FTZ R72, R81, UR42, -R88.reuse ;  /* 0x0000002a51487c23 */ /* 0x100fe20008010858 */
[----:B------:R-:W-:-:S01]  /*4fe0*/  FFMA.FTZ R81, R61, UR42, -R88 ;  /* 0x0000002a3d517c23 */ /* 0x000fc20008010858 */
[----:B------:R0:W-:Y:S01]  /*4ff0*/  MUFU.EX2 R21, R80 ;  /* 0x0000005000157308 */ /* 0x0001e20000000800 */
[----:B-1----:R-:W-:Y:S01]  /*5000*/  FMNMX.FTZ R76, R82, R73, !PT ;  /* 0x00000049524c7209 */ /* 0x002fe20007810000 */
[--C-:B------:R-:W-:Y:S01]  /*5010*/  FFMA.FTZ R12, R101, UR42, -R88.reuse ;  /* 0x0000002a650c7c23 */ /* 0x100fe20008010858 */
[----:B------:R-:W-:Y:S01]  /*5020*/  ISETP.NE.AND P6, PT, R10, RZ, PT ;  /* 0x000000ff0a00720c */ /* 0x000fe20003fc5270 */
[--C-:B------:R-:W-:Y:S01]  /*5030*/  FFMA.FTZ R10, R97, UR42, -R88.reuse ;  /* 0x0000002a610a7c23 */ /* 0x100fe20008010858 */
[----:B------:R-:W-:Y:S01]  /*5040*/  FMNMX.FTZ R73, R83, R76, !PT ;  /* 0x0000004c53497209 */ /* 0x000fe20007810000 */
[--C-:B------:R-:W-:Y:S01]  /*5050*/  FFMA.FTZ R56, R56, UR42, -R88.reuse ;  /* 0x0000002a38387c23 */ /* 0x100fe20008010858 */
[----:B------:R-:W-:Y:S01]  /*5060*/  ISETP.GT.AND P2, PT, R4, 0x99, !P6 ;  /* 0x000000990400780c */ /* 0x000fe20007744270 */
[----:B------:R-:W1:Y:S01]  /*5070*/  MUFU.EX2 R6, R6 ;  /* 0x0000000600067308 */ /* 0x000e620000000800 */
        /* <DEDUP_REMOVED lines=8> */
[----:B0-----:R-:W-:Y:S01]  /*5100*/  FMNMX.FTZ R80, R58, R77, !PT ;  /* 0x0000004d3a507209 */ /* 0x001fe20007810000 */
[--C-:B------:R-:W-:Y:S01]  /*5110*/  FFMA.FTZ R65, R65, UR42, -R88.reuse ;  /* 0x0000002a41417c23 */ /* 0x100fe20008010858 */
[----:B------:R-:W-:-:S01]  /*5120*/  FFMA.FTZ R24, R24, UR42, -R88 ;  /* 0x0000002a18187c23 */ /* 0x000fc20008010858 */
[--C-:B------:R-:W-:Y:S01]  /*5130*/  FFMA.FTZ R25, R25, UR42, -R88.reuse ;  /* 0x0000002a19197c23 */ /* 0x100fe20008010858 */
[----:B------:R-:W-:Y:S01]  /*5140*/  FMNMX.FTZ R77, R59, R80, !PT ;  /* 0x000000503b4d7209 */ /* 0x000fe20007810000 */
[--C-:B------:R-:W-:Y:S01]  /*5150*/  FFMA.FTZ R28, R28, UR42, -R88.reuse ;  /* 0x0000002a1c1c7c23 */ /* 0x100fe20008010858 */
[----:B------:R-:W-:-:S01]  /*5160*/  FFMA.FTZ R29, R29, UR42, -R88 ;  /* 0x0000002a1d1d7c23 */ /* 0x000fc20008010858 */
[----:B------:R-:W0:Y:S01]  /*5170*/  MUFU.EX2 R7, R7 ;  /* 0x0000000700077308 */ /* 0x000e220000000800 */
[----:B------:R-:W-:Y:S01]  /*5180*/  FMNMX.FTZ R80, R62, R77, !PT ;  /* 0x0000004d3e507209 */ /* 0x000fe20007810000 */
[--C-:B--2---:R-:W-:Y:S01]  /*5190*/  FFMA.FTZ R84, R69, UR42, -R88.reuse ;  /* 0x0000002a45547c23 */ /* 0x104fe20008010858 */
[----:B------:R-:W-:-:S01]  /*51a0*/  FFMA.FTZ R32, R32, UR42, -R88 ;  /* 0x0000002a20207c23 */ /* 0x000fc20008010858 */
[--C-:B------:R-:W-:Y:S01]  /*51b0*/  FFMA.FTZ R33, R33, UR42, -R88.reuse ;  /* 0x0000002a21217c23 */ /* 0x100fe20008010858 */
[----:B------:R-:W-:Y:S01]  /*51c0*/  FMNMX.FTZ R77, R63, R80, !PT ;  /* 0x000000503f4d7209 */ /* 0x000fe20007810000 */
[--C-:B------:R-:W-:Y:S01]  /*51d0*/  FFMA.FTZ R36, R36, UR42, -R88.reuse ;  /* 0x0000002a24247c23 */ /* 0x100fe20008010858 */
[----:B------:R-:W-:-:S01]  /*51e0*/  FFMA.FTZ R37, R37, UR42, -R88 ;  /* 0x0000002a25257c23 */ /* 0x000fc20008010858 */
[----:B------:R-:W2:Y:S01]  /*51f0*/  MUFU.EX2 R8, R8 ;  /* 0x0000000800087308 */ /* 0x000ea20000000800 */
[----:B------:R-:W-:-:S04]  /*5200*/  FMNMX.FTZ R80, R66, R77, !PT ;  /* 0x0000004d42507209 */ /* 0x000fc80007810000 */
[----:B------:R-:W-:-:S03]  /*5210*/  FMNMX.FTZ R77, R67, R80, !PT ;  /* 0x00000050434d7209 */ /* 0x000fc60007810000 */
[----:B------:R-:W3:Y:S01]  /*5220*/  MUFU.EX2 R9, R9 ;  /* 0x0000000900097308 */ /* 0x000ee20000000800 */
[----:B------:R-:W-:-:S04]  /*5230*/  FMNMX.FTZ R80, R70, R77, !PT ;  /* 0x0000004d46507209 */ /* 0x000fc80007810000 */
[----:B------:R-:W-:-:S03]  /*5240*/  FMNMX.FTZ R77, R71, R80, !PT ;  /* 0x00000050474d7209 */ /* 0x000fc60007810000 */
[----:B------:R-:W4:Y:S01]  /*5250*/  MUFU.EX2 R10, R10 ;  /* 0x0000000a000a7308 */ /* 0x000f220000000800 */
[----:B------:R-:W-:-:S04]  /*5260*/  FMNMX.FTZ R80, R42, R77, !PT ;  /* 0x0000004d2a507209 */ /* 0x000fc80007810000 */
[----:B------:R-:W-:-:S03]  /*5270*/  FMNMX.FTZ R61, R43, R80, !PT ;  /* 0x000000502b3d7209 */ /* 0x000fc60007810000 */
[----:B------:R5:W-:Y:S01]  /*5280*/  MUFU.EX2 R77, R81 ;  /* 0x00000051004d7308 */ /* 0x000be20000000800 */
[----:B------:R-:W-:-:S04]  /*5290*/  FMNMX.FTZ R80, R46, R61, !PT ;  /* 0x0000003d2e507209 */ /* 0x000fc80007810000 */
[----:B------:R-:W-:-:S03]  /*52a0*/  FMNMX.FTZ R61, R47, R80, !PT ;  /* 0x000000502f3d7209 */ /* 0x000fc60007810000 */
[----:B------:R-:W4:Y:S01]  /*52b0*/  MUFU.EX2 R11, R11 ;  /* 0x0000000b000b7308 */ /* 0x000f220000000800 */
[----:B------:R-:W-:-:S04]  /*52c0*/  FMNMX.FTZ R80, R50, R61, !PT ;  /* 0x0000003d32507209 */ /* 0x000fc80007810000 */
[----:B------:R-:W-:Y:S01]  /*52d0*/  FMNMX.FTZ R61, R51, R80, !PT ;  /* 0x00000050333d7209 */ /* 0x000fe20007810000 */
[----:B------:R-:W-:-:S02]  /*52e0*/  FFMA.FTZ R80, R68, UR42, -R88 ;  /* 0x0000002a44507c23 */ /* 0x000fc40008010858 */
[----:B------:R-:W4:Y:S01]  /*52f0*/  MUFU.EX2 R12, R12 ;  /* 0x0000000c000c7308 */ /* 0x000f220000000800 */
[----:B------:R-:W-:-:S04]  /*5300*/  FMNMX.FTZ R68, R54, R61, !PT ;  /* 0x0000003d36447209 */ /* 0x000fc80007810000 */
[----:B-----5:R-:W-:-:S03]  /*5310*/  FMNMX.FTZ R81, R55, R68, !PT ;  /* 0x0000004437517209 */ /* 0x020fc60007810000 */
[----:B------:R5:W-:Y:S01]  /*5320*/  MUFU.EX2 R61, R80 ;  /* 0x00000050003d7308 */ /* 0x000be20000000800 */
[----:B------:R-:W-:Y:S01]  /*5330*/  FMNMX.FTZ R68, R26, R81, !PT ;  /* 0x000000511a447209 */ /* 0x000fe20007810000 */
[--C-:B------:R-:W-:Y:S01]  /*5340*/  FFMA.FTZ R81, R41, UR42, -R88.reuse ;  /* 0x0000002a29517c23 */ /* 0x100fe20008010858 */
[----:B------:R-:W-:Y:S01]  /*5350*/  FSEL R41, R39, -INF , !P2 ;  /* 0xff80000027297808 */ /* 0x000fe20005000000 */
[--C-:B------:R-:W-:Y:S01]  /*5360*/  FFMA.FTZ R39, R44, UR42, -R88.reuse ;  /* 0x0000002a2c277c23 */ /* 0x100fe20008010858 */
        /* <DEDUP_REMOVED lines=10> */
[----:B------:R-:W-:-:S01]  /*5410*/  FFMA.FTZ R52, R53, UR42, -R88 ;  /* 0x0000002a35347c23 */ /* 0x000fc20008010858 */
[----:B------:R-:W-:Y:S01]  /*5420*/  IMAD.U32 R53, RZ, RZ, UR42 ;  /* 0x0000002aff357e24 */ /* 0x000fe2000f8e00ff */
[----:B-----5:R-:W-:Y:S01]  /*5430*/  FMNMX.FTZ R80, R34, R69, !PT ;  /* 0x0000004522507209 */ /* 0x020fe20007810000 */
[----:B------:R5:W-:Y:S03]  /*5440*/  MUFU.EX2 R38, R81 ;  /* 0x0000005100267308 */ /* 0x000be60000000800 */
[----:B------:R-:W-:-:S04]  /*5450*/  FMNMX.FTZ R69, R35, R80, !PT ;  /* 0x0000005023457209 */ /* 0x000fc80007810000 */
[----:B------:R-:W-:Y:S01]  /*5460*/  FMNMX.FTZ R0, R40, R69, !PT ;  /* 0x0000004528007209 */ /* 0x000fe20007810000 */
[----:B------:R2:W-:Y:S03]  /*5470*/  MUFU.EX2 R4, R84 ;  /* 0x0000005400047308 */ /* 0x0005e60000000800 */
[----:B------:R-:W-:-:S05]  /*5480*/  FMNMX.FTZ R0, R41, R0, !PT ;  /* 0x0000000029007209 */ /* 0x000fca0007810000 */
        /* <DEDUP_REMOVED lines=12> */
[----:B------:R-:W-:-:S02]  /*5550*/  FFMA.FTZ R53, R0, R53, -8 ;  /* 0xc100000000357423 */ /* 0x000fc40000010035 */
[----:B------:R-:W-:Y:S03]  /*5560*/  MUFU.EX2 R64, R64 ;  /* 0x0000004000407308 */ /* 0x000fe60000000800 */
[----:B-----5:R-:W-:Y:S02]  /*5570*/  FSEL R81, R53, RZ, P1 ;  /* 0x000000ff35517208 */ /* 0x020fe40000800000 */
[----:B------:R-:W-:-:S03]  /*5580*/  PLOP3.LUT P1, PT, PT, PT, UP1, 0x40, 0x0 ;  /* 0x000000000000781c */ /* 0x000fc60003f2e818 */
[----:B------:R-:W-:Y:S01]  /*5590*/  MUFU.EX2 R65, R65 ;  /* 0x0000004100417308 */ /* 0x000fe20000000800 */
[----:B------:R-:W-:-:S01]  /*55a0*/  FFMA.FTZ R85, R78, UR42, -R81 ;  /* 0x0000002a4e557c23 */ /* 0x000fc20008010851 */
[--C-:B------:R-:W-:Y:S01]  /*55b0*/  FFMA.FTZ R78, R82, UR42, -R81.reuse ;  /* 0x0000002a524e7c23 */ /* 0x100fe20008010851 */
[----:B------:R-:W-:-:S01]  /*55c0*/  FFMA.FTZ R53, R90, UR42, -R81 ;  /* 0x0000002a5a357c23 */ /* 0x000fc20008010851 */
[--C-:B------:R-:W-:Y:S01]  /*55d0*/  FFMA.FTZ R80, R91, UR42, -R81.reuse ;  /* 0x0000002a5b507c23 */ /* 0x100fe20008010851 */
[----:B------:R-:W-:-:S01]  /*55e0*/  FFMA.FTZ R82, R62, UR42, -R81 ;  /* 0x0000002a3e527c23 */ /* 0x000fc20008010851 */
[----:B------:R-:W-:Y:S01]  /*55f0*/  FFMA.FTZ R62, R66, UR42, -R81 ;  /* 0x0000002a423e7c23 */ /* 0x000fe20008010851 */
[----:B------:R-:W-:-:S01]  /*5600*/  FADD.FTZ R66, R5, R6 ;  /* 0x0000000605427221 */ /* 0x000fc20000010000 */
[--C-:B------:R-:W-:Y:S01]  /*5610*/  FFMA.FTZ R94, R94, UR42, -R81.reuse ;  /* 0x0000002a5e5e7c23 */ /* 0x100fe20008010851 */
[----:B------:R-:W-:-:S01]  /*5620*/  FFMA.FTZ R88, R79, UR42, -R81 ;  /* 0x0000002a4f587c23 */ /* 0x000fc20008010851 */
[----:B------:R-:W-:Y:S01]  /*5630*/  FFMA.FTZ R79, R83, UR42, -R81 ;  /* 0x0000002a534f7c23 */ /* 0x000fe20008010851 */
[----:B------:R-:W-:Y:S01]  /*5640*/  MUFU.EX2 R53, R53 ;  /* 0x0000003500357308 */ /* 0x000fe20000000800 */
[----:B0-----:R-:W-:-:S01]  /*5650*/  FADD.FTZ R83, R7, R66 ;  /* 0x0000004207537221 */ /* 0x001fc20000010000 */
[--C-:B------:R-:W-:Y:S01]  /*5660*/  FFMA.FTZ R95, R95, UR42, -R81.reuse ;  /* 0x0000002a5f5f7c23 */ /* 0x100fe20008010851 */
[----:B------:R-:W-:-:S01]  /*5670*/  FFMA.FTZ R69, R98, UR42, -R81 ;  /* 0x0000002a62457c23 */ /* 0x000fc20008010851 */
[----:B--2---:R-:W-:Y:S01]  /*5680*/  FFMA.FTZ R84, R99, UR42, -R81 ;  /* 0x0000002a63547c23 */ /* 0x004fe20008010851 */
[----:B------:R-:W-:-:S01]  /*5690*/  FADD.FTZ R66, R8, R83 ;  /* 0x0000005308427221 */ /* 0x000fc20000010000 */
[--C-:B------:R-:W-:Y:S01]  /*56a0*/  FFMA.FTZ R102, R102, UR42, -R81.reuse ;  /* 0x0000002a66667c23 */ /* 0x100fe20008010851 */
[----:B------:R-:W-:-:S01]  /*56b0*/  FFMA.FTZ R103, R103, UR42, -R81 ;  /* 0x0000002a67677c23 */ /* 0x000fc20008010851 */
[----:B------:R-:W0:Y:S01]  /*56c0*/  MUFU.EX2 R80, R80 ;  /* 0x0000005000507308 */ /* 0x000e220000000800 */
[----:B---3--:R-:W-:-:S01]  /*56d0*/  FADD.FTZ R83, R9, R66 ;  /* 0x0000004209537221 */ /* 0x008fc20000010000 */
[--C-:B------:R-:W-:Y:S01]  /*56e0*/  FFMA.FTZ R74, R74, UR42, -R81.reuse ;  /* 0x0000002a4a4a7c23 */ /* 0x100fe20008010851 */
[----:B------:R-:W-:-:S01]  /*56f0*/  FFMA.FTZ R75, R75, UR42, -R81 ;  /* 0x0000002a4b4b7c23 */ /* 0x000fc20008010851 */
[----:B------:R-:W-:Y:S01]  /*5700*/  FFMA.FTZ R86, R86, UR42, -R81 ;  /* 0x0000002a56567c23 */ /* 0x000fe20008010851 */
[----:B----4-:R-:W-:-:S01]  /*5710*/  FADD.FTZ R66, R10, R83 ;  /* 0x000000530a427221 */ /* 0x010fc20000010000 */
[--C-:B------:R-:W-:Y:S01]  /*5720*/  FFMA.FTZ R87, R87, UR42, -R81.reuse ;  /* 0x0000002a57577c23 */ /* 0x100fe20008010851 */
[----:B------:R-:W-:-:S01]  /*5730*/  FFMA.FTZ R58, R58, UR42, -R81 ;  /* 0x0000002a3a3a7c23 */ /* 0x000fc20008010851 */
[----:B------:R-:W1:Y:S01]  /*5740*/  MUFU.EX2 R94, R94 ;  /* 0x0000005e005e7308 */ /* 0x000e620000000800 */
[----:B------:R-:W-:-:S01]  /*5750*/  FADD.FTZ R89, R11, R66 ;  /* 0x000000420b597221 */ /* 0x000fc20000010000 */
[----:B------:R-:W-:Y:S01]  /*5760*/  F2FP.SATFINITE.E4M3.F32.PACK_AB_MERGE_C R11, R12, R11, RZ ;  /* 0x0000000b0c0b723e */ /* 0x000fe200048070ff */
[----:B------:R-:W-:-:S01]  /*5770*/  FFMA.FTZ R59, R59, UR42, -R81 ;  /* 0x0000002a3b3b7c23 */ /* 0x000fc20008010851 */
[----:B------:R-:W-:Y:S01]  /*5780*/  FFMA.FTZ R63, R63, UR42, -R81 ;  /* 0x0000002a3f3f7c23 */ /* 0x000fe20008010851 */
[----:B------:R-:W-:-:S01]  /*5790*/  FADD.FTZ R90, R12, R89 ;  /* 0x000000590c5a7221 */ /* 0x000fc20000010000 */
[----:B------:R-:W-:Y:S01]  /*57a0*/  F2FP.SATFINITE.E4M3.F32.PACK_AB_MERGE_C R89, R8, R7, RZ ;  /* 0x000000070859723e */ /* 0x000fe200048070ff */
[----:B------:R-:W-:-:S01]  /*57b0*/  FFMA.FTZ R67, R67, UR42, -R81 ;  /* 0x0000002a43437c23 */ /* 0x000fc20008010851 */
[----:B------:R-:W2:Y:S01]  /*57c0*/  MUFU.EX2 R95, R95 ;  /* 0x0000005f005f7308 */ /* 0x000ea20000000800 */
[----:B0-----:R-:W-:-:S01]  /*57d0*/  FADD.FTZ R83, R53, R80 ;  /* 0x0000005035537221 */ /* 0x001fc20000010000 */
[----:B------:R-:W-:Y:S01]  /*57e0*/  F2FP.SATFINITE.E4M3.F32.PACK_AB_MERGE_C R216, R6, R5, R89 ;  /* 0x0000000506d8723e */ /* 0x000fe20004807059 */
[----:B------:R-:W-:-:S01]  /*57f0*/  FFMA.FTZ R70, R70, UR42, -R81 ;  /* 0x0000002a46467c23 */ /* 0x000fc20008010851 */
[--C-:B------:R-:W-:Y:S01]  /*5800*/  FFMA.FTZ R71, R71, UR42, -R81.reuse ;  /* 0x0000002a47477c23 */ /* 0x100fe20008010851 */
[----:B------:R-:W-:-:S01]  /*5810*/  FFMA.FTZ R42, R42, UR42, -R81 ;  /* 0x0000002a2a2a7c23 */ /* 0x000fc20008010851 */
[--C-:B------:R-:W-:Y:S01]  /*5820*/  FFMA.FTZ R43, R43, UR42, -R81.reuse ;  /* 0x0000002a2b2b7c23 */ /* 0x100fe20008010851 */
[----:B------:R-:W-:-:S01]  /*5830*/  FFMA.FTZ R46, R46, UR42, -R81 ;  /* 0x0000002a2e2e7c23 */ /* 0x000fc20008010851 */
[----:B------:R-:W0:Y:S01]  /*5840*/  MUFU.EX2 R69, R69 ;  /* 0x0000004500457308 */ /* 0x000e220000000800 */
[----:B-1----:R-:W-:-:S01]  /*5850*/  FADD.FTZ R66, R94, R83 ;  /* 0x000000535e427221 */ /* 0x002fc20000010000 */
[----:B------:R-:W-:Y:S01]  /*5860*/  FADD.FTZ R83, R13, R90 ;  /* 0x0000005a0d537221 */ /* 0x000fe20000010000 */
[----:B------:R-:W-:-:S01]  /*5870*/  FFMA.FTZ R47, R47, UR42, -R81 ;  /* 0x0000002a2f2f7c23 */ /* 0x000fc20008010851 */
[--C-:B------:R-:W-:Y:S01]  /*5880*/  FFMA.FTZ R50, R50, UR42, -R81.reuse ;  /* 0x0000002a32327c23 */ /* 0x100fe20008010851 */
[----:B------:R-:W-:-:S01]  /*5890*/  FFMA.FTZ R51, R51, UR42, -R81 ;  /* 0x0000002a33337c23 */ /* 0x000fc20008010851 */
[----:B------:R-:W-:Y:S01]  /*58a0*/  FADD.FTZ R90, R14, R83 ;  /* 0x000000530e5a7221 */ /* 0x000fe20000010000 */
[----:B------:R-:W-:-:S01]  /*58b0*/  FFMA.FTZ R54, R54, UR42, -R81 ;  /* 0x0000002a36367c23 */ /* 0x000fc20008010851 */
[----:B------:R-:W1:Y:S01]  /*58c0*/  MUFU.EX2 R84, R84 ;  /* 0x0000005400547308 */ /* 0x000e620000000800 */
[----:B--2---:R-:W-:-:S01]  /*58d0*/  FADD.FTZ R66, R95, R66 ;  /* 0x000000425f427221 */ /* 0x004fc20000010000 */
[----:B------:R-:W-:Y:S01]  /*58e0*/  FADD.FTZ R83, R15, R90 ;  /* 0x0000005a0f537221 */ /* 0x000fe20000010000 */
[----:B------:R-:W-:-:S01]  /*58f0*/  FFMA.FTZ R55, R55, UR42, -R81 ;  /* 0x0000002a37377c23 */ /* 0x000fc20008010851 */
[--C-:B------:R-:W-:Y:S01]  /*5900*/  FFMA.FTZ R26, R26, UR42, -R81.reuse ;  /* 0x0000002a1a1a7c23 */ /* 0x100fe20008010851 */
[----:B------:R-:W-:-:S01]  /*5910*/  FFMA.FTZ R27, R27, UR42, -R81 ;  /* 0x0000002a1b1b7c23 */ /* 0x000fc20008010851 */
[----:B------:R-:W-:Y:S01]  /*5920*/  FADD.FTZ R12, R20, R83 ;  /* 0x00000053140c7221 */ /* 0x000fe20000010000 */
[----:B------:R-:W-:-:S01]  /*5930*/  FFMA.FTZ R30, R30, UR42, -R81 ;  /* 0x0000002a1e1e7c23 */ /* 0x000fc20008010851 */
[----:B------:R-:W2:Y:S01]  /*5940*/  MUFU.EX2 R102, R102 ;  /* 0x0000006600667308 */ /* 0x000ea20000000800 */
[----:B0-----:R-:W-:-:S01]  /*5950*/  FADD.FTZ R7, R69, R66 ;  /* 0x0000004245077221 */ /* 0x001fc20000010000 */
[--C-:B------:R-:W-:Y:S01]  /*5960*/  FFMA.FTZ R68, R68, UR42, -R81.reuse ;  /* 0x0000002a44447c23 */ /* 0x100fe20008010851 */
[----:B------:R-:W-:-:S01]  /*5970*/  FFMA.FTZ R34, R34, UR42, -R81 ;  /* 0x0000002a22227c23 */ /* 0x000fc20008010851 */
[--C-:B------:R-:W-:Y:S01]  /*5980*/  FFMA.FTZ R35, R35, UR42, -R81.reuse ;  /* 0x0000002a23237c23 */ /* 0x100fe20008010851 */
[----:B------:R-:W-:-:S01]  /*5990*/  FFMA.FTZ R40, R40, UR42, -R81 ;  /* 0x0000002a28287c23 */ /* 0x000fc20008010851 */
[----:B------:R-:W-:Y:S01]  /*59a0*/  FFMA.FTZ R41, R41, UR42, -R81 ;  /* 0x0000002a29297c23 */ /* 0x000fe20008010851 */
[----:B------:R-:W-:Y:S01]  /*59b0*/  F2FP.SATFINITE.E4M3.F32.PACK_AB_MERGE_C R15, R20, R15, RZ ;  /* 0x0000000f140f723e */ /* 0x000fe200048070ff */
[----:B------:R-:W0:Y:S01]  /*59c0*/  MUFU.EX2 R103, R103 ;  /* 0x0000006700677308 */ /* 0x000e220000000800 */
[----:B-1----:R-:W-:-:S01]  /*59d0*/  FADD.FTZ R7, R84, R7 ;  /* 0x0000000754077221 */ /* 0x002fc20000010000 */
[----:B------:R-:W-:-:S02]  /*59e0*/  F2FP.SATFINITE.E4M3.F32.PACK_AB_MERGE_C R94, R95, R94, RZ ;  /* 0x0000005e5f5e723e */ /* 0x000fc400048070ff */
[----:B------:R-:W-:Y:S02]  /*59f0*/  F2FP.SATFINITE.E4M3.F32.PACK_AB_MERGE_C R218, R10, R9, R11 ;  /* 0x000000090ada723e */ /* 0x000fe4000480700b */
[----:B------:R-:W-:Y:S02]  /*5a00*/  F2FP.SATFINITE.E4M3.F32.PACK_AB_MERGE_C R212, R14, R13, R15 ;  /* 0x0000000d0ed4723e */ /* 0x000fe4000480700f */
[----:B------:R-:W1:Y:S01]  /*5a10*/  MUFU.EX2 R74, R74 ;  /* 0x0000004a004a7308 */ /* 0x000e620000000800 */
[----:B--2---:R-:W-:-:S01]  /*5a20*/  FADD.FTZ R8, R102, R7 ;  /* 0x0000000766087221 */ /* 0x004fc20000010000 */
[----:B------:R-:W-:Y:S01]  /*5a30*/  FADD.FTZ R7, R21, R12 ;  /* 0x0000000c15077221 */ /* 0x000fe20000010000 */
[----:B------:R-:W-:-:S05]  /*5a40*/  F2FP.SATFINITE.E4M3.F32.PACK_AB_MERGE_C R217, R80, R53, R94 ;  /* 0x0000003550d9723e */ /* 0x000fca000480705e */
[----:B------:R-:W2:Y:S01]  /*5a50*/  MUFU.EX2 R75, R75 ;  /* 0x0000004b004b7308 */ /* 0x000ea20000000800 */
[----:B0-----:R-:W-:-:S01]  /*5a60*/  FADD.FTZ R5, R103, R8 ;  /* 0x0000000867057221 */ /* 0x001fc20000010000 */
[----:B------:R-:W-:Y:S01]  /*5a70*/  FADD.FTZ R8, R72, R7 ;  /* 0x0000000748087221 */ /* 0x000fe20000010000 */
[----:B------:R-:W-:-:S04]  /*5a80*/  F2FP.SATFINITE.E4M3.F32.PACK_AB_MERGE_C R102, R103, R102, RZ ;  /* 0x000000666766723e */ /* 0x000fc800048070ff */
[----:B------:R-:W-:Y:S01]  /*5a90*/  F2FP.SATFINITE.E4M3.F32.PACK_AB_MERGE_C R219, R84, R69, R102 ;  /* 0x0000004554db723e */ /* 0x000fe20004807066 */
[----:B------:R-:W0:Y:S01]  /*5aa0*/  MUFU.EX2 R85, R85 ;  /* 0x0000005500557308 */ /* 0x000e220000000800 */
[----:B-1----:R-:W-:-:S01]  /*5ab0*/  FADD.FTZ R6, R74, R5 ;  /* 0x000000054a067221 */ /* 0x002fc20000010000 */
[----:B------:R-:W-:Y:S01]  /*5ac0*/  FADD.FTZ R5, R73, R8 ;  /* 0x0000000849057221 */ /* 0x000fe20000010000 */
[----:B------:R-:W-:Y:S02]  /*5ad0*/  F2FP.SATFINITE.E4M3.F32.PACK_AB_MERGE_C R8, R77, R60, RZ ;  /* 0x0000003c4d08723e */ /* 0x000fe400048070ff */
[C---:B------:R-:W-:Y:S01]  /*5ae0*/  F2FP.SATFINITE.E4M3.F32.PACK_AB_MERGE_C R73, R76.reuse, R73, RZ ;  /* 0x000000494c49723e */ /* 0x040fe200048070ff */
[----:B------:R-:W-:-:S01]  /*5af0*/  FADD.FTZ R7, R76, R5 ;  /* 0x000000054c077221 */ /* 0x000fc20000010000 */
[----:B------:R-:W-:Y:S01]  /*5b00*/  F2FP.SATFINITE.E4M3.F32.PACK_AB_MERGE_C R208, R57, R56, R8 ;  /* 0x0000003839d0723e */ /* 0x000fe20004807008 */
[----:B------:R-:W1:Y:S01]  /*5b10*/  MUFU.EX2 R88, R88 ;  /* 0x0000005800587308 */ /* 0x000e620000000800 */
[----:B--2---:R-:W-:-:S01]  /*5b20*/  FADD.FTZ R6, R75, R6 ;  /* 0x000000064b067221 */ /* 0x004fc20000010000 */
[----:B------:R-:W-:-:S06]  /*5b30*/  F2FP.SATFINITE.E4M3.F32.PACK_AB_MERGE_C R214, R72, R21, R73 ;  /* 0x0000001548d6723e */ /* 0x000fcc0004807049 */
[----:B------:R-:W2:Y:S01]  /*5b40*/  MUFU.EX2 R78, R78 ;  /* 0x0000004e004e7308 */ /* 0x000ea20000000800 */
[----:B0-----:R-:W-:-:S01]  /*5b50*/  FADD.FTZ R5, R85, R6 ;  /* 0x0000000655057221 */ /* 0x001fc20000010000 */
[----:B------:R-:W-:-:S04]  /*5b60*/  FADD.FTZ R6, R56, R7 ;  /* 0x0000000738067221 */ /* 0x000fc80000010000 */
[----:B------:R-:W-:Y:S02]  /*5b70*/  FADD.FTZ R7, R57, R6 ;  /* 0x0000000639077221 */ /* 0x000fe40000010000 */
[----:B------:R-:W0:Y:S01]  /*5b80*/  MUFU.EX2 R79, R79 ;  /* 0x0000004f004f7308 */ /* 0x000e220000000800 */
[----:B-1----:R-:W-:-:S01]  /*5b90*/  FADD.FTZ R5, R88, R5 ;  /* 0x0000000558057221 */ /* 0x002fc20000010000 */
[----:B------:R-:W-:Y:S01]  /*5ba0*/  FADD.FTZ R60, R60, R7 ;  /* 0x000000073c3c7221 */ /* 0x000fe20000010000 */
[----:B------:R-:W-:Y:S02]  /*5bb0*/  F2FP.SATFINITE.E4M3.F32.PACK_AB_MERGE_C R7, R4, R61, RZ ;  /* 0x0000003d0407723e */ /* 0x000fe400048070ff */
[----:B------:R-:W-:Y:S01]  /*5bc0*/  F2FP.SATFINITE.E4M3.F32.PACK_AB_MERGE_C R85, R88, R85, RZ ;  /* 0x000000555855723e */ /* 0x000fe200048070ff */
[----:B------:R-:W-:-:S01]  /*5bd0*/  FADD.FTZ R77, R77, R60 ;  /* 0x0000003c4d4d7221 */ /* 0x000fc20000010000 */
[----:B------:R-:W-:Y:S01]  /*5be0*/  F2FP.SATFINITE.E4M3.F32.PACK_AB_MERGE_C R210, R65, R64, R7 ;  /* 0x0000004041d2723e */ /* 0x000fe20004807007 */
[----:B------:R-:W1:Y:S01]  /*5bf0*/  MUFU.EX2 R86, R86 ;  /* 0x0000005600567308 */ /* 0x000e620000000800 */
[----:B--2---:R-:W-:-:S01]  /*5c00*/  FADD.FTZ R6, R78, R5 ;  /* 0x000000054e067221 */ /* 0x004fc20000010000 */
[----:B------:R-:W-:Y:S01]  /*5c10*/  FADD.FTZ R8, R64, R77 ;  /* 0x0000004d40087221 */ /* 0x000fe20000010000 */
[----:B------:R-:W-:-:S03]  /*5c20*/  F2FP.SATFINITE.E4M3.F32.PACK_AB_MERGE_C R213, R75, R74, R85 ;  /* 0x0000004a4bd5723e */ /* 0x000fc60004807055 */
[----:B------:R-:W-:Y:S02]  /*5c30*/  FADD.FTZ R8, R65, R8 ;  /* 0x0000000841087221 */ /* 0x000fe40000010000 */
[----:B------:R-:W2:Y:S01]  /*5c40*/  MUFU.EX2 R87, R87 ;  /* 0x0000005700577308 */ /* 0x000ea20000000800 */
[----:B0-----:R-:W-:-:S01]  /*5c50*/  FADD.FTZ R5, R79, R6 ;  /* 0x000000064f057221 */ /* 0x001fc20000010000 */
[----:B------:R-:W-:-:S04]  /*5c60*/  FADD.FTZ R61, R61, R8 ;  /* 0x000000083d3d7221 */ /* 0x000fc80000010000 */
[----:B------:R-:W-:Y:S02]  /*5c70*/  FADD.FTZ R4, R4, R61 ;  /* 0x0000003d04047221 */ /* 0x000fe40000010000 */
[----:B------:R-:W0:Y:S01]  /*5c80*/  MUFU.EX2 R58, R58 ;  /* 0x0000003a003a7308 */ /* 0x000e220000000800 */
[----:B-1----:R-:W-:-:S07]  /*5c90*/  FADD.FTZ R6, R86, R5 ;  /* 0x0000000556067221 */ /* 0x002fce0000010000 */
[----:B------:R-:W1:Y:S01]  /*5ca0*/  MUFU.EX2 R59, R59 ;  /* 0x0000003b003b7308 */ /* 0x000e620000000800 */
[----:B--2---:R-:W-:-:S01]  /*5cb0*/  FADD.FTZ R5, R87, R6 ;  /* 0x0000000657057221 */ /* 0x004fc20000010000 */
        /* <DEDUP_REMOVED lines=8> */
[----:B------:R-:W-:Y:S01]  /*5d40*/  MUFU.EX2 R39, R39 ;  /* 0x0000002700277308 */ /* 0x000fe20000000800 */
[----:B0-----:R-:W-:-:S01]  /*5d50*/  FADD.FTZ R5, R63, R6 ;  /* 0x000000063f057221 */ /* 0x001fc20000010000 */
[----:B------:R-:W-:-:S04]  /*5d60*/  F2FP.SATFINITE.E4M3.F32.PACK_AB_MERGE_C R63, R63, R82, RZ ;  /* 0x000000523f3f723e */ /* 0x000fc800048070ff */
[----:B------:R-:W-:Y:S02]  /*5d70*/  F2FP.SATFINITE.E4M3.F32.PACK_AB_MERGE_C R209, R59, R58, R63 ;  /* 0x0000003a3bd1723e */ /* 0x000fe4000480703f */
[----:B------:R-:W0:Y:S01]  /*5d80*/  MUFU.EX2 R44, R44 ;  /* 0x0000002c002c7308 */ /* 0x000e220000000800 */
[----:B-1----:R-:W-:-:S07]  /*5d90*/  FADD.FTZ R6, R62, R5 ;  /* 0x000000053e067221 */ /* 0x002fce0000010000 */
[----:B------:R-:W1:Y:S08]  /*5da0*/  MUFU.EX2 R67, R67 ;  /* 0x0000004300437308 */ /* 0x000e700000000800 */
[----:B------:R-:W2:Y:S01]  /*5db0*/  MUFU.EX2 R31, R31 ;  /* 0x0000001f001f7308 */ /* 0x000ea20000000800 */
[----:B0-----:R-:W-:-:S07]  /*5dc0*/  F2FP.SATFINITE.E4M3.F32.PACK_AB_MERGE_C R7, R44, R39, RZ ;  /* 0x000000272c07723e */ /* 0x001fce00048070ff */
[----:B------:R-:W0:Y:S01]  /*5dd0*/  MUFU.EX2 R70, R70 ;  /* 0x0000004600467308 */ /* 0x000e220000000800 */
[----:B-1----:R-:W-:-:S07]  /*5de0*/  FADD.FTZ R5, R67, R6 ;  /* 0x0000000643057221 */ /* 0x002fce0000010000 */
[----:B------:R-:W1:Y:S01]  /*5df0*/  MUFU.EX2 R71, R71 ;  /* 0x0000004700477308 */ /* 0x000e620000000800 */
[----:B--2---:R-:W-:Y:S01]  /*5e00*/  F2FP.SATFINITE.E4M3.F32.PACK_AB_MERGE_C R204, R38, R31, R7 ;  /* 0x0000001f26cc723e */ /* 0x004fe20004807007 */
        /* <DEDUP_REMOVED lines=8> */
[----:B------:R-:W-:-:S04]  /*5e90*/  F2FP.SATFINITE.E4M3.F32.PACK_AB_MERGE_C R70, R71, R70, RZ ;  /* 0x000000464746723e */ /* 0x000fc800048070ff */
[----:B------:R-:W-:Y:S02]  /*5ea0*/  F2FP.SATFINITE.E4M3.F32.PACK_AB_MERGE_C R211, R67, R62, R70 ;  /* 0x0000003e43d3723e */ /* 0x000fe40004807046 */
[----:B------:R-:W1:Y:S01]  /*5eb0*/  MUFU.EX2 R46, R46 ;  /* 0x0000002e002e7308 */ /* 0x000e620000000800 */
[----:B--2---:R-:W-:-:S07]  /*5ec0*/  FADD.FTZ R4, R42, R5 ;  /* 0x000000052a047221 */ /* 0x004fce0000010000 */
[----:B------:R-:W-:Y:S01]  /*5ed0*/  MUFU.EX2 R49, R49 ;  /* 0x0000003100317308 */ /* 0x000fe20000000800 */
[----:B0-----:R-:W-:-:S07]  /*5ee0*/  FADD.FTZ R7, R43, R4 ;  /* 0x000000042b077221 */ /* 0x001fce0000010000 */
        /* <DEDUP_REMOVED lines=15> */
[----:B-1----:R-:W-:-:S01]  /*5fe0*/  FADD.FTZ R4, R50, R47 ;  /* 0x0000002f32047221 */ /* 0x002fc20000010000 */
        /* <DEDUP_REMOVED lines=19> */
[----:B0-----:R-:W-:-:S01]  /*6120*/  FADD.FTZ R4, R26, R55 ;  /* 0x000000371a047221 */ /* 0x001fc20000010000 */
        /* <DEDUP_REMOVED lines=18> */
[----:B------:R-:W-:Y:S01]  /*6250*/  MUFU.EX2 R40, R40 ;  /* 0x0000002800287308 */ /* 0x000fe20000000800 */
[----:B-1----:R-:W-:-:S01]  /*6260*/  FADD.FTZ R4, R34, R5 ;  /* 0x0000000522047221 */ /* 0x002fc20000010000 */
[----:B------:R-:W-:-:S04]  /*6270*/  FADD.FTZ R6, R36, R33 ;  /* 0x0000002124067221 */ /* 0x000fc80000010000 */
[----:B------:R-:W-:Y:S02]  /*6280*/  FADD.FTZ R6, R37, R6 ;  /* 0x0000000625067221 */ /* 0x000fe40000010000 */
[----:B------:R-:W0:Y:S01]  /*6290*/  MUFU.EX2 R41, R41 ;  /* 0x0000002900297308 */ /* 0x000e220000000800 */
[----:B--2---:R-:W-:-:S01]  /*62a0*/  FADD.FTZ R5, R35, R4 ;  /* 0x0000000423057221 */ /* 0x004fc20000010000 */
[----:B0-----:R-:W-:-:S03]  /*62b0*/  F2FP.SATFINITE.E4M3.F32.PACK_AB_MERGE_C R4, R41, R40, RZ ;  /* 0x000000282904723e */ /* 0x001fc600048070ff */
[----:B------:R-:W-:Y:S01]  /*62c0*/  FADD.FTZ R40, R40, R5 ;  /* 0x0000000528287221 */ /* 0x000fe20000010000 */
[----:B------:R-:W-:-:S03]  /*62d0*/  F2FP.SATFINITE.E4M3.F32.PACK_AB_MERGE_C R203, R35, R34, R4 ;  /* 0x0000002223cb723e */ /* 0x000fc60004807004 */
[----:B------:R-:W-:Y:S01]  /*62e0*/  FADD.FTZ R5, R41, R40 ;  /* 0x0000002829057221 */ /* 0x000fe20000010000 */
[----:B------:R-:W-:Y:S01]  /*62f0*/  VIADD R4, R105, 0xfffffffe ;  /* 0xfffffffe69047836 */ /* 0x000fe20000000000 */
        /* <DEDUP_REMOVED lines=11> */
.L_x_1128:
[----:B------:R-:W-:-:S11]  /*63b0*/  UISETP.NE.AND UP2, UPT, UR7, 0x1, UPT ;  /* 0x000000010700788c */ /* 0x000fd6000bf45270 */
[----:B------:R-:W-:Y:S02]  /*63c0*/  @UP2 ULDC.64 UR10, c[0x0][0x9e8] ;  /* 0x00027a00000a2ab9 */ /* 0x000fe40000000a00 */
[----:B------:R-:W-:-:S04]  /*63d0*/  UIMAD.WIDE.U32 UR14, UR18, UR10, URZ ;  /* 0x0000000a120e72a5 */ /* 0x000fc8000f8e003f */
[----:B------:R-:W-:-:S12]  /*63e0*/  @UP2 USHF.R.U32.HI UR18, URZ, UR11, UR15 ;  /* 0x0000000b3f122299 */ /* 0x000fd8000801160f */
.L_x_1129:
[----:B------:R-:W-:-:S04]  /*63f0*/  UIMAD UR7, UR18, UR7, UR7 ;  /* 0x00000007120772a4 */ /* 0x000fc8000f8e0207 */
[----:B------:R-:W-:-:S04]  /*6400*/  UISETP.LT.AND UP2, UPT, UR6, UR7, UPT ;  /* 0x000000070600728c */ /* 0x000fc8000bf41270 */
[----:B------:R-:W-:-:S12]  /*6410*/  USEL UR6, UR6, UR7, UP2 ;  /* 0x0000000706067287 */ /* 0x000fd80009000000 */
.L_x_1127:
[----:B------:R-:W-:Y:S01]  /*6420*/  UIMAD.WIDE UR6, UR6, 0x66666667, URZ ;  /* 0x66666667060678a5 */ /* 0x000fe2000f8e023f */
[----:B------:R-:W-:Y:S02]  /*6430*/  CS2R R24, SRZ ;  /* 0x0000000000187805 */ /* 0x000fe4000001ff00 */
        /* <DEDUP_REMOVED lines=8> */
[----:B------:R-:W-:Y:S02]  /*64c0*/  CS2R R38, SRZ ;  /* 0x0000000000267805 */ /* 0x000fe4000001ff00 */
[----:B------:R-:W-:Y:S01]  /*64d0*/  CS2R R40, SRZ ;  /* 0x0000000000287805 */ /* 0x000fe2000001ff00 */
[----:B------:R-:W-:Y:S01]  /*64e0*/  UISETP.LT.AND UP2, UPT, UR39, UR6, UPT ;  /* 0x000000062700728c */ /* 0x000fe2000bf41270 */
[----:B------:R-:W-:Y:S02]  /*64f0*/  CS2R R42, SRZ ;  /* 0x00000000002a7805 */ /* 0x000fe4000001ff00 */
[----:B------:R-:W-:Y:S02]  /*6500*/  CS2R R44, SRZ ;  /* 0x00000000002c7805 */ /* 0x000fe4000001ff00 */
[----:B------:R-:W-:Y:S01]  /*6510*/  CS2R R46, SRZ ;  /* 0x00000000002e7805 */ /* 0x000fe2000001ff00 */
[----:B------:R-:W-:Y:S01]  /*6520*/  USEL UR60, UR39, UR6, !UP2 ;  /* 0x00000006273c7287 */ /* 0x000fe2000d000000 */
[----:B------:R-:W-:-:S02]  /*6530*/  CS2R R48, SRZ ;  /* 0x0000000000307805 */ /* 0x000fc4000001ff00 */
[----:B------:R-:W-:Y:S02]  /*6540*/  CS2R R50, SRZ ;  /* 0x0000000000327805 */ /* 0x000fe4000001ff00 */
[----:B------:R-:W-:Y:S02]  /*6550*/  CS2R R52, SRZ ;  /* 0x0000000000347805 */ /* 0x000fe4000001ff00 */
[----:B------:R-:W-:Y:S02]  /*6560*/  CS2R R54, SRZ ;  /* 0x0000000000367805 */ /* 0x000fe4000001ff00 */
[----:B------:R-:W-:Y:S02]  /*6570*/  CS2R R56, SRZ ;  /* 0x0000000000387805 */ /* 0x000fe4000001ff00 */
[----:B------:R-:W-:Y:S02]  /*6580*/  ISETP.GE.AND P1, PT, R4, UR60, PT ;  /* 0x0000003c04007c0c */ /* 0x000fe4000bf26270 */
        /* <DEDUP_REMOVED lines=31> */
[----:B------:R-:W-:Y:S06]  /*6780*/  @!P1 BRA `(.L_x_1130) ;  /* 0x0000004c00989947 */ /* 0x000fec0003800000 */
        /* <DEDUP_REMOVED lines=48> */
[----:B------:R-:W-:Y:S01]  /*6a90*/  ULDC UR55, c[0x0][0x9e4] ;  /* 0x0002790000377ab9 */ /* 0x000fe20000000800 */
[----:B------:R-:W-:Y:S01]  /*6aa0*/  ULDC UR56, c[0x0][0x9dc] ;  /* 0x0002770000387ab9 */ /* 0x000fe20000000800 */
[----:B------:R-:W-:-:S05]  /*6ab0*/  ULDC UR57, c[0x0][0x9e0] ;  /* 0x0002780000397ab9 */ /* 0x000fca0000000800 */
.L_x_1148:
        /* <DEDUP_REMOVED lines=9> */
.L_x_1132:
[----:B------:R-:W-:Y:S01]  /*6b50*/  ULEA UR6, UR59, UR41, 0x3 ;  /* 0x000000293b067291 */ /* 0x000fe2000f8e183f */
[----:B------:R-:W-:-:S05]  /*6b60*/  IMAD.U32 R7, RZ, RZ, UR58 ;  /* 0x0000003aff077e24 */ /* 0x000fca000f8e00ff */
[----:B------:R-:W-:-:S04]  /*6b70*/  SHF.L.U32 R7, R7, 0x1f, RZ ;  /* 0x0000001f07077819 */ /* 0x000fc800000006ff */
[----:B------:R0:W1:Y:S01]  /*6b80*/  SYNCS.PHASECHK.TRANS64.TRYWAIT P1, [UR6+0x33430], R7 ;  /* 0x03343007ff0075a7 */ /* 0x0000620008020146 */
[----:B------:R-:W-:Y:S05]  /*6b90*/  @!P0 BRA `(.L_x_1133) ;  /* 0x0000000000048947 */ /* 0x000fea0003800000 */
[----:B------:R-:W-:Y:S01]  /*6ba0*/  BPT.TRAP 0x1 ;  /* 0x000000040000795c */ /* 0x000fe20000300000 */
.L_x_1133:
[----:B-1----:R-:W-:Y:S05]  /*6bb0*/  @P1 BRA `(.L_x_1131) ;  /* 0x0000000000081947 */ /* 0x002fea0003800000 */
[----:B------:R-:W1:Y:S02]  /*6bc0*/  SYNCS.PHASECHK.TRANS64.TRYWAIT P1, [UR6+0x33430], R7 ;  /* 0x03343007ff0075a7 */ /* 0x000e640008020146 */
[----:B-1----:R-:W-:Y:S05]  /*6bd0*/  @!P1 BRA `(.L_x_1134) ;  /* 0x0000019000a49947 */ /* 0x002fea0003800000 */
.L_x_1131:
[----:B-1----:R-:W1:Y:S01]  /*6be0*/  S2R R8, SR_TID.X ;  /* 0x0000000000087919 */ /* 0x002e620000002100 */
[----:B------:R-:W-:Y:S01]  /*6bf0*/  UIMAD UR61, UR59, 0x780, UR51 ;  /* 0x000007803b3d78a4 */ /* 0x000fe2000f8e0233 */
[----:B------:R-:W-:Y:S01]  /*6c00*/  UMOV UR27, 0x80000020 ;  /* 0x80000020001b7882 */ /* 0x000fe20000000000 */
[----:B------:R-:W-:Y:S02]  /*6c10*/  UMOV UR28, UR24 ;  /* 0x00000018001c7c82 */ /* 0x000fe40008000000 */
[----:B------:R-:W-:Y:S01]  /*6c20*/  UIADD3 UR30, UR61, 0x80, URZ ;  /* 0x000000803d1e7890 */ /* 0x000fe2000fffe03f */
[----:B------:R-:W-:Y:S02]  /*6c30*/  UMOV UR29, UR25 ;  /* 0x00000019001d7c82 */ /* 0x000fe40008000000 */
[----:B------:R-:W-:Y:S01]  /*6c40*/  UMOV UR26, UR61 ;  /* 0x0000003d001a7c82 */ /* 0x000fe20008000000 */
[----:B------:R-:W-:Y:S01]  /*6c50*/  UMOV UR31, 0x80000020 ;  /* 0x80000020001f7882 */ /* 0x000fe20000000000 */
[----:B------:R-:W-:Y:S01]  /*6c60*/  UIADD3 UR34, UR61, 0x100, URZ ;  /* 0x000001003d227890 */ /* 0x000fe2000fffe03f */
[----:B------:R-:W-:Y:S01]  /*6c70*/  UMOV UR32, UR24 ;  /* 0x0000001800207c82 */ /* 0x000fe20008000000 */
[----:B------:R-:W-:Y:S01]  /*6c80*/  UMOV UR33, UR25 ;  /* 0x0000001900217c82 */ /* 0x000fe20008000000 */
[----:B------:R-:W-:Y:S01]  /*6c90*/  UMOV UR35, 0x80000020 ;  /* 0x8000002000237882 */ /* 0x000fe20000000000 */
[----:B------:R-:W-:Y:S01]  /*6ca0*/  UIADD3 UR6, UR61, 0x200, URZ ;  /* 0x000002003d067890 */ /* 0x000fe2000fffe03f */
        /* <DEDUP_REMOVED lines=9> */
[----:B-1----:R-:W-:-:S05]  /*6d40*/  SHF.R.U32.HI R8, RZ, 0x7, R8 ;  /* 0x00000007ff087819 */ /* 0x002fca0000011608 */
[----:B0-----:R-:W-:-:S05]  /*6d50*/  VIADD R7, R8, 0x8 ;  /* 0x0000000808077836 */ /* 0x001fca0000000000 */
        /* <DEDUP_REMOVED lines=164> */
.L_x_1136:
[----:B------:R-:W-:Y:S01]  /*77a0*/  ULEA UR6, UR54, UR41, 0x3 ;  /* 0x0000002936067291 */ /* 0x000fe2000f8e183f */
[----:B------:R-:W-:-:S05]  /*77b0*/  IMAD.U32 R7, RZ, RZ, UR50 ;  /* 0x00000032ff077e24 */ /* 0x000fca000f8e00ff */
[----:B------:R-:W-:-:S04]  /*77c0*/  SHF.L.U32 R7, R7, 0x1f, RZ ;  /* 0x0000001f07077819 */ /* 0x000fc800000006ff */
[----:B------:R0:W1:Y:S01]  /*77d0*/  SYNCS.PHASECHK.TRANS64.TRYWAIT P1, [UR6+0x33450], R7 ;  /* 0x03345007ff0075a7 */ /* 0x0000620008020146 */
[----:B------:R-:W-:Y:S05]  /*77e0*/  @!P0 BRA `(.L_x_1137) ;  /* 0x0000000000048947 */ /* 0x000fea0003800000 */
[----:B------:R-:W-:Y:S01]  /*77f0*/  BPT.TRAP 0x1 ;  /* 0x000000040000795c */ /* 0x000fe20000300000 */
.L_x_1137:
[----:B-1----:R-:W-:Y:S05]  /*7800*/  @P1 BRA `(.L_x_1135) ;  /* 0x0000000000081947 */ /* 0x002fea0003800000 */
[----:B------:R-:W1:Y:S02]  /*7810*/  SYNCS.PHASECHK.TRANS64.TRYWAIT P1, [UR6+0x33450], R7 ;  /* 0x03345007ff0075a7 */ /* 0x000e640008020146 */
[----:B-1----:R-:W-:Y:S05]  /*7820*/  @!P1 BRA `(.L_x_1138) ;  /* 0x0000018400a89947 */ /* 0x002fea0003800000 */
.L_x_1135:
[----:B------:R-:W-:Y:S01]  /*7830*/  UIADD3 UR6, UR41, 0x200, URZ ;  /* 0x0000020029067890 */ /* 0x000fe2000fffe03f */
[----:B------:R-:W-:Y:S01]  /*7840*/  WARPGROUP.ARRIVE ;  /* 0x00000000000079c5 */ /* 0x000fe20000000000 */
[----:B------:R-:W-:-:S05]  /*7850*/  UMOV UR7, 0xc0000010 ;  /* 0xc000001000077882 */ /* 0x000fca0000000000 */
[----:B------:R-:W2:Y:S01]  /*7860*/  S2R R9, SR_TID.X ;  /* 0x0000000000097919 */ /* 0x000ea20000002100 */
[----:B------:R-:W-:Y:S01]  /*7870*/  USHF.R.U32.HI UR6, URZ, 0x4, UR6 ;  /* 0x000000043f067899 */ /* 0x000fe20008011606 */
[----:B------:R-:W-:Y:S01]  /*7880*/  PLOP3.LUT P1, PT, PT, PT, UP0, 0x80, 0x0 ;  /* 0x000000000000781c */ /* 0x000fe20003f2f008 */
[----:B------:R-:W-:Y:S01]  /*7890*/  VIADD R15, R22, UR36 ;  /* 0x00000024160f7c36 */ /* 0x000fe20008000000 */
[----:B------:R-:W-:Y:S01]  /*78a0*/  PLOP3.LUT P2, PT, PT, PT, UP0, 0x80, 0x0 ;  /* 0x000000000000781c */ /* 0x000fe20003f4f008 */
[----:B------:R-:W-:Y:S01]  /*78b0*/  ULOP3.LUT UR6, UR6, 0x3fff, URZ, 0xc0, !UPT ;  /* 0x00003fff06067892 */ /* 0x000fe2000f8ec03f */
[----:B01----:R-:W-:Y:S02]  /*78c0*/  IMAD.U32 R7, RZ, RZ, UR59 ;  /* 0x0000003bff077e24 */ /* 0x003fe4000f8e00ff */
[----:B------:R-:W-:Y:S01]  /*78d0*/  IMAD R14, R4, -0xa0, RZ ;  /* 0xffffff60040e7824 */ /* 0x000fe200078e02ff */
[----:B------:R-:W-:-:S04]  /*78e0*/  ULOP3.LUT UR6, UR6, 0x10000, URZ, 0xfc, !UPT ;  /* 0x0001000006067892 */ /* 0x000fc8000f8efc3f */
[----:B------:R-:W-:-:S07]  /*78f0*/  UIMAD UR10, UR54, 0x780, UR6 ;  /* 0x00000780360a78a4 */ /* 0x000fce000f8e0206 */
[----:B------:R-:W-:Y:S02]  /*7900*/  UMOV UR6, UR10 ;  /* 0x0000000a00067c82 */ /* 0x000fe40008000000 */
[----:B------:R-:W-:Y:S01]  /*7910*/  QGMMA.64x192x32.F32.E4M3.E4M3 R24, R216, gdesc[UR4], R24, gsb0 ;  /* 0x02e00004d8187df3 */ /* 0x000fe20008000818 */
[----:B------:R-:W-:Y:S01]  /*7920*/  UIADD3 UR6, UR10, 0x180, URZ ;  /* 0x000001800a067890 */ /* 0x000fe2000fffe03f */
[----:B------:R-:W-:Y:S01]  /*7930*/  UMOV UR7, 0xc0000010 ;  /* 0xc000001000077882 */ /* 0x000fe20000000000 */
[----:B--2---:R-:W-:Y:S02]  /*7940*/  LOP3.LUT P3, RZ, R9, 0x7f, RZ, 0xc0, !PT ;  /* 0x0000007f09ff7812 */ /* 0x004fe4000786c0ff */
[----:B------:R-:W-:-:S11]  /*7950*/  SHF.R.U32.HI R9, RZ, 0x7, R9 ;  /* 0x00000007ff097819 */ /* 0x000fd60000011609 */
[----:B------:R-:W-:-:S05]  /*7960*/  @!P3 LEA R7, R7, UR41, 0x3 ;  /* 0x000000290707bc11 */ /* 0x000fca000f8e18ff */
[----:B------:R-:W-:-:S05]  /*7970*/  @!P3 VIADD R7, R7, 0x33440 ;  /* 0x000334400707b836 */ /* 0x000fca0000000000 */
[----:B------:R-:W-:Y:S01]  /*7980*/  @!P3 PRMT R7, RZ, 0x654, R7 ;  /* 0x00000654ff07b816 */ /* 0x000fe20000000007 */
        /* <DEDUP_REMOVED lines=18> */
[----:B------:R-:W-:Y:S02]  /*7ab0*/  @UP0 ULDC UR6, c[0x0][0x44c] ;  /* 0x0001130000060ab9 */ /* 0x000fe40000000800 */
[----:B------:R-:W-:Y:S01]  /*7ac0*/  @P1 IMAD.HI.U32 R8, R15, UR6, RZ ;  /* 0x000000060f081c27 */ /* 0x000fe2000f8e00ff */
[----:B------:R-:W-:Y:S01]  /*7ad0*/  @UP0 ULDC UR6, c[0x0][0x450] ;  /* 0x0001140000060ab9 */ /* 0x000fe20000000800 */
[----:B------:R-:W-:-:S03]  /*7ae0*/  PLOP3.LUT P1, PT, PT, PT, UP1, 0x40, 0x0 ;  /* 0x000000000000781c */ /* 0x000fc60003f2e818 */
[----:B------:R-:W-:Y:S01]  /*7af0*/  @P2 SHF.R.U32.HI R15, RZ, UR6, R8 ;  /* 0x00000006ff0f2c19 */ /* 0x000fe20008011608 */
[----:B------:R-:W-:Y:S01]  /*7b00*/  ULOP3.LUT UR6, URZ, UR56, URZ, 0x33, !UPT ;  /* 0x000000383f067292 */ /* 0x000fe2000f8e333f */
[----:B------:R-:W-:-:S03]  /*7b10*/  IADD3 R8, -R9, 0xb, RZ ;  /* 0x0000000b09087810 */ /* 0x000fc60007ffe1ff */
[----:B------:R-:W0:Y:S01]  /*7b20*/  SHFL.IDX PT, R20, R15, RZ, 0x1c1f ;  /* 0x001c1fff0f147589 */ /* 0x000e2200000e0000 */
[----:B------:R-:W-:Y:S02]  /*7b30*/  WARPGROUP.DEPBAR.LE gsb0, 0x0 ;  /* 0x00008000000079c5 */ /* 0x000fe40000010000 */
[----:B------:R1:W-:Y:S06]  /*7b40*/  BAR.ARV R8, 0x100 ;  /* 0x000400080000751d */ /* 0x0003ec0000002000 */
[----:B------:R2:W-:Y:S02]  /*7b50*/  @!P3 SYNCS.ARRIVE.TRANS64.RED.A1T0 RZ, [R7+URZ], RZ ;  /* 0x000000ff07ffb9a7 */ /* 0x0005e4000810043f */
[----:B--2---:R-:W-:-:S04]  /*7b60*/  IADD3 R7, -R17, 0x1, R14 ;  /* 0x0000000111077810 */ /* 0x004fc80007ffe10e */
[----:B------:R-:W-:-:S05]  /*7b70*/  IADD3 R7, -R19, R7, R18 ;  /* 0x0000000713077210 */ /* 0x000fca0007ffe112 */
[C---:B------:R-:W-:Y:S02]  /*7b80*/  VIADD R13, R7.reuse, UR57 ;  /* 0x00000039070d7c36 */ /* 0x040fe40008000000 */
[----:B------:R-:W-:Y:S02]  /*7b90*/  VIADD R12, R7, UR6 ;  /* 0x00000006070c7c36 */ /* 0x000fe40008000000 */
[----:B------:R-:W-:Y:S02]  /*7ba0*/  IMAD.IADD R7, R14, 0x1, -R17 ;  /* 0x000000010e077824 */ /* 0x000fe400078e0a11 */
[--C-:B0-----:R-:W-:Y:S02]  /*7bb0*/  IMAD.IADD R11, R13, 0x1, R20.reuse ;  /* 0x000000010d0b7824 */ /* 0x101fe400078e0214 */
[----:B------:R-:W-:Y:S01]  /*7bc0*/  IMAD.IADD R10, R12, 0x1, R20 ;  /* 0x000000010c0a7824 */ /* 0x000fe200078e0214 */
[----:B-1----:R-:W-:Y:S06]  /*7bd0*/  @P1 BRA `(.L_x_1139) ;  /* 0x0000000000541947 */ /* 0x002fec0003800000 */
[----:B------:R-:W-:Y:S01]  /*7be0*/  IADD3 R20, -R19, R18, R20 ;  /* 0x0000001213147210 */ /* 0x000fe20007ffe114 */
[----:B------:R-:W-:Y:S03]  /*7bf0*/  BSSY B0, `(.L_x_1140) ;  /* 0x0000010000007945 */ /* 0x000fe60003800000 */
        /* <DEDUP_REMOVED lines=10> */
.L_x_1141:
[----:B------:R-:W-:-:S05]  /*7ca0*/  IMAD.U32 R200, RZ, RZ, UR55 ;  /* 0x00000037ffc87e24 */ /* 0x000fca000f8e00ff */
[----:B------:R-:W-:-:S13]  /*7cb0*/  ISETP.NE.AND P1, PT, R200, 0x1, PT ;  /* 0x00000001c800780c */ /* 0x000fda0003f25270 */
[----:B------:R-:W0:Y:S02]  /*7cc0*/  @P1 LDC.64 R8, c[0x0][0x9e8] ;  /* 0x00027a00ff081b82 */ /* 0x000e240000000a00 */
[----:B0-----:R-:W-:-:S05]  /*7cd0*/  @P1 IMAD.HI.U32 R8, R20, R8, RZ ;  /* 0x0000000814081227 */ /* 0x001fca00078e00ff */
[----:B------:R-:W-:-:S07]  /*7ce0*/  @P1 SHF.R.U32.HI R20, RZ, R9, R8 ;  /* 0x00000009ff141219 */ /* 0x000fce0000011608 */
.L_x_1142:
[----:B------:R-:W-:Y:S05]  /*7cf0*/  BSYNC B0 ;  /* 0x0000000000007941 */ /* 0x000fea0003800000 */
.L_x_1140:
[----:B------:R-:W-:-:S05]  /*7d00*/  IMAD R20, R20, R200, R7 ;  /* 0x000000c814147224 */ /* 0x000fca00078e0207 */
[----:B------:R-:W-:Y:S02]  /*7d10*/  VIADDMNMX R11, R20, R200, R11, PT ;  /* 0x000000c8140b7246 */ /* 0x000fe4000380010b */
[----:B------:R-:W-:-:S07]  /*7d20*/  VIMNMX R10, R10, R20, !PT ;  /* 0x000000140a0a7248 */ /* 0x000fce0007fe0100 */
.L_x_1139:
        /* <DEDUP_REMOVED lines=10> */
[----:B------:R-:W-:-:S02]  /*7dd0*/  ISETP.GT.AND P2, PT, R10, 0x8, !P2 ;  /* 0x000000080a00780c */ /* 0x000fc40005744270 */
[----:B------:R-:W-:Y:S02]  /*7de0*/  FSEL R185, R185, -INF , !P1 ;  /* 0xff800000b9b97808 */ /* 0x000fe40004800000 */
[----:B------:R-:W-:Y:S02]  /*7df0*/  LOP3.LUT R16, R16, 0xbfffffff, RZ, 0xc0, !PT ;  /* 0xbfffffff10107812 */ /* 0x000fe400078ec0ff */
[----:B------:R-:W-:Y:S02]  /*7e00*/  ISETP.GT.AND P1, PT, R10, 0x9, !P3 ;  /* 0x000000090a00780c */ /* 0x000fe40005f24270 */
[C---:B------:R-:W-:Y:S02]  /*7e10*/  ISETP.LT.OR P2, PT, R11.reuse, 0x9, P2 ;  /* 0x000000090b00780c */ /* 0x040fe40001741670 */
[----:B------:R-:W-:Y:S02]  /*7e20*/  @P3 LOP3.LUT R16, R16, 0x40000000, RZ, 0xfc, !PT ;  /* 0x4000000010103812 */ /* 0x000fe400078efcff */
[----:B------:R-:W-:-:S02]  /*7e30*/  ISETP.LT.OR P1, PT, R11, 0xa, P1 ;  /* 0x0000000a0b00780c */ /* 0x000fc40000f21670 */
[----:B------:R-:W-:Y:S02]  /*7e40*/  FSEL R188, R188, -INF , !P2 ;  /* 0xff800000bcbc7808 */ /* 0x000fe40005000000 */
[C---:B------:R-:W-:Y:S02]  /*7e50*/  ISETP.GE.AND P3, PT, R14.reuse, 0x11, PT ;  /* 0x000000110e00780c */ /* 0x040fe40003f66270 */
[----:B------:R-:W-:Y:S02]  /*7e60*/  ISETP.GE.AND P2, PT, R14, 0x12, PT ;  /* 0x000000120e00780c */ /* 0x000fe40003f46270 */
[----:B------:R-:W-:Y:S02]  /*7e70*/  FSEL R189, R189, -INF , !P1 ;  /* 0xff800000bdbd7808 */ /* 0x000fe40004800000 */
[----:B------:R-:W-:Y:S02]  /*7e80*/  ISETP.GT.AND P1, PT, R10, 0x10, !P3 ;  /* 0x000000100a00780c */ /* 0x000fe40005f24270 */
[----:B------:R-:W-:-:S02]  /*7e90*/  LOP3.LUT R16, R16, 0x7fffffff, RZ, 0xc0, !PT ;  /* 0x7fffffff10107812 */ /* 0x000fc400078ec0ff */
[----:B------:R-:W-:-:S03]  /*7ea0*/  ISETP.LT.OR P1, PT, R11, 0x11, P1 ;  /* 0x000000110b00780c */ /* 0x000fc60000f21670 */
[----:B------:R-:W-:Y:S02]  /*7eb0*/  @P3 LOP3.LUT R16, R16, 0x80000000, RZ, 0xfc, !PT ;  /* 0x8000000010103812 */ /* 0x000fe400078efcff */
[----:B------:R-:W-:Y:S02]  /*7ec0*/  FSEL R192, R192, -INF , !P1 ;  /* 0xff800000c0c07808 */ /* 0x000fe40004800000 */
[----:B------:R-:W-:Y:S02]  /*7ed0*/  @P2 LOP3.LUT R2, R2, 0x1, RZ, 0xfc, !PT ;  /* 0x0000000102022812 */ /* 0x000fe400078efcff */
[----:B------:R-:W-:Y:S02]  /*7ee0*/  ISETP.GT.AND P1, PT, R10, 0x11, !P2 ;  /* 0x000000110a00780c */ /* 0x000fe40005724270 */
[----:B------:R-:W-:Y:S02]  /*7ef0*/  ISETP.GE.AND P2, PT, R14, 0x19, PT ;  /* 0x000000190e00780c */ /* 0x000fe40003f46270 */
[----:B------:R-:W-:-:S02]  /*7f00*/  ISETP.LT.OR P1, PT, R11, 0x12, P1 ;  /* 0x000000120b00780c */ /* 0x000fc40000f21670 */
[----:B------:R-:W-:Y:S02]  /*7f10*/  LOP3.LUT R2, R2, 0xfffffffb, RZ, 0xc0, !PT ;  /* 0xfffffffb02027812 */ /* 0x000fe400078ec0ff */
[----:B------:R-:W-:Y:S02]  /*7f20*/  FSEL R193, R193, -INF , !P1 ;  /* 0xff800000c1c17808 */ /* 0x000fe40004800000 */
[----:B------:R-:W-:Y:S02]  /*7f30*/  ISETP.GT.AND P1, PT, R10, 0x18, !P2 ;  /* 0x000000180a00780c */ /* 0x000fe40005724270 */
[----:B------:R-:W-:Y:S02]  /*7f40*/  ISETP.GE.AND P3, PT, R14, 0x22, PT ;  /* 0x000000220e00780c */ /* 0x000fe40003f66270 */
[----:B------:R-:W-:Y:S02]  /*7f50*/  ISETP.LT.OR P1, PT, R11, 0x19, P1 ;  /* 0x000000190b00780c */ /* 0x000fe40000f21670 */
[----:B------:R-:W-:-:S02]  /*7f60*/  @P2 LOP3.LUT R2, R2, 0x4, RZ, 0xfc, !PT ;  /* 0x0000000402022812 */ /* 0x000fc400078efcff */
[----:B------:R-:W-:Y:S02]  /*7f70*/  ISETP.GE.AND P2, PT, R14, 0x1a, PT ;  /* 0x0000001a0e00780c */ /* 0x000fe40003f46270 */
[----:B------:R-:W-:Y:S02]  /*7f80*/  FSEL R196, R196, -INF , !P1 ;  /* 0xff800000c4c47808 */ /* 0x000fe40004800000 */
[----:B------:R-:W-:Y:S02]  /*7f90*/  ISETP.GT.AND P1, PT, R10, 0x19, !P2 ;  /* 0x000000190a00780c */ /* 0x000fe40005724270 */
[----:B------:R-:W-:Y:S02]  /*7fa0*/  LOP3.LUT R2, R2, 0xfffffffd, RZ, 0xc0, !PT ;  /* 0xfffffffd02027812 */ /* 0x000fe400078ec0ff */
[----:B------:R-:W-:Y:S02]  /*7fb0*/  ISETP.LT.OR P1, PT, R11, 0x1a, P1 ;  /* 0x0000001a0b00780c */ /* 0x000fe40000f21670 */
[----:B------:R-:W-:-:S02]  /*7fc0*/  LOP3.LUT R16, R16, 0xfffffffd, RZ, 0xc0, !PT ;  /* 0xfffffffd10107812 */ /* 0x000fc400078ec0ff */
[----:B------:R-:W-:Y:S02]  /*7fd0*/  FSEL R197, R197, -INF , !P1 ;  /* 0xff800000c5c57808 */ /* 0x000fe40004800000 */
[----:B------:R-:W-:Y:S02]  /*7fe0*/  ISETP.GE.AND P1, PT, R14, 0x21, PT ;  /* 0x000000210e00780c */ /* 0x000fe40003f26270 */
[----:B------:R-:W-:Y:S02]  /*7ff0*/  @P2 LOP3.LUT R2, R2, 0x2, RZ, 0xfc, !PT ;  /* 0x0000000202022812 */ /* 0x000fe400078efcff */
[----:B------:R-:W-:Y:S02]  /*8000*/  ISETP.GT.AND P2, PT, R10, 0x20, !P1 ;  /* 0x000000200a00780c */ /* 0x000fe40004f44270 */
[----:B------:R-:W-:Y:S02]  /*8010*/  @P3 LOP3.LUT R16, R16, 0x2, RZ, 0xfc, !PT ;  /* 0x0000000210103812 */ /* 0x000fe400078efcff */
[----:B------:R-:W-:-:S02]  /*8020*/  ISETP.LT.OR P2, PT, R11, 0x21, P2 ;  /* 0x000000210b00780c */ /* 0x000fc40001741670 */
        /* <DEDUP_REMOVED lines=199> */
.L_x_1145:
[----:B------:R-:W-:-:S05]  /*8ca0*/  IMAD.U32 R14, RZ, RZ, UR55 ;  /* 0x00000037ff0e7e24 */ /* 0x000fca000f8e00ff */
[----:B------:R-:W-:-:S13]  /*8cb0*/  ISETP.NE.AND P6, PT, R14, 0x1, PT ;  /* 0x000000010e00780c */ /* 0x000fda0003fc5270 */
[----:B------:R-:W0:Y:S02]  /*8cc0*/  @P6 LDC.64 R8, c[0x0][0x9e8] ;  /* 0x00027a00ff086b82 */ /* 0x000e240000000a00 */
[----:B0-----:R-:W-:-:S05]  /*8cd0*/  @P6 IMAD.HI.U32 R8, R10, R8, RZ ;  /* 0x000000080a086227 */ /* 0x001fca00078e00ff */
[----:B------:R-:W-:-:S07]  /*8ce0*/  @P6 SHF.R.U32.HI R10, RZ, R9, R8 ;  /* 0x00000009ff0a6219 */ /* 0x000fce0000011608 */
.L_x_1146:
[----:B------:R-:W-:Y:S05]  /*8cf0*/  BSYNC B0 ;  /* 0x0000000000007941 */ /* 0x000fea0003800000 */
.L_x_1144:
[----:B------:R-:W-:-:S05]  /*8d00*/  IMAD R7, R10, R14, R7 ;  /* 0x0000000e0a077224 */ /* 0x000fca00078e0207 */
[----:B------:R-:W-:Y:S02]  /*8d10*/  VIADDMNMX R13, R7, R14, R13, PT ;  /* 0x0000000e070d7246 */ /* 0x000fe4000380010d */
[----:B------:R-:W-:-:S07]  /*8d20*/  VIMNMX R12, R12, R7, !PT ;  /* 0x000000070c0c7248 */ /* 0x000fce0007fe0100 */
.L_x_1143:
[----:B------:R-:W-:Y:S02]  /*8d30*/  ISETP.GT.AND P1, PT, R12, 0x20, !P1 ;  /* 0x000000200c00780c */ /* 0x000fe40004f24270 */
[----:B------:R-:W-:Y:S02]  /*8d40*/  LOP3.LUT P6, RZ, R16, 0x20000, RZ, 0xc0, !PT ;  /* 0x0002000010ff7812 */ /* 0x000fe400078cc0ff */
        /* <DEDUP_REMOVED lines=70> */
[C---:B------:R-:W-:Y:S02]  /*91b0*/  ISETP.LT.OR P1, PT, R13.reuse, 0x49, P1 ;  /* 0x000000490d00780c */ /* 0x040fe40000f21670 */
[----:B------:R-:W-:Y:S02]  /*91c0*/  FMNMX.FTZ R8, R148, R7, !PT ;  /* 0x0000000794087209 */ /* 0x000fe40007810000 */
[----:B------:R-:W-:Y:S02]  /*91d0*/  FSEL R158, R158, -INF , !P1 ;  /* 0xff8000009e9e7808 */ /* 0x000fe40004800000 */
[----:B------:R-:W-:Y:S02]  /*91e0*/  ISETP.GT.AND P1, PT, R12, 0x49, !P6 ;  /* 0x000000490c00780c */ /* 0x000fe40007724270 */
[----:B------:R-:W-:Y:S02]  /*91f0*/  LOP3.LUT P6, RZ, R16, 0x40, RZ, 0xc0, !PT ;  /* 0x0000004010ff7812 */ /* 0x000fe400078cc0ff */
        /* <DEDUP_REMOVED lines=19> */
[C---:B------:R-:W-:Y:S02]  /*9330*/  ISETP.GT.AND P1, PT, R12.reuse, 0x58, !P1 ;  /* 0x000000580c00780c */ /* 0x040fe40004f24270 */
[----:B------:R-:W-:Y:S01]  /*9340*/  FMNMX.FTZ R10, R133, R8, !PT ;  /* 0x00000008850a7209 */ /* 0x000fe20007810000 */
[----:B------:R-:W-:Y:S01]  /*9350*/  IMAD.U32 R8, RZ, RZ, UR42 ;  /* 0x0000002aff087e24 */ /* 0x000fe2000f8e00ff */
[----:B------:R-:W-:Y:S02]  /*9360*/  ISETP.LT.OR P1, PT, R13, 0x59, P1 ;  /* 0x000000590d00780c */ /* 0x000fe40000f21670 */
[----:B------:R-:W-:Y:S01]  /*9370*/  ISETP.GT.AND P2, PT, R12, 0x89, !P2 ;  /* 0x000000890c00780c */ /* 0x000fe20005744270 */
[----:B------:R-:W0:Y:S01]  /*9380*/  SHFL.BFLY PT, R7, R10, 0x2, 0x1f ;  /* 0x0c401f000a077f89 */ /* 0x000e2200000e0000 */
[----:B------:R-:W-:Y:S02]  /*9390*/  FSEL R166, R166, -INF , !P1 ;  /* 0xff800000a6a67808 */ /* 0x000fe40004800000 */
[----:B------:R-:W-:-:S02]  /*93a0*/  LOP3.LUT P1, RZ, R16, 0x2000, RZ, 0xc0, !PT ;  /* 0x0000200010ff7812 */ /* 0x000fc4000782c0ff */
[C---:B------:R-:W-:Y:S02]  /*93b0*/  ISETP.LT.OR P2, PT, R13.reuse, 0x8a, P2 ;  /* 0x0000008a0d00780c */ /* 0x040fe40001741670 */
[C---:B------:R-:W-:Y:S02]  /*93c0*/  ISETP.GT.AND P1, PT, R12.reuse, 0x59, !P1 ;  /* 0x000000590c00780c */ /* 0x040fe40004f24270 */
[----:B------:R-:W-:Y:S02]  /*93d0*/  ISETP.GT.AND P3, PT, R12, 0x90, !P3 ;  /* 0x000000900c00780c */ /* 0x000fe40005f64270 */
[----:B------:R-:W-:Y:S02]  /*93e0*/  ISETP.LT.OR P1, PT, R13, 0x5a, P1 ;  /* 0x0000005a0d00780c */ /* 0x000fe40000f21670 */
[----:B------:R-:W-:Y:S02]  /*93f0*/  FSEL R127, R127, -INF , !P2 ;  /* 0xff8000007f7f7808 */ /* 0x000fe40005000000 */
[----:B------:R-:W-:-:S02]  /*9400*/  FSEL R167, R167, -INF , !P1 ;  /* 0xff800000a7a77808 */ /* 0x000fc40004800000 */
[----:B------:R-:W-:Y:S02]  /*9410*/  LOP3.LUT P1, RZ, R16, 0x1000, RZ, 0xc0, !PT ;  /* 0x0000100010ff7812 */ /* 0x000fe4000782c0ff */
[C---:B------:R-:W-:Y:S02]  /*9420*/  ISETP.GT.AND P4, PT, R12.reuse, 0x91, !P4 ;  /* 0x000000910c00780c */ /* 0x040fe40006784270 */
[C---:B------:R-:W-:Y:S02]  /*9430*/  ISETP.GT.AND P1, PT, R12.reuse, 0x60, !P1 ;  /* 0x000000600c00780c */ /* 0x040fe40004f24270 */
[----:B------:R-:W-:Y:S02]  /*9440*/  ISETP.GT.AND P5, PT, R12, 0x98, !P5 ;  /* 0x000000980c00780c */ /* 0x000fe40006fa4270 */
[----:B------:R-:W-:Y:S02]  /*9450*/  ISETP.LT.OR P1, PT, R13, 0x61, P1 ;  /* 0x000000610d00780c */ /* 0x000fe40000f21670 */
[----:B0-----:R-:W-:-:S02]  /*9460*/  FMNMX.FTZ R14, R10, R7, !PT ;  /* 0x000000070a0e7209 */ /* 0x001fc40007810000 */
[----:B------:R-:W-:Y:S02]  /*9470*/  FSEL R138, R138, -INF , !P1 ;  /* 0xff8000008a8a7808 */ /* 0x000fe40004800000 */
[----:B------:R-:W-:Y:S01]  /*9480*/  LOP3.LUT P1, RZ, R16, 0x800, RZ, 0xc0, !PT ;  /* 0x0000080010ff7812 */ /* 0x000fe2000782c0ff */
[----:B------:R-:W0:Y:S01]  /*9490*/  SHFL.BFLY PT, R7, R14, 0x1, 0x1f ;  /* 0x0c201f000e077f89 */ /* 0x000e2200000e0000 */
[C---:B------:R-:W-:Y:S02]  /*94a0*/  ISETP.LT.OR P3, PT, R13.reuse, 0x91, P3 ;  /* 0x000000910d00780c */ /* 0x040fe40001f61670 */
[----:B------:R-:W-:Y:S02]  /*94b0*/  ISETP.GT.AND P1, PT, R12, 0x61, !P1 ;  /* 0x000000610c00780c */ /* 0x000fe40004f24270 */
[C---:B------:R-:W-:Y:S02]  /*94c0*/  ISETP.LT.OR P4, PT, R13.reuse, 0x92, P4 ;  /* 0x000000920d00780c */ /* 0x040fe40002781670 */
[----:B------:R-:W-:-:S02]  /*94d0*/  ISETP.LT.OR P1, PT, R13, 0x62, P1 ;  /* 0x000000620d00780c */ /* 0x000fc40000f21670 */
[----:B------:R-:W-:Y:S02]  /*94e0*/  FSEL R130, R130, -INF , !P3 ;  /* 0xff80000082827808 */ /* 0x000fe40005800000 */
[----:B------:R-:W-:Y:S02]  /*94f0*/  FSEL R139, R139, -INF , !P1 ;  /* 0xff8000008b8b7808 */ /* 0x000fe40004800000 */
[----:B------:R-:W-:Y:S02]  /*9500*/  LOP3.LUT P1, RZ, R16, 0x400, RZ, 0xc0, !PT ;  /* 0x0000040010ff7812 */ /* 0x000fe4000782c0ff */
[----:B------:R-:W-:Y:S02]  /*9510*/  ISETP.LT.OR P5, PT, R13, 0x99, P5 ;  /* 0x000000990d00780c */ /* 0x000fe40002fa1670 */
[----:B------:R-:W-:Y:S02]  /*9520*/  ISETP.GT.AND P1, PT, R12, 0x68, !P1 ;  /* 0x000000680c00780c */ /* 0x000fe40004f24270 */
[----:B------:R-:W-:-:S02]  /*9530*/  FSEL R131, R131, -INF , !P4 ;  /* 0xff80000083837808 */ /* 0x000fc40006000000 */
[----:B------:R-:W-:Y:S02]  /*9540*/  ISETP.LT.OR P1, PT, R13, 0x69, P1 ;  /* 0x000000690d00780c */ /* 0x000fe40000f21670 */
[----:B------:R-:W-:Y:S02]  /*9550*/  FSEL R134, R134, -INF , !P5 ;  /* 0xff80000086867808 */ /* 0x000fe40006800000 */
[----:B------:R-:W-:Y:S02]  /*9560*/  FSEL R142, R142, -INF , !P1 ;  /* 0xff8000008e8e7808 */ /* 0x000fe40004800000 */
[----:B------:R-:W-:Y:S02]  /*9570*/  LOP3.LUT P1, RZ, R16, 0x200, RZ, 0xc0, !PT ;  /* 0x0000020010ff7812 */ /* 0x000fe4000782c0ff */
[----:B0-----:R-:W-:Y:S02]  /*9580*/  FMNMX.FTZ R7, R14, R7, !PT ;  /* 0x000000070e077209 */ /* 0x001fe40007810000 */
[----:B------:R-:W-:-:S03]  /*9590*/  ISETP.GT.AND P1, PT, R12, 0x69, !P1 ;  /* 0x000000690c00780c */ /* 0x000fc60004f24270 */
[----:B------:R-:W-:Y:S01]  /*95a0*/  FFMA.FTZ R8, R7, R8, -8 ;  /* 0xc100000007087423 */ /* 0x000fe20000010008 */
        /* <DEDUP_REMOVED lines=64> */
[----:B------:R-:W-:Y:S02]  /*99b0*/  FMNMX.FTZ R186, R9, R0, !PT ;  /* 0x0000000009ba7209 */ /* 0x000fe40007810000 */
[----:B------:R-:W-:Y:S02]  /*99c0*/  FSEL R8, R8, RZ, P1 ;  /* 0x000000ff08087208 */ /* 0x000fe40000800000 */
[----:B------:R-:W-:-:S03]  /*99d0*/  ISETP.LT.OR P2, PT, R13, 0x9a, P2 ;  /* 0x0000009a0d00780c */ /* 0x000fc60001741670 */
[--C-:B------:R-:W-:Y:S01]  /*99e0*/  FFMA.FTZ R15, R189, UR42, -R8.reuse ;  /* 0x0000002abd0f7c23 */ /* 0x100fe20008010808 */
[----:B------:R-:W-:Y:S01]  /*99f0*/  FMNMX.FTZ R189, R187, R186, !PT ;  /* 0x000000babbbd7209 */ /* 0x000fe20007810000 */
[--C-:B------:R-:W-:Y:S01]  /*9a00*/  FFMA.FTZ R14, R188, UR42, -R8.reuse ;  /* 0x0000002abc0e7c23 */ /* 0x100fe20008010808 */
[----:B------:R-:W-:-:S01]  /*9a10*/  FFMA.FTZ R188, R140, UR42, -R8 ;  /* 0x0000002a8cbc7c23 */ /* 0x000fc20008010808 */
        /* <DEDUP_REMOVED lines=48> */
[----:B------:R-:W-:Y:S01]  /*9d20*/  MUFU.EX2 R11, R11 ;  /* 0x0000000b000b7308 */ /* 0x000fe20000000800 */
[----:B------:R-:W-:-:S04]  /*9d30*/  FMNMX.FTZ R186, R182, R189, !PT ;  /* 0x000000bdb6ba7209 */ /* 0x000fc80007810000 */
[----:B------:R-:W-:-:S03]  /*9d40*/  FMNMX.FTZ R189, R183, R186, !PT ;  /* 0x000000bab7bd7209 */ /* 0x000fc60007810000 */
        /* <DEDUP_REMOVED lines=30> */
[----:B------:R0:W-:Y:S01]  /*9f30*/  MUFU.EX2 R12, R188 ;  /* 0x000000bc000c7308 */ /* 0x0001e20000000800 */
[----:B------:R-:W-:-:S04]  /*9f40*/  FMNMX.FTZ R140, R130, R189, !PT ;  /* 0x000000bd828c7209 */ /* 0x000fc80007810000 */
[----:B------:R-:W-:-:S03]  /*9f50*/  FMNMX.FTZ R141, R131, R140, !PT ;  /* 0x0000008c838d7209 */ /* 0x000fc60007810000 */
[----:B------:R-:W-:Y:S01]  /*9f60*/  MUFU.EX2 R173, R173 ;  /* 0x000000ad00ad7308 */ /* 0x000fe20000000800 */
[----:B------:R-:W-:Y:S01]  /*9f70*/  FMNMX.FTZ R140, R134, R141, !PT ;  /* 0x0000008d868c7209 */ /* 0x000fe20007810000 */
[--C-:B------:R-:W-:Y:S01]  /*9f80*/  FFMA.FTZ R141, R145, UR42, -R8.reuse ;  /* 0x0000002a918d7c23 */ /* 0x100fe20008010808 */
[----:B------:R-:W-:-:S01]  /*9f90*/  FFMA.FTZ R145, R149, UR42, -R8 ;  /* 0x0000002a95917c23 */ /* 0x000fc20008010808 */
[----:B------:R-:W-:Y:S01]  /*9fa0*/  IMAD.U32 R149, RZ, RZ, UR42 ;  /* 0x0000002aff957e24 */ /* 0x000fe2000f8e00ff */
[----:B------:R-:W-:-:S03]  /*9fb0*/  FMNMX.FTZ R186, R135, R140, !PT ;  /* 0x0000008c87ba7209 */ /* 0x000fc60007810000 */
[----:B------:R1:W-:Y:S02]  /*9fc0*/  MUFU.EX2 R140, R192 ;  /* 0x000000c0008c7308 */ /* 0x0003e40000000800 */
[----:B------:R-:W2:Y:S06]  /*9fd0*/  SHFL.BFLY PT, R189, R186, 0x2, 0x1f ;  /* 0x0c401f00babd7f89 */ /* 0x000eac00000e0000 */
[----:B------:R-:W-:Y:S08]  /*9fe0*/  MUFU.EX2 R176, R176 ;  /* 0x000000b000b07308 */ /* 0x000ff00000000800 */
[----:B------:R-:W-:Y:S08]  /*9ff0*/  MUFU.EX2 R177, R177 ;  /* 0x000000b100b17308 */ /* 0x000ff00000000800 */
[----:B------:R-:W-:Y:S01]  /*a000*/  MUFU.EX2 R180, R180 ;  /* 0x000000b400b47308 */ /* 0x000fe20000000800 */
[----:B--2---:R-:W-:-:S02]  /*a010*/  FMNMX.FTZ R189, R186, R189, !PT ;  /* 0x000000bdbabd7209 */ /* 0x004fc40007810000 */
[----:B------:R-:W-:-:S03]  /*a020*/  FSEL R186, R7, RZ, P1 ;  /* 0x000000ff07ba7208 */ /* 0x000fc60000800000 */
[----:B------:R-:W2:Y:S02]  /*a030*/  SHFL.BFLY PT, R148, R189, 0x1, 0x1f ;  /* 0x0c201f00bd947f89 */ /* 0x000ea400000e0000 */
[----:B------:R-:W-:Y:S01]  /*a040*/  MUFU.EX2 R181, R181 ;  /* 0x000000b500b57308 */ /* 0x000fe20000000800 */
[----:B------:R-:W-:-:S07]  /*a050*/  FADD.FTZ R186, -R186, R3 ;  /* 0x00000003baba7221 */ /* 0x000fce0000010100 */
[----:B------:R-:W-:Y:S08]  /*a060*/  MUFU.EX2 R3, R133 ;  /* 0x0000008500037308 */ /* 0x000ff00000000800 */
[----:B------:R-:W-:Y:S01]  /*a070*/  MUFU.EX2 R152, R152 ;  /* 0x0000009800987308 */ /* 0x000fe20000000800 */
[----:B--2---:R-:W-:Y:S01]  /*a080*/  FMNMX.FTZ R8, R189, R148, !PT ;  /* 0x00000094bd087209 */ /* 0x004fe20007810000 */
[----:B------:R-:W-:-:S06]  /*a090*/  FMUL.FTZ R148, R186, UR42 ;  /* 0x0000002aba947c20 */ /* 0x000fcc0008410000 */
[----:B------:R-:W-:Y:S01]  /*a0a0*/  MUFU.EX2 R153, R153 ;  /* 0x0000009900997308 */ /* 0x000fe20000000800 */
[C---:B------:R-:W-:Y:S01]  /*a0b0*/  FSETP.NEU.FTZ.AND P1, PT, R8.reuse, -INF , PT ;  /* 0xff8000000800780b */ /* 0x040fe20003f3d000 */
[----:B------:R-:W-:-:S05]  /*a0c0*/  FFMA.FTZ R149, R8, R149, -8 ;  /* 0xc100000008957423 */ /* 0x000fca0000010095 */
[----:B------:R-:W-:Y:S01]  /*a0d0*/  FSEL R186, R149, RZ, P1 ;  /* 0x000000ff95ba7208 */ /* 0x000fe20000800000 */
[----:B------:R-:W2:Y:S04]  /*a0e0*/  MUFU.EX2 R148, R148 ;  /* 0x0000009400947308 */ /* 0x000ea80000000800 */
[----:B------:R-:W-:-:S01]  /*a0f0*/  FFMA.FTZ R189, R190, UR42, -R186 ;  /* 0x0000002abebd7c23 */ /* 0x000fc200080108ba */
[--C-:B0-----:R-:W-:Y:S01]  /*a100*/  FFMA.FTZ R188, R9, UR42, -R186.reuse ;  /* 0x0000002a09bc7c23 */ /* 0x101fe200080108ba */
[----:B------:R-:W-:-:S01]  /*a110*/  FFMA.FTZ R9, R187, UR42, -R186 ;  /* 0x0000002abb097c23 */ /* 0x000fc200080108ba */
[--C-:B------:R-:W-:Y:S01]  /*a120*/  FFMA.FTZ R190, R191, UR42, -R186.reuse ;  /* 0x0000002abfbe7c23 */ /* 0x100fe200080108ba */
[----:B------:R0:W-:Y:S01]  /*a130*/  MUFU.EX2 R133, R189 ;  /* 0x000000bd00857308 */ /* 0x0001e20000000800 */
[----:B------:R-:W-:-:S01]  /*a140*/  FFMA.FTZ R149, R194, UR42, -R186 ;  /* 0x0000002ac2957c23 */ /* 0x000fc200080108ba */
[--C-:B-1----:R-:W-:Y:S01]  /*a150*/  FFMA.FTZ R192, R195, UR42, -R186.reuse ;  /* 0x0000002ac3c07c23 */ /* 0x102fe200080108ba */
[----:B------:R-:W-:-:S01]  /*a160*/  FFMA.FTZ R187, R198, UR42, -R186 ;  /* 0x0000002ac6bb7c23 */ /* 0x000fc200080108ba */
[--C-:B------:R-:W-:Y:S01]  /*a170*/  FFMA.FTZ R194, R199, UR42, -R186.reuse ;  /* 0x0000002ac7c27c23 */ /* 0x100fe200080108ba */
[----:B------:R-:W-:-:S01]  /*a180*/  FFMA.FTZ R191, R158, UR42, -R186 ;  /* 0x0000002a9ebf7c23 */ /* 0x000fc200080108ba */
[--C-:B------:R-:W-:Y:S01]  /*a190*/  FFMA.FTZ R158, R162, UR42, -R186.reuse ;  /* 0x0000002aa29e7c23 */ /* 0x100fe200080108ba */
[----:B------:R-:W-:-:S01]  /*a1a0*/  FFMA.FTZ R162, R166, UR42, -R186 ;  /* 0x0000002aa6a27c23 */ /* 0x000fc200080108ba */
[----:B------:R-:W-:Y:S01]  /*a1b0*/  MUFU.EX2 R188, R188 ;  /* 0x000000bc00bc7308 */ /* 0x000fe20000000800 */
[----:B0-----:R-:W-:Y:S01]  /*a1c0*/  FSEL R189, R8, RZ, P1 ;  /* 0x000000ff08bd7208 */ /* 0x001fe20000800000 */
[----:B--2---:R-:W-:Y:S01]  /*a1d0*/  FFMA.FTZ R193, R148, R6, R11 ;  /* 0x0000000694c17223 */ /* 0x004fe2000001000b */
[----:B------:R-:W-:-:S01]  /*a1e0*/  FFMA.FTZ R170, R170, UR42, -R186 ;  /* 0x0000002aaaaa7c23 */ /* 0x000fc200080108ba */
[--C-:B------:R-:W-:Y:S01]  /*a1f0*/  FFMA.FTZ R171, R171, UR42, -R186.reuse ;  /* 0x0000002aabab7c23 */ /* 0x100fe200080108ba */
[----:B------:R-:W-:-:S01]  /*a200*/  FFMA.FTZ R174, R174, UR42, -R186 ;  /* 0x0000002aaeae7c23 */ /* 0x000fc200080108ba */
[----:B------:R-:W-:Y:S01]  /*a210*/  FADD.FTZ R189, -R189, R0 ;  /* 0x00000000bdbd7221 */ /* 0x000fe20000010100 */
[----:B------:R-:W-:-:S01]  /*a220*/  FADD.FTZ R193, R10, R193 ;  /* 0x000000c10ac17221 */ /* 0x000fc20000010000 */
[----:B------:R-:W-:Y:S01]  /*a230*/  MUFU.EX2 R9, R9 ;  /* 0x0000000900097308 */ /* 0x000fe20000000800 */
[----:B------:R-:W-:-:S01]  /*a240*/  FFMA.FTZ R175, R175, UR42, -R186 ;  /* 0x0000002aafaf7c23 */ /* 0x000fc200080108ba */
[----:B------:R-:W-:Y:S01]  /*a250*/  FMUL.FTZ R189, R189, UR42 ;  /* 0x0000002abdbd7c20 */ /* 0x000fe20008410000 */
[----:B------:R-:W-:-:S01]  /*a260*/  FADD.FTZ R166, R14, R193 ;  /* 0x000000c10ea67221 */ /* 0x000fc20000010000 */
        /* <DEDUP_REMOVED lines=24> */
[----:B------:R-:W-:Y:S01]  /*a3f0*/  FFMA.FTZ R127, R127, UR42, -R186 ;  /* 0x0000002a7f7f7c23 */ /* 0x000fe200080108ba */
[----:B------:R-:W-:-:S01]  /*a400*/  FADD.FTZ R6, R9, R6 ;  /* 0x0000000609067221 */ /* 0x000fc20000010000 */
[--C-:B------:R-:W-:Y:S01]  /*a410*/  FFMA.FTZ R130, R130, UR42, -R186.reuse ;  /* 0x0000002a82827c23 */ /* 0x100fe200080108ba */
[----:B------:R-:W-:-:S01]  /*a420*/  FFMA.FTZ R131, R131, UR42, -R186 ;  /* 0x0000002a83837c23 */ /* 0x000fc200080108ba */
[----:B------:R-:W0:Y:S01]  /*a430*/  MUFU.EX2 R192, R192 ;  /* 0x000000c000c07308 */ /* 0x000e220000000800 */
[----:B------:R-:W-:-:S01]  /*a440*/  FADD.FTZ R5, R133, R6 ;  /* 0x0000000685057221 */ /* 0x000fc20000010000 */
[--C-:B------:R-:W-:Y:S01]  /*a450*/  FFMA.FTZ R134, R134, UR42, -R186.reuse ;  /* 0x0000002a86867c23 */ /* 0x100fe200080108ba */
[----:B------:R-:W-:-:S02]  /*a460*/  FFMA.FTZ R135, R135, UR42, -R186 ;  /* 0x0000002a87877c23 */ /* 0x000fc400080108ba */
[----:B-1----:R-:W-:-:S03]  /*a470*/  FADD.FTZ R6, R190, R5 ;  /* 0x00000005be067221 */ /* 0x002fc60000010000 */
        /* <DEDUP_REMOVED lines=18> */
[----:B------:R-:W-:-:S01]  /*a5a0*/  FADD.FTZ R5, R169, R6 ;  /* 0x00000006a9057221 */ /* 0x000fc20000010000 */
[----:B0-----:R-:W-:-:S03]  /*a5b0*/  FADD.FTZ R191, R171, R166 ;  /* 0x000000a6abbf7221 */ /* 0x001fc60000010000 */
[----:B------:R-:W-:-:S03]  /*a5c0*/  FADD.FTZ R6, R172, R5 ;  /* 0x00000005ac067221 */ /* 0x000fc60000010000 */
        /* <DEDUP_REMOVED lines=51> */
[----:B--2---:R-:W-:-:S04]  /*a900*/  FADD.FTZ R5, R137, R6 ;  /* 0x0000000689057221 */ /* 0x004fc80000010000 */
[----:B------:R-:W-:-:S03]  /*a910*/  FADD.FTZ R6, R12, R5 ;  /* 0x000000050c067221 */ /* 0x000fc60000010000 */
        /* <DEDUP_REMOVED lines=49> */
[----:B------:R-:W-:Y:S01]  /*ac30*/  FADD.FTZ R6, R3, R6 ;  /* 0x0000000603067221 */ /* 0x000fe20000010000 */
[----:B-1----:R-:W-:-:S04]  /*ac40*/  FADD.FTZ R191, R134, R191 ;  /* 0x000000bf86bf7221 */ /* 0x002fc80000010000 */
[----:B0-----:R-:W-:Y:S01]  /*ac50*/  FADD.FTZ R5, R135, R191 ;  /* 0x000000bf87057221 */ /* 0x001fe20000010000 */
[----:B------:R-:W-:Y:S06]  /*ac60*/  @!P0 BRA `(.L_x_1147) ;  /* 0x0000000000048947 */ /* 0x000fec0003800000 */
[----:B------:R-:W-:Y:S01]  /*ac70*/  BPT.TRAP 0x1 ;  /* 0x000000040000795c */ /* 0x000fe20000300000 */
.L_x_1147:
[----:B------:R-:W-:Y:S01]  /*ac80*/  ULEA UR6, UR54, UR41, 0x3 ;  /* 0x0000002936067291 */ /* 0x000fe2000f8e183f */
[----:B------:R-:W-:Y:S01]  /*ac90*/  ISETP.GT.AND P1, PT, R4, UR60, PT ;  /* 0x0000003c04007c0c */ /* 0x000fe2000bf24270 */
[----:B------:R-:W-:Y:S01]  /*aca0*/  UMOV UR50, UR58 ;  /* 0x0000003a00327c82 */ /* 0x000fe20008000000 */
        /* <DEDUP_REMOVED lines=144> */
[----:B------:R-:W-:Y:S01]  /*b5b0*/  IMAD.MOV.U32 R0, RZ, RZ, R8 ;  /* 0x000000ffff007224 */ /* 0x000fe200078e0008 */
[----:B------:R-:W-:Y:S01]  /*b5c0*/  UMOV UR54, UR59 ;  /* 0x0000003b00367c82 */ /* 0x000fe20008000000 */
[----:B------:R-:W-:Y:S01]  /*b5d0*/  IMAD.MOV.U32 R3, RZ, RZ, R7 ;  /* 0x000000ffff037224 */ /* 0x000fe200078e0007 */
[----:B------:R-:W-:-:S06]  /*b5e0*/  UMOV UR50, UR58 ;  /* 0x0000003a00327c82 */ /* 0x000fcc0008000000 */
.L_x_1130:
[----:B------:R-:W-:Y:S01]  /*b5f0*/  ULDC UR6, c[0x0][0x448] ;  /* 0x0001120000067ab9 */ /* 0x000fe20000000800 */
[----:B------:R-:W-:Y:S01]  /*b600*/  IADD3 R7, R18, 0x1, -R19 ;  /* 0x0000000112077810 */ /* 0x000fe20007ffe813 */
[----:B------:R-:W-:Y:S01]  /*b610*/  UISETP.NE.AND UP0, UPT, UR6, 0x1, UPT ;  /* 0x000000010600788c */ /* 0x000fe2000bf05270 */
[----:B------:R-:W-:Y:S02]  /*b620*/  ULDC UR15, c[0x0][0x9e4] ;  /* 0x00027900000f7ab9 */ /* 0x000fe40000000800 */
[----:B------:R-:W-:Y:S01]  /*b630*/  R2UR UR11, R7 ;  /* 0x00000000070b72ca */ /* 0x000fe200000e0000 */
[----:B------:R-:W-:Y:S02]  /*b640*/  UISETP.GE.AND UP1, UPT, UR15, 0x1, UPT ;  /* 0x000000010f00788c */ /* 0x000fe4000bf26270 */
[----:B------:R-:W-:-:S04]  /*b650*/  UIADD3 UR10, UR36, 0x7f, URZ ;  /* 0x0000007f240a7890 */ /* 0x000fc8000fffe03f */
[----:B------:R-:W-:Y:S01]  /*b660*/  PLOP3.LUT P1, PT, PT, PT, UP1, 0x40, 0x0 ;  /* 0x000000000000781c */ /* 0x000fe20003f2e818 */
[----:B------:R-:W-:Y:S01]  /*b670*/  @UP0 ULDC UR6, c[0x0][0x44c] ;  /* 0x0001130000060ab9 */ /* 0x000fe20000000800 */
[----:B------:R-:W-:Y:S01]  /*b680*/  @UP0 ULDC UR14, c[0x0][0x450] ;  /* 0x00011400000e0ab9 */ /* 0x000fe20000000800 */
[----:B------:R-:W-:-:S04]  /*b690*/  UIMAD.WIDE.U32 UR6, UR10, UR6, URZ ;  /* 0x000000060a0672a5 */ /* 0x000fc8000f8e003f */
[----:B------:R-:W-:-:S04]  /*b6a0*/  @UP0 USHF.R.U32.HI UR10, URZ, UR14, UR7 ;  /* 0x0000000e3f0a0299 */ /* 0x000fc80008011607 */
[----:B------:R-:W-:-:S04]  /*b6b0*/  UIADD3 UR10, UR11, UR10, URZ ;  /* 0x0000000a0b0a7290 */ /* 0x000fc8000fffe03f */
[----:B------:R-:W-:Y:S01]  /*b6c0*/  UIADD3 UR56, UR10, -UR56, URZ ;  /* 0x800000380a387290 */ /* 0x000fe2000fffe03f */
[----:B------:R-:W-:Y:S11]  /*b6d0*/  @P1 BRA `(.L_x_1149) ;  /* 0x0000000000481947 */ /* 0x000ff60003800000 */
[----:B------:R-:W-:Y:S02]  /*b6e0*/  UMOV UR14, UR10 ;  /* 0x0000000a000e7c82 */ /* 0x000fe40008000000 */
        /* <DEDUP_REMOVED lines=10> */
.L_x_1150:
[----:B------:R-:W-:-:S11]  /*b790*/  UISETP.NE.AND UP2, UPT, UR15, 0x1, UPT ;  /* 0x000000010f00788c */ /* 0x000fd6000bf45270 */
[----:B------:R-:W-:Y:S02]  /*b7a0*/  @UP2 ULDC.64 UR6, c[0x0][0x9e8] ;  /* 0x00027a0000062ab9 */ /* 0x000fe40000000a00 */
[----:B------:R-:W-:-:S04]  /*b7b0*/  UIMAD.WIDE.U32 UR10, UR14, UR6, URZ ;  /* 0x000000060e0a72a5 */ /* 0x000fc8000f8e003f */
[----:B------:R-:W-:-:S12]  /*b7c0*/  @UP2 USHF.R.U32.HI UR14, URZ, UR7, UR11 ;  /* 0x000000073f0e2299 */ /* 0x000fd8000801160b */
.L_x_1151:
[----:B------:R-:W-:-:S04]  /*b7d0*/  UIMAD UR14, UR14, UR15, URZ ;  /* 0x0000000f0e0e72a4 */ /* 0x000fc8000f8e023f */
[----:B------:R-:W-:-:S04]  /*b7e0*/  UISETP.LT.AND UP2, UPT, UR56, UR14, UPT ;  /* 0x0000000e3800728c */ /* 0x000fc8000bf41270 */
[----:B------:R-:W-:-:S12]  /*b7f0*/  USEL UR56, UR56, UR14, !UP2 ;  /* 0x0000000e38387287 */ /* 0x000fd8000d000000 */
.L_x_1149:
        /* <DEDUP_REMOVED lines=10> */
[----:B------:R-:W-:Y:S01]  /*b8a0*/  IMAD.MOV.U32 R7, RZ, RZ, R3 ;  /* 0x000000ffff077224 */ /* 0x000fe200078e0003 */
[----:B------:R-:W-:-:S06]  /*b8b0*/  UMOV UR56, UR54 ;  /* 0x0000003600387c82 */ /* 0x000fcc0008000000 */
.L_x_1162:
[----:B------:R-:W-:Y:S01]  /*b8c0*/  ISETP.NE.AND P2, PT, RZ, UR45, PT ;  /* 0x0000002dff007c0c */ /* 0x000fe2000bf45270 */
[----:B------:R-:W-:-:S04]  /*b8d0*/  UISETP.NE.AND UP2, UPT, UR56, 0x1, UPT ;  /* 0x000000013800788c */ /* 0x000fc8000bf45270 */
[----:B------:R-:W-:-:S04]  /*b8e0*/  USEL UR50, URZ, 0x1, UP2 ;  /* 0x000000013f327887 */ /* 0x000fc80009000000 */
[----:B------:R-:W-:-:S04]  /*b8f0*/  ULOP3.LUT UR50, UR57, UR50, URZ, 0x3c, !UPT ;  /* 0x0000003239327292 */ /* 0x000fc8000f8e3c3f */
[----:B------:R-:W-:Y:S08]  /*b900*/  @P2 BRA `(.L_x_1153) ;  /* 0x0000000000382947 */ /* 0x000ff00003800000 */
[----:B------:R-:W-:Y:S05]  /*b910*/  @!P0 BRA `(.L_x_1154) ;  /* 0x0000000000048947 */ /* 0x000fea0003800000 */
[----:B------:R-:W-:Y:S01]  /*b920*/  BPT.TRAP 0x1 ;  /* 0x000000040000795c */ /* 0x000fe20000300000 */
.L_x_1154:
        /* <DEDUP_REMOVED lines=9> */
.L_x_1155:
[----:B-1----:R-:W-:Y:S05]  /*b9c0*/  @P1 BRA `(.L_x_1153) ;  /* 0x0000000000081947 */ /* 0x002fea0003800000 */
[----:B------:R-:W1:Y:S02]  /*b9d0*/  SYNCS.PHASECHK.TRANS64.TRYWAIT P1, [UR6+0x33430], R0 ;  /* 0x03343000ff0075a7 */ /* 0x000e640008020146 */
[----:B-1----:R-:W-:Y:S05]  /*b9e0*/  @!P1 BRA `(.L_x_1156) ;  /* 0x0000014400509947 */ /* 0x002fea0003800000 */
.L_x_1153:
[----:B-1----:R-:W1:Y:S01]  /*b9f0*/  S2R R3, SR_TID.X ;  /* 0x0000000000037919 */ /* 0x002e620000002100 */
        /* <DEDUP_REMOVED lines=21> */
[----:B-1----:R-:W-:Y:S01]  /*bb50*/  SHF.R.U32.HI R3, RZ, 0x7, R3 ;  /* 0x00000007ff037819 */ /* 0x002fe20000011603 */
[----:B------:R-:W-:Y:S01]  /*bb60*/  UMOV UR19, 0x80000020 ;  /* 0x8000002000137882 */ /* 0x000fe20000000000 */
[----:B------:R-:W-:Y:S01]  /*bb70*/  UIADD3 UR22, UR58, 0x502, URZ ;  /* 0x000005023a167890 */ /* 0x000fe2000fffe03f */
[----:B------:R-:W-:-:S02]  /*bb80*/  UMOV UR23, 0x80000020 ;  /* 0x8000002000177882 */ /* 0x000fc40000000000 */
        /* <DEDUP_REMOVED lines=165> */
.L_x_1158:
[----:B------:R-:W-:Y:S01]  /*c5e0*/  ULEA UR6, UR56, UR41, 0x3 ;  /* 0x0000002938067291 */ /* 0x000fe2000f8e183f */
[----:B------:R-:W-:-:S05]  /*c5f0*/  IMAD.U32 R0, RZ, RZ, UR57 ;  /* 0x00000039ff007e24 */ /* 0x000fca000f8e00ff */
[----:B------:R-:W-:-:S04]  /*c600*/  SHF.L.U32 R0, R0, 0x1f, RZ ;  /* 0x0000001f00007819 */ /* 0x000fc800000006ff */
[----:B------:R0:W1:Y:S01]  /*c610*/  SYNCS.PHASECHK.TRANS64.TRYWAIT P1, [UR6+0x33450], R0 ;  /* 0x03345000ff0075a7 */ /* 0x0000620008020146 */
[----:B------:R-:W-:Y:S05]  /*c620*/  @!P0 BRA `(.L_x_1159) ;  /* 0x0000000000048947 */ /* 0x000fea0003800000 */
[----:B------:R-:W-:Y:S01]  /*c630*/  BPT.TRAP 0x1 ;  /* 0x000000040000795c */ /* 0x000fe20000300000 */
.L_x_1159:
[----:B-1----:R-:W-:Y:S05]  /*c640*/  @P1 BRA `(.L_x_1157) ;  /* 0x0000000000081947 */ /* 0x002fea0003800000 */
[----:B------:R-:W1:Y:S02]  /*c650*/  SYNCS.PHASECHK.TRANS64.TRYWAIT P1, [UR6+0x33450], R0 ;  /* 0x03345000ff0075a7 */ /* 0x000e640008020146 */
[----:B-1----:R-:W-:Y:S05]  /*c660*/  @!P1 BRA `(.L_x_1160) ;  /* 0x0000013800489947 */ /* 0x002fea0003800000 */
.L_x_1157:
[----:B------:R-:W-:Y:S01]  /*c670*/  UIADD3 UR6, UR41, 0x200, URZ ;  /* 0x0000020029067890 */ /* 0x000fe2000fffe03f */
[----:B------:R-:W-:Y:S01]  /*c680*/  WARPGROUP.ARRIVE ;  /* 0x00000000000079c5 */ /* 0x000fe20000000000 */
[----:B------:R-:W-:Y:S01]  /*c690*/  UMOV UR7, 0xc0000010 ;  /* 0xc000001000077882 */ /* 0x000fe20000000000 */
[----:B01----:R-:W-:Y:S01]  /*c6a0*/  FMNMX.FTZ R0, R184, R7, !PT ;  /* 0x00000007b8007209 */ /* 0x003fe20007810000 */
[----:B------:R-:W-:Y:S01]  /*c6b0*/  USHF.R.U32.HI UR6, URZ, 0x4, UR6 ;  /* 0x000000043f067899 */ /* 0x000fe20008011606 */
[----:B------:R-:W-:Y:S02]  /*c6c0*/  FMNMX.FTZ R8, R186, R9, !PT ;  /* 0x00000009ba087209 */ /* 0x000fe40007810000 */
[----:B------:R-:W0:Y:S01]  /*c6d0*/  S2R R233, SR_TID.X ;  /* 0x0000000000e97919 */ /* 0x000e220000002100 */
[----:B------:R-:W-:Y:S01]  /*c6e0*/  FMNMX.FTZ R3, R185, R0, !PT ;  /* 0x00000000b9037209 */ /* 0x000fe20007810000 */
[----:B------:R-:W-:Y:S01]  /*c6f0*/  ULOP3.LUT UR6, UR6, 0x3fff, URZ, 0xc0, !UPT ;  /* 0x00003fff06067892 */ /* 0x000fe2000f8ec03f */
[----:B------:R-:W-:-:S02]  /*c700*/  FMNMX.FTZ R11, R187, R8, !PT ;  /* 0x00000008bb0b7209 */ /* 0x000fc40007810000 */
[----:B------:R-:W-:Y:S01]  /*c710*/  FMNMX.FTZ R0, R188, R3, !PT ;  /* 0x00000003bc007209 */ /* 0x000fe20007810000 */
[----:B------:R-:W-:Y:S01]  /*c720*/  ULOP3.LUT UR6, UR6, 0x10000, URZ, 0xfc, !UPT ;  /* 0x0001000006067892 */ /* 0x000fe2000f8efc3f */
[----:B------:R-:W-:Y:S02]  /*c730*/  FMNMX.FTZ R8, R190, R11, !PT ;  /* 0x0000000bbe087209 */ /* 0x000fe40007810000 */
[----:B------:R-:W-:Y:S01]  /*c740*/  FMNMX.FTZ R3, R189, R0, !PT ;  /* 0x00000000bd037209 */ /* 0x000fe20007810000 */
[----:B------:R-:W-:Y:S01]  /*c750*/  UIMAD UR10, UR56, 0x780, UR6 ;  /* 0x00000780380a78a4 */ /* 0x000fe2000f8e0206 */
[----:B------:R-:W-:Y:S02]  /*c760*/  FMNMX.FTZ R11, R191, R8, !PT ;  /* 0x00000008bf0b7209 */ /* 0x000fe40007810000 */
[----:B------:R-:W-:Y:S02]  /*c770*/  FMNMX.FTZ R0, R192, R3, !PT ;  /* 0x00000003c0007209 */ /* 0x000fe40007810000 */
[----:B------:R-:W-:-:S02]  /*c780*/  FMNMX.FTZ R8, R194, R11, !PT ;  /* 0x0000000bc2087209 */ /* 0x000fc40007810000 */
[----:B------:R-:W-:Y:S01]  /*c790*/  UMOV UR6, UR10 ;  /* 0x0000000a00067c82 */ /* 0x000fe20008000000 */
[----:B------:R-:W-:Y:S01]  /*c7a0*/  FMNMX.FTZ R3, R193, R0, !PT ;  /* 0x00000000c1037209 */ /* 0x000fe20007810000 */
[----:B------:R-:W-:Y:S01]  /*c7b0*/  QGMMA.64x192x32.F32.E4M3.E4M3 R24, R216, gdesc[UR4], R24, gsb0 ;  /* 0x02e00004d8187df3 */ /* 0x000fe20008000818 */
[----:B------:R-:W-:Y:S01]  /*c7c0*/  UIADD3 UR6, UR10, 0x180, URZ ;  /* 0x000001800a067890 */ /* 0x000fe2000fffe03f */
[----:B------:R-:W-:Y:S01]  /*c7d0*/  FMNMX.FTZ R11, R195, R8, !PT ;  /* 0x00000008c30b7209 */ /* 0x000fe20007810000 */
[----:B------:R-:W-:Y:S01]  /*c7e0*/  UMOV UR7, 0xc0000010 ;  /* 0xc000001000077882 */ /* 0x000fe20000000000 */
        /* <DEDUP_REMOVED lines=68> */
[----:B0-----:R-:W-:Y:S01]  /*cc30*/  SHF.R.U32.HI R233, RZ, 0x7, R233 ;  /* 0x00000007ffe97819 */ /* 0x001fe200000116e9 */
        /* <DEDUP_REMOVED lines=61> */
[----:B------:R-:W-:Y:S02]  /*d010*/  MUFU.EX2 R7, R7 ;  /* 0x0000000700077308 */ /* 0x000fe40000000800 */
[----:B------:R-:W-:-:S01]  /*d020*/  FFMA.FTZ R185, R186, UR42, -R133 ;  /* 0x0000002abab97c23 */ /* 0x000fc20008010885 */
[--C-:B------:R-:W-:Y:S01]  /*d030*/  FFMA.FTZ R184, R187, UR42, -R133.reuse ;  /* 0x0000002abbb87c23 */ /* 0x100fe20008010885 */
[----:B------:R-:W-:-:S01]  /*d040*/  FFMA.FTZ R186, R190, UR42, -R133 ;  /* 0x0000002abeba7c23 */ /* 0x000fc20008010885 */
[--C-:B------:R-:W-:Y:S01]  /*d050*/  FFMA.FTZ R187, R191, UR42, -R133.reuse ;  /* 0x0000002abfbb7c23 */ /* 0x100fe20008010885 */
[----:B------:R-:W-:-:S01]  /*d060*/  FFMA.FTZ R188, R194, UR42, -R133 ;  /* 0x0000002ac2bc7c23 */ /* 0x000fc20008010885 */
[--C-:B------:R-:W-:Y:S01]  /*d070*/  FFMA.FTZ R189, R195, UR42, -R133.reuse ;  /* 0x0000002ac3bd7c23 */ /* 0x100fe20008010885 */
        /* <DEDUP_REMOVED lines=22> */
[----:B------:R-:W-:Y:S01]  /*d1e0*/  FFMA.FTZ R139, R139, UR42, -R133 ;  /* 0x0000002a8b8b7c23 */ /* 0x000fe20008010885 */
[----:B------:R-:W-:Y:S01]  /*d1f0*/  IADD3 R194, -R233, 0xb, RZ ;  /* 0x0000000be9c27810 */ /* 0x000fe20007ffe1ff */
[----:B------:R-:W2:Y:S01]  /*d200*/  MUFU.EX2 R11, R11 ;  /* 0x0000000b000b7308 */ /* 0x000ea20000000800 */
[----:B0-----:R-:W-:-:S01]  /*d210*/  FFMA.FTZ R6, R7, R6, R10 ;  /* 0x0000000607067223 */ /* 0x001fc2000001000a */
[----:B------:R-:W0:Y:S01]  /*d220*/  S2R R233, SR_TID.X ;  /* 0x0000000000e97919 */ /* 0x000e220000002100 */
[----:B------:R-:W-:-:S01]  /*d230*/  FFMA.FTZ R142, R142, UR42, -R133 ;  /* 0x0000002a8e8e7c23 */ /* 0x000fc20008010885 */
[--C-:B------:R-:W-:Y:S01]  /*d240*/  FFMA.FTZ R143, R143, UR42, -R133.reuse ;  /* 0x0000002a8f8f7c23 */ /* 0x100fe20008010885 */
[----:B------:R-:W-:-:S01]  /*d250*/  FFMA.FTZ R146, R146, UR42, -R133 ;  /* 0x0000002a92927c23 */ /* 0x000fc20008010885 */
[--C-:B------:R-:W-:Y:S01]  /*d260*/  FFMA.FTZ R147, R147, UR42, -R133.reuse ;  /* 0x0000002a93937c23 */ /* 0x100fe20008010885 */
[----:B------:R-:W-:-:S01]  /*d270*/  FFMA.FTZ R150, R150, UR42, -R133 ;  /* 0x0000002a96967c23 */ /* 0x000fc20008010885 */
[----:B------:R-:W3:Y:S01]  /*d280*/  MUFU.EX2 R184, R184 ;  /* 0x000000b800b87308 */ /* 0x000ee20000000800 */
[----:B-1----:R-:W-:-:S01]  /*d290*/  FFMA.FTZ R5, R8, R5, R185 ;  /* 0x0000000508057223 */ /* 0x002fc200000100b9 */
[--C-:B------:R-:W-:Y:S01]  /*d2a0*/  FFMA.FTZ R151, R151, UR42, -R133.reuse ;  /* 0x0000002a97977c23 */ /* 0x100fe20008010885 */
[----:B------:R-:W-:-:S01]  /*d2b0*/  FFMA.FTZ R122, R122, UR42, -R133 ;  /* 0x0000002a7a7a7c23 */ /* 0x000fc20008010885 */
[--C-:B------:R-:W-:Y:S01]  /*d2c0*/  FFMA.FTZ R123, R123, UR42, -R133.reuse ;  /* 0x0000002a7b7b7c23 */ /* 0x100fe20008010885 */
[----:B------:R-:W-:-:S01]  /*d2d0*/  FFMA.FTZ R126, R126, UR42, -R133 ;  /* 0x0000002a7e7e7c23 */ /* 0x000fc20008010885 */
[----:B------:R-:W-:Y:S01]  /*d2e0*/  FFMA.FTZ R127, R127, UR42, -R133 ;  /* 0x0000002a7f7f7c23 */ /* 0x000fe20008010885 */
[----:B------:R-:W-:Y:S01]  /*d2f0*/  IMAD.U32 R195, RZ, RZ, UR54 ;  /* 0x00000036ffc37e24 */ /* 0x000fe2000f8e00ff */
[----:B------:R-:W1:Y:S01]  /*d300*/  MUFU.EX2 R12, R12 ;  /* 0x0000000c000c7308 */ /* 0x000e620000000800 */
[----:B--2---:R-:W-:-:S01]  /*d310*/  FADD.FTZ R193, R11, R6 ;  /* 0x000000060bc17221 */ /* 0x004fc20000010000 */
[--C-:B------:R-:W-:Y:S01]  /*d320*/  FFMA.FTZ R130, R130, UR42, -R133.reuse ;  /* 0x0000002a82827c23 */ /* 0x100fe20008010885 */
[----:B------:R-:W-:-:S01]  /*d330*/  FFMA.FTZ R131, R131, UR42, -R133 ;  /* 0x0000002a83837c23 */ /* 0x000fc20008010885 */
[--C-:B------:R-:W-:Y:S01]  /*d340*/  FFMA.FTZ R134, R134, UR42, -R133.reuse ;  /* 0x0000002a86867c23 */ /* 0x100fe20008010885 */
[----:B------:R-:W-:-:S03]  /*d350*/  FFMA.FTZ R133, R135, UR42, -R133 ;  /* 0x0000002a87857c23 */ /* 0x000fc60008010885 */
[----:B------:R-:W2:Y:S01]  /*d360*/  MUFU.EX2 R186, R186 ;  /* 0x000000ba00ba7308 */ /* 0x000ea20000000800 */
[----:B---3--:R-:W-:-:S07]  /*d370*/  FADD.FTZ R5, R184, R5 ;  /* 0x00000005b8057221 */ /* 0x008fce0000010000 */
[----:B------:R-:W3:Y:S01]  /*d380*/  MUFU.EX2 R13, R13 ;  /* 0x0000000d000d7308 */ /* 0x000ee20000000800 */
[----:B-1----:R-:W-:-:S01]  /*d390*/  FADD.FTZ R6, R12, R193 ;  /* 0x000000c10c067221 */ /* 0x002fc20000010000 */
[----:B0-----:R-:W-:-:S06]  /*d3a0*/  LOP3.LUT P1, RZ, R233, 0x7f, RZ, 0xc0, !PT ;  /* 0x0000007fe9ff7812 */ /* 0x001fcc000782c0ff */
[----:B------:R-:W0:Y:S01]  /*d3b0*/  MUFU.EX2 R187, R187 ;  /* 0x000000bb00bb7308 */ /* 0x000e220000000800 */
[----:B--2---:R-:W-:-:S06]  /*d3c0*/  FADD.FTZ R192, R186, R5 ;  /* 0x00000005bac07221 */ /* 0x004fcc0000010000 */
[----:B------:R-:W-:Y:S01]  /*d3d0*/  @!P1 LEA R195, R195, UR41, 0x3 ;  /* 0x00000029c3c39c11 */ /* 0x000fe2000f8e18ff */
[----:B------:R-:W1:Y:S01]  /*d3e0*/  MUFU.EX2 R14, R14 ;  /* 0x0000000e000e7308 */ /* 0x000e620000000800 */
[----:B---3--:R-:W-:-:S07]  /*d3f0*/  FADD.FTZ R5, R13, R6 ;  /* 0x000000060d057221 */ /* 0x008fce0000010000 */
        /* <DEDUP_REMOVED lines=20> */
[----:B------:R-:W-:Y:S02]  /*d540*/  WARPGROUP.DEPBAR.LE gsb0, 0x0 ;  /* 0x00008000000079c5 */ /* 0x000fe40000010000 */
[----:B------:R-:W-:-:S04]  /*d550*/  WARPGROUP.ARRIVE ;  /* 0x00000000000079c5 */ /* 0x000fc80000000000 */
[----:B------:R-:W0:Y:S01]  /*d560*/  MUFU.EX2 R171, R171 ;  /* 0x000000ab00ab7308 */ /* 0x000e220000000800 */
[----:B-1----:R-:W-:-:S01]  /*d570*/  FADD.FTZ R192, R170, R193 ;  /* 0x000000c1aac07221 */ /* 0x002fc20000010000 */
[----:B------:R-:W-:Y:S01]  /*d580*/  QGMMA.64x192x32.F32.E4M3.E4M3 R24, R208, gdesc[UR4], R24, gsb0 ;  /* 0x02e00004d0187df3 */ /* 0x000fe20008000818 */
[----:B------:R-:W-:Y:S01]  /*d590*/  UIADD3 UR6, UR10, 0x480, URZ ;  /* 0x000004800a067890 */ /* 0x000fe2000fffe03f */
[----:B------:R-:W-:-:S04]  /*d5a0*/  UMOV UR7, 0xc0000010 ;  /* 0xc000001000077882 */ /* 0x000fc80000000000 */
        /* <DEDUP_REMOVED lines=99> */
[----:B------:R-:W-:-:S05]  /*dbe0*/  @!P1 VIADD R5, R195, 0x33440 ;  /* 0x00033440c3059836 */ /* 0x000fca0000000000 */
[----:B------:R-:W-:Y:S01]  /*dbf0*/  @!P1 PRMT R5, RZ, 0x654, R5 ;  /* 0x00000654ff059816 */ /* 0x000fe20000000005 */
[----:B------:R-:W0:Y:S01]  /*dc00*/  MUFU.EX2 R123, R123 ;  /* 0x0000007b007b7308 */ /* 0x000e220000000800 */
[----:B-1----:R-:W-:-:S07]  /*dc10*/  FADD.FTZ R192, R122, R193 ;  /* 0x000000c17ac07221 */ /* 0x002fce0000010000 */
[----:B------:R-:W1:Y:S01]  /*dc20*/  MUFU.EX2 R124, R124 ;  /* 0x0000007c007c7308 */ /* 0x000e620000000800 */
[----:B--2---:R-:W-:-:S07]  /*dc30*/  FADD.FTZ R193, R121, R6 ;  /* 0x0000000679c17221 */ /* 0x004fce0000010000 */
[----:B------:R-:W2:Y:S01]  /*dc40*/  MUFU.EX2 R126, R126 ;  /* 0x0000007e007e7308 */ /* 0x000ea20000000800 */
[----:B0-----:R-:W-:-:S07]  /*dc50*/  FADD.FTZ R195, R123, R192 ;  /* 0x000000c07bc37221 */ /* 0x001fce0000010000 */
[----:B------:R-:W-:Y:S01]  /*dc60*/  MUFU.EX2 R125, R125 ;  /* 0x0000007d007d7308 */ /* 0x000fe20000000800 */
[----:B-1----:R-:W-:-:S07]  /*dc70*/  FADD.FTZ R6, R124, R193 ;  /* 0x000000c17c067221 */ /* 0x002fce0000010000 */
[----:B------:R-:W0:Y:S01]  /*dc80*/  MUFU.EX2 R127, R127 ;  /* 0x0000007f007f7308 */ /* 0x000e220000000800 */
[----:B--2---:R-:W-:-:S01]  /*dc90*/  FADD.FTZ R192, R126, R195 ;  /* 0x000000c37ec07221 */ /* 0x004fc20000010000 */
[----:B------:R-:W-:Y:S02]  /*dca0*/  WARPGROUP.DEPBAR.LE gsb0, 0x0 ;  /* 0x00008000000079c5 */ /* 0x000fe40000010000 */
[----:B------:R-:W-:-:S04]  /*dcb0*/  WARPGROUP.ARRIVE ;  /* 0x00000000000079c5 */ /* 0x000fc80000000000 */
[----:B------:R-:W-:Y:S02]  /*dcc0*/  MUFU.EX2 R128, R128 ;  /* 0x0000008000807308 */ /* 0x000fe40000000800 */
[----:B------:R-:W-:Y:S01]  /*dcd0*/  QGMMA.64x192x32.F32.E4M3.E4M3 R24, R200, gdesc[UR4], R24, gsb0 ;  /* 0x02e00004c8187df3 */ /* 0x000fe20008000818 */
[----:B0-----:R-:W-:-:S05]  /*dce0*/  FADD.FTZ R135, R127, R192 ;  /* 0x000000c07f877221 */ /* 0x001fca0000010000 */
[----:B------:R-:W0:Y:S08]  /*dcf0*/  MUFU.EX2 R130, R130 ;  /* 0x0000008200827308 */ /* 0x000e300000000800 */
[----:B------:R-:W-:Y:S08]  /*dd00*/  MUFU.EX2 R129, R129 ;  /* 0x0000008100817308 */ /* 0x000ff00000000800 */
[----:B------:R-:W1:Y:S01]  /*dd10*/  MUFU.EX2 R131, R131 ;  /* 0x0000008300837308 */ /* 0x000e620000000800 */
[----:B0-----:R-:W-:-:S07]  /*dd20*/  FADD.FTZ R192, R130, R135 ;  /* 0x0000008782c07221 */ /* 0x001fce0000010000 */
[----:B------:R-:W-:Y:S08]  /*dd30*/  MUFU.EX2 R132, R132 ;  /* 0x0000008400847308 */ /* 0x000ff00000000800 */
[----:B------:R-:W0:Y:S01]  /*dd40*/  MUFU.EX2 R134, R134 ;  /* 0x0000008600867308 */ /* 0x000e220000000800 */
[----:B-1----:R-:W-:-:S07]  /*dd50*/  FADD.FTZ R135, R131, R192 ;  /* 0x000000c083877221 */ /* 0x002fce0000010000 */
[----:B------:R-:W-:Y:S08]  /*dd60*/  MUFU.EX2 R9, R9 ;  /* 0x0000000900097308 */ /* 0x000ff00000000800 */
[----:B------:R-:W1:Y:S01]  /*dd70*/  MUFU.EX2 R133, R133 ;  /* 0x0000008500857308 */ /* 0x000e620000000800 */
[----:B0-----:R-:W-:-:S01]  /*dd80*/  FADD.FTZ R135, R134, R135 ;  /* 0x0000008786877221 */ /* 0x001fc20000010000 */
[----:B------:R-:W-:-:S02]  /*dd90*/  WARPGROUP.DEPBAR.LE gsb0, 0x0 ;  /* 0x00008000000079c5 */ /* 0x000fc40000010000 */
[----:B------:R0:W-:Y:S06]  /*dda0*/  BAR.ARV R194, 0x100 ;  /* 0x000400c20000751d */ /* 0x0001ec0000002000 */
[----:B------:R2:W-:Y:S02]  /*ddb0*/  @!P1 SYNCS.ARRIVE.TRANS64.RED.A1T0 RZ, [R5+URZ], RZ ;  /* 0x000000ff05ff99a7 */ /* 0x0005e4000810043f */
[----:B--2---:R-:W-:-:S04]  /*ddc0*/  FADD.FTZ R5, R125, R6 ;  /* 0x000000067d057221 */ /* 0x004fc80000010000 */
[----:B------:R-:W-:-:S04]  /*ddd0*/  FADD.FTZ R6, R128, R5 ;  /* 0x0000000580067221 */ /* 0x000fc80000010000 */
[----:B------:R-:W-:-:S04]  /*dde0*/  FADD.FTZ R5, R129, R6 ;  /* 0x0000000681057221 */ /* 0x000fc80000010000 */
[----:B------:R-:W-:Y:S01]  /*ddf0*/  FADD.FTZ R6, R132, R5 ;  /* 0x0000000584067221 */ /* 0x000fe20000010000 */
[----:B-1----:R-:W-:-:S03]  /*de00*/  FADD.FTZ R5, R133, R135 ;  /* 0x0000008785057221 */ /* 0x002fc60000010000 */
[----:B------:R-:W-:Y:S01]  /*de10*/  FADD.FTZ R6, R9, R6 ;  /* 0x0000000609067221 */ /* 0x000fe20000010000 */
[----:B0-----:R-:W-:Y:S06]  /*de20*/  @!P0 BRA `(.L_x_1161) ;  /* 0x0000000000048947 */ /* 0x001fec0003800000 */
[----:B------:R-:W-:Y:S01]  /*de30*/  BPT.TRAP 0x1 ;  /* 0x000000040000795c */ /* 0x000fe20000300000 */
.L_x_1161:
        /* <DEDUP_REMOVED lines=147> */
.L_x_1152:
[----:B------:R-:W-:-:S13]  /*e770*/  ISETP.GE.AND P1, PT, R4, UR39, PT ;  /* 0x0000002704007c0c */ /* 0x000fda000bf26270 */
[----:B------:R-:W-:Y:S05]  /*e780*/  @!P1 BRA `(.L_x_1163) ;  /* 0x0000004800ec9947 */ /* 0x000fea0003800000 */
[----:B------:R-:W-:Y:S01]  /*e790*/  IMAD.MOV.U32 R10, RZ, RZ, R0 ;  /* 0x000000ffff0a7224 */ /* 0x000fe200078e0000 */
[----:B------:R-:W-:Y:S01]  /*e7a0*/  UMOV UR58, UR54 ;  /* 0x00000036003a7c82 */ /* 0x000fe20008000000 */
[----:B------:R-:W-:Y:S01]  /*e7b0*/  IMAD.MOV.U32 R7, RZ, RZ, R3 ;  /* 0x000000ffff077224 */ /* 0x000fe200078e0003 */
[----:B------:R-:W-:Y:S01]  /*e7c0*/  UMOV UR59, UR50 ;  /* 0x00000032003b7c82 */ /* 0x000fe20008000000 */
[----:B------:R-:W-:Y:S01]  /*e7d0*/  ULDC UR54, c[0x0][0x9e4] ;  /* 0x0002790000367ab9 */ /* 0x000fe20000000800 */
[----:B------:R-:W-:Y:S01]  /*e7e0*/  ULDC UR56, c[0x0][0x9dc] ;  /* 0x0002770000387ab9 */ /* 0x000fe20000000800 */
[----:B------:R-:W-:-:S05]  /*e7f0*/  ULDC UR55, c[0x0][0x9e0] ;  /* 0x0002780000377ab9 */ /* 0x000fca0000000800 */
.L_x_1181:
[----:B------:R-:W-:Y:S01]  /*e800*/  ISETP.NE.AND P2, PT, RZ, UR45, PT ;  /* 0x0000002dff007c0c */ /* 0x000fe2000bf45270 */
[----:B------:R-:W-:-:S04]  /*e810*/  UISETP.NE.AND UP2, UPT, UR58, 0x1, UPT ;  /* 0x000000013a00788c */ /* 0x000fc8000bf45270 */
[----:B------:R-:W-:-:S04]  /*e820*/  USEL UR50, URZ, 0x1, UP2 ;  /* 0x000000013f327887 */ /* 0x000fc80009000000 */
[----:B------:R-:W-:-:S04]  /*e830*/  ULOP3.LUT UR50, UR59, UR50, URZ, 0x3c, !UPT ;  /* 0x000000323b327292 */ /* 0x000fc8000f8e3c3f */
[----:B------:R-:W-:Y:S08]  /*e840*/  @P2 BRA `(.L_x_1164) ;  /* 0x0000000000382947 */ /* 0x000ff00003800000 */
[----:B------:R-:W-:Y:S05]  /*e850*/  @!P0 BRA `(.L_x_1165) ;  /* 0x0000000000048947 */ /* 0x000fea0003800000 */
[----:B------:R-:W-:Y:S01]  /*e860*/  BPT.TRAP 0x1 ;  /* 0x000000040000795c */ /* 0x000fe20000300000 */
.L_x_1165:
        /* <DEDUP_REMOVED lines=9> */
.L_x_1166:
[----:B-1----:R-:W-:Y:S05]  /*e900*/  @P1 BRA `(.L_x_1164) ;  /* 0x0000000000081947 */ /* 0x002fea0003800000 */
[----:B------:R-:W1:Y:S02]  /*e910*/  SYNCS.PHASECHK.TRANS64.TRYWAIT P1, [UR6+0x33430], R0 ;  /* 0x03343000ff0075a7 */ /* 0x000e640008020146 */
[----:B-1----:R-:W-:Y:S05]  /*e920*/  @!P1 BRA `(.L_x_1167) ;  /* 0x0000011400b09947 */ /* 0x002fea0003800000 */
.L_x_1164:
        /* <DEDUP_REMOVED lines=191> */
.L_x_1169:
[----:B------:R-:W-:Y:S01]  /*f520*/  ULEA UR6, UR58, UR41, 0x3 ;  /* 0x000000293a067291 */ /* 0x000fe2000f8e183f */
[----:B------:R-:W-:-:S05]  /*f530*/  IMAD.U32 R0, RZ, RZ, UR59 ;  /* 0x0000003bff007e24 */ /* 0x000fca000f8e00ff */
[----:B------:R-:W-:-:S04]  /*f540*/  SHF.L.U32 R0, R0, 0x1f, RZ ;  /* 0x0000001f00007819 */ /* 0x000fc800000006ff */
[----:B------:R0:W1:Y:S01]  /*f550*/  SYNCS.PHASECHK.TRANS64.TRYWAIT P1, [UR6+0x33450], R0 ;  /* 0x03345000ff0075a7 */ /* 0x0000620008020146 */
[----:B------:R-:W-:Y:S05]  /*f560*/  @!P0 BRA `(.L_x_1170) ;  /* 0x0000000000048947 */ /* 0x000fea0003800000 */
[----:B------:R-:W-:Y:S01]  /*f570*/  BPT.TRAP 0x1 ;  /* 0x000000040000795c */ /* 0x000fe20000300000 */
.L_x_1170:
[----:B-1----:R-:W-:Y:S05]  /*f580*/  @P1 BRA `(.L_x_1168) ;  /* 0x0000000000081947 */ /* 0x002fea0003800000 */
[----:B------:R-:W1:Y:S02]  /*f590*/  SYNCS.PHASECHK.TRANS64.TRYWAIT P1, [UR6+0x33450], R0 ;  /* 0x03345000ff0075a7 */ /* 0x000e640008020146 */
[----:B-1----:R-:W-:Y:S05]  /*f5a0*/  @!P1 BRA `(.L_x_1171) ;  /* 0x0000010800a89947 */ /* 0x002fea0003800000 */
.L_x_1168:
        /* <DEDUP_REMOVED lines=57> */
[----:B-1----:R-:W-:Y:S01]  /*f940*/  IMAD.IADD R3, R12, 0x1, R21 ;  /* 0x000000010c037824 */ /* 0x002fe200078e0215 */
[----:B------:R-:W-:Y:S06]  /*f950*/  @P1 BRA `(.L_x_1172) ;  /* 0x0000000000541947 */ /* 0x000fec0003800000 */
        /* <DEDUP_REMOVED lines=12> */
.L_x_1174:
[----:B------:R-:W-:-:S05]  /*fa20*/  IMAD.U32 R20, RZ, RZ, UR54 ;  /* 0x00000036ff147e24 */ /* 0x000fca000f8e00ff */
[----:B------:R-:W-:-:S13]  /*fa30*/  ISETP.NE.AND P1, PT, R20, 0x1, PT ;  /* 0x000000011400780c */ /* 0x000fda0003f25270 */
[----:B------:R-:W0:Y:S02]  /*fa40*/  @P1 LDC.64 R8, c[0x0][0x9e8] ;  /* 0x00027a00ff081b82 */ /* 0x000e240000000a00 */
[----:B0-----:R-:W-:-:S05]  /*fa50*/  @P1 IMAD.HI.U32 R8, R21, R8, RZ ;  /* 0x0000000815081227 */ /* 0x001fca00078e00ff */
[----:B------:R-:W-:-:S07]  /*fa60*/  @P1 SHF.R.U32.HI R21, RZ, R9, R8 ;  /* 0x00000009ff151219 */ /* 0x000fce0000011608 */
.L_x_1175:
[----:B------:R-:W-:Y:S05]  /*fa70*/  BSYNC B0 ;  /* 0x0000000000007941 */ /* 0x000fea0003800000 */
.L_x_1173:
[----:B------:R-:W-:-:S05]  /*fa80*/  IMAD R8, R21, R20, R0 ;  /* 0x0000001415087224 */ /* 0x000fca00078e0200 */
[----:B------:R-:W-:Y:S02]  /*fa90*/  VIADDMNMX R11, R8, R20, R11, PT ;  /* 0x00000014080b7246 */ /* 0x000fe4000380010b */
[----:B------:R-:W-:-:S07]  /*faa0*/  VIMNMX R3, R3, R8, !PT ;  /* 0x0000000803037248 */ /* 0x000fce0007fe0100 */
.L_x_1172:
        /* <DEDUP_REMOVED lines=247> */
.L_x_1178:
[----:B------:R-:W-:-:S05]  /*10a20*/  IMAD.U32 R11, RZ, RZ, UR54 ;  /* 0x00000036ff0b7e24 */ /* 0x000fca000f8e00ff */
[----:B------:R-:W-:-:S13]  /*10a30*/  ISETP.NE.AND P6, PT, R11, 0x1, PT ;  /* 0x000000010b00780c */ /* 0x000fda0003fc5270 */
[----:B------:R-:W0:Y:S02]  /*10a40*/  @P6 LDC.64 R8, c[0x0][0x9e8] ;  /* 0x00027a00ff086b82 */ /* 0x000e240000000a00 */
[----:B0-----:R-:W-:-:S05]  /*10a50*/  @P6 IMAD.HI.U32 R8, R3, R8, RZ ;  /* 0x0000000803086227 */ /* 0x001fca00078e00ff */
[----:B------:R-:W-:-:S07]  /*10a60*/  @P6 SHF.R.U32.HI R3, RZ, R9, R8 ;  /* 0x00000009ff036219 */ /* 0x000fce0000011608 */
.L_x_1179:
[----:B------:R-:W-:Y:S05]  /*10a70*/  BSYNC B0 ;  /* 0x0000000000007941 */ /* 0x000fea0003800000 */
.L_x_1177:
[----:B------:R-:W-:-:S05]  /*10a80*/  IMAD R0, R3, R11, R0 ;  /* 0x0000000b03007224 */ /* 0x000fca00078e0200 */
[----:B------:R-:W-:Y:S02]  /*10a90*/  VIADDMNMX R13, R0, R11, R13, PT ;  /* 0x0000000b000d7246 */ /* 0x000fe4000380010d */
[----:B------:R-:W-:-:S07]  /*10aa0*/  VIMNMX R12, R12, R0, !PT ;  /* 0x000000000c0c7248 */ /* 0x000fce0007fe0100 */
.L_x_1176:
        /* <DEDUP_REMOVED lines=501> */
.L_x_1180:
        /* <DEDUP_REMOVED lines=148> */
.L_x_1163:
[----:B------:R-:W-:Y:S06]  /*13340*/  BAR.ARV 0x8, 0x180 ;  /* 0x0206000000007b1d */ /* 0x000fec0000002000 */
[----:B------:R-:W-:Y:S05]  /*13350*/  @!P0 BRA `(.L_x_1182) ;  /* 0x0000000000048947 */ /* 0x000fea0003800000 */
[----:B------:R-:W-:Y:S01]  /*13360*/  BPT.TRAP 0x1 ;  /* 0x000000040000795c */ /* 0x000fe20000300000 */
.L_x_1182:
[----:B------:R-:W-:Y:S01]  /*13370*/  ULEA UR9, UR54, UR41, 0x3 ;  /* 0x0000002936097291 */ /* 0x000fe2000f8e183f */
[----:B------:R-:W-:-:S05]  /*13380*/  IMAD.U32 R4, RZ, RZ, UR50 ;  /* 0x00000032ff047e24 */ /* 0x000fca000f8e00ff */
[----:B------:R-:W-:-:S04]  /*13390*/  SHF.L.U32 R4, R4, 0x1f, RZ ;  /* 0x0000001f04047819 */ /* 0x000fc800000006ff */
[----:B------:R0:W1:Y:S01]  /*133a0*/  SYNCS.PHASECHK.TRANS64.TRYWAIT P1, [UR9+0x33450], R4 ;  /* 0x03345004ff0075a7 */ /* 0x0000620008020149 */
[----:B------:R-:W-:Y:S05]  /*133b0*/  @!P0 BRA `(.L_x_1183) ;  /* 0x0000000000048947 */ /* 0x000fea0003800000 */
[----:B------:R-:W-:Y:S01]  /*133c0*/  BPT.TRAP 0x1 ;  /* 0x000000040000795c */ /* 0x000fe20000300000 */
.L_x_1183:
[----:B-1----:R-:W-:Y:S05]  /*133d0*/  @P1 BRA `(.L_x_1184) ;  /* 0x0000000000081947 */ /* 0x002fea0003800000 */
[----:B------:R-:W1:Y:S02]  /*133e0*/  SYNCS.PHASECHK.TRANS64.TRYWAIT P1, [UR9+0x33450], R4 ;  /* 0x03345004ff0075a7 */ /* 0x000e640008020149 */
[----:B-1----:R-:W-:Y:S05]  /*133f0*/  @!P1 BRA `(.L_x_1185) ;  /* 0x000000cc002c9947 */ /* 0x002fea0003800000 */
.L_x_1184:
[----:B------:R-:W-:Y:S01]  /*13400*/  UIADD3 UR41, UR41, 0x200, URZ ;  /* 0x0000020029297890 */ /* 0x000fe2000fffe03f */
[----:B------:R-:W-:Y:S01]  /*13410*/  WARPGROUP.ARRIVE ;  /* 0x00000000000079c5 */ /* 0x000fe20000000000 */
[----:B------:R-:W-:Y:S01]  /*13420*/  UMOV UR7, 0xc0000010 ;  /* 0xc000001000077882 */ /* 0x000fe20000000000 */
[----:B------:R-:W-:Y:S01]  /*13430*/  ULDC.64 UR10, c[0x0][0x9a0] ;  /* 0x00026800000a7ab9 */ /* 0x000fe20000000a00 */
[----:B------:R-:W-:Y:S01]  /*13440*/  USHF.R.U32.HI UR41, URZ, 0x4, UR41 ;  /* 0x000000043f297899 */ /* 0x000fe20008011629 */
[----:B01----:R-:W-:Y:S01]  /*13450*/  IMAD.MOV.U32 R4, RZ, RZ, 0x3f800000 ;  /* 0x3f800000ff047424 */ /* 0x003fe200078e00ff */
[----:B------:R-:W-:Y:S02]  /*13460*/  UISETP.NE.U32.AND UP0, UPT, UR10, URZ, UPT ;  /* 0x0000003f0a00728c */ /* 0x000fe4000bf05070 */
[----:B------:R-:W-:Y:S02]  /*13470*/  ULOP3.LUT UR41, UR41, 0x3fff, URZ, 0xc0, !UPT ;  /* 0x00003fff29297892 */ /* 0x000fe4000f8ec03f */
[----:B------:R-:W-:-:S02]  /*13480*/  UISETP.NE.AND.EX UP0, UPT, UR11, URZ, UPT, UP0 ;  /* 0x0000003f0b00728c */ /* 0x000fc4000bf05300 */
[----:B------:R-:W-:-:S04]  /*13490*/  ULOP3.LUT UR8, UR41, 0x10000, URZ, 0xfc, !UPT ;  /* 0x0001000029087892 */ /* 0x000fc8000f8efc3f */
[----:B------:R-:W-:Y:S01]  /*134a0*/  UIMAD UR8, UR54, 0x780, UR8 ;  /* 0x00000780360878a4 */ /* 0x000fe2000f8e0208 */
[----:B------:R-:W-:-:S04]  /*134b0*/  PLOP3.LUT P1, PT, PT, PT, UP0, 0x80, 0x0 ;  /* 0x000000000000781c */ /* 0x000fc80003f2f008 */
[----:B------:R-:W-:Y:S02]  /*134c0*/  @UP0 ULDC.64 UR12, c[0x0][0x9c8] ;  /* 0x00027200000c0ab9 */ /* 0x000fe40000000a00 */
[----:B------:R-:W-:Y:S01]  /*134d0*/  UMOV UR6, UR8 ;  /* 0x0000000800067c82 */ /* 0x000fe20008000000 */
[----:B------:R-:W-:-:S09]  /*134e0*/  @UP0 UIMAD.WIDE.U32 UR4, UR49, UR12, URZ ;  /* 0x0000000c310402a5 */ /* 0x000fd2000f8e003f */
        /* <DEDUP_REMOVED lines=11> */
[----:B------:R-:W-:-:S04]  /*135a0*/  @UP0 USHF.R.S32.HI UR6, URZ, 0x1f, UR49 ;  /* 0x0000001f3f060899 */ /* 0x000fc80008011431 */
[----:B------:R-:W-:-:S04]  /*135b0*/  @UP0 UIMAD UR6, UR6, UR12, URZ ;  /* 0x0000000c060602a4 */ /* 0x000fc8000f8e023f */
[----:B------:R-:W-:-:S04]  /*135c0*/  @UP0 UIMAD UR6, UR49, UR13, UR6 ;  /* 0x0000000d310602a4 */ /* 0x000fc8000f8e0206 */
[----:B------:R-:W-:-:S03]  /*135d0*/  @UP0 UIADD3 UR5, UR5, UR6, URZ ;  /* 0x0000000605050290 */ /* 0x000fc6000fffe03f */
[----:B------:R-:W-:Y:S02]  /*135e0*/  @UP0 ULDC.64 UR6, c[0x0][0x9d0] ;  /* 0x0002740000060ab9 */ /* 0x000fe40000000a00 */
[----:B------:R-:W-:-:S04]  /*135f0*/  @UP0 UIMAD.WIDE.U32 UR4, UR43, UR6, UR4 ;  /* 0x000000062b0402a5 */ /* 0x000fc8000f8e0004 */
[----:B------:R-:W-:Y:S02]  /*13600*/  @UP0 UIMAD UR5, UR43, UR7, UR5 ;  /* 0x000000072b0502a4 */ /* 0x000fe4000f8e0205 */
[----:B------:R-:W-:-:S04]  /*13610*/  @UP0 ULEA UR6, UP1, UR4, UR10, 0x2 ;  /* 0x0000000a04060291 */ /* 0x000fc8000f82103f */
[----:B------:R-:W-:Y:S02]  /*13620*/  @UP0 ULEA.HI.X UR7, UR4, UR11, UR5, 0x2, UP1 ;  /* 0x0000000b04070291 */ /* 0x000fe400088f1405 */
[----:B------:R-:W-:-:S04]  /*13630*/  IMAD.U32 R8, RZ, RZ, UR6 ;  /* 0x00000006ff087e24 */ /* 0x000fc8000f8e00ff */
[----:B------:R-:W-:-:S05]  /*13640*/  IMAD.U32 R9, RZ, RZ, UR7 ;  /* 0x00000007ff097e24 */ /* 0x000fca000f8e00ff */
[----:B------:R0:W2:Y:S01]  /*13650*/  @P1 LDG.E R4, desc[UR52][R8.64] ;  /* 0x0000003408041981 */ /* 0x0000a2000c1e1900 */
[----:B------:R-:W-:Y:S01]  /*13660*/  UIADD3 UR6, UR8, 0x480, URZ ;  /* 0x0000048008067890 */ /* 0x000fe2000fffe03f */
[----:B------:R-:W-:Y:S01]  /*13670*/  UMOV UR7, 0xc0000010 ;  /* 0xc000001000077882 */ /* 0x000fe20000000000 */
[----:B------:R-:W-:Y:S01]  /*13680*/  UIADD3 UR8, UR8, 0x600, URZ ;  /* 0x0000060008087890 */ /* 0x000fe2000fffe03f */
[----:B------:R-:W-:Y:S02]  /*13690*/  WARPGROUP.DEPBAR.LE gsb0, 0x0 ;  /* 0x00008000000079c5 */ /* 0x000fe40000010000 */
[----:B------:R-:W-:-:S06]  /*136a0*/  WARPGROUP.ARRIVE ;  /* 0x00000000000079c5 */ /* 0x000fcc0000000000 */
[----:B------:R-:W-:Y:S01]  /*136b0*/  QGMMA.64x192x32.F32.E4M3.E4M3 R24, R204, gdesc[UR4], R24, gsb0 ;  /* 0x02e00004cc187df3 */ /* 0x000fe20008000818 */
[----:B------:R-:W-:Y:S01]  /*136c0*/  UMOV UR6, UR8 ;  /* 0x0000000800067c82 */ /* 0x000fe20008000000 */
[----:B------:R-:W-:Y:S01]  /*136d0*/  UMOV UR7, 0xc0000010 ;  /* 0xc000001000077882 */ /* 0x000fe20000000000 */
[----:B------:R-:W1:Y:S04]  /*136e0*/  SHFL.BFLY PT, R7, R6, 0x2, 0x1f ;  /* 0x0c401f0006077f89 */ /* 0x000e6800000e0000 */
[----:B------:R-:W3:Y:S01]  /*136f0*/  SHFL.BFLY PT, R12, R5, 0x2, 0x1f ;  /* 0x0c401f00050c7f89 */ /* 0x000ee200000e0000 */
[----:B-1----:R-:W-:-:S01]  /*13700*/  FADD.FTZ R7, R7, R6 ;  /* 0x0000000607077221 */ /* 0x002fc20000010000 */
[----:B---3--:R-:W-:-:S04]  /*13710*/  FADD.FTZ R12, R12, R5 ;  /* 0x000000050c0c7221 */ /* 0x008fc80000010000 */
[----:B------:R-:W1:Y:S04]  /*13720*/  SHFL.BFLY PT, R10, R7, 0x1, 0x1f ;  /* 0x0c201f00070a7f89 */ /* 0x000e6800000e0000 */
[----:B0-----:R-:W0:Y:S01]  /*13730*/  SHFL.BFLY PT, R9, R12, 0x1, 0x1f ;  /* 0x0c201f000c097f89 */ /* 0x001e2200000e0000 */
[----:B-1----:R-:W-:-:S01]  /*13740*/  FADD.FTZ R10, R7, R10 ;  /* 0x0000000a070a7221 */ /* 0x002fc20000010000 */
[----:B0-----:R-:W-:-:S04]  /*13750*/  FADD.FTZ R13, R12, R9 ;  /* 0x000000090c0d7221 */ /* 0x001fc80000010000 */
        /* <DEDUP_REMOVED lines=22> */
[----:B--2---:R-:W-:Y:S01]  /*138c0*/  FMUL.FTZ R9, R9, R4 ;  /* 0x0000000409097220 */ /* 0x004fe20000410000 */
[----:B------:R-:W-:Y:S02]  /*138d0*/  IMAD.MOV.U32 R21, RZ, RZ, -0x800000 ;  /* 0xff800000ff157424 */ /* 0x000fe400078e00ff */
[----:B------:R-:W-:Y:S01]  /*138e0*/  @P2 FFMA.FTZ R20, R6, R3, R5 ;  /* 0x0000000306142223 */ /* 0x000fe20000010005 */
[----:B------:R-:W-:-:S01]  /*138f0*/  @P3 FFMA.FTZ R21, R10, R0, R11 ;  /* 0x000000000a153223 */ /* 0x000fc2000001000b */
[----:B---3--:R-:W-:Y:S01]  /*13900*/  FMUL.FTZ R4, R7, R4 ;  /* 0x0000000407047220 */ /* 0x008fe20000410000 */
[----:B------:R-:W-:-:S02]  /*13910*/  WARPGROUP.DEPBAR.LE gsb0, 0x0 ;  /* 0x00008000000079c5 */ /* 0x000fc40000010000 */
[----:B------:R-:W-:Y:S05]  /*13920*/  @!P0 BRA `(.L_x_1186) ;  /* 0x0000000000048947 */ /* 0x000fea0003800000 */
[----:B------:R-:W-:Y:S01]  /*13930*/  BPT.TRAP 0x1 ;  /* 0x000000040000795c */ /* 0x000fe20000300000 */
.L_x_1186:
[----:B------:R-:W-:Y:S01]  /*13940*/  UIADD3 UR4, UR9, 0x33460, URZ ;  /* 0x0003346009047890 */ /* 0x000fe2000fffe03f */
[-C--:B------:R-:W-:Y:S01]  /*13950*/  FMUL.FTZ R121, R32, R9.reuse ;  /* 0x0000000920797220 */ /* 0x080fe20000410000 */
[----:B------:R-:W-:Y:S01]  /*13960*/  UIADD3 UR54, UR54, 0x1, URZ ;  /* 0x0000000136367890 */ /* 0x000fe2000fffe03f */
[-C--:B------:R-:W-:Y:S01]  /*13970*/  FMUL.FTZ R125, R45, R9.reuse ;  /* 0x000000092d7d7220 */ /* 0x080fe20000410000 */
[----:B------:R-:W-:Y:S01]  /*13980*/  UPRMT UR4, UR40, 0x654, UR4 ;  /* 0x0000065428047896 */ /* 0x000fe20008000004 */
[-C--:B------:R-:W-:Y:S01]  /*13990*/  FMUL.FTZ R10, R56, R9.reuse ;  /* 0x00000009380a7220 */ /* 0x080fe20000410000 */
[----:B------:R-:W-:Y:S01]  /*139a0*/  UISETP.NE.AND UP0, UPT, UR54, 0x2, UPT ;  /* 0x000000023600788c */ /* 0x000fe2000bf05270 */
        /* <DEDUP_REMOVED lines=95> */
[----:B------:R-:W-:Y:S01]  /*13fa0*/  FMUL.FTZ R115, R115, R4 ;  /* 0x0000000473737220 */ /* 0x000fe20000410000 */
[----:B------:R-:W-:-:S02]  /*13fb0*/  UIADD3 UR47, UR47, 0x1, URZ ;  /* 0x000000012f2f7890 */ /* 0x000fc4000fffe03f */
[----:B------:R-:W-:Y:S02]  /*13fc0*/  USEL UR54, UR54, URZ, UP0 ;  /* 0x0000003f36367287 */ /* 0x000fe40008000000 */
[----:B------:R-:W-:-:S12]  /*13fd0*/  ULOP3.LUT UR50, UR50, UR4, URZ, 0x3c, !UPT ;  /* 0x0000000432327292 */ /* 0x000fd8000f8e3c3f */
.L_x_1112:
        /* <DEDUP_REMOVED lines=17> */
[----:B------:R-:W-:Y:S01]  /*140f0*/  ULDC.64 UR10, c[0x0][0xc00] ;  /* 0x00030000000a7ab9 */ /* 0x000fe20000000a00 */
[----:B0-----:R-:W-:-:S05]  /*14100*/  IMAD.SHL.U32 R4, R18, 0x4, RZ ;  /* 0x0000000412047824 */ /* 0x001fca00078e00ff */
[----:B------:R-:W-:Y:S01]  /*14110*/  LOP3.LUT R4, R4, 0xc, RZ, 0xc0, !PT ;  /* 0x0000000c04047812 */ /* 0x000fe200078ec0ff */
[----:B------:R-:W-:Y:S03]  /*14120*/  BAR.SYNC.DEFER_BLOCKING 0x1, 0x100 ;  /* 0x0044000000007b1d */ /* 0x000fe60000010000 */
[----:B------:R-:W-:-:S05]  /*14130*/  IADD3 R4, P0, R4, UR8, RZ ;  /* 0x0000000804047c10 */ /* 0x000fca000ff1e0ff */
[----:B------:R-:W-:-:S05]  /*14140*/  IMAD.X R5, RZ, RZ, UR9, P0 ;  /* 0x00000009ff057e24 */ /* 0x000fca00080e06ff */
[----:B------:R0:W2:Y:S01]  /*14150*/  LDG.E.CONSTANT R28, desc[UR52][R4.64] ;  /* 0x00000034041c7981 */ /* 0x0000a2000c1e9900 */
[----:B------:R-:W-:Y:S01]  /*14160*/  LOP3.LUT P0, R12, R18, 0x3, RZ, 0xc0, !PT ;  /* 0x00000003120c7812 */ /* 0x000fe2000780c0ff */
[----:B------:R-:W-:Y:S01]  /*14170*/  UMOV UR8, UR7 ;  /* 0x0000000700087c82 */ /* 0x000fe20008000000 */
[----:B-1----:R-:W-:Y:S01]  /*14180*/  UMOV UR9, UR4 ;  /* 0x0000000400097c82 */ /* 0x002fe20008000000 */
[----:B------:R-:W-:Y:S01]  /*14190*/  UIMAD.WIDE UR10, UR44, 0x4, UR10 ;  /* 0x000000042c0a78a5 */ /* 0x000fe2000f8e020a */
[----:B------:R-:W-:Y:S01]  /*141a0*/  ISETP.EQ.OR P0, PT, R12, 0x3, !P0 ;  /* 0x000000030c00780c */ /* 0x000fe20004702670 */
[----:B------:R-:W-:-:S03]  /*141b0*/  IMAD.MOV.U32 R12, RZ, RZ, 0x2 ;  /* 0x00000002ff0c7424 */ /* 0x000fc600078e00ff */
[----:B------:R-:W-:Y:S01]  /*141c0*/  SEL R59, R121, R36, P0 ;  /* 0x00000024793b7207 */ /* 0x000fe20000000000 */
[----:B------:R-:W-:Y:S01]  /*141d0*/  IMAD.WIDE R12, R231, R12, UR8 ;  /* 0x00000008e70c7e25 */ /* 0x000fe2000f8e020c */
        /* <DEDUP_REMOVED lines=28> */
[----:B------:R-:W-:-:S02]  /*143a0*/  IADD3 R179, P4, R12, 0x8060, RZ ;  /* 0x000080600cb37810 */ /* 0x000fc40007f9e0ff */
[C---:B------:R-:W-:Y:S02]  /*143b0*/  IADD3 R10, P3, R12.reuse, 0x8040, RZ ;  /* 0x000080400c0a7810 */ /* 0x040fe40007f7e0ff */
[C---:B------:R-:W-:Y:S02]  /*143c0*/  IADD3 R177, P6, R12.reuse, 0x8020, RZ ;  /* 0x000080200cb17810 */ /* 0x040fe40007fde0ff */
[C---:B------:R-:W-:Y:S02]  /*143d0*/  IADD3 R175, P5, R12.reuse, 0x8000, RZ ;  /* 0x000080000caf7810 */ /* 0x040fe40007fbe0ff */
[----:B------:R-:W-:Y:S01]  /*143e0*/  IADD3 R173, P2, R12, 0x4060, RZ ;  /* 0x000040600cad7810 */ /* 0x000fe20007f5e0ff */
[--C-:B------:R-:W-:Y:S01]  /*143f0*/  IMAD.X R19, RZ, RZ, R13.reuse, P6 ;  /* 0x000000ffff137224 */ /* 0x100fe200030e060d */
[----:B------:R-:W-:Y:S01]  /*14400*/  SEL R77, R109, R6, P0 ;  /* 0x000000066d4d7207 */ /* 0x000fe20000000000 */
[--C-:B------:R-:W-:Y:S01]  /*14410*/  IMAD.X R15, RZ, RZ, R13.reuse, P5 ;  /* 0x000000ffff0f7224 */ /* 0x100fe200028e060d */
[----:B------:R-:W-:Y:S01]  /*14420*/  SEL R43, R6, R109, P0 ;  /* 0x0000006d062b7207 */ /* 0x000fe20000000000 */
[----:B------:R-:W-:Y:S01]  /*14430*/  IMAD.X R41, RZ, RZ, R13, P2 ;  /* 0x000000ffff297224 */ /* 0x000fe200010e060d */
[----:B------:R-:W-:-:S02]  /*14440*/  SEL R61, R32, R123, P0 ;  /* 0x0000007b203d7207 */ /* 0x000fc40000000000 */
[----:B------:R-:W-:Y:S02]  /*14450*/  SEL R109, R112, R113, P0 ;  /* 0x00000071706d7207 */ /* 0x000fe40000000000 */
[----:B------:R-:W-:Y:S02]  /*14460*/  SEL R52, R113, R112, P0 ;  /* 0x0000007071347207 */ /* 0x000fe40000000000 */
[----:B------:R-:W-:Y:S02]  /*14470*/  SEL R32, R123, R32, P0 ;  /* 0x000000207b207207 */ /* 0x000fe40000000000 */
[----:B------:R-:W-:Y:S02]  /*14480*/  SEL R113, R134, R117, P0 ;  /* 0x0000007586717207 */ /* 0x000fe40000000000 */
[----:B------:R-:W-:Y:S02]  /*14490*/  SEL R57, R117, R134, P0 ;  /* 0x0000008675397207 */ /* 0x000fe40000000000 */
[----:B------:R-:W-:-:S02]  /*144a0*/  SHF.R.U64 R3, R3, 0x3, RZ ;  /* 0x0000000303037819 */ /* 0x000fc400000012ff */
[----:B------:R-:W-:Y:S02]  /*144b0*/  SEL R53, R24, R25, P0 ;  /* 0x0000001918357207 */ /* 0x000fe40000000000 */
[----:B------:R-:W-:Y:S01]  /*144c0*/  SEL R29, R25, R24, P0 ;  /* 0x00000018191d7207 */ /* 0x000fe20000000000 */
[--C-:B------:R-:W-:Y:S01]  /*144d0*/  IMAD.X R25, RZ, RZ, R13.reuse, P3 ;  /* 0x000000ffff197224 */ /* 0x100fe200018e060d */
[----:B------:R-:W-:Y:S02]  /*144e0*/  SEL R83, R80, R145, P0 ;  /* 0x0000009150537207 */ /* 0x000fe40000000000 */
[----:B------:R-:W-:Y:S02]  /*144f0*/  SEL R46, R145, R80, P0 ;  /* 0x00000050912e7207 */ /* 0x000fe40000000000 */
[----:B------:R-:W-:Y:S02]  /*14500*/  SEL R117, R26, R27, P0 ;  /* 0x0000001b1a757207 */ /* 0x000fe40000000000 */
[----:B------:R-:W-:Y:S01]  /*14510*/  SEL R58, R27, R26, P0 ;  /* 0x0000001a1b3a7207 */ /* 0x000fe20000000000 */
[----:B------:R-:W-:Y:S01]  /*14520*/  IMAD.X R27, RZ, RZ, R13, P4 ;  /* 0x000000ffff1b7224 */ /* 0x000fe200020e060d */
[----:B------:R-:W-:-:S02]  /*14530*/  SEL R123, R60, R37, P0 ;  /* 0x000000253c7b7207 */ /* 0x000fc40000000000 */
[----:B------:R-:W-:Y:S02]  /*14540*/  LOP3.LUT R8, R10, 0x380, RZ, 0xc0, !PT ;  /* 0x000003800a087812 */ /* 0x000fe400078ec0ff */
[----:B------:R-:W-:Y:S02]  /*14550*/  SEL R60, R37, R60, P0 ;  /* 0x0000003c253c7207 */ /* 0x000fe40000000000 */
[----:B------:R-:W-:Y:S02]  /*14560*/  SEL R145, R74, R147, P0 ;  /* 0x000000934a917207 */ /* 0x000fe40000000000 */
[----:B------:R-:W-:Y:S02]  /*14570*/  SEL R89, R128, R85, P0 ;  /* 0x0000005580597207 */ /* 0x000fe40000000000 */
[----:B------:R-:W-:Y:S02]  /*14580*/  SEL R47, R85, R128, P0 ;  /* 0x00000080552f7207 */ /* 0x000fe40000000000 */
[----:B------:R-:W-:-:S02]  /*14590*/  SEL R74, R147, R74, P0 ;  /* 0x0000004a934a7207 */ /* 0x000fc40000000000 */
[C---:B------:R-:W-:Y:S02]  /*145a0*/  IADD3 R6, P1, R12.reuse, 0x4040, RZ ;  /* 0x000040400c067810 */ /* 0x040fe40007f3e0ff */
[C---:B------:R-:W-:Y:S02]  /*145b0*/  IADD3 R171, P4, R12.reuse, 0x4020, RZ ;  /* 0x000040200cab7810 */ /* 0x040fe40007f9e0ff */
[C---:B------:R-:W-:Y:S02]  /*145c0*/  IADD3 R169, P3, R12.reuse, 0x4000, RZ ;  /* 0x000040000ca97810 */ /* 0x040fe40007f7e0ff */
[C---:B------:R-:W-:Y:S02]  /*145d0*/  IADD3 R37, P6, R12.reuse, 0x20, RZ ;  /* 0x000000200c257810 */ /* 0x040fe40007fde0ff */
[C---:B------:R-:W-:Y:S02]  /*145e0*/  IADD3 R167, P5, R12.reuse, 0x60, RZ ;  /* 0x000000600ca77810 */ /* 0x040fe40007fbe0ff */
[----:B0-----:R-:W-:-:S02]  /*145f0*/  IADD3 R4, P2, R12, 0x40, RZ ;  /* 0x000000400c047810 */ /* 0x001fc40007f5e0ff */
[----:B------:R-:W-:Y:S01]  /*14600*/  SEL R147, R149, R0, P0 ;  /* 0x0000000095937207 */ /* 0x000fe20000000000 */
[--C-:B------:R-:W-:Y:S01]  /*14610*/  IMAD.X R121, RZ, RZ, R13.reuse, P5 ;  /* 0x000000ffff797224 */ /* 0x100fe200028e060d */
[----:B------:R-:W-:Y:S01]  /*14620*/  SEL R85, R0, R149, P0 ;  /* 0x0000009500557207 */ /* 0x000fe20000000000 */
[----:B------:R-:W-:Y:S01]  /*14630*/  IMAD.X R5, RZ, RZ, R13, P2 ;  /* 0x000000ffff057224 */ /* 0x000fe200010e060d */
[----:B------:R-:W-:Y:S02]  /*14640*/  LOP3.LUT R12, R3, R12, RZ, 0x3c, !PT ;  /* 0x0000000c030c7212 */ /* 0x000fe400078e3cff */
[----:B------:R-:W-:Y:S02]  /*14650*/  LOP3.LUT R0, R177, 0x380, RZ, 0xc0, !PT ;  /* 0x00000380b1007812 */ /* 0x000fe400078ec0ff */
[----:B------:R-:W-:Y:S02]  /*14660*/  SHF.R.U64 R3, R8, 0x3, RZ ;  /* 0x0000000308037819 */ /* 0x000fe400000012ff */
[----:B------:R-:W-:-:S02]  /*14670*/  LOP3.LUT R14, R179, 0x380, RZ, 0xc0, !PT ;  /* 0x00000380b30e7812 */ /* 0x000fc400078ec0ff */
[----:B------:R-:W-:Y:S02]  /*14680*/  SHF.R.U64 R0, R0, 0x3, RZ ;  /* 0x0000000300007819 */ /* 0x000fe400000012ff */
[----:B------:R-:W-:Y:S02]  /*14690*/  LOP3.LUT R24, R3, R10, RZ, 0x3c, !PT ;  /* 0x0000000a03187212 */ /* 0x000fe400078e3cff */
[----:B------:R-:W-:Y:S02]  /*146a0*/  LOP3.LUT R10, R175, 0x380, RZ, 0xc0, !PT ;  /* 0x00000380af0a7812 */ /* 0x000fe400078ec0ff */
[----:B------:R-:W-:Y:S02]  /*146b0*/  LOP3.LUT R3, R6, 0x380, RZ, 0xc0, !PT ;  /* 0x0000038006037812 */ /* 0x000fe400078ec0ff */
[----:B------:R-:W-:Y:S02]  /*146c0*/  SHF.R.U64 R14, R14, 0x3, RZ ;  /* 0x000000030e0e7819 */ /* 0x000fe400000012ff */
[----:B------:R-:W-:-:S02]  /*146d0*/  LOP3.LUT R18, R0, R177, RZ, 0x3c, !PT ;  /* 0x000000b100127212 */ /* 0x000fc400078e3cff */
[----:B------:R-:W-:Y:S02]  /*146e0*/  LOP3.LUT R0, R171, 0x380, RZ, 0xc0, !PT ;  /* 0x00000380ab007812 */ /* 0x000fe400078ec0ff */
[----:B------:R-:W-:Y:S02]  /*146f0*/  SHF.R.U64 R10, R10, 0x3, RZ ;  /* 0x000000030a0a7819 */ /* 0x000fe400000012ff */
[----:B------:R-:W-:Y:S02]  /*14700*/  SHF.R.U64 R3, R3, 0x3, RZ ;  /* 0x0000000303037819 */ /* 0x000fe400000012ff */
[----:B------:R-:W-:Y:S02]  /*14710*/  SEL R97, R48, R153, P0 ;  /* 0x0000009930617207 */ /* 0x000fe40000000000 */
[----:B------:R-:W-:Y:S02]  /*14720*/  LOP3.LUT R26, R14, R179, RZ, 0x3c, !PT ;  /* 0x000000b30e1a7212 */ /* 0x000fe400078e3cff */
[----:B------:R-:W-:-:S02]  /*14730*/  SEL R48, R153, R48, P0 ;  /* 0x0000003099307207 */ /* 0x000fc40000000000 */
[----:B------:R-:W-:Y:S02]  /*14740*/  SEL R137, R100, R139, P0 ;  /* 0x0000008b64897207 */ /* 0x000fe40000000000 */
[----:B------:R-:W-:Y:S02]  /*14750*/  SEL R76, R139, R100, P0 ;  /* 0x000000648b4c7207 */ /* 0x000fe40000000000 */
[----:B------:R-:W-:Y:S02]  /*14760*/  SHF.R.U64 R0, R0, 0x3, RZ ;  /* 0x0000000300007819 */ /* 0x000fe400000012ff */
[----:B------:R-:W-:Y:S02]  /*14770*/  LOP3.LUT R14, R10, R175, RZ, 0x3c, !PT ;  /* 0x000000af0a0e7212 */ /* 0x000fe400078e3cff */
[----:B------:R-:W-:Y:S02]  /*14780*/  SEL R105, R132, R101, P0 ;  /* 0x0000006584697207 */ /* 0x000fe40000000000 */
[----:B------:R-:W-:-:S02]  /*14790*/  SEL R54, R101, R132, P0 ;  /* 0x0000008465367207 */ /* 0x000fc40000000000 */
[----:B------:R-:W-:Y:S02]  /*147a0*/  SEL R139, R92, R9, P0 ;  /* 0x000000095c8b7207 */ /* 0x000fe40000000000 */
[----:B------:R-:W-:Y:S01]  /*147b0*/  SEL R78, R9, R92, P0 ;  /* 0x0000005c094e7207 */ /* 0x000fe20000000000 */
[----:B------:R-:W-:Y:S01]  /*147c0*/  IMAD.X R9, RZ, RZ, R13, P3 ;  /* 0x000000ffff097224 */ /* 0x000fe200018e060d */
[----:B------:R-:W-:Y:S02]  /*147d0*/  SEL R153, R90, R91, P0 ;  /* 0x0000005b5a997207 */ /* 0x000fe40000000000 */
[----:B------:R-:W-:Y:S02]  /*147e0*/  LOP3.LUT R10, R3, R6, RZ, 0x3c, !PT ;  /* 0x00000006030a7212 */ /* 0x000fe400078e3cff */
[----:B------:R-:W-:Y:S02]  /*147f0*/  SEL R101, R104, R161, P0 ;  /* 0x000000a168657207 */ /* 0x000fe40000000000 */
[----:B------:R-:W-:-:S02]  /*14800*/  SEL R51, R161, R104, P0 ;  /* 0x00000068a1337207 */ /* 0x000fc40000000000 */
[----:B------:R-:W-:Y:S02]  /*14810*/  SEL R90, R91, R90, P0 ;  /* 0x0000005a5b5a7207 */ /* 0x000fe40000000000 */
[----:B------:R-:W-:Y:S02]  /*14820*/  LOP3.LUT R92, R167, 0x380, RZ, 0xc0, !PT ;  /* 0x00000380a75c7812 */ /* 0x000fe400078ec0ff */
[----:B------:R-:W-:Y:S02]  /*14830*/  LOP3.LUT R3, R4, 0x380, RZ, 0xc0, !PT ;  /* 0x0000038004037812 */ /* 0x000fe400078ec0ff */
[----:B------:R-:W-:Y:S02]  /*14840*/  SEL R161, R114, R115, P0 ;  /* 0x0000007372a17207 */ /* 0x000fe40000000000 */
[----:B------:R-:W-:Y:S01]  /*14850*/  SEL R91, R115, R114, P0 ;  /* 0x00000072735b7207 */ /* 0x000fe20000000000 */
[----:B------:R-:W-:Y:S01]  /*14860*/  IMAD.X R115, RZ, RZ, R13, P4 ;  /* 0x000000ffff737224 */ /* 0x000fe200020e060d */
[----:B------:R-:W-:-:S02]  /*14870*/  LOP3.LUT R8, R173, 0x380, RZ, 0xc0, !PT ;  /* 0x00000380ad087812 */ /* 0x000fc400078ec0ff */
[----:B------:R-:W-:Y:S02]  /*14880*/  LOP3.LUT R114, R0, R171, RZ, 0x3c, !PT ;  /* 0x000000ab00727212 */ /* 0x000fe400078e3cff */
[----:B------:R-:W-:Y:S02]  /*14890*/  LOP3.LUT R6, R169, 0x380, RZ, 0xc0, !PT ;  /* 0x00000380a9067812 */ /* 0x000fe400078ec0ff */
[----:B------:R-:W-:Y:S02]  /*148a0*/  LOP3.LUT R0, R37, 0x380, RZ, 0xc0, !PT ;  /* 0x0000038025007812 */ /* 0x000fe400078ec0ff */
[----:B------:R-:W-:Y:S02]  /*148b0*/  SHF.R.U64 R92, R92, 0x3, RZ ;  /* 0x000000035c5c7819 */ /* 0x000fe400000012ff */
[----:B------:R-:W-:Y:S02]  /*148c0*/  SHF.R.U64 R3, R3, 0x3, RZ ;  /* 0x0000000303037819 */ /* 0x000fe400000012ff */
[----:B------:R-:W-:-:S02]  /*148d0*/  SHF.R.U64 R8, R8, 0x3, RZ ;  /* 0x0000000308087819 */ /* 0x000fc400000012ff */
[----:B------:R-:W-:Y:S02]  /*148e0*/  SHF.R.U64 R6, R6, 0x3, RZ ;  /* 0x0000000306067819 */ /* 0x000fe400000012ff */
[----:B------:R-:W-:Y:S02]  /*148f0*/  SEL R55, R11, R120, P0 ;  /* 0x000000780b377207 */ /* 0x000fe40000000000 */
[----:B------:R-:W-:Y:S01]  /*14900*/  SEL R30, R120, R11, P0 ;  /* 0x0000000b781e7207 */ /* 0x000fe20000000000 */
[----:B------:R-:W-:Y:S01]  /*14910*/  IMAD.X R11, RZ, RZ, R13, P1 ;  /* 0x000000ffff0b7224 */ /* 0x000fe200008e060d */
[----:B------:R-:W-:Y:S02]  /*14920*/  SEL R149, R82, R151, P0 ;  /* 0x0000009752957207 */ /* 0x000fe40000000000 */
[----:B------:R-:W-:Y:S02]  /*14930*/  SHF.R.U64 R0, R0, 0x3, RZ ;  /* 0x0000000300007819 */ /* 0x000fe400000012ff */
[----:B------:R-:W-:-:S02]  /*14940*/  SEL R82, R151, R82, P0 ;  /* 0x0000005297527207 */ /* 0x000fc40000000000 */
[----:B------:R-:W-:Y:S02]  /*14950*/  SEL R165, R118, R119, P0 ;  /* 0x0000007776a57207 */ /* 0x000fe40000000000 */
[----:B------:R-:W-:Y:S02]  /*14960*/  LOP3.LUT R120, R92, R167, RZ, 0x3c, !PT ;  /* 0x000000a75c787212 */ /* 0x000fe400078e3cff */
[----:B------:R-:W-:Y:S02]  /*14970*/  LOP3.LUT R4, R3, R4, RZ, 0x3c, !PT ;  /* 0x0000000403047212 */ /* 0x000fe400078e3cff */
[----:B------:R-:W-:Y:S02]  /*14980*/  SEL R63, R122, R33, P0 ;  /* 0x000000217a3f7207 */ /* 0x000fe40000000000 */
[----:B------:R-:W-:Y:S02]  /*14990*/  SEL R67, R124, R49, P0 ;  /* 0x000000317c437207 */ /* 0x000fe40000000000 */
[----:B------:R-:W-:-:S02]  /*149a0*/  SEL R35, R49, R124, P0 ;  /* 0x0000007c31237207 */ /* 0x000fc40000000000 */
[----:B------:R-:W-:Y:S02]  /*149b0*/  SEL R107, R157, R56, P0 ;  /* 0x000000389d6b7207 */ /* 0x000fe40000000000 */
[----:B------:R-:W-:Y:S02]  /*149c0*/  SEL R151, R86, R87, P0 ;  /* 0x0000005756977207 */ /* 0x000fe40000000000 */
[----:B------:R-:W-:Y:S02]  /*149d0*/  SEL R119, R119, R118, P0 ;  /* 0x0000007677777207 */ /* 0x000fe40000000000 */
[----:B------:R-:W-:Y:S02]  /*149e0*/  LOP3.LUT R40, R8, R173, RZ, 0x3c, !PT ;  /* 0x000000ad08287212 */ /* 0x000fe400078e3cff */
[----:B------:R-:W-:Y:S02]  /*149f0*/  SEL R33, R33, R122, P0 ;  /* 0x0000007a21217207 */ /* 0x000fe40000000000 */
[----:B------:R-:W-:-:S02]  /*14a00*/  SEL R81, R126, R45, P0 ;  /* 0x0000002d7e517207 */ /* 0x000fc40000000000 */
[----:B------:R-:W-:Y:S02]  /*14a10*/  SEL R99, R130, R93, P0 ;  /* 0x0000005d82637207 */ /* 0x000fe40000000000 */
[----:B------:R-:W-:Y:S02]  /*14a20*/  SEL R49, R93, R130, P0 ;  /* 0x000000825d317207 */ /* 0x000fe40000000000 */
[----:B------:R-:W-:Y:S02]  /*14a30*/  SEL R56, R56, R157, P0 ;  /* 0x0000009d38387207 */ /* 0x000fe40000000000 */
[----:B------:R-:W-:Y:S02]  /*14a40*/  SEL R87, R87, R86, P0 ;  /* 0x0000005657577207 */ /* 0x000fe40000000000 */
[----:B------:R-:W-:Y:S02]  /*14a50*/  LOP3.LUT R8, R6, R169, RZ, 0x3c, !PT ;  /* 0x000000a906087212 */ /* 0x000fe400078e3cff */
[----:B------:R-:W-:-:S02]  /*14a60*/  SEL R93, R96, R155, P0 ;  /* 0x0000009b605d7207 */ /* 0x000fc40000000000 */
[----:B------:R-:W-:Y:S02]  /*14a70*/  SEL R50, R155, R96, P0 ;  /* 0x000000609b327207 */ /* 0x000fe40000000000 */
[----:B------:R-:W-:Y:S02]  /*14a80*/  SEL R141, R7, R116, P0 ;  /* 0x00000074078d7207 */ /* 0x000fe40000000000 */
[----:B------:R-:W-:Y:S01]  /*14a90*/  SEL R80, R116, R7, P0 ;  /* 0x0000000774507207 */ /* 0x000fe20000000000 */
[----:B------:R-:W-:Y:S01]  /*14aa0*/  IMAD.X R7, RZ, RZ, R13, P6 ;  /* 0x000000ffff077224 */ /* 0x000fe200030e060d */
[----:B------:R-:W-:Y:S02]  /*14ab0*/  SEL R157, R98, R159, P0 ;  /* 0x0000009f629d7207 */ /* 0x000fe40000000000 */
[----:B------:R-:W-:Y:S02]  /*14ac0*/  SEL R86, R159, R98, P0 ;  /* 0x000000629f567207 */ /* 0x000fe40000000000 */
[----:B------:R-:W-:-:S02]  /*14ad0*/  LOP3.LUT R6, R0, R37, RZ, 0x3c, !PT ;  /* 0x0000002500067212 */ /* 0x000fc400078e3cff */
[----:B------:R-:W-:Y:S02]  /*14ae0*/  SEL R155, R94, R95, P0 ;  /* 0x0000005f5e9b7207 */ /* 0x000fe40000000000 */
[----:B------:R-:W-:Y:S02]  /*14af0*/  SEL R159, R102, R103, P0 ;  /* 0x00000067669f7207 */ /* 0x000fe40000000000 */
[----:B------:R-:W-:Y:S02]  /*14b00*/  SEL R88, R103, R102, P0 ;  /* 0x0000006667587207 */ /* 0x000fe40000000000 */
[----:B------:R-:W-:Y:S02]  /*14b10*/  MOV R0, R26 ;  /* 0x0000001a00007202 */ /* 0x000fe40000000f00 */
[----:B------:R-:W-:Y:S02]  /*14b20*/  MOV R120, R120 ;  /* 0x0000007800787202 */ /* 0x000fe40000000f00 */
[----:B------:R-:W-:-:S02]  /*14b30*/  SEL R45, R45, R126, P0 ;  /* 0x0000007e2d2d7207 */ /* 0x000fc40000000000 */
[----:B------:R-:W-:Y:S02]  /*14b40*/  SEL R95, R95, R94, P0 ;  /* 0x0000005e5f5f7207 */ /* 0x000fe40000000000 */
[----:B------:R-:W-:Y:S02]  /*14b50*/  SEL R103, R106, R163, P0 ;  /* 0x000000a36a677207 */ /* 0x000fe40000000000 */
[----:B------:R-:W-:Y:S02]  /*14b60*/  MOV R3, R24 ;  /* 0x0000001800037202 */ /* 0x000fe40000000f00 */
[----:B------:R-:W-:Y:S02]  /*14b70*/  MOV R121, R4 ;  /* 0x0000000400797202 */ /* 0x000fe40000000f00 */
[----:B------:R-:W-:Y:S02]  /*14b80*/  SEL R106, R163, R106, P0 ;  /* 0x0000006aa36a7207 */ /* 0x000fe40000000000 */
[----:B------:R-:W-:Y:S01]  /*14b90*/  MOV R13, R12 ;  /* 0x0000000c000d7202 */ /* 0x000fe20000000f00 */
[----:B--2---:R0:W-:Y:S01]  /*14ba0*/  SHFL.IDX PT, R100, R71, R28, 0x1c1f ;  /* 0x001c1f1c47647589 */ /* 0x0041e200000e0000 */
[----:B------:R-:W-:-:S02]  /*14bb0*/  MOV R18, R18 ;  /* 0x0000001200127202 */ /* 0x000fc40000000f00 */
[----:B------:R-:W-:Y:S01]  /*14bc0*/  SEL R163, R110, R111, P0 ;  /* 0x0000006f6ea37207 */ /* 0x000fe20000000000 */
[----:B------:R-:W-:Y:S01]  /*14bd0*/  SHFL.IDX PT, R112, R97, R28, 0x1c1f ;  /* 0x001c1f1c61707589 */ /* 0x000fe200000e0000 */
[----:B------:R-:W-:Y:S02]  /*14be0*/  MOV R19, R14 ;  /* 0x0000000e00137202 */ /* 0x000fe40000000f00 */
[----:B------:R-:W-:Y:S01]  /*14bf0*/  SEL R111, R111, R110, P0 ;  /* 0x0000006e6f6f7207 */ /* 0x000fe20000000000 */
[----:B------:R-:W-:Y:S01]  /*14c00*/  SHFL.IDX PT, R96, R53, R28, 0x1c1f ;  /* 0x001c1f1c35607589 */ /* 0x000fe200000e0000 */
[----:B------:R-:W-:Y:S02]  /*14c10*/  MOV R37, R6 ;  /* 0x0000000600257202 */ /* 0x000fe40000000f00 */
[----:B0-----:R-:W-:Y:S01]  /*14c20*/  LOP3.LUT R71, R28, 0x2, RZ, 0x3c, !PT ;  /* 0x000000021c477812 */ /* 0x001fe200078e3cff */
[----:B------:R-:W-:Y:S01]  /*14c30*/  SHFL.IDX PT, R27, R73, R28, 0x1c1f ;  /* 0x001c1f1c491b7589 */ /* 0x000fe200000e0000 */
[----:B------:R-:W-:-:S02]  /*14c40*/  MOV R40, R40 ;  /* 0x0000002800287202 */ /* 0x000fc40000000f00 */
[----:B------:R-:W-:Y:S01]  /*14c50*/  MOV R114, R114 ;  /* 0x0000007200727202 */ /* 0x000fe20000000f00 */
[----:B------:R-:W0:Y:S01]  /*14c60*/  SHFL.IDX PT, R97, R29, R71, 0x1c1f ;  /* 0x001c1f471d617589 */ /* 0x000e2200000e0000 */
[----:B------:R-:W-:Y:S02]  /*14c70*/  MOV R41, R10 ;  /* 0x0000000a00297202 */ /* 0x000fe40000000f00 */
[----:B------:R-:W-:Y:S01]  /*14c80*/  MOV R115, R8 ;  /* 0x0000000800737202 */ /* 0x000fe20000000f00 */
[----:B------:R-:W-:Y:S04]  /*14c90*/  SHFL.IDX PT, R92, R55, R28, 0x1c1f ;  /* 0x001c1f1c375c7589 */ /* 0x000fe800000e0000 */
[----:B------:R-:W-:Y:S04]  /*14ca0*/  SHFL.IDX PT, R25, R75, R28, 0x1c1f ;  /* 0x001c1f1c4b197589 */ /* 0x000fe800000e0000 */
[----:B------:R-:W-:Y:S04]  /*14cb0*/  SHFL.IDX PT, R24, R77, R28, 0x1c1f ;  /* 0x001c1f1c4d187589 */ /* 0x000fe800000e0000 */
[----:B------:R-:W-:Y:S04]  /*14cc0*/  SHFL.IDX PT, R4, R113, R28, 0x1c1f ;  /* 0x001c1f1c71047589 */ /* 0x000fe800000e0000 */
[----:B------:R-:W-:Y:S04]  /*14cd0*/  SHFL.IDX PT, R165, R165, R28, 0x1c1f ;  /* 0x001c1f1ca5a57589 */ /* 0x000fe800000e0000 */
[----:B------:R-:W1:Y:S01]  /*14ce0*/  SHFL.IDX PT, R73, R30, R71, 0x1c1f ;  /* 0x001c1f471e497589 */ /* 0x000e6200000e0000 */
[----:B0-----:R-:W-:-:S02]  /*14cf0*/  SEL R98, R96, R97, P0 ;  /* 0x0000006160627207 */ /* 0x001fc40000000000 */
[----:B------:R-:W-:Y:S01]  /*14d00*/  SEL R96, R97, R96, P0 ;  /* 0x0000006061607207 */ /* 0x000fe20000000000 */
[----:B------:R-:W-:Y:S04]  /*14d10*/  SHFL.IDX PT, R94, R119, R71, 0x1c1f ;  /* 0x001c1f47775e7589 */ /* 0x000fe800000e0000 */
        /* <DEDUP_REMOVED lines=8> */
[----:B------:R-:W0:Y:S04]  /*14da0*/  SHFL.IDX PT, R116, R33, R71, 0x1c1f ;  /* 0x001c1f4721747589 */ /* 0x000e2800000e0000 */
        /* <DEDUP_REMOVED lines=12> */
[----:B------:R-:W-:Y:S01]  /*14e70*/  SHFL.IDX PT, R65, R65, R28, 0x1c1f ;  /* 0x001c1f1c41417589 */ /* 0x000fe200000e0000 */
[----:B0-----:R-:W-:-:S03]  /*14e80*/  SEL R80, R116, R63, P0 ;  /* 0x0000003f74507207 */ /* 0x001fc60000000000 */
        /* <DEDUP_REMOVED lines=9> */
[----:B------:R0:W-:Y:S04]  /*14f20*/  SHFL.IDX PT, R119, R87, R71, 0x1c1f ;  /* 0x001c1f4757777589 */ /* 0x0001e800000e0000 */
[----:B------:R-:W-:Y:S04]  /*14f30*/  SHFL.IDX PT, R131, R131, R28, 0x1c1f ;  /* 0x001c1f1c83837589 */ /* 0x000fe800000e0000 */
[----:B------:R-:W-:Y:S04]  /*14f40*/  SHFL.IDX PT, R53, R143, R28, 0x1c1f ;  /* 0x001c1f1c8f357589 */ /* 0x000fe800000e0000 */
[----:B------:R-:W-:Y:S04]  /*14f50*/  SHFL.IDX PT, R26, R155, R28, 0x1c1f ;  /* 0x001c1f1c9b1a7589 */ /* 0x000fe800000e0000 */
[----:B------:R-:W-:Y:S04]  /*14f60*/  SHFL.IDX PT, R126, R39, R71, 0x1c1f ;  /* 0x001c1f47277e7589 */ /* 0x000fe800000e0000 */
[----:B------:R-:W-:Y:S01]  /*14f70*/  SHFL.IDX PT, R43, R43, R71, 0x1c1f ;  /* 0x001c1f472b2b7589 */ /* 0x000fe200000e0000 */
[----:B0-----:R-:W-:-:S03]  /*14f80*/  SEL R87, R79, R64, P0 ;  /* 0x000000404f577207 */ /* 0x001fc60000000000 */
[----:B------:R-:W-:Y:S04]  /*14f90*/  SHFL.IDX PT, R42, R42, R71, 0x1c1f ;  /* 0x001c1f472a2a7589 */ /* 0x000fe800000e0000 */
[----:B------:R-:W-:Y:S04]  /*14fa0*/  SHFL.IDX PT, R68, R68, R71, 0x1c1f ;  /* 0x001c1f4744447589 */ /* 0x000fe800000e0000 */
[----:B------:R0:W-:Y:S04]  /*14fb0*/  SHFL.IDX PT, R46, R84, R71, 0x1c1f ;  /* 0x001c1f47542e7589 */ /* 0x0001e800000e0000 */
[----:B------:R1:W-:Y:S04]  /*14fc0*/  SHFL.IDX PT, R141, R95, R71, 0x1c1f ;  /* 0x001c1f475f8d7589 */ /* 0x0003e800000e0000 */
[----:B------:R-:W-:Y:S01]  /*14fd0*/  SHFL.IDX PT, R7, R105, R28, 0x1c1f ;  /* 0x001c1f1c69077589 */ /* 0x000fe200000e0000 */
[----:B0-----:R-:W-:-:S03]  /*14fe0*/  SEL R84, R62, R81, P0 ;  /* 0x000000513e547207 */ /* 0x001fc60000000000 */
[----:B------:R-:W-:Y:S01]  /*14ff0*/  SHFL.IDX PT, R6, R107, R28, 0x1c1f ;  /* 0x001c1f1c6b067589 */ /* 0x000fe200000e0000 */
[----:B-1----:R-:W-:-:S03]  /*15000*/  SEL R95, R75, R60, P0 ;  /* 0x0000003c4b5f7207 */ /* 0x002fc60000000000 */
        /* <DEDUP_REMOVED lines=9> */
[----:B-1----:R-:W-:-:S03]  /*150a0*/  SEL R83, R65, R34, P0 ;  /* 0x0000002241537207 */ /* 0x002fc60000000000 */
[----:B------:R-:W-:Y:S01]  /*150b0*/  SHFL.IDX PT, R107, R145, R28, 0x1c1f ;  /* 0x001c1f1c916b7589 */ /* 0x000fe200000e0000 */
[----:B0-----:R-:W-:Y:S02]  /*150c0*/  SEL R70, R130, R39, P0 ;  /* 0x0000002782467207 */ /* 0x001fe40000000000 */
[----:B--2---:R-:W-:Y:S01]  /*150d0*/  SEL R101, R94, R165, P0 ;  /* 0x000000a55e657207 */ /* 0x004fe20000000000 */
[----:B------:R-:W-:Y:S04]  /*150e0*/  SHFL.IDX PT, R105, R147, R28, 0x1c1f ;  /* 0x001c1f1c93697589 */ /* 0x000fe800000e0000 */
[----:B------:R-:W-:Y:S04]  /*150f0*/  SHFL.IDX PT, R108, R149, R28, 0x1c1f ;  /* 0x001c1f1c956c7589 */ /* 0x000fe800000e0000 */
[----:B------:R-:W-:Y:S04]  /*15100*/  SHFL.IDX PT, R36, R36, R71, 0x1c1f ;  /* 0x001c1f4724247589 */ /* 0x000fe800000e0000 */
[----:B------:R0:W-:Y:S04]  /*15110*/  SHFL.IDX PT, R133, R51, R71, 0x1c1f ;  /* 0x001c1f4733857589 */ /* 0x0001e800000e0000 */
[----:B------:R-:W1:Y:S04]  /*15120*/  SHFL.IDX PT, R66, R66, R71, 0x1c1f ;  /* 0x001c1f4742427589 */ /* 0x000e6800000e0000 */
[----:B------:R2:W3:Y:S01]  /*15130*/  SHFL.IDX PT, R134, R85, R71, 0x1c1f ;  /* 0x001c1f4755867589 */ /* 0x0004e200000e0000 */
[----:B0-----:R-:W-:-:S03]  /*15140*/  SEL R51, R12, R45, P0 ;  /* 0x0000002d0c337207 */ /* 0x001fc60000000000 */
[----:B------:R0:W4:Y:S04]  /*15150*/  SHFL.IDX PT, R138, R74, R71, 0x1c1f ;  /* 0x001c1f474a8a7589 */ /* 0x00012800000e0000 */
[----:B------:R1:W4:Y:S01]  /*15160*/  SHFL.IDX PT, R139, R82, R71, 0x1c1f ;  /* 0x001c1f47528b7589 */ /* 0x00032200000e0000 */
[----:B--2---:R-:W-:-:S03]  /*15170*/  SEL R85, R64, R79, P0 ;  /* 0x0000004f40557207 */ /* 0x004fc60000000000 */
[----:B------:R2:W-:Y:S01]  /*15180*/  SHFL.IDX PT, R10, R89, R28, 0x1c1f ;  /* 0x001c1f1c590a7589 */ /* 0x0005e200000e0000 */
[----:B------:R-:W-:Y:S02]  /*15190*/  SEL R79, R131, R68, P0 ;  /* 0x00000044834f7207 */ /* 0x000fe40000000000 */
[----:B0-----:R-:W-:Y:S01]  /*151a0*/  SEL R74, R67, R122, P0 ;  /* 0x0000007a434a7207 */ /* 0x001fe20000000000 */
[----:B------:R0:W-:Y:S01]  /*151b0*/  SHFL.IDX PT, R8, R99, R28, 0x1c1f ;  /* 0x001c1f1c63087589 */ /* 0x0001e200000e0000 */
[----:B------:R-:W-:Y:S02]  /*151c0*/  SEL R64, R113, R100, P0 ;  /* 0x0000006471407207 */ /* 0x000fe40000000000 */
[----:B-1----:R-:W-:Y:S01]  /*151d0*/  SEL R82, R63, R116, P0 ;  /* 0x000000743f527207 */ /* 0x002fe20000000000 */
[----:B------:R1:W-:Y:S01]  /*151e0*/  SHFL.IDX PT, R124, R93, R28, 0x1c1f ;  /* 0x001c1f1c5d7c7589 */ /* 0x0003e200000e0000 */
[----:B------:R-:W-:Y:S02]  /*151f0*/  SEL R63, R109, R38, P0 ;  /* 0x000000266d3f7207 */ /* 0x000fe40000000000 */
[----:B--2---:R-:W-:Y:S01]  /*15200*/  SEL R89, R32, R61, P0 ;  /* 0x0000003d20597207 */ /* 0x004fe20000000000 */
[----:B------:R-:W-:Y:S01]  /*15210*/  SHFL.IDX PT, R135, R135, R28, 0x1c1f ;  /* 0x001c1f1c87877589 */ /* 0x000fe200000e0000 */
[----:B------:R-:W-:-:S02]  /*15220*/  SEL R78, R129, R66, P0 ;  /* 0x00000042814e7207 */ /* 0x000fc40000000000 */
[----:B0-----:R-:W-:Y:S01]  /*15230*/  SEL R99, R92, R73, P0 ;  /* 0x000000495c637207 */ /* 0x001fe20000000000 */
[----:B------:R-:W-:Y:S01]  /*15240*/  SHFL.IDX PT, R118, R153, R28, 0x1c1f ;  /* 0x001c1f1c99767589 */ /* 0x000fe200000e0000 */
[----:B------:R-:W-:Y:S02]  /*15250*/  SEL R92, R58, R77, P0 ;  /* 0x0000004d3a5c7207 */ /* 0x000fe40000000000 */
[----:B-1----:R-:W-:Y:S01]  /*15260*/  SEL R93, R60, R75, P0 ;  /* 0x0000004b3c5d7207 */ /* 0x002fe20000000000 */
[----:B------:R-:W-:Y:S01]  /*15270*/  SHFL.IDX PT, R128, R157, R28, 0x1c1f ;  /* 0x001c1f1c9d807589 */ /* 0x000fe200000e0000 */
[----:B------:R-:W-:Y:S02]  /*15280*/  SEL R60, R44, R137, P0 ;  /* 0x000000892c3c7207 */ /* 0x000fe40000000000 */
[----:B------:R-:W-:Y:S01]  /*15290*/  SEL R76, R66, R129, P0 ;  /* 0x00000081424c7207 */ /* 0x000fe20000000000 */
[----:B------:R-:W-:Y:S01]  /*152a0*/  SHFL.IDX PT, R15, R159, R28, 0x1c1f ;  /* 0x001c1f1c9f0f7589 */ /* 0x000fe200000e0000 */
[----:B------:R-:W-:-:S02]  /*152b0*/  SEL R75, R69, R36, P0 ;  /* 0x00000024454b7207 */ /* 0x000fc40000000000 */
[----:B------:R-:W-:Y:S01]  /*152c0*/  SEL R73, R36, R69, P0 ;  /* 0x0000004524497207 */ /* 0x000fe20000000000 */
[----:B------:R0:W-:Y:S01]  /*152d0*/  SHFL.IDX PT, R136, R103, R28, 0x1c1f ;  /* 0x001c1f1c67887589 */ /* 0x0001e200000e0000 */
[----:B------:R-:W-:-:S03]  /*152e0*/  SEL R66, R100, R113, P0 ;  /* 0x0000007164427207 */ /* 0x000fc60000000000 */
[----:B------:R-:W-:Y:S04]  /*152f0*/  SHFL.IDX PT, R11, R163, R28, 0x1c1f ;  /* 0x001c1f1ca30b7589 */ /* 0x000fe800000e0000 */
[----:B------:R-:W-:Y:S01]  /*15300*/  SHFL.IDX PT, R9, R161, R28, 0x1c1f ;  /* 0x001c1f1ca1097589 */ /* 0x000fe200000e0000 */
[----:B0-----:R-:W-:-:S03]  /*15310*/  SEL R103, R165, R94, P0 ;  /* 0x0000005ea5677207 */ /* 0x001fc60000000000 */
[----:B------:R3:W-:Y:S01]  /*15320*/  SHFL.IDX PT, R123, R47, R71, 0x1c1f ;  /* 0x001c1f472f7b7589 */ /* 0x0007e200000e0000 */
[----:B------:R-:W-:Y:S02]  /*15330*/  SEL R94, R77, R58, P0 ;  /* 0x0000003a4d5e7207 */ /* 0x000fe40000000000 */
[----:B------:R-:W-:Y:S01]  /*15340*/  SEL R77, R68, R131, P0 ;  /* 0x00000083444d7207 */ /* 0x000fe20000000000 */
[----:B------:R0:W1:Y:S01]  /*15350*/  SHFL.IDX PT, R30, R72, R71, 0x1c1f ;  /* 0x001c1f47481e7589 */ /* 0x00006200000e0000 */
[----:B------:R-:W-:Y:S02]  /*15360*/  SEL R58, R25, R42, P0 ;  /* 0x0000002a193a7207 */ /* 0x000fe40000000000 */
[----:B------:R-:W-:Y:S01]  /*15370*/  SEL R68, R39, R130, P0 ;  /* 0x0000008227447207 */ /* 0x000fe20000000000 */
[----:B------:R2:W1:Y:S01]  /*15380*/  SHFL.IDX PT, R127, R48, R71, 0x1c1f ;  /* 0x001c1f47307f7589 */ /* 0x00046200000e0000 */
[----:B------:R-:W-:Y:S02]  /*15390*/  SEL R130, R132, R133, P0 ;  /* 0x0000008584827207 */ /* 0x000fe40000000000 */
[----:B---3--:R-:W-:Y:S01]  /*153a0*/  SEL R47, R105, R134, P0 ;  /* 0x00000086692f7207 */ /* 0x008fe20000000000 */
[----:B------:R3:W1:Y:S01]  /*153b0*/  SHFL.IDX PT, R28, R54, R71, 0x1c1f ;  /* 0x001c1f47361c7589 */ /* 0x00066200000e0000 */
[----:B------:R-:W-:-:S02]  /*153c0*/  SEL R132, R133, R132, P0 ;  /* 0x0000008485847207 */ /* 0x000fc40000000000 */
[----:B0-----:R-:W-:Y:S01]  /*153d0*/  SEL R72, R122, R67, P0 ;  /* 0x000000437a487207 */ /* 0x001fe20000000000 */
[----:B------:R0:W1:Y:S01]  /*153e0*/  SHFL.IDX PT, R31, R56, R71, 0x1c1f ;  /* 0x001c1f47381f7589 */ /* 0x00006200000e0000 */
[----:B------:R-:W-:Y:S02]  /*153f0*/  SEL R67, R27, R126, P0 ;  /* 0x0000007e1b437207 */ /* 0x000fe40000000000 */
[----:B--2---:R-:W-:Y:S01]  /*15400*/  SEL R48, R117, R14, P0 ;  /* 0x0000000e75307207 */ /* 0x004fe20000000000 */
[----:B------:R2:W1:Y:S01]  /*15410*/  SHFL.IDX PT, R29, R57, R71, 0x1c1f ;  /* 0x001c1f47391d7589 */ /* 0x00046200000e0000 */
[----:B---3--:R-:W-:-:S03]  /*15420*/  SEL R54, R55, R52, P0 ;  /* 0x0000003437367207 */ /* 0x008fc60000000000 */
[----:B------:R3:W1:Y:S01]  /*15430*/  SHFL.IDX PT, R33, R49, R71, 0x1c1f ;  /* 0x001c1f4731217589 */ /* 0x00066200000e0000 */
[----:B------:R-:W-:Y:S02]  /*15440*/  SEL R52, R52, R55, P0 ;  /* 0x0000003734347207 */ /* 0x000fe40000000000 */
[----:B0-----:R-:W-:Y:S01]  /*15450*/  SEL R56, R42, R25, P0 ;  /* 0x000000192a387207 */ /* 0x001fe20000000000 */
[----:B------:R0:W1:Y:S01]  /*15460*/  SHFL.IDX PT, R144, R111, R71, 0x1c1f ;  /* 0x001c1f476f907589 */ /* 0x00006200000e0000 */
[----:B------:R-:W-:Y:S02]  /*15470*/  SEL R55, R53, R46, P0 ;  /* 0x0000002e35377207 */ /* 0x000fe40000000000 */
[----:B--2---:R-:W-:Y:S01]  /*15480*/  SEL R57, R43, R24, P0 ;  /* 0x000000182b397207 */ /* 0x004fe20000000000 */
[----:B------:R2:W1:Y:S01]  /*15490*/  SHFL.IDX PT, R146, R91, R71, 0x1c1f ;  /* 0x001c1f475b927589 */ /* 0x00046200000e0000 */
[----:B------:R-:W-:Y:S02]  /*154a0*/  SEL R53, R46, R53, P0 ;  /* 0x000000352e357207 */ /* 0x000fe40000000000 */
[----:B---3--:R-:W-:Y:S01]  /*154b0*/  SEL R49, R45, R12, P0 ;  /* 0x0000000c2d317207 */ /* 0x008fe20000000000 */
[----:B------:R3:W1:Y:S01]  /*154c0*/  SHFL.IDX PT, R142, R88, R71, 0x1c1f ;  /* 0x001c1f47588e7589 */ /* 0x00066200000e0000 */
[----:B------:R-:W-:-:S02]  /*154d0*/  F2FP.BF16.F32.PACK_AB R25, R95, R94 ;  /* 0x0000005e5f19723e */ /* 0x000fc400000010ff */
[----:B0-----:R-:W-:Y:S01]  /*154e0*/  SEL R111, R102, R119, P0 ;  /* 0x00000077666f7207 */ /* 0x001fe20000000000 */
[----:B------:R0:W1:Y:S01]  /*154f0*/  SHFL.IDX PT, R143, R90, R71, 0x1c1f ;  /* 0x001c1f475a8f7589 */ /* 0x00006200000e0000 */
[----:B----4-:R-:W-:Y:S02]  /*15500*/  SEL R46, R107, R138, P0 ;  /* 0x0000008a6b2e7207 */ /* 0x010fe40000000000 */
[----:B--2---:R-:W-:Y:S01]  /*15510*/  SEL R91, R61, R32, P0 ;  /* 0x000000203d5b7207 */ /* 0x004fe20000000000 */
[----:B------:R2:W4:Y:S01]  /*15520*/  SHFL.IDX PT, R35, R50, R71, 0x1c1f ;  /* 0x001c1f4732237589 */ /* 0x00052200000e0000 */
[----:B------:R-:W-:Y:S02]  /*15530*/  SEL R61, R38, R109, P0 ;  /* 0x0000006d263d7207 */ /* 0x000fe40000000000 */
[----:B---3--:R-:W-:Y:S01]  /*15540*/  SEL R88, R110, R59, P0 ;  /* 0x0000003b6e587207 */ /* 0x008fe20000000000 */
[----:B------:R3:W4:Y:S01]  /*15550*/  SHFL.IDX PT, R145, R86, R71, 0x1c1f ;  /* 0x001c1f4756917589 */ /* 0x00072200000e0000 */
[----:B------:R-:W-:-:S02]  /*15560*/  SEL R109, R119, R102, P0 ;  /* 0x00000066776d7207 */ /* 0x000fc40000000000 */
[----:B0-----:R-:W-:Y:S01]  /*15570*/  SEL R90, R59, R110, P0 ;  /* 0x0000006e3b5a7207 */ /* 0x001fe20000000000 */
[----:B------:R1:W0:Y:S01]  /*15580*/  SHFL.IDX PT, R147, R106, R71, 0x1c1f ;  /* 0x001c1f476a937589 */ /* 0x00022200000e0000 */
[----:B------:R-:W-:Y:S02]  /*15590*/  SEL R59, R24, R43, P0 ;  /* 0x0000002b183b7207 */ /* 0x000fe40000000000 */
[----:B--2---:R-:W-:Y:S02]  /*155a0*/  SEL R50, R14, R117, P0 ;  /* 0x000000750e327207 */ /* 0x004fe40000000000 */
[----:B------:R-:W-:Y:S02]  /*155b0*/  SEL R117, R26, R141, P0 ;  /* 0x0000008d1a757207 */ /* 0x000fe40000000000 */
[----:B---3--:R-:W-:Y:S02]  /*155c0*/  SEL R86, R81, R62, P0 ;  /* 0x0000003e51567207 */ /* 0x008fe40000000000 */
[----:B------:R-:W-:-:S02]  /*155d0*/  SEL R81, R34, R65, P0 ;  /* 0x0000004122517207 */ /* 0x000fc40000000000 */
[----:B------:R-:W-:Y:S02]  /*155e0*/  SEL R65, R126, R27, P0 ;  /* 0x0000001b7e417207 */ /* 0x000fe40000000000 */
[----:B------:R-:W-:Y:S02]  /*155f0*/  SEL R119, R141, R26, P0 ;  /* 0x0000001a8d777207 */ /* 0x000fe40000000000 */
[----:B------:R-:W-:Y:S02]  /*15600*/  SEL R62, R137, R44, P0 ;  /* 0x0000002c893e7207 */ /* 0x000fe40000000000 */
[----:B------:R-:W-:Y:S02]  /*15610*/  F2FP.BF16.F32.PACK_AB R24, R99, R98 ;  /* 0x000000626318723e */ /* 0x000fe400000010ff */
[----:B------:R-:W-:Y:S02]  /*15620*/  F2FP.BF16.F32.PACK_AB R26, R97, R96 ;  /* 0x00000060611a723e */ /* 0x000fe400000010ff */
[----:B------:R-:W-:-:S02]  /*15630*/  F2FP.BF16.F32.PACK_AB R27, R93, R92 ;  /* 0x0000005c5d1b723e */ /* 0x000fc400000010ff */
[----:B------:R-:W-:Y:S02]  /*15640*/  SEL R44, R138, R107, P0 ;  /* 0x0000006b8a2c7207 */ /* 0x000fe40000000000 */
[----:B------:R-:W-:Y:S01]  /*15650*/  SEL R45, R134, R105, P0 ;  /* 0x00000069862d7207 */ /* 0x000fe20000000000 */
[----:B------:R2:W-:Y:S01]  /*15660*/  STSM.16.M88.4 [R13], R24 ;  /* 0x000000180d007844 */ /* 0x0005e20000000200 */
[----:B------:R-:W-:Y:S02]  /*15670*/  SEL R42, R104, R125, P0 ;  /* 0x0000007d682a7207 */ /* 0x000fe40000000000 */
[----:B------:R-:W-:Y:S02]  /*15680*/  SEL R110, R108, R139, P0 ;  /* 0x0000008b6c6e7207 */ /* 0x000fe40000000000 */
[----:B-1----:R-:W-:Y:S02]  /*15690*/  SEL R71, R135, R30, P0 ;  /* 0x0000001e87477207 */ /* 0x002fe40000000000 */
        /* <DEDUP_REMOVED lines=26> */
[----:B------:R-:W-:Y:S01]  /*15840*/  SEL R129, R142, R15, P0 ;  /* 0x0000000f8e817207 */ /* 0x000fe20000000000 */
[----:B------:R1:W-:Y:S01]  /*15850*/  STSM.16.M88.4 [R37], R4 ;  /* 0x0000000425007844 */ /* 0x0003e20000000200 */
[----:B------:R-:W-:Y:S02]  /*15860*/  F2FP.BF16.F32.PACK_AB R8, R83, R82 ;  /* 0x000000525308723e */ /* 0x000fe400000010ff */
[----:B------:R-:W-:Y:S02]  /*15870*/  F2FP.BF16.F32.PACK_AB R10, R81, R80 ;  /* 0x00000050510a723e */ /* 0x000fe400000010ff */
[----:B------:R-:W-:Y:S02]  /*15880*/  F2FP.BF16.F32.PACK_AB R11, R77, R76 ;  /* 0x0000004c4d0b723e */ /* 0x000fe400000010ff */
[----:B------:R-:W-:-:S02]  /*15890*/  F2FP.BF16.F32.PACK_AB R9, R79, R78 ;  /* 0x0000004e4f09723e */ /* 0x000fc400000010ff */
[----:B------:R-:W-:Y:S02]  /*158a0*/  SEL R116, R118, R143, P0 ;  /* 0x0000008f76747207 */ /* 0x000fe40000000000 */
[----:B------:R-:W-:Y:S01]  /*158b0*/  F2FP.BF16.F32.PACK_AB R12, R75, R74 ;  /* 0x0000004a4b0c723e */ /* 0x000fe200000010ff */
[----:B------:R-:W-:Y:S01]  /*158c0*/  STSM.16.M88.4 [R121], R8 ;  /* 0x0000000879007844 */ /* 0x000fe20000000200 */
[----:B------:R-:W-:Y:S02]  /*158d0*/  F2FP.BF16.F32.PACK_AB R14, R73, R72 ;  /* 0x00000048490e723e */ /* 0x000fe400000010ff */
[----:B------:R-:W-:Y:S02]  /*158e0*/  F2FP.BF16.F32.PACK_AB R15, R69, R68 ;  /* 0x00000044450f723e */ /* 0x000fe400000010ff */
[----:B--2---:R-:W-:Y:S02]  /*158f0*/  F2FP.BF16.F32.PACK_AB R13, R71, R70 ;  /* 0x00000046470d723e */ /* 0x004fe400000010ff */
[----:B------:R-:W-:-:S02]  /*15900*/  SEL R118, R143, R118, P0 ;  /* 0x000000768f767207 */ /* 0x000fc40000000000 */
[----:B----4-:R-:W-:Y:S01]  /*15910*/  SEL R122, R124, R35, P0 ;  /* 0x000000237c7a7207 */ /* 0x010fe20000000000 */
[----:B------:R-:W-:Y:S01]  /*15920*/  STSM.16.M88.4 [R120], R12 ;  /* 0x0000000c78007844 */ /* 0x000fe20000000200 */
[----:B------:R-:W-:Y:S02]  /*15930*/  SEL R126, R128, R145, P0 ;  /* 0x00000091807e7207 */ /* 0x000fe40000000000 */
[----:B------:R-:W-:Y:S02]  /*15940*/  F2FP.BF16.F32.PACK_AB R24, R67, R66 ;  /* 0x000000424318723e */ /* 0x000fe400000010ff */
[----:B------:R-:W-:Y:S02]  /*15950*/  F2FP.BF16.F32.PACK_AB R26, R65, R64 ;  /* 0x00000040411a723e */ /* 0x000fe400000010ff */
[----:B------:R-:W-:Y:S02]  /*15960*/  F2FP.BF16.F32.PACK_AB R27, R61, R60 ;  /* 0x0000003c3d1b723e */ /* 0x000fe400000010ff */
[----:B------:R-:W-:-:S02]  /*15970*/  F2FP.BF16.F32.PACK_AB R25, R63, R62 ;  /* 0x0000003e3f19723e */ /* 0x000fc400000010ff */
[----:B------:R-:W-:Y:S02]  /*15980*/  SEL R124, R35, R124, P0 ;  /* 0x0000007c237c7207 */ /* 0x000fe40000000000 */
[----:B------:R-:W-:Y:S01]  /*15990*/  SEL R128, R145, R128, P0 ;  /* 0x0000008091807207 */ /* 0x000fe20000000000 */
[----:B------:R-:W-:Y:S01]  /*159a0*/  STSM.16.M88.4 [R115], R24 ;  /* 0x0000001873007844 */ /* 0x000fe20000000200 */
[----:B0-----:R-:W-:Y:S02]  /*159b0*/  SEL R134, R136, R147, P0 ;  /* 0x0000009388867207 */ /* 0x001fe40000000000 */
[----:B------:R-:W-:Y:S02]  /*159c0*/  F2FP.BF16.F32.PACK_AB R28, R59, R58 ;  /* 0x0000003a3b1c723e */ /* 0x000fe400000010ff */
[----:B------:R-:W-:Y:S02]  /*159d0*/  F2FP.BF16.F32.PACK_AB R30, R57, R56 ;  /* 0x00000038391e723e */ /* 0x000fe400000010ff */
[----:B------:R-:W-:-:S02]  /*159e0*/  F2FP.BF16.F32.PACK_AB R31, R53, R52 ;  /* 0x00000034351f723e */ /* 0x000fc400000010ff */
[----:B------:R-:W-:Y:S02]  /*159f0*/  F2FP.BF16.F32.PACK_AB R29, R55, R54 ;  /* 0x00000036371d723e */ /* 0x000fe400000010ff */
[----:B------:R-:W-:Y:S02]  /*15a00*/  SEL R136, R147, R136, P0 ;  /* 0x0000008893887207 */ /* 0x000fe40000000000 */
[----:B------:R-:W-:Y:S01]  /*15a10*/  F2FP.BF16.F32.PACK_AB R32, R51, R50 ;  /* 0x000000323320723e */ /* 0x000fe200000010ff */
[----:B------:R0:W-:Y:S01]  /*15a20*/  STSM.16.M88.4 [R114], R28 ;  /* 0x0000001c72007844 */ /* 0x0001e20000000200 */
[----:B------:R-:W-:Y:S02]  /*15a30*/  F2FP.BF16.F32.PACK_AB R34, R49, R48 ;  /* 0x000000303122723e */ /* 0x000fe400000010ff */
[----:B------:R-:W-:Y:S02]  /*15a40*/  F2FP.BF16.F32.PACK_AB R35, R45, R44 ;  /* 0x0000002c2d23723e */ /* 0x000fe400000010ff */
[----:B------:R-:W-:-:S02]  /*15a50*/  F2FP.BF16.F32.PACK_AB R33, R47, R46 ;  /* 0x0000002e2f21723e */ /* 0x000fc400000010ff */
[----:B------:R-:W-:Y:S02]  /*15a60*/  F2FP.BF16.F32.PACK_AB R36, R43, R42 ;  /* 0x0000002a2b24723e */ /* 0x000fe400000010ff */
[----:B------:R-:W-:Y:S01]  /*15a70*/  F2FP.BF16.F32.PACK_AB R38, R105, R104 ;  /* 0x000000686926723e */ /* 0x000fe200000010ff */
[----:B------:R2:W-:Y:S01]  /*15a80*/  STSM.16.M88.4 [R41], R32 ;  /* 0x0000002029007844 */ /* 0x0005e20000000200 */
[----:B------:R-:W-:Y:S02]  /*15a90*/  F2FP.BF16.F32.PACK_AB R39, R109, R108 ;  /* 0x0000006c6d27723e */ /* 0x000fe400000010ff */
[----:B-1----:R-:W-:Y:S02]  /*15aa0*/  F2FP.BF16.F32.PACK_AB R37, R111, R110 ;  /* 0x0000006e6f25723e */ /* 0x002fe400000010ff */
[----:B------:R-:W-:Y:S01]  /*15ab0*/  F2FP.BF16.F32.PACK_AB R4, R107, R106 ;  /* 0x0000006a6b04723e */ /* 0x000fe200000010ff */
[----:B0-----:R-:W-:Y:S01]  /*15ac0*/  IMAD.U32 R28, RZ, RZ, UR10 ;  /* 0x0000000aff1c7e24 */ /* 0x001fe2000f8e00ff */
[----:B------:R-:W-:Y:S01]  /*15ad0*/  F2FP.BF16.F32.PACK_AB R6, R113, R112 ;  /* 0x000000707106723e */ /* 0x000fe200000010ff */
[----:B------:R-:W-:Y:S01]  /*15ae0*/  STSM.16.M88.4 [R40], R36 ;  /* 0x0000002428007844 */ /* 0x000fe20000000200 */
[----:B------:R-:W-:Y:S01]  /*15af0*/  F2FP.BF16.F32.PACK_AB R7, R119, R118 ;  /* 0x000000767707723e */ /* 0x000fe200000010ff */
[----:B------:R-:W-:Y:S01]  /*15b00*/  IMAD.U32 R29, RZ, RZ, UR11 ;  /* 0x0000000bff1d7e24 */ /* 0x000fe2000f8e00ff */
[----:B------:R-:W-:-:S02]  /*15b10*/  F2FP.BF16.F32.PACK_AB R5, R117, R116 ;  /* 0x000000747505723e */ /* 0x000fc400000010ff */
[----:B------:R-:W-:Y:S02]  /*15b20*/  F2FP.BF16.F32.PACK_AB R8, R123, R122 ;  /* 0x0000007a7b08723e */ /* 0x000fe400000010ff */
[----:B------:R-:W-:Y:S01]  /*15b30*/  F2FP.BF16.F32.PACK_AB R10, R125, R124 ;  /* 0x0000007c7d0a723e */ /* 0x000fe200000010ff */
[----:B------:R-:W-:Y:S01]  /*15b40*/  STSM.16.M88.4 [R19], R4 ;  /* 0x0000000413007844 */ /* 0x000fe20000000200 */
[----:B------:R-:W-:Y:S01]  /*15b50*/  F2FP.BF16.F32.PACK_AB R11, R129, R128 ;  /* 0x00000080810b723e */ /* 0x000fe200000010ff */
[----:B--2---:R-:W0:Y:S01]  /*15b60*/  LDC.64 R32, c[0x0][0xc08] ;  /* 0x00030200ff207b82 */ /* 0x004e220000000a00 */
[----:B------:R-:W-:Y:S02]  /*15b70*/  F2FP.BF16.F32.PACK_AB R9, R127, R126 ;  /* 0x0000007e7f09723e */ /* 0x000fe400000010ff */
[----:B------:R-:W-:Y:S02]  /*15b80*/  F2FP.BF16.F32.PACK_AB R12, R131, R130 ;  /* 0x00000082830c723e */ /* 0x000fe400000010ff */
[----:B------:R-:W-:Y:S01]  /*15b90*/  F2FP.BF16.F32.PACK_AB R14, R133, R132 ;  /* 0x00000084850e723e */ /* 0x000fe200000010ff */
        /* <DEDUP_REMOVED lines=8> */
[----:B------:R-:W-:-:S03]  /*15c20*/  ISETP.NE.U32.AND P0, PT, RZ, UR12, PT ;  /* 0x0000000cff007c0c */ /* 0x000fc6000bf05070 */
[----:B------:R2:W-:Y:S01]  /*15c30*/  STSM.16.M88.4 [R0], R24 ;  /* 0x0000001800007844 */ /* 0x0005e20000000200 */
[----:B------:R-:W-:Y:S01]  /*15c40*/  ISETP.NE.AND.EX P0, PT, RZ, UR13, PT, P0 ;  /* 0x0000000dff007c0c */ /* 0x000fe2000bf05300 */
[----:B------:R-:W-:Y:S08]  /*15c50*/  BAR.SYNC.DEFER_BLOCKING 0x1, 0x100 ;  /* 0x0044000000007b1d */ /* 0x000ff00000010000 */
[----:B-1----:R-:W1:Y:S04]  /*15c60*/  LDC R3, c[0x0][0xbe8] ;  /* 0x0002fa00ff037b82 */ /* 0x002e680000000800 */
[----:B------:R-:W3:Y:S01]  /*15c70*/  @P0 LDG.E R30, desc[UR52][R28.64] ;  /* 0x000000341c1e0981 */ /* 0x000ee2000c1e1900 */
[----:B0-----:R-:W-:-:S02]  /*15c80*/  ISETP.NE.U32.AND P1, PT, R32, RZ, PT ;  /* 0x000000ff2000720c */ /* 0x001fc40003f25070 */
[----:B------:R-:W-:-:S11]  /*15c90*/  R2UR UR4, R33 ;  /* 0x00000000210472ca */ /* 0x000fd600000e0000 */
[----:B------:R-:W-:Y:S01]  /*15ca0*/  VOTEU.ANY UP0, P1 ;  /* 0x00000000003f7886 */ /* 0x000fe20000800100 */
[----:B-1----:R-:W-:Y:S01]  /*15cb0*/  ISETP.NE.AND P1, PT, R3, 0x1, PT ;  /* 0x000000010300780c */ /* 0x002fe20003f25270 */
[----:B------:R-:W-:Y:S02]  /*15cc0*/  UISETP.NE.AND.EX UP0, UPT, UR4, URZ, UPT, UP0 ;  /* 0x0000003f0400728c */ /* 0x000fe4000bf05300 */
[----:B------:R-:W-:Y:S01]  /*15cd0*/  UISETP.GT.AND UP1, UPT, UR46, 0x1, UPT ;  /* 0x000000012e00788c */ /* 0x000fe2000bf24270 */
[----:B------:R-:W-:Y:S01]  /*15ce0*/  UMOV UR19, 0x9b8 ;  /* 0x000009b800137882 */ /* 0x000fe20000000000 */
[----:B------:R-:W-:Y:S02]  /*15cf0*/  ULDC UR4, c[0x0][0xa88] ;  /* 0x0002a20000047ab9 */ /* 0x000fe40000000800 */
[----:B------:R-:W-:Y:S01]  /*15d00*/  USEL UR19, UR19, 0x978, UP1 ;  /* 0x0000097813137887 */ /* 0x000fe20008800000 */
[----:B------:R-:W-:Y:S01]  /*15d10*/  PLOP3.LUT P4, PT, PT, PT, UP0, 0x80, 0x0 ;  /* 0x000000000000781c */ /* 0x000fe20003f8f008 */
[----:B--2---:R-:W-:-:S03]  /*15d20*/  IMAD.U32 R0, RZ, RZ, UR4 ;  /* 0x00000004ff007e24 */ /* 0x004fc6000f8e00ff */
[----:B------:R-:W-:Y:S01]  /*15d30*/  @UP0 ULDC.64 UR10, c[0x0][0xc08] ;  /* 0x00030200000a0ab9 */ /* 0x000fe20000000a00 */
[----:B------:R-:W0:Y:S01]  /*15d40*/  @P1 LDC R6, c[0x0][0xbec] ;  /* 0x0002fb00ff061b82 */ /* 0x000e220000000800 */
[----:B------:R-:W-:-:S07]  /*15d50*/  @UP0 UIMAD.WIDE UR10, UR44, 0x4, UR10 ;  /* 0x000000042c0a08a5 */ /* 0x000fce000f8e020a */
[----:B------:R-:W1:Y:S01]  /*15d60*/  @P1 LDC R9, c[0x0][0xbf0] ;  /* 0x0002fc00ff091b82 */ /* 0x000e620000000800 */
[----:B------:R-:W-:Y:S01]  /*15d70*/  UISETP.NE.U32.AND UP0, UPT, UR12, URZ, UPT ;  /* 0x0000003f0c00728c */ /* 0x000fe2000bf05070 */
[----:B------:R-:W-:Y:S02]  /*15d80*/  IMAD.U32 R4, RZ, RZ, UR10 ;  /* 0x0000000aff047e24 */ /* 0x000fe4000f8e00ff */
[----:B------:R-:W-:Y:S01]  /*15d90*/  IMAD.U32 R5, RZ, RZ, UR11 ;  /* 0x0000000bff057e24 */ /* 0x000fe2000f8e00ff */
[----:B------:R-:W-:Y:S01]  /*15da0*/  UISETP.NE.AND.EX UP0, UPT, UR13, URZ, UPT, UP0 ;  /* 0x0000003f0d00728c */ /* 0x000fe2000bf05300 */
[----:B------:R-:W-:Y:S01]  /*15db0*/  ULDC.64 UR10, c[0x0][UR19+0x218] ;  /* 0x00008600130a7abb */ /* 0x000fe20008000a00 */
[----:B------:R-:W-:Y:S01]  /*15dc0*/  UMOV UR4, URZ ;  /* 0x0000003f00047c82 */ /* 0x000fe20008000000 */
[----:B------:R-:W-:Y:S01]  /*15dd0*/  UIMAD.WIDE.U32 UR12, UR10, UR43, URZ ;  /* 0x0000002b0a0c72a5 */ /* 0x000fe2000f8e003f */
[----:B------:R-:W-:Y:S01]  /*15de0*/  VIADD R11, R22, UR36 ;  /* 0x00000024160b7c36 */ /* 0x000fe20008000000 */
[----:B------:R-:W-:Y:S01]  /*15df0*/  UIMAD UR20, UR11, UR43, URZ ;  /* 0x0000002b0b1472a4 */ /* 0x000fe2000f8e023f */
[----:B------:R0:W5:Y:S01]  /*15e00*/  @P4 LDG.E R0, desc[UR52][R4.64] ;  /* 0x0000003404004981 */ /* 0x000162000c1e1900 */
[----:B------:R-:W-:Y:S01]  /*15e10*/  USHF.R.S32.HI UR21, URZ, 0x1f, UR44 ;  /* 0x0000001f3f157899 */ /* 0x000fe2000801142c */
[----:B------:R-:W-:Y:S01]  /*15e20*/  IMAD.MOV.U32 R7, RZ, RZ, R11 ;  /* 0x000000ffff077224 */ /* 0x000fe200078e000b */
[----:B------:R-:W-:-:S02]  /*15e30*/  USEL UR10, UR44, URZ, !UP0 ;  /* 0x0000003f2c0a7287 */ /* 0x000fc4000c000000 */
[----:B------:R-:W-:Y:S01]  /*15e40*/  USEL UR18, UR37, URZ, UP1 ;  /* 0x0000003f25127287 */ /* 0x000fe20008800000 */
[----:B------:R-:W-:Y:S01]  /*15e50*/  ULDC.64 UR14, c[0x0][UR19+0x220] ;  /* 0x00008800130e7abb */ /* 0x000fe20008000a00 */
[----:B------:R-:W-:Y:S01]  /*15e60*/  UIADD3 UR20, UR13, UR20, URZ ;  /* 0x000000140d147290 */ /* 0x000fe2000fffe03f */
[----:B0-----:R-:W-:Y:S01]  /*15e70*/  @P1 IMAD.HI.U32 R4, R11, R6, RZ ;  /* 0x000000060b041227 */ /* 0x001fe200078e00ff */
[----:B------:R-:W-:Y:S01]  /*15e80*/  ULDC.64 UR16, c[0x0][UR19+0x228] ;  /* 0x00008a0013107abb */ /* 0x000fe20008000a00 */
[----:B------:R-:W-:Y:S02]  /*15e90*/  USEL UR11, UR21, URZ, !UP0 ;  /* 0x0000003f150b7287 */ /* 0x000fe4000c000000 */
[----:B------:R-:W-:Y:S01]  /*15ea0*/  UIMAD UR13, UR15, UR10, URZ ;  /* 0x0000000a0f0d72a4 */ /* 0x000fe2000f8e023f */
[----:B-1----:R-:W-:Y:S01]  /*15eb0*/  @P1 SHF.R.U32.HI R7, RZ, R9, R4 ;  /* 0x00000009ff071219 */ /* 0x002fe20000011604 */
[----:B------:R-:W-:Y:S02]  /*15ec0*/  UIMAD.WIDE.U32 UR22, UR16, UR18, URZ ;  /* 0x00000012101672a5 */ /* 0x000fe4000f8e003f */
[----:B------:R-:W-:-:S02]  /*15ed0*/  UIMAD UR18, UR17, UR18, URZ ;  /* 0x00000012111272a4 */ /* 0x000fc4000f8e023f */
[----:B------:R-:W-:Y:S01]  /*15ee0*/  UIMAD.WIDE.U32 UR16, UR14, UR10, URZ ;  /* 0x0000000a0e1072a5 */ /* 0x000fe2000f8e003f */
[----:B------:R-:W-:Y:S01]  /*15ef0*/  IMAD.MOV R6, RZ, RZ, -R7 ;  /* 0x000000ffff067224 */ /* 0x000fe200078e0a07 */
[----:B------:R-:W-:Y:S01]  /*15f00*/  UIMAD UR11, UR14, UR11, UR13 ;  /* 0x0000000b0e0b72a4 */ /* 0x000fe2000f8e020d */
[----:B------:R-:W-:Y:S01]  /*15f10*/  IMAD.U32 R4, RZ, RZ, UR22 ;  /* 0x00000016ff047e24 */ /* 0x000fe2000f8e00ff */
[----:B------:R-:W-:Y:S02]  /*15f20*/  UIADD3 UR18, UR23, UR18, URZ ;  /* 0x0000001217127290 */ /* 0x000fe4000fffe03f */
[----:B------:R-:W-:Y:S01]  /*15f30*/  IMAD.U32 R5, RZ, RZ, UR23 ;  /* 0x00000017ff057e24 */ /* 0x000fe2000f8e00ff */
[----:B------:R-:W-:Y:S01]  /*15f40*/  UIADD3 UR11, UR17, UR11, URZ ;  /* 0x0000000b110b7290 */ /* 0x000fe2000fffe03f */
[----:B------:R-:W-:Y:S01]  /*15f50*/  IMAD R9, R3, R6, R11 ;  /* 0x0000000603097224 */ /* 0x000fe200078e020b */
[----:B------:R-:W-:Y:S01]  /*15f60*/  SHF.R.S32.HI R5, RZ, 0x1f, R7 ;  /* 0x0000001fff057819 */ /* 0x000fe20000011407 */
[----:B------:R-:W-:-:S03]  /*15f70*/  IMAD.U32 R8, RZ, RZ, UR18 ;  /* 0x00000012ff087e24 */ /* 0x000fc6000f8e00ff */
[----:B------:R-:W-:Y:S02]  /*15f80*/  SHF.R.S32.HI R6, RZ, 0x1f, R9 ;  /* 0x0000001fff067819 */ /* 0x000fe40000011409 */
[----:B---3--:R-:W-:-:S13]  /*15f90*/  @P0 R2UR UR4, R30 ;  /* 0x000000001e0402ca */ /* 0x008fda00000e0000 */
[----:B------:R-:W-:Y:S02]  /*15fa0*/  UIADD3 UR12, UP0, UP2, UR16, UR12, UR4 ;  /* 0x0000000c100c7290 */ /* 0x000fe4000fa1e004 */
[----:B------:R-:W-:Y:S01]  /*15fb0*/  USHF.R.S32.HI UR14, URZ, 0x1f, UR4 ;  /* 0x0000001f3f0e7899 */ /* 0x000fe20008011404 */
[----:B------:R-:W-:Y:S01]  /*15fc0*/  ULDC.64 UR16, c[0x0][0xba8] ;  /* 0x0002ea0000107ab9 */ /* 0x000fe20000000a00 */
[----:B------:R-:W-:Y:S02]  /*15fd0*/  @!UP1 ULDC UR16, c[0x0][0xb50] ;  /* 0x0002d40000109ab9 */ /* 0x000fe40000000800 */
[----:B------:R-:W-:Y:S01]  /*15fe0*/  UIADD3.X UR11, UR11, UR20, UR14, UP0, UP2 ;  /* 0x000000140b0b7290 */ /* 0x000fe200087e440e */
[----:B------:R-:W-:Y:S01]  /*15ff0*/  IADD3 R4, P2, P3, R7, UR12, R4 ;  /* 0x0000000c07047c10 */ /* 0x000fe2000fb5e004 */
[----:B------:R-:W-:Y:S01]  /*16000*/  ULDC.64 UR12, c[0x0][UR19+0x210] ;  /* 0x00008400130c7abb */ /* 0x000fe20008000a00 */
[----:B------:R-:W-:Y:S01]  /*16010*/  @!UP1 ULDC UR17, c[0x0][0xb54] ;  /* 0x0002d50000119ab9 */ /* 0x000fe20000000800 */
[----:B------:R-:W-:-:S02]  /*16020*/  IMAD R7, R9, UR13, RZ ;  /* 0x0000000d09077c24 */ /* 0x000fc4000f8e02ff */
[----:B------:R-:W-:Y:S02]  /*16030*/  IADD3.X R5, R5, UR11, R8, P2, P3 ;  /* 0x0000000b05057c10 */ /* 0x000fe400097e6408 */
        /* <DEDUP_REMOVED lines=10> */
.L_x_1189:
[----:B------:R-:W-:Y:S01]  /*160e0*/  SHFL.IDX PT, R4, R6, RZ, 0x1c1f ;  /* 0x001c1fff06047589 */ /* 0x000fe200000e0000 */
[----:B------:R-:W-:Y:S01]  /*160f0*/  VIADD R13, R230, UR36 ;  /* 0x00000024e60d7c36 */ /* 0x000fe20008000000 */
[----:B------:R-:W-:Y:S01]  /*16100*/  LOP3.LUT P0, RZ, R225, 0x3, RZ, 0xc0, !PT ;  /* 0x00000003e1ff7812 */ /* 0x000fe2000780c0ff */
[----:B-----5:R-:W-:Y:S01]  /*16110*/  IMAD R0, R0, R3, RZ ;  /* 0x0000000300007224 */ /* 0x020fe200078e02ff */
[----:B------:R-:W0:Y:S01]  /*16120*/  SHFL.IDX PT, R5, R10, RZ, 0x1c1f ;  /* 0x001c1fff0a057589 */ /* 0x000e2200000e0000 */
[----:B------:R-:W-:-:S03]  /*16130*/  VIADD R7, R13, 0x8 ;  /* 0x000000080d077836 */ /* 0x000fc60000000000 */
[----:B------:R-:W-:Y:S01]  /*16140*/  SHFL.IDX PT, R8, R6, 0x1, 0x1c1f ;  /* 0x003c1f0006087f89 */ /* 0x000fe200000e0000 */
[-C--:B------:R-:W-:Y:S02]  /*16150*/  ISETP.GE.OR P2, PT, R13, R0.reuse, P0 ;  /* 0x000000000d00720c */ /* 0x080fe40000746670 */
[----:B------:R-:W-:Y:S01]  /*16160*/  ISETP.GE.OR P0, PT, R7, R0, P0 ;  /* 0x000000000700720c */ /* 0x000fe20000706670 */
[----:B------:R-:W1:Y:S10]  /*16170*/  SHFL.IDX PT, R9, R10, 0x1, 0x1c1f ;  /* 0x003c1f000a097f89 */ /* 0x000e7400000e0000 */
        /* <DEDUP_REMOVED lines=8> */
[----:B------:R-:W-:Y:S01]  /*16200*/  IMAD R4, R224, 0x40, R67 ;  /* 0x00000040e0047824 */ /* 0x000fe200078e0243 */
[----:B------:R-:W-:-:S03]  /*16210*/  UIMAD UR11, UR14, UR12, URZ ;  /* 0x0000000c0e0b72a4 */ /* 0x000fc6000f8e023f */
[----:B------:R-:W-:Y:S01]  /*16220*/  IMAD.WIDE R4, R4, R5, UR8 ;  /* 0x0000000804047e25 */ /* 0x000fe2000f8e0205 */
[----:B------:R-:W1:Y:S01]  /*16230*/  @P1 LDC R19, c[0x0][0xbf0] ;  /* 0x0002fc00ff131b82 */ /* 0x000e620000000800 */
[----:B------:R-:W-:Y:S02]  /*16240*/  UIMAD.WIDE.U32 UR8, UR4, UR12, URZ ;  /* 0x0000000c040872a5 */ /* 0x000fe4000f8e003f */
[----:B------:R-:W-:Y:S01]  /*16250*/  UIMAD UR11, UR4, UR13, UR11 ;  /* 0x0000000d040b72a4 */ /* 0x000fe2000f8e020b */
[C---:B------:R-:W-:Y:S02]  /*16260*/  IADD3 R13, P4, R4.reuse, 0x1000, RZ ;  /* 0x00001000040d7810 */ /* 0x040fe40007f9e0ff */
[C---:B------:R-:W-:Y:S02]  /*16270*/  IADD3 R9, P3, R4.reuse, 0x2000, RZ ;  /* 0x0000200004097810 */ /* 0x040fe40007f7e0ff */
[C---:B------:R-:W-:Y:S02]  /*16280*/  IADD3 R7, P6, R4.reuse, 0x3000, RZ ;  /* 0x0000300004077810 */ /* 0x040fe40007fde0ff */
[----:B------:R-:W-:-:S02]  /*16290*/  IADD3 R45, P5, R4, 0x4000, RZ ;  /* 0x00004000042d7810 */ /* 0x000fc40007fbe0ff */
[----:B------:R-:W-:Y:S01]  /*162a0*/  IADD3 R41, P2, R4, 0x5000, RZ ;  /* 0x0000500004297810 */ /* 0x000fe20007f5e0ff */
[----:B------:R-:W-:Y:S01]  /*162b0*/  UIADD3 UR9, UR9, UR11, URZ ;  /* 0x0000000b09097290 */ /* 0x000fe2000fffe03f */
[----:B------:R-:W-:Y:S01]  /*162c0*/  LOP3.LUT R12, R13, 0x380, RZ, 0xc0, !PT ;  /* 0x000003800d0c7812 */ /* 0x000fe200078ec0ff */
[----:B------:R-:W-:Y:S01]  /*162d0*/  ULDC.64 UR12, c[0x0][0xae8] ;  /* 0x0002ba00000c7ab9 */ /* 0x000fe20000000a00 */
[----:B------:R-:W-:Y:S01]  /*162e0*/  LOP3.LUT R8, R9, 0x380, RZ, 0xc0, !PT ;  /* 0x0000038009087812 */ /* 0x000fe200078ec0ff */
[----:B------:R-:W-:Y:S01]  /*162f0*/  IMAD R18, R23, 0x20, R224 ;  /* 0x0000002017127824 */ /* 0x000fe200078e02e0 */
[----:B------:R-:W-:Y:S02]  /*16300*/  LOP3.LUT R6, R7, 0x380, RZ, 0xc0, !PT ;  /* 0x0000038007067812 */ /* 0x000fe400078ec0ff */
[----:B------:R-:W-:Y:S02]  /*16310*/  LOP3.LUT R44, R45, 0x380, RZ, 0xc0, !PT ;  /* 0x000003802d2c7812 */ /* 0x000fe400078ec0ff */
[----:B------:R-:W-:Y:S01]  /*16320*/  LOP3.LUT R40, R41, 0x380, RZ, 0xc0, !PT ;  /* 0x0000038029287812 */ /* 0x000fe200078ec0ff */
[----:B------:R-:W-:Y:S01]  /*16330*/  UIMAD.WIDE.U32 UR8, UR43, UR12, UR8 ;  /* 0x0000000c2b0872a5 */ /* 0x000fe2000f8e0008 */
[----:B------:R-:W-:Y:S01]  /*16340*/  SHF.R.U64 R12, R12, 0x3, RZ ;  /* 0x000000030c0c7819 */ /* 0x000fe200000012ff */
[----:B------:R-:W-:Y:S01]  /*16350*/  VIADD R61, R18, UR36 ;  /* 0x00000024123d7c36 */ /* 0x000fe20008000000 */
[----:B------:R-:W-:-:S02]  /*16360*/  SHF.R.U64 R8, R8, 0x3, RZ ;  /* 0x0000000308087819 */ /* 0x000fc400000012ff */
[----:B------:R-:W-:Y:S02]  /*16370*/  SHF.R.U64 R6, R6, 0x3, RZ ;  /* 0x0000000306067819 */ /* 0x000fe400000012ff */
[----:B------:R-:W-:Y:S01]  /*16380*/  SHF.R.U64 R44, R44, 0x3, RZ ;  /* 0x000000032c2c7819 */ /* 0x000fe200000012ff */
[----:B------:R-:W-:Y:S01]  /*16390*/  USHF.R.S32.HI UR4, URZ, 0x1f, UR10 ;  /* 0x0000001f3f047899 */ /* 0x000fe2000801140a */
[----:B------:R-:W-:Y:S01]  /*163a0*/  SHF.R.U64 R40, R40, 0x3, RZ ;  /* 0x0000000328287819 */ /* 0x000fe200000012ff */
[----:B------:R-:W-:Y:S01]  /*163b0*/  UIMAD UR9, UR43, UR13, UR9 ;  /* 0x0000000d2b0972a4 */ /* 0x000fe2000f8e0209 */
[----:B------:R-:W-:Y:S01]  /*163c0*/  LOP3.LUT R12, R12, R13, RZ, 0x3c, !PT ;  /* 0x0000000d0c0c7212 */ /* 0x000fe200078e3cff */
[--C-:B------:R-:W-:Y:S01]  /*163d0*/  IMAD.X R13, RZ, RZ, R5.reuse, P4 ;  /* 0x000000ffff0d7224 */ /* 0x100fe200020e0605 */
[----:B------:R-:W-:Y:S01]  /*163e0*/  LOP3.LUT R8, R8, R9, RZ, 0x3c, !PT ;  /* 0x0000000908087212 */ /* 0x000fe200078e3cff */
[----:B------:R-:W-:Y:S01]  /*163f0*/  ULDC.64 UR12, c[0x0][0xaf0] ;  /* 0x0002bc00000c7ab9 */ /* 0x000fe20000000a00 */
[----:B------:R-:W-:Y:S01]  /*16400*/  LOP3.LUT R6, R6, R7, RZ, 0x3c, !PT ;  /* 0x0000000706067212 */ /* 0x000fe200078e3cff */
[--C-:B------:R-:W-:Y:S01]  /*16410*/  IMAD.X R9, RZ, RZ, R5.reuse, P3 ;  /* 0x000000ffff097224 */ /* 0x100fe200018e0605 */
[----:B------:R-:W-:Y:S01]  /*16420*/  LOP3.LUT R44, R44, R45, RZ, 0x3c, !PT ;  /* 0x0000002d2c2c7212 */ /* 0x000fe200078e3cff */
[--C-:B------:R-:W-:Y:S01]  /*16430*/  IMAD.X R7, RZ, RZ, R5.reuse, P6 ;  /* 0x000000ffff077224 */ /* 0x100fe200030e0605 */
[----:B------:R-:W-:Y:S01]  /*16440*/  LOP3.LUT R40, R40, R41, RZ, 0x3c, !PT ;  /* 0x0000002928287212 */ /* 0x000fe200078e3cff */
[--C-:B------:R-:W-:Y:S01]  /*16450*/  IMAD.X R45, RZ, RZ, R5.reuse, P5 ;  /* 0x000000ffff2d7224 */ /* 0x100fe200028e0605 */
[C---:B------:R-:W-:Y:S01]  /*16460*/  IADD3 R33, P0, R4.reuse, 0x6000, RZ ;  /* 0x0000600004217810 */ /* 0x040fe20007f1e0ff */
[----:B0-----:R-:W-:Y:S01]  /*16470*/  @P1 IMAD.HI.U32 R18, R61, R20, RZ ;  /* 0x000000143d121227 */ /* 0x001fe200078e00ff */
[C---:B------:R-:W-:Y:S01]  /*16480*/  IADD3 R25, P4, R4.reuse, 0x7000, RZ ;  /* 0x0000700004197810 */ /* 0x040fe20007f9e0ff */
[----:B------:R-:W-:Y:S01]  /*16490*/  UIMAD UR4, UR4, UR12, URZ ;  /* 0x0000000c040472a4 */ /* 0x000fe2000f8e023f */
[C---:B------:R-:W-:Y:S01]  /*164a0*/  IADD3 R57, P3, R4.reuse, 0x8000, RZ ;  /* 0x0000800004397810 */ /* 0x040fe20007f7e0ff */
[----:B------:R-:W-:Y:S01]  /*164b0*/  IMAD.X R41, RZ, RZ, R5, P2 ;  /* 0x000000ffff297224 */ /* 0x000fe200010e0605 */
[----:B------:R-:W-:-:S02]  /*164c0*/  IADD3 R53, P6, R4, 0x9000, RZ ;  /* 0x0000900004357810 */ /* 0x000fc40007fde0ff */
[C---:B------:R-:W-:Y:S01]  /*164d0*/  LOP3.LUT R29, R4.reuse, 0x380, RZ, 0xc0, !PT ;  /* 0x00000380041d7812 */ /* 0x040fe200078ec0ff */
[----:B------:R-:W-:Y:S01]  /*164e0*/  IMAD.MOV.U32 R21, RZ, RZ, R61 ;  /* 0x000000ffff157224 */ /* 0x000fe200078e003d */
[C---:B------:R-:W-:Y:S01]  /*164f0*/  IADD3 R49, P5, R4.reuse, 0xa000, RZ ;  /* 0x0000a00004317810 */ /* 0x040fe20007fbe0ff */
[----:B------:R-:W-:Y:S01]  /*16500*/  UIMAD UR4, UR10, UR13, UR4 ;  /* 0x0000000d0a0472a4 */ /* 0x000fe2000f8e0204 */
[----:B------:R-:W-:Y:S01]  /*16510*/  IADD3 R11, P2, R4, 0xb000, RZ ;  /* 0x0000b000040b7810 */ /* 0x000fe20007f5e0ff */
[----:B------:R-:W-:Y:S01]  /*16520*/  UIMAD.WIDE.U32 UR10, UR10, UR12, UR8 ;  /* 0x0000000c0a0a72a5 */ /* 0x000fe2000f8e0008 */
[----:B------:R-:W-:Y:S01]  /*16530*/  LOP3.LUT R32, R33, 0x380, RZ, 0xc0, !PT ;  /* 0x0000038021207812 */ /* 0x000fe200078ec0ff */
[----:B------:R-:W5:Y:S01]  /*16540*/  LD.E.128 R12, desc[UR52][R12.64] ;  /* 0x000000340c0c7980 */ /* 0x000f62000c101d00 */
[----:B------:R-:W-:Y:S01]  /*16550*/  LOP3.LUT R24, R25, 0x380, RZ, 0xc0, !PT ;  /* 0x0000038019187812 */ /* 0x000fe200078ec0ff */
[----:B------:R-:W-:Y:S01]  /*16560*/  IMAD.X R37, RZ, RZ, R5, P2 ;  /* 0x000000ffff257224 */ /* 0x000fe200010e0605 */
[----:B------:R-:W-:Y:S01]  /*16570*/  LOP3.LUT R56, R57, 0x380, RZ, 0xc0, !PT ;  /* 0x0000038039387812 */ /* 0x000fe200078ec0ff */
[----:B------:R-:W5:Y:S01]  /*16580*/  LD.E.128 R44, desc[UR52][R44.64] ;  /* 0x000000342c2c7980 */ /* 0x000f62000c101d00 */
[----:B------:R-:W-:-:S02]  /*16590*/  LOP3.LUT R52, R53, 0x380, RZ, 0xc0, !PT ;  /* 0x0000038035347812 */ /* 0x000fc400078ec0ff */
[----:B------:R-:W-:Y:S01]  /*165a0*/  LOP3.LUT R48, R49, 0x380, RZ, 0xc0, !PT ;  /* 0x0000038031307812 */ /* 0x000fe200078ec0ff */
[----:B------:R-:W5:Y:S01]  /*165b0*/  LD.E.128 R40, desc[UR52][R40.64] ;  /* 0x0000003428287980 */ /* 0x000f62000c101d00 */
[----:B------:R-:W-:Y:S02]  /*165c0*/  SHF.R.U64 R29, R29, 0x3, RZ ;  /* 0x000000031d1d7819 */ /* 0x000fe400000012ff */
[----:B-1----:R-:W-:Y:S02]  /*165d0*/  @P1 SHF.R.U32.HI R21, RZ, R19, R18 ;  /* 0x00000013ff151219 */ /* 0x002fe40000011612 */
[----:B------:R-:W-:Y:S01]  /*165e0*/  LOP3.LUT R10, R11, 0x380, RZ, 0xc0, !PT ;  /* 0x000003800b0a7812 */ /* 0x000fe200078ec0ff */
[----:B------:R-:W-:Y:S01]  /*165f0*/  UIADD3 UR4, UR11, UR4, URZ ;  /* 0x000000040b047290 */ /* 0x000fe2000fffe03f */
[----:B------:R-:W-:Y:S01]  /*16600*/  SHF.R.U64 R32, R32, 0x3, RZ ;  /* 0x0000000320207819 */ /* 0x000fe200000012ff */
[----:B------:R-:W-:Y:S01]  /*16610*/  IMAD.MOV R60, RZ, RZ, -R21 ;  /* 0x000000ffff3c7224 */ /* 0x000fe200078e0a15 */
[----:B------:R-:W-:Y:S01]  /*16620*/  SHF.R.U64 R24, R24, 0x3, RZ ;  /* 0x0000000318187819 */ /* 0x000fe200000012ff */
[----:B------:R-:W-:Y:S01]  /*16630*/  ULDC.64 UR8, c[0x0][0xae0] ;  /* 0x0002b80000087ab9 */ /* 0x000fe20000000a00 */
[----:B------:R-:W-:-:S02]  /*16640*/  SHF.R.U64 R56, R56, 0x3, RZ ;  /* 0x0000000338387819 */ /* 0x000fc400000012ff */
[----:B------:R-:W-:Y:S02]  /*16650*/  SHF.R.U64 R52, R52, 0x3, RZ ;  /* 0x0000000334347819 */ /* 0x000fe400000012ff */
[----:B------:R-:W-:Y:S02]  /*16660*/  SHF.R.U64 R48, R48, 0x3, RZ ;  /* 0x0000000330307819 */ /* 0x000fe400000012ff */
[----:B------:R-:W-:Y:S01]  /*16670*/  LOP3.LUT R28, R29, R4, RZ, 0x3c, !PT ;  /* 0x000000041d1c7212 */ /* 0x000fe200078e3cff */
[----:B------:R-:W-:Y:S01]  /*16680*/  IMAD.MOV.U32 R29, RZ, RZ, R5 ;  /* 0x000000ffff1d7224 */ /* 0x000fe200078e0005 */
[----:B------:R-:W-:Y:S02]  /*16690*/  SHF.R.S32.HI R20, RZ, 0x1f, R21 ;  /* 0x0000001fff147819 */ /* 0x000fe40000011415 */
[----:B------:R-:W-:Y:S01]  /*166a0*/  SHF.R.U64 R4, R10, 0x3, RZ ;  /* 0x000000030a047819 */ /* 0x000fe200000012ff */
[----:B------:R-:W-:Y:S01]  /*166b0*/  IMAD R3, R3, R60, R61 ;  /* 0x0000003c03037224 */ /* 0x000fe200078e023d */
        /* <DEDUP_REMOVED lines=11> */
[----:B------:R-:W-:Y:S01]  /*16770*/  IMAD R20, R20, UR8, RZ ;  /* 0x0000000814147c24 */ /* 0x000fe2000f8e02ff */
[----:B------:R-:W5:Y:S01]  /*16780*/  LD.E.128 R28, desc[UR52][R28.64] ;  /* 0x000000341c1c7980 */ /* 0x000f62000c101d00 */
[----:B------:R-:W-:-:S02]  /*16790*/  IMAD.U32 R19, RZ, RZ, UR11 ;  /* 0x0000000bff137e24 */ /* 0x000fc4000f8e00ff */
[----:B------:R-:W-:Y:S01]  /*167a0*/  IMAD.U32 R18, RZ, RZ, UR10 ;  /* 0x0000000aff127e24 */ /* 0x000fe2000f8e00ff */
[----:B------:R-:W5:Y:S01]  /*167b0*/  LD.E.128 R8, desc[UR52][R8.64] ;  /* 0x0000003408087980 */ /* 0x000f62000c101d00 */
[----:B------:R-:W-:Y:S02]  /*167c0*/  IMAD.U32 R19, RZ, RZ, UR4 ;  /* 0x00000004ff137e24 */ /* 0x000fe4000f8e00ff */
[C---:B------:R-:W-:Y:S01]  /*167d0*/  IMAD R61, R21.reuse, UR9, R20 ;  /* 0x00000009153d7c24 */ /* 0x040fe2000f8e0214 */
[----:B------:R-:W-:Y:S01]  /*167e0*/  SHF.R.S32.HI R20, RZ, 0x1f, R3 ;  /* 0x0000001fff147819 */ /* 0x000fe20000011403 */
[----:B------:R-:W5:Y:S01]  /*167f0*/  LD.E.128 R4, desc[UR52][R6.64] ;  /* 0x0000003406047980 */ /* 0x000f62000c101d00 */
[----:B------:R-:W-:Y:S01]  /*16800*/  IMAD.WIDE.U32 R18, R21, UR8, R18 ;  /* 0x0000000815127c25 */ /* 0x000fe2000f8e0012 */
[----:B------:R-:W-:Y:S02]  /*16810*/  ULDC.64 UR8, c[0x0][0xad8] ;  /* 0x0002b60000087ab9 */ /* 0x000fe40000000a00 */
[----:B------:R-:W5:Y:S04]  /*16820*/  LD.E.128 R32, desc[UR52][R32.64] ;  /* 0x0000003420207980 */ /* 0x000f68000c101d00 */
[----:B------:R-:W5:Y:S04]  /*16830*/  LD.E.128 R24, desc[UR52][R24.64] ;  /* 0x0000003418187980 */ /* 0x000f68000c101d00 */
[----:B------:R-:W5:Y:S04]  /*16840*/  LD.E.128 R56, desc[UR52][R56.64] ;  /* 0x0000003438387980 */ /* 0x000f68000c101d00 */
[----:B------:R-:W5:Y:S04]  /*16850*/  LD.E.128 R52, desc[UR52][R52.64] ;  /* 0x0000003434347980 */ /* 0x000f68000c101d00 */
[----:B------:R-:W5:Y:S04]  /*16860*/  LD.E.128 R48, desc[UR52][R48.64] ;  /* 0x0000003430307980 */ /* 0x000f68000c101d00 */
[----:B------:R-:W5:Y:S01]  /*16870*/  LD.E.128 R36, desc[UR52][R36.64] ;  /* 0x0000003424247980 */ /* 0x000f62000c101d00 */
[----:B------:R-:W-:Y:S01]  /*16880*/  IMAD.IADD R19, R19, 0x1, R61 ;  /* 0x0000000113137824 */ /* 0x000fe200078e023d */
[----:B------:R-:W-:Y:S01]  /*16890*/  @!PT LDS RZ, [RZ] ;  /* 0x00000000fffff984 */ /* 0x000fe20000000800 */
[----:B------:R-:W-:Y:S01]  /*168a0*/  @!PT LDS RZ, [RZ] ;  /* 0x00000000fffff984 */ /* 0x000fe20000000800 */
[----:B------:R-:W-:Y:S01]  /*168b0*/  @!PT LDS RZ, [RZ] ;  /* 0x00000000fffff984 */ /* 0x000fe20000000800 */
[----:B------:R-:W-:Y:S01]  /*168c0*/  @!PT LDS RZ, [RZ] ;  /* 0x00000000fffff984 */ /* 0x000fe20000000800 */
[----:B------:R0:W-:Y:S06]  /*168d0*/  MEMBAR.ALL.CTA ;  /* 0x0000000000007992 */ /* 0x0001ec0000008000 */
[----:B0-----:R-:W0:Y:S01]  /*168e0*/  FENCE.VIEW.ASYNC.S ;  /* 0x00000000000073c6 */ /* 0x001e220000000000 */
[----:B------:R-:W-:-:S02]  /*168f0*/  IMAD R20, R20, UR8, RZ ;  /* 0x0000000814147c24 */ /* 0x000fc4000f8e02ff */
[----:B------:R-:W-:Y:S02]  /*16900*/  VIADD R65, R224, UR36 ;  /* 0x00000024e0417c36 */ /* 0x000fe40008000000 */
[C---:B------:R-:W-:Y:S02]  /*16910*/  IMAD R61, R3.reuse, UR9, R20 ;  /* 0x00000009033d7c24 */ /* 0x040fe4000f8e0214 */
[----:B------:R-:W-:Y:S01]  /*16920*/  IMAD.WIDE.U32 R18, R3, UR8, R18 ;  /* 0x0000000803127c25 */ /* 0x000fe2000f8e0012 */
[----:B------:R-:W-:Y:S01]  /*16930*/  UIADD3 UR7, UR7, 0x33420, URZ ;  /* 0x0003342007077890 */ /* 0x000fe2000fffe03f */
[C---:B------:R-:W-:Y:S01]  /*16940*/  ISETP.GE.AND P2, PT, R65.reuse, R0, PT ;  /* 0x000000004100720c */ /* 0x040fe20003f46270 */
[----:B------:R-:W-:Y:S01]  /*16950*/  ULDC.64 UR8, c[0x0][0xa80] ;  /* 0x0002a00000087ab9 */ /* 0x000fe20000000a00 */
[----:B------:R-:W-:Y:S01]  /*16960*/  VIADD R3, R65, 0x40 ;  /* 0x0000004041037836 */ /* 0x000fe20000000000 */
[----:B------:R-:W-:Y:S01]  /*16970*/  UPRMT UR7, URZ, 0x654, UR7 ;  /* 0x000006543f077896 */ /* 0x000fe20008000007 */
[----:B------:R-:W-:-:S03]  /*16980*/  LEA R62, P3, R18, UR8, 0x1 ;  /* 0x00000008123e7c11 */ /* 0x000fc6000f8608ff */
[----:B------:R-:W-:Y:S01]  /*16990*/  ISETP.GE.AND P1, PT, R3, R0, PT ;  /* 0x000000000300720c */ /* 0x000fe20003f26270 */
[----:B------:R-:W-:Y:S02]  /*169a0*/  IMAD.IADD R3, R19, 0x1, R61 ;  /* 0x0000000113037824 */ /* 0x000fe400078e023d */
[----:B------:R-:W-:-:S03]  /*169b0*/  VIADD R21, R65, 0x20 ;  /* 0x0000002041157836 */ /* 0x000fc60000000000 */
[----:B------:R-:W-:Y:S01]  /*169c0*/  LEA.HI.X R63, R18, UR9, R3, 0x1, P3 ;  /* 0x00000009123f7c11 */ /* 0x000fe200098f0c03 */
[C---:B------:R-:W-:Y:S01]  /*169d0*/  VIADD R66, R67.reuse, 0x40 ;  /* 0x0000004043427836 */ /* 0x040fe20000000000 */
[----:B0-----:R-:W-:Y:S01]  /*169e0*/  SYNCS.ARRIVE.TRANS64.RED.A1T0 RZ, [UR7], RZ ;  /* 0x000000ffffff79a7 */ /* 0x001fe20008100407 */
[----:B------:R-:W-:Y:S01]  /*169f0*/  VIADD R69, R67, 0x80 ;  /* 0x0000008043457836 */ /* 0x000fe20000000000 */
[----:B------:R0:W1:Y:S01]  /*16a00*/  SHFL.IDX PT, R60, R62, RZ, 0x181f ;  /* 0x00181fff3e3c7589 */ /* 0x00006200000e0000 */
[----:B------:R-:W-:Y:S03]  /*16a10*/  BSSY B1, `(.L_x_1191) ;  /* 0x0000014000017945 */ /* 0x000fe60003800000 */
[----:B------:R0:W2:Y:S01]  /*16a20*/  SHFL.IDX PT, R3, R63, RZ, 0x181f ;  /* 0x00181fff3f037589 */ /* 0x0000a200000e0000 */
[----:B------:R-:W-:Y:S02]  /*16a30*/  ISETP.GE.AND P0, PT, R21, R0, PT ;  /* 0x000000001500720c */ /* 0x000fe40003f06270 */
[----:B------:R-:W-:-:S02]  /*16a40*/  SHF.R.S32.HI R64, RZ, 0x1f, R67 ;  /* 0x0000001fff407819 */ /* 0x000fc40000011443 */
[----:B------:R-:W-:Y:S02]  /*16a50*/  SHF.R.S32.HI R68, RZ, 0x1f, R66 ;  /* 0x0000001fff447819 */ /* 0x000fe40000011442 */
[----:B------:R-:W-:Y:S01]  /*16a60*/  SHF.R.S32.HI R70, RZ, 0x1f, R69 ;  /* 0x0000001fff467819 */ /* 0x000fe20000011445 */
[----:B0-----:R-:W-:Y:S06]  /*16a70*/  @P2 BRA `(.L_x_1192) ;  /* 0x0000000000342947 */ /* 0x001fec0003800000 */
[----:B------:R-:W-:Y:S02]  /*16a80*/  ULDC UR4, c[0x0][0xac8] ;  /* 0x0002b20000047ab9 */ /* 0x000fe40000000800 */
[----:B------:R-:W-:Y:S02]  /*16a90*/  ISETP.GE.AND P4, PT, R67, UR4, PT ;  /* 0x0000000443007c0c */ /* 0x000fe4000bf86270 */
[----:B------:R-:W-:Y:S02]  /*16aa0*/  ISETP.GE.AND P3, PT, R66, UR4, PT ;  /* 0x0000000442007c0c */ /* 0x000fe4000bf66270 */
[----:B------:R-:W-:-:S09]  /*16ab0*/  ISETP.GE.AND P2, PT, R69, UR4, PT ;  /* 0x0000000445007c0c */ /* 0x000fd2000bf46270 */
[CC--:B-1----:R-:W-:Y:S02]  /*16ac0*/  @!P4 LEA R18, P6, R67.reuse, R60.reuse, 0x1 ;  /* 0x0000003c4312c211 */ /* 0x0c2fe400078c08ff */
[CC--:B------:R-:W-:Y:S02]  /*16ad0*/  @!P3 LEA R20, P5, R66.reuse, R60.reuse, 0x1 ;  /* 0x0000003c4214b211 */ /* 0x0c0fe400078a08ff */
[-C--:B--2---:R-:W-:Y:S02]  /*16ae0*/  @!P4 LEA.HI.X R19, R67, R3.reuse, R64, 0x1, P6 ;  /* 0x000000034313c211 */ /* 0x084fe400030f0c40 */
[C---:B------:R-:W-:Y:S02]  /*16af0*/  @!P2 LEA R60, P6, R69.reuse, R60, 0x1 ;  /* 0x0000003c453ca211 */ /* 0x040fe400078c08ff */
[-C--:B------:R-:W-:Y:S01]  /*16b00*/  @!P3 LEA.HI.X R21, R66, R3.reuse, R68, 0x1, P5 ;  /* 0x000000034215b211 */ /* 0x080fe200028f0c44 */
[----:B-----5:R0:W-:Y:S01]  /*16b10*/  @!P4 ST.E.128 desc[UR52][R18.64], R28 ;  /* 0x0000001c1200c985 */ /* 0x0201e2000c101d34 */
[----:B------:R-:W-:-:S03]  /*16b20*/  @!P2 LEA.HI.X R61, R69, R3, R70, 0x1, P6 ;  /* 0x00000003453da211 */ /* 0x000fc600030f0c46 */
[----:B------:R0:W-:Y:S04]  /*16b30*/  @!P3 ST.E.128 desc[UR52][R20.64], R44 ;  /* 0x0000002c1400b985 */ /* 0x0001e8000c101d34 */
[----:B------:R0:W-:Y:S02]  /*16b40*/  @!P2 ST.E.128 desc[UR52][R60.64], R56 ;  /* 0x000000383c00a985 */ /* 0x0001e4000c101d34 */
.L_x_1192:
[----:B------:R-:W-:Y:S05]  /*16b50*/  BSYNC B1 ;  /* 0x0000000000017941 */ /* 0x000fea0003800000 */
.L_x_1191:
[----:B--2---:R2:W3:Y:S01]  /*16b60*/  SHFL.IDX PT, R3, R63, 0x1, 0x181f ;  /* 0x00381f003f037f89 */ /* 0x0044e200000e0000 */
[----:B------:R-:W-:Y:S03]  /*16b70*/  BSSY B1, `(.L_x_1193) ;  /* 0x0000010000017945 */ /* 0x000fe60003800000 */
[----:B0----5:R2:W0:Y:S01]  /*16b80*/  SHFL.IDX PT, R28, R62, 0x1, 0x181f ;  /* 0x00381f003e1c7f89 */ /* 0x02142200000e0000 */
[----:B------:R-:W-:Y:S05]  /*16b90*/  @P0 BRA `(.L_x_1194) ;  /* 0x0000000000340947 */ /* 0x000fea0003800000 */
[----:B------:R-:W-:Y:S02]  /*16ba0*/  ULDC UR4, c[0x0][0xac8] ;  /* 0x0002b20000047ab9 */ /* 0x000fe40000000800 */
[----:B------:R-:W-:Y:S02]  /*16bb0*/  ISETP.GE.AND P4, PT, R67, UR4, PT ;  /* 0x0000000443007c0c */ /* 0x000fe4000bf86270 */
[----:B------:R-:W-:Y:S02]  /*16bc0*/  ISETP.GE.AND P5, PT, R66, UR4, PT ;  /* 0x0000000442007c0c */ /* 0x000fe4000bfa6270 */
[----:B------:R-:W-:-:S09]  /*16bd0*/  ISETP.GE.AND P6, PT, R69, UR4, PT ;  /* 0x0000000445007c0c */ /* 0x000fd2000bfc6270 */
[-C--:B0-----:R-:W-:Y:S02]  /*16be0*/  @!P4 LEA R18, P0, R67, R28.reuse, 0x1 ;  /* 0x0000001c4312c211 */ /* 0x081fe400078008ff */
[CC--:B------:R-:W-:Y:S02]  /*16bf0*/  @!P5 LEA R20, P2, R66.reuse, R28.reuse, 0x1 ;  /* 0x0000001c4214d211 */ /* 0x0c0fe400078408ff */
[----:B------:R-:W-:Y:S02]  /*16c00*/  @!P6 LEA R28, P3, R69, R28, 0x1 ;  /* 0x0000001c451ce211 */ /* 0x000fe400078608ff */
[-C--:B---3--:R-:W-:Y:S02]  /*16c10*/  @!P4 LEA.HI.X R19, R67, R3.reuse, R64, 0x1, P0 ;  /* 0x000000034313c211 */ /* 0x088fe400000f0c40 */
[-C--:B------:R-:W-:Y:S02]  /*16c20*/  @!P5 LEA.HI.X R21, R66, R3.reuse, R68, 0x1, P2 ;  /* 0x000000034215d211 */ /* 0x080fe400010f0c44 */
[----:B------:R-:W-:Y:S01]  /*16c30*/  @!P6 LEA.HI.X R29, R69, R3, R70, 0x1, P3 ;  /* 0x00000003451de211 */ /* 0x000fe200018f0c46 */
[----:B------:R4:W-:Y:S04]  /*16c40*/  @!P4 ST.E.128 desc[UR52][R18.64], R12 ;  /* 0x0000000c1200c985 */ /* 0x0009e8000c101d34 */
[----:B------:R4:W-:Y:S04]  /*16c50*/  @!P5 ST.E.128 desc[UR52][R20.64], R40 ;  /* 0x000000281400d985 */ /* 0x0009e8000c101d34 */
[----:B------:R4:W-:Y:S02]  /*16c60*/  @!P6 ST.E.128 desc[UR52][R28.64], R52 ;  /* 0x000000341c00e985 */ /* 0x0009e4000c101d34 */
.L_x_1194:
[----:B------:R-:W-:Y:S05]  /*16c70*/  BSYNC B1 ;  /* 0x0000000000017941 */ /* 0x000fea0003800000 */
.L_x_1193:
[----:B---3--:R3:W0:Y:S01]  /*16c80*/  SHFL.IDX PT, R3, R63, 0x2, 0x181f ;  /* 0x00581f003f037f89 */ /* 0x00862200000e0000 */
[----:B------:R-:W-:Y:S03]  /*16c90*/  BSSY B1, `(.L_x_1195) ;  /* 0x0000010000017945 */ /* 0x000fe60003800000 */
[----:B----4-:R3:W4:Y:S01]  /*16ca0*/  SHFL.IDX PT, R18, R62, 0x2, 0x181f ;  /* 0x00581f003e127f89 */ /* 0x01072200000e0000 */
[----:B------:R-:W-:Y:S05]  /*16cb0*/  @P1 BRA `(.L_x_1196) ;  /* 0x0000000000341947 */ /* 0x000fea0003800000 */
[----:B------:R-:W-:Y:S02]  /*16cc0*/  ULDC UR4, c[0x0][0xac8] ;  /* 0x0002b20000047ab9 */ /* 0x000fe40000000800 */
[----:B------:R-:W-:Y:S02]  /*16cd0*/  ISETP.GE.AND P3, PT, R67, UR4, PT ;  /* 0x0000000443007c0c */ /* 0x000fe4000bf66270 */
[----:B------:R-:W-:Y:S02]  /*16ce0*/  ISETP.GE.AND P4, PT, R66, UR4, PT ;  /* 0x0000000442007c0c */ /* 0x000fe4000bf86270 */
[----:B------:R-:W-:-:S09]  /*16cf0*/  ISETP.GE.AND P5, PT, R69, UR4, PT ;  /* 0x0000000445007c0c */ /* 0x000fd2000bfa6270 */
[-C--:B----4-:R-:W-:Y:S02]  /*16d00*/  @!P3 LEA R12, P0, R67, R18.reuse, 0x1 ;  /* 0x00000012430cb211 */ /* 0x090fe400078008ff */
[CC--:B------:R-:W-:Y:S02]  /*16d10*/  @!P4 LEA R14, P1, R66.reuse, R18.reuse, 0x1 ;  /* 0x00000012420ec211 */ /* 0x0c0fe400078208ff */
[----:B------:R-:W-:Y:S02]  /*16d20*/  @!P5 LEA R18, P2, R69, R18, 0x1 ;  /* 0x000000124512d211 */ /* 0x000fe400078408ff */
[-C--:B0-----:R-:W-:Y:S02]  /*16d30*/  @!P3 LEA.HI.X R13, R67, R3.reuse, R64, 0x1, P0 ;  /* 0x00000003430db211 */ /* 0x081fe400000f0c40 */
[-C--:B------:R-:W-:Y:S02]  /*16d40*/  @!P4 LEA.HI.X R15, R66, R3.reuse, R68, 0x1, P1 ;  /* 0x00000003420fc211 */ /* 0x080fe400008f0c44 */
[----:B------:R-:W-:Y:S01]  /*16d50*/  @!P5 LEA.HI.X R19, R69, R3, R70, 0x1, P2 ;  /* 0x000000034513d211 */ /* 0x000fe200010f0c46 */
[----:B------:R0:W-:Y:S04]  /*16d60*/  @!P3 ST.E.128 desc[UR52][R12.64], R8 ;  /* 0x000000080c00b985 */ /* 0x0001e8000c101d34 */
[----:B------:R0:W-:Y:S04]  /*16d70*/  @!P4 ST.E.128 desc[UR52][R14.64], R32 ;  /* 0x000000200e00c985 */ /* 0x0001e8000c101d34 */
[----:B------:R0:W-:Y:S02]  /*16d80*/  @!P5 ST.E.128 desc[UR52][R18.64], R48 ;  /* 0x000000301200d985 */ /* 0x0001e4000c101d34 */
.L_x_1196:
[----:B------:R-:W-:Y:S05]  /*16d90*/  BSYNC B1 ;  /* 0x0000000000017941 */ /* 0x000fea0003800000 */
.L_x_1195:
        /* <DEDUP_REMOVED lines=8> */
[CC--:B--2---:R-:W-:Y:S02]  /*16e20*/  @!P2 LEA R8, P0, R67.reuse, R62.reuse, 0x1 ;  /* 0x0000003e4308a211 */ /* 0x0c4fe400078008ff */
[C---:B------:R-:W-:Y:S02]  /*16e30*/  @!P3 LEA R10, P1, R66.reuse, R62, 0x1 ;  /* 0x0000003e420ab211 */ /* 0x040fe400078208ff */
[-C--:B0-----:R-:W-:Y:S02]  /*16e40*/  @!P2 LEA.HI.X R9, R67, R63.reuse, R64, 0x1, P0 ;  /* 0x0000003f4309a211 */ /* 0x081fe400000f0c40 */
[----:B------:R-:W-:Y:S02]  /*16e50*/  @!P3 LEA.HI.X R11, R66, R63, R68, 0x1, P1 ;  /* 0x0000003f420bb211 */ /* 0x000fe400008f0c44 */
[----:B------:R-:W-:Y:S01]  /*16e60*/  ISETP.GE.AND P0, PT, R69, UR4, PT ;  /* 0x0000000445007c0c */ /* 0x000fe2000bf06270 */
[----:B------:R0:W-:Y:S04]  /*16e70*/  @!P2 ST.E.128 desc[UR52][R8.64], R4 ;  /* 0x000000040800a985 */ /* 0x0001e8000c101d34 */
[----:B------:R0:W-:Y:S08]  /*16e80*/  @!P3 ST.E.128 desc[UR52][R10.64], R24 ;  /* 0x000000180a00b985 */ /* 0x0001f0000c101d34 */
[----:B------:R-:W-:Y:S05]  /*16e90*/  @P0 BRA `(.L_x_1197) ;  /* 0x0000002000b40947 */ /* 0x000fea0003800000 */
[----:B0-----:R-:W-:-:S04]  /*16ea0*/  LEA R4, P0, R69, R62, 0x1 ;  /* 0x0000003e45047211 */ /* 0x001fc800078008ff */
[----:B------:R-:W-:-:S05]  /*16eb0*/  LEA.HI.X R5, R69, R63, R70, 0x1, P0 ;  /* 0x0000003f45057211 */ /* 0x000fca00000f0c46 */
[----:B------:R0:W-:Y:S01]  /*16ec0*/  ST.E.128 desc[UR52][R4.64], R36 ;  /* 0x0000002404007985 */ /* 0x0001e2000c101d34 */
[----:B------:R-:W-:Y:S05]  /*16ed0*/  BRA `(.L_x_1197) ;  /* 0x0000002000a47947 */ /* 0x000fea0003800000 */
.L_x_1190:
        /* <DEDUP_REMOVED lines=11> */
[----:B------:R-:W-:Y:S01]  /*16f90*/  ULDC.64 UR12, c[0x0][0xb38] ;  /* 0x0002ce00000c7ab9 */ /* 0x000fe20000000a00 */
[----:B------:R-:W-:-:S02]  /*16fa0*/  UIADD3 UR7, UR7, 0x33420, URZ ;  /* 0x0003342007077890 */ /* 0x000fc4000fffe03f */
[----:B------:R-:W-:Y:S02]  /*16fb0*/  UIMAD.WIDE.U32 UR8, UR43, UR12, UR8 ;  /* 0x0000000c2b0872a5 */ /* 0x000fe4000f8e0008 */
[----:B------:R-:W-:Y:S02]  /*16fc0*/  UPRMT UR7, URZ, 0x654, UR7 ;  /* 0x000006543f077896 */ /* 0x000fe40008000007 */
[----:B------:R-:W-:-:S03]  /*16fd0*/  UIMAD UR9, UR43, UR13, UR9 ;  /* 0x0000000d2b0972a4 */ /* 0x000fc6000f8e0209 */
[----:B------:R-:W-:Y:S02]  /*16fe0*/  ULDC.64 UR12, c[0x0][0xb40] ;  /* 0x0002d000000c7ab9 */ /* 0x000fe40000000a00 */
[----:B------:R-:W-:Y:S01]  /*16ff0*/  UIMAD UR4, UR4, UR12, URZ ;  /* 0x0000000c040472a4 */ /* 0x000fe2000f8e023f */
[----:B0-----:R-:W-:Y:S01]  /*17000*/  @P1 IMAD.HI.U32 R4, R11, R4, RZ ;  /* 0x000000040b041227 */ /* 0x001fe200078e00ff */
[----:B------:R-:W-:Y:S02]  /*17010*/  SYNCS.ARRIVE.TRANS64.RED.A1T0 RZ, [UR7], RZ ;  /* 0x000000ffffff79a7 */ /* 0x000fe40008100407 */
[----:B------:R-:W-:Y:S02]  /*17020*/  UIMAD UR4, UR10, UR13, UR4 ;  /* 0x0000000d0a0472a4 */ /* 0x000fe4000f8e0204 */
[----:B------:R-:W-:-:S03]  /*17030*/  UIMAD.WIDE.U32 UR10, UR10, UR12, UR8 ;  /* 0x0000000c0a0a72a5 */ /* 0x000fc6000f8e0008 */
[----:B------:R-:W-:Y:S01]  /*17040*/  ULDC.64 UR12, c[0x0][0xb48] ;  /* 0x0002d200000c7ab9 */ /* 0x000fe20000000a00 */
[----:B------:R-:W-:Y:S01]  /*17050*/  UIADD3 UR9, UR11, UR4, URZ ;  /* 0x000000040b097290 */ /* 0x000fe2000fffe03f */
[----:B-1----:R-:W-:Y:S02]  /*17060*/  @P1 SHF.R.U32.HI R9, RZ, R5, R4 ;  /* 0x00000005ff091219 */ /* 0x002fe40000011604 */
[----:B------:R-:W-:Y:S01]  /*17070*/  UMOV UR8, UR10 ;  /* 0x0000000a00087c82 */ /* 0x000fe20008000000 */
[----:B------:R-:W-:Y:S01]  /*17080*/  ULDC.64 UR10, c[0x0][0xb30] ;  /* 0x0002cc00000a7ab9 */ /* 0x000fe20000000a00 */
[----:B------:R-:W-:Y:S01]  /*17090*/  UIMAD.WIDE.U32 UR8, UR37, UR12, UR8 ;  /* 0x0000000c250872a5 */ /* 0x000fe2000f8e0008 */
[--C-:B------:R-:W-:Y:S01]  /*170a0*/  IMAD.MOV R6, RZ, RZ, -R9.reuse ;  /* 0x000000ffff067224 */ /* 0x100fe200078e0a09 */
[----:B------:R-:W-:Y:S02]  /*170b0*/  SHF.R.S32.HI R4, RZ, 0x1f, R9 ;  /* 0x0000001fff047819 */ /* 0x000fe40000011409 */
[----:B------:R-:W-:Y:S01]  /*170c0*/  UIMAD UR37, UR37, UR13, UR9 ;  /* 0x0000000d252572a4 */ /* 0x000fe2000f8e0209 */
[----:B------:R-:W-:-:S02]  /*170d0*/  IMAD R3, R3, R6, R11 ;  /* 0x0000000603037224 */ /* 0x000fc400078e020b */
[----:B------:R-:W-:Y:S02]  /*170e0*/  IMAD R6, R4, UR10, RZ ;  /* 0x0000000a04067c24 */ /* 0x000fe4000f8e02ff */
[----:B------:R-:W-:Y:S02]  /*170f0*/  IMAD.U32 R5, RZ, RZ, UR9 ;  /* 0x00000009ff057e24 */ /* 0x000fe4000f8e00ff */
[----:B------:R-:W-:Y:S01]  /*17100*/  IMAD.U32 R4, RZ, RZ, UR8 ;  /* 0x00000008ff047e24 */ /* 0x000fe2000f8e00ff */
[----:B------:R-:W-:Y:S01]  /*17110*/  ULDC.64 UR8, c[0x0][0xb28] ;  /* 0x0002ca0000087ab9 */ /* 0x000fe20000000a00 */
[----:B------:R-:W-:Y:S02]  /*17120*/  IMAD.U32 R5, RZ, RZ, UR37 ;  /* 0x00000025ff057e24 */ /* 0x000fe4000f8e00ff */
[C---:B------:R-:W-:Y:S01]  /*17130*/  IMAD R11, R9.reuse, UR11, R6 ;  /* 0x0000000b090b7c24 */ /* 0x040fe2000f8e0206 */
[----:B------:R-:W-:Y:S01]  /*17140*/  SHF.R.S32.HI R6, RZ, 0x1f, R3 ;  /* 0x0000001fff067819 */ /* 0x000fe20000011403 */
[----:B------:R-:W-:-:S04]  /*17150*/  IMAD.WIDE.U32 R4, R9, UR10, R4 ;  /* 0x0000000a09047c25 */ /* 0x000fc8000f8e0004 */
[----:B------:R-:W-:Y:S02]  /*17160*/  IMAD R6, R6, UR8, RZ ;  /* 0x0000000806067c24 */ /* 0x000fe4000f8e02ff */
[----:B------:R-:W-:Y:S02]  /*17170*/  IMAD.IADD R5, R5, 0x1, R11 ;  /* 0x0000000105057824 */ /* 0x000fe400078e020b */
        /* <DEDUP_REMOVED lines=10> */
[C---:B------:R-:W-:Y:S01]  /*17220*/  VIADD R19, R17.reuse, 0x28 ;  /* 0x0000002811137836 */ /* 0x040fe20000000000 */
[C---:B------:R-:W-:Y:S01]  /*17230*/  ISETP.GE.AND P0, PT, R17.reuse, UR4, PT ;  /* 0x0000000411007c0c */ /* 0x040fe2000bf06270 */
[----:B------:R-:W-:Y:S01]  /*17240*/  VIADD R21, R17, 0x30 ;  /* 0x0000003011157836 */ /* 0x000fe20000000000 */
[----:B------:R-:W-:Y:S01]  /*17250*/  ISETP.GE.AND P1, PT, R223, UR4, PT ;  /* 0x00000004df007c0c */ /* 0x000fe2000bf26270 */
[C---:B------:R-:W-:Y:S01]  /*17260*/  VIADD R25, R17.reuse, 0x38 ;  /* 0x0000003811197836 */ /* 0x040fe20000000000 */
[----:B------:R-:W-:Y:S01]  /*17270*/  ISETP.GE.AND P2, PT, R222, UR4, PT ;  /* 0x00000004de007c0c */ /* 0x000fe2000bf46270 */
[----:B------:R-:W-:Y:S01]  /*17280*/  VIADD R27, R17, 0x40 ;  /* 0x00000040111b7836 */ /* 0x000fe20000000000 */
[----:B------:R-:W-:Y:S01]  /*17290*/  ISETP.GE.AND P6, PT, R221, UR4, PT ;  /* 0x00000004dd007c0c */ /* 0x000fe2000bfc6270 */
[----:B------:R-:W-:-:S03]  /*172a0*/  VIADD R29, R17, 0x60 ;  /* 0x00000060111d7836 */ /* 0x000fc60000000000 */
[----:B------:R-:W-:-:S03]  /*172b0*/  ISETP.GE.AND P5, PT, R27, UR4, PT ;  /* 0x000000041b007c0c */ /* 0x000fc6000bfa6270 */
[----:B-12---:R-:W-:Y:S02]  /*172c0*/  @!P0 IMAD.WIDE R8, R17, 0x4, R4 ;  /* 0x0000000411088825 */ /* 0x006fe400078e0204 */
[CC--:B------:R-:W-:Y:S02]  /*172d0*/  @!P1 LEA R10, P3, R223.reuse, R4.reuse, 0x2 ;  /* 0x00000004df0a9211 */ /* 0x0c0fe400078610ff */
[C---:B------:R-:W-:Y:S01]  /*172e0*/  @!P2 LEA R12, P4, R222.reuse, R4, 0x2 ;  /* 0x00000004de0ca211 */ /* 0x040fe200078810ff */
[----:B------:R1:W-:Y:S01]  /*172f0*/  @!P0 ST.E.64 desc[UR52][R8.64], R98 ;  /* 0x0000006208008985 */ /* 0x0003e2000c101b34 */
[-C--:B------:R-:W-:Y:S02]  /*17300*/  @!P1 LEA.HI.X R11, R223, R5.reuse, R228, 0x2, P3 ;  /* 0x00000005df0b9211 */ /* 0x080fe400018f14e4 */
[----:B------:R-:W-:Y:S02]  /*17310*/  ISETP.GE.AND P0, PT, R19, UR4, PT ;  /* 0x0000000413007c0c */ /* 0x000fe4000bf06270 */
[----:B------:R-:W-:Y:S01]  /*17320*/  @!P2 LEA.HI.X R13, R222, R5, R227, 0x2, P4 ;  /* 0x00000005de0da211 */ /* 0x000fe200020f14e3 */
[----:B------:R2:W-:Y:S01]  /*17330*/  @!P1 ST.E.64 desc[UR52][R10.64], R96 ;  /* 0x000000600a009985 */ /* 0x0005e2000c101b34 */
[----:B------:R-:W-:-:S02]  /*17340*/  ISETP.GE.AND P1, PT, R220, UR4, PT ;  /* 0x00000004dc007c0c */ /* 0x000fc4000bf26270 */
[-C--:B------:R-:W-:Y:S01]  /*17350*/  @!P6 LEA R14, P3, R221, R4.reuse, 0x2 ;  /* 0x00000004dd0ee211 */ /* 0x080fe200078610ff */
[----:B------:R3:W-:Y:S01]  /*17360*/  @!P2 ST.E.64 desc[UR52][R12.64], R90 ;  /* 0x0000005a0c00a985 */ /* 0x0007e2000c101b34 */
[----:B------:R-:W-:Y:S02]  /*17370*/  ISETP.GE.AND P2, PT, R21, UR4, PT ;  /* 0x0000000415007c0c */ /* 0x000fe4000bf46270 */
[----:B------:R-:W-:Y:S02]  /*17380*/  ISETP.GE.AND P4, PT, R25, UR4, PT ;  /* 0x0000000419007c0c */ /* 0x000fe4000bf86270 */
[----:B------:R-:W-:Y:S02]  /*17390*/  @!P6 LEA.HI.X R15, R221, R5, R226, 0x2, P3 ;  /* 0x00000005dd0fe211 */ /* 0x000fe400018f14e2 */
[----:B-1----:R-:W-:Y:S02]  /*173a0*/  SHF.R.S32.HI R8, RZ, 0x1f, R19 ;  /* 0x0000001fff087819 */ /* 0x002fe40000011413 */
[----:B------:R-:W-:Y:S01]  /*173b0*/  SHF.R.S32.HI R9, RZ, 0x1f, R220 ;  /* 0x0000001fff097819 */ /* 0x000fe200000114dc */
[----:B------:R1:W-:Y:S01]  /*173c0*/  @!P6 ST.E.64 desc[UR52][R14.64], R88 ;  /* 0x000000580e00e985 */ /* 0x0003e2000c101b34 */
[----:B--2---:R-:W-:-:S02]  /*173d0*/  @!P0 LEA R10, P3, R19, R4, 0x2 ;  /* 0x00000004130a8211 */ /* 0x004fc400078610ff */
[----:B---3--:R-:W-:Y:S02]  /*173e0*/  SHF.R.S32.HI R13, RZ, 0x1f, R21 ;  /* 0x0000001fff0d7819 */ /* 0x008fe40000011415 */
[-C--:B------:R-:W-:Y:S02]  /*173f0*/  @!P0 LEA.HI.X R11, R19, R5.reuse, R8, 0x2, P3 ;  /* 0x00000005130b8211 */ /* 0x080fe400018f1408 */
[CC--:B------:R-:W-:Y:S02]  /*17400*/  @!P1 LEA R8, P3, R220.reuse, R4.reuse, 0x2 ;  /* 0x00000004dc089211 */ /* 0x0c0fe400078610ff */
[----:B------:R-:W-:Y:S02]  /*17410*/  @!P2 LEA R12, P6, R21, R4, 0x2 ;  /* 0x00000004150ca211 */ /* 0x000fe400078c10ff */
[----:B------:R-:W-:Y:S02]  /*17420*/  @!P1 LEA.HI.X R9, R220, R5, R9, 0x2, P3 ;  /* 0x00000005dc099211 */ /* 0x000fe400018f1409 */
[----:B------:R-:W-:-:S02]  /*17430*/  SHF.R.S32.HI R19, RZ, 0x1f, R25 ;  /* 0x0000001fff137819 */ /* 0x000fc40000011419 */
[-C--:B------:R-:W-:Y:S01]  /*17440*/  @!P4 LEA R18, P3, R25, R4.reuse, 0x2 ;  /* 0x000000041912c211 */ /* 0x080fe200078610ff */
[----:B------:R2:W-:Y:S01]  /*17450*/  @!P1 ST.E.64 desc[UR52][R8.64], R82 ;  /* 0x0000005208009985 */ /* 0x0005e2000c101b34 */
[-C--:B------:R-:W-:Y:S01]  /*17460*/  @!P2 LEA.HI.X R13, R21, R5.reuse, R13, 0x2, P6 ;  /* 0x00000005150da211 */ /* 0x080fe200030f140d */
[----:B------:R-:W-:Y:S01]  /*17470*/  VIADD R21, R17, 0x48 ;  /* 0x0000004811157836 */ /* 0x000fe20000000000 */
[-C--:B------:R-:W-:Y:S01]  /*17480*/  @!P4 LEA.HI.X R19, R25, R5.reuse, R19, 0x2, P3 ;  /* 0x000000051913c211 */ /* 0x080fe200018f1413 */
[----:B------:R-:W-:Y:S01]  /*17490*/  VIADD R25, R17, 0x50 ;  /* 0x0000005011197836 */ /* 0x000fe20000000000 */
[----:B-1----:R-:W-:Y:S01]  /*174a0*/  SHF.R.S32.HI R15, RZ, 0x1f, R27 ;  /* 0x0000001fff0f7819 */ /* 0x002fe2000001141b */
[----:B------:R-:W-:Y:S01]  /*174b0*/  @!P0 ST.E.64 desc[UR52][R10.64], R80 ;  /* 0x000000500a008985 */ /* 0x000fe2000c101b34 */
[----:B------:R-:W-:Y:S02]  /*174c0*/  @!P5 LEA R14, P6, R27, R4, 0x2 ;  /* 0x000000041b0ed211 */ /* 0x000fe400078c10ff */
[----:B------:R-:W-:Y:S01]  /*174d0*/  ISETP.GE.AND P3, PT, R21, UR4, PT ;  /* 0x0000000415007c0c */ /* 0x000fe2000bf66270 */
[----:B------:R1:W-:Y:S01]  /*174e0*/  @!P2 ST.E.64 desc[UR52][R12.64], R74 ;  /* 0x0000004a0c00a985 */ /* 0x0003e2000c101b34 */
[----:B------:R-:W-:Y:S01]  /*174f0*/  @!P5 LEA.HI.X R15, R27, R5, R15, 0x2, P6 ;  /* 0x000000051b0fd211 */ /* 0x000fe200030f140f */
[----:B------:R-:W-:Y:S01]  /*17500*/  VIADD R27, R17, 0x58 ;  /* 0x00000058111b7836 */ /* 0x000fe20000000000 */
[----:B------:R-:W-:Y:S01]  /*17510*/  ISETP.GE.AND P0, PT, R25, UR4, PT ;  /* 0x0000000419007c0c */ /* 0x000fe2000bf06270 */
[----:B------:R3:W-:Y:S01]  /*17520*/  @!P4 ST.E.64 desc[UR52][R18.64], R72 ;  /* 0x000000481200c985 */ /* 0x0007e2000c101b34 */
[----:B------:R-:W-:-:S02]  /*17530*/  SHF.R.S32.HI R24, RZ, 0x1f, R21 ;  /* 0x0000001fff187819 */ /* 0x000fc40000011415 */
[----:B------:R-:W-:Y:S01]  /*17540*/  ISETP.GE.AND P1, PT, R27, UR4, PT ;  /* 0x000000041b007c0c */ /* 0x000fe2000bf26270 */
[----:B------:R4:W-:Y:S01]  /*17550*/  @!P5 ST.E.64 desc[UR52][R14.64], R66 ;  /* 0x000000420e00d985 */ /* 0x0009e2000c101b34 */
[----:B--2---:R-:W-:-:S03]  /*17560*/  SHF.R.S32.HI R9, RZ, 0x1f, R25 ;  /* 0x0000001fff097819 */ /* 0x004fc60000011419 */
[-C--:B------:R-:W-:Y:S02]  /*17570*/  @!P3 LEA R20, P6, R21, R4.reuse, 0x2 ;  /* 0x000000041514b211 */ /* 0x080fe400078c10ff */
[----:B-1----:R-:W-:Y:S02]  /*17580*/  SHF.R.S32.HI R13, RZ, 0x1f, R29 ;  /* 0x0000001fff0d7819 */ /* 0x002fe4000001141d */
[-C--:B------:R-:W-:Y:S02]  /*17590*/  @!P0 LEA R8, P2, R25, R4.reuse, 0x2 ;  /* 0x0000000419088211 */ /* 0x080fe400078410ff */
[-C--:B------:R-:W-:Y:S02]  /*175a0*/  @!P3 LEA.HI.X R21, R21, R5.reuse, R24, 0x2, P6 ;  /* 0x000000051515b211 */ /* 0x080fe400030f1418 */
[----:B------:R-:W-:Y:S01]  /*175b0*/  @!P0 LEA.HI.X R9, R25, R5, R9, 0x2, P2 ;  /* 0x0000000519098211 */ /* 0x000fe200010f1409 */
[----:B------:R-:W-:Y:S01]  /*175c0*/  VIADD R25, R17, 0x68 ;  /* 0x0000006811197836 */ /* 0x000fe20000000000 */
[----:B------:R-:W-:Y:S01]  /*175d0*/  SHF.R.S32.HI R24, RZ, 0x1f, R27 ;  /* 0x0000001fff187819 */ /* 0x000fe2000001141b */
[----:B------:R1:W-:Y:S01]  /*175e0*/  @!P3 ST.E.64 desc[UR52][R20.64], R64 ;  /* 0x000000401400b985 */ /* 0x0003e2000c101b34 */
[----:B------:R-:W-:-:S02]  /*175f0*/  @!P1 LEA R10, P6, R27, R4, 0x2 ;  /* 0x000000041b0a9211 */ /* 0x000fc400078c10ff */
[----:B------:R-:W-:Y:S01]  /*17600*/  ISETP.GE.AND P2, PT, R29, UR4, PT ;  /* 0x000000041d007c0c */ /* 0x000fe2000bf46270 */
[----:B------:R2:W-:Y:S01]  /*17610*/  @!P0 ST.E.64 desc[UR52][R8.64], R58 ;  /* 0x0000003a08008985 */ /* 0x0005e2000c101b34 */
[----:B------:R-:W-:Y:S01]  /*17620*/  @!P1 LEA.HI.X R11, R27, R5, R24, 0x2, P6 ;  /* 0x000000051b0b9211 */ /* 0x000fe200030f1418 */
[----:B------:R-:W-:Y:S01]  /*17630*/  VIADD R27, R17, 0x70 ;  /* 0x00000070111b7836 */ /* 0x000fe20000000000 */
[----:B------:R-:W-:Y:S02]  /*17640*/  ISETP.GE.AND P4, PT, R25, UR4, PT ;  /* 0x0000000419007c0c */ /* 0x000fe4000bf86270 */
[----:B---3--:R-:W-:Y:S01]  /*17650*/  SHF.R.S32.HI R19, RZ, 0x1f, R25 ;  /* 0x0000001fff137819 */ /* 0x008fe20000011419 */
[----:B------:R3:W-:Y:S01]  /*17660*/  @!P1 ST.E.64 desc[UR52][R10.64], R56 ;  /* 0x000000380a009985 */ /* 0x0007e2000c101b34 */
[----:B------:R-:W-:Y:S02]  /*17670*/  ISETP.GE.AND P5, PT, R27, UR4, PT ;  /* 0x000000041b007c0c */ /* 0x000fe4000bfa6270 */
[----:B------:R-:W-:-:S03]  /*17680*/  SHF.R.S32.HI R24, RZ, 0x1f, R27 ;  /* 0x0000001fff187819 */ /* 0x000fc6000001141b */
[----:B------:R-:W-:-:S04]  /*17690*/  @!P2 LEA R12, P6, R29, R4, 0x2 ;  /* 0x000000041d0ca211 */ /* 0x000fc800078c10ff */
[-C--:B------:R-:W-:Y:S01]  /*176a0*/  @!P2 LEA.HI.X R13, R29, R5.reuse, R13, 0x2, P6 ;  /* 0x000000051d0da211 */ /* 0x080fe200030f140d */
[----:B------:R-:W-:Y:S01]  /*176b0*/  VIADD R29, R17, 0x78 ;  /* 0x00000078111d7836 */ /* 0x000fe20000000000 */
[-C--:B------:R-:W-:Y:S02]  /*176c0*/  @!P4 LEA R18, P3, R25, R4.reuse, 0x2 ;  /* 0x000000041912c211 */ /* 0x080fe400078610ff */
[----:B----4-:R-:W-:Y:S01]  /*176d0*/  @!P5 LEA R14, P6, R27, R4, 0x2 ;  /* 0x000000041b0ed211 */ /* 0x010fe200078c10ff */
[----:B------:R4:W-:Y:S01]  /*176e0*/  @!P2 ST.E.64 desc[UR52][R12.64], R50 ;  /* 0x000000320c00a985 */ /* 0x0009e2000c101b34 */
[-C--:B------:R-:W-:Y:S01]  /*176f0*/  @!P4 LEA.HI.X R19, R25, R5.reuse, R19, 0x2, P3 ;  /* 0x000000051913c211 */ /* 0x080fe200018f1413 */
[----:B------:R-:W-:Y:S01]  /*17700*/  VIADD R25, R17, 0x80 ;  /* 0x0000008011197836 */ /* 0x000fe20000000000 */
[----:B------:R-:W-:Y:S02]  /*17710*/  ISETP.GE.AND P3, PT, R29, UR4, PT ;  /* 0x000000041d007c0c */ /* 0x000fe4000bf66270 */
[----:B------:R-:W-:Y:S01]  /*17720*/  @!P5 LEA.HI.X R15, R27, R5, R24, 0x2, P6 ;  /* 0x000000051b0fd211 */ /* 0x000fe200030f1418 */
[----:B------:R-:W-:Y:S01]  /*17730*/  VIADD R27, R17, 0x88 ;  /* 0x00000088111b7836 */ /* 0x000fe20000000000 */
[----:B------:R-:W-:Y:S01]  /*17740*/  ISETP.GE.AND P1, PT, R25, UR4, PT ;  /* 0x0000000419007c0c */ /* 0x000fe2000bf26270 */
[----:B------:R5:W-:Y:S01]  /*17750*/  @!P4 ST.E.64 desc[UR52][R18.64], R48 ;  /* 0x000000301200c985 */ /* 0x000be2000c101b34 */
[----:B-1----:R-:W-:-:S02]  /*17760*/  SHF.R.S32.HI R21, RZ, 0x1f, R29 ;  /* 0x0000001fff157819 */ /* 0x002fc4000001141d */
[----:B------:R-:W-:Y:S01]  /*17770*/  ISETP.GE.AND P0, PT, R27, UR4, PT ;  /* 0x000000041b007c0c */ /* 0x000fe2000bf06270 */
[----:B------:R1:W-:Y:S01]  /*17780*/  @!P5 ST.E.64 desc[UR52][R14.64], R42 ;  /* 0x0000002a0e00d985 */ /* 0x0003e2000c101b34 */
[----:B--2---:R-:W-:Y:S02]  /*17790*/  SHF.R.S32.HI R9, RZ, 0x1f, R25 ;  /* 0x0000001fff097819 */ /* 0x004fe40000011419 */
[----:B------:R-:W-:Y:S02]  /*177a0*/  SHF.R.S32.HI R24, RZ, 0x1f, R27 ;  /* 0x0000001fff187819 */ /* 0x000fe4000001141b */
[----:B------:R-:W-:-:S03]  /*177b0*/  @!P3 LEA R20, P6, R29, R4, 0x2 ;  /* 0x000000041d14b211 */ /* 0x000fc600078c10ff */
[-C--:B------:R-:W-:Y:S02]  /*177c0*/  @!P1 LEA R8, P2, R25, R4.reuse, 0x2 ;  /* 0x0000000419089211 */ /* 0x080fe400078410ff */
[-C--:B------:R-:W-:Y:S01]  /*177d0*/  @!P3 LEA.HI.X R21, R29, R5.reuse, R21, 0x2, P6 ;  /* 0x000000051d15b211 */ /* 0x080fe200030f1415 */
[----:B------:R-:W-:Y:S01]  /*177e0*/  VIADD R29, R17, 0x90 ;  /* 0x00000090111d7836 */ /* 0x000fe20000000000 */
[-C--:B------:R-:W-:Y:S01]  /*177f0*/  @!P1 LEA.HI.X R9, R25, R5.reuse, R9, 0x2, P2 ;  /* 0x0000000519099211 */ /* 0x080fe200010f1409 */
[----:B------:R-:W-:Y:S01]  /*17800*/  VIADD R25, R17, 0x98 ;  /* 0x0000009811197836 */ /* 0x000fe20000000000 */
[----:B---3--:R-:W-:Y:S01]  /*17810*/  @!P0 LEA R10, P6, R27, R4, 0x2 ;  /* 0x000000041b0a8211 */ /* 0x008fe200078c10ff */
[----:B------:R2:W-:Y:S01]  /*17820*/  @!P3 ST.E.64 desc[UR52][R20.64], R104 ;  /* 0x000000681400b985 */ /* 0x0005e2000c101b34 */
[----:B------:R-:W-:Y:S02]  /*17830*/  ISETP.GE.AND P2, PT, R29, UR4, PT ;  /* 0x000000041d007c0c */ /* 0x000fe4000bf46270 */
[----:B------:R-:W-:Y:S01]  /*17840*/  @!P0 LEA.HI.X R11, R27, R5, R24, 0x2, P6 ;  /* 0x000000051b0b8211 */ /* 0x000fe200030f1418 */
[----:B------:R-:W-:Y:S01]  /*17850*/  VIADD R27, R17, 0xa0 ;  /* 0x000000a0111b7836 */ /* 0x000fe20000000000 */
[----:B------:R-:W-:Y:S01]  /*17860*/  ISETP.GE.AND P5, PT, R25, UR4, PT ;  /* 0x0000000419007c0c */ /* 0x000fe2000bfa6270 */
[----:B------:R3:W-:Y:S01]  /*17870*/  @!P1 ST.E.64 desc[UR52][R8.64], R106 ;  /* 0x0000006a08009985 */ /* 0x0007e2000c101b34 */
[----:B----4-:R-:W-:-:S02]  /*17880*/  SHF.R.S32.HI R13, RZ, 0x1f, R29 ;  /* 0x0000001fff0d7819 */ /* 0x010fc4000001141d */
[----:B------:R-:W-:Y:S01]  /*17890*/  ISETP.GE.AND P4, PT, R27, UR4, PT ;  /* 0x000000041b007c0c */ /* 0x000fe2000bf86270 */
[----:B------:R4:W-:Y:S01]  /*178a0*/  @!P0 ST.E.64 desc[UR52][R10.64], R112 ;  /* 0x000000700a008985 */ /* 0x0009e2000c101b34 */
[----:B-----5:R-:W-:Y:S02]  /*178b0*/  SHF.R.S32.HI R19, RZ, 0x1f, R25 ;  /* 0x0000001fff137819 */ /* 0x020fe40000011419 */
[----:B------:R-:W-:Y:S02]  /*178c0*/  SHF.R.S32.HI R24, RZ, 0x1f, R27 ;  /* 0x0000001fff187819 */ /* 0x000fe4000001141b */
[----:B------:R-:W-:-:S03]  /*178d0*/  @!P2 LEA R12, P6, R29, R4, 0x2 ;  /* 0x000000041d0ca211 */ /* 0x000fc600078c10ff */
[-C--:B------:R-:W-:Y:S02]  /*178e0*/  @!P5 LEA R18, P3, R25, R4.reuse, 0x2 ;  /* 0x000000041912d211 */ /* 0x080fe400078610ff */
[-C--:B------:R-:W-:Y:S01]  /*178f0*/  @!P2 LEA.HI.X R13, R29, R5.reuse, R13, 0x2, P6 ;  /* 0x000000051d0da211 */ /* 0x080fe200030f140d */
[----:B------:R-:W-:Y:S01]  /*17900*/  VIADD R29, R17, 0xa8 ;  /* 0x000000a8111d7836 */ /* 0x000fe20000000000 */
[-C--:B------:R-:W-:Y:S01]  /*17910*/  @!P5 LEA.HI.X R19, R25, R5.reuse, R19, 0x2, P3 ;  /* 0x000000051913d211 */ /* 0x080fe200018f1413 */
[----:B------:R-:W-:Y:S01]  /*17920*/  VIADD R25, R17, 0xb0 ;  /* 0x000000b011197836 */ /* 0x000fe20000000000 */
[----:B-1----:R-:W-:Y:S01]  /*17930*/  @!P4 LEA R14, P6, R27, R4, 0x2 ;  /* 0x000000041b0ec211 */ /* 0x002fe200078c10ff */
[----:B------:R4:W-:Y:S01]  /*17940*/  @!P2 ST.E.64 desc[UR52][R12.64], R122 ;  /* 0x0000007a0c00a985 */ /* 0x0009e2000c101b34 */
[----:B------:R-:W-:Y:S02]  /*17950*/  ISETP.GE.AND P3, PT, R29, UR4, PT ;  /* 0x000000041d007c0c */ /* 0x000fe4000bf66270 */
[----:B------:R-:W-:Y:S01]  /*17960*/  @!P4 LEA.HI.X R15, R27, R5, R24, 0x2, P6 ;  /* 0x000000051b0fc211 */ /* 0x000fe200030f1418 */
[----:B------:R-:W-:Y:S01]  /*17970*/  VIADD R27, R17, 0xb8 ;  /* 0x000000b8111b7836 */ /* 0x000fe20000000000 */
[----:B------:R-:W-:Y:S01]  /*17980*/  ISETP.GE.AND P1, PT, R25, UR4, PT ;  /* 0x0000000419007c0c */ /* 0x000fe2000bf26270 */
[----:B------:R4:W-:Y:S01]  /*17990*/  @!P5 ST.E.64 desc[UR52][R18.64], R124 ;  /* 0x0000007c1200d985 */ /* 0x0009e2000c101b34 */
[----:B--2---:R-:W-:-:S02]  /*179a0*/  SHF.R.S32.HI R21, RZ, 0x1f, R29 ;  /* 0x0000001fff157819 */ /* 0x004fc4000001141d */
[----:B------:R-:W-:Y:S01]  /*179b0*/  ISETP.GE.AND P0, PT, R27, UR4, PT ;  /* 0x000000041b007c0c */ /* 0x000fe2000bf06270 */
[----:B------:R4:W-:Y:S01]  /*179c0*/  @!P4 ST.E.64 desc[UR52][R14.64], R130 ;  /* 0x000000820e00c985 */ /* 0x0009e2000c101b34 */
[----:B------:R-:W-:Y:S02]  /*179d0*/  SHF.R.S32.HI R26, RZ, 0x1f, R25 ;  /* 0x0000001fff1a7819 */ /* 0x000fe40000011419 */
[----:B---3--:R-:W-:Y:S02]  /*179e0*/  SHF.R.S32.HI R8, RZ, 0x1f, R27 ;  /* 0x0000001fff087819 */ /* 0x008fe4000001141b */
[----:B------:R-:W-:-:S04]  /*179f0*/  @!P3 LEA R20, P6, R29, R4, 0x2 ;  /* 0x000000041d14b211 */ /* 0x000fc800078c10ff */
[----:B------:R-:W-:Y:S02]  /*17a00*/  @!P3 LEA.HI.X R21, R29, R5, R21, 0x2, P6 ;  /* 0x000000051d15b211 */ /* 0x000fe400030f1415 */
[----:B------:R-:W-:-:S03]  /*17a10*/  @!P1 LEA R24, P6, R25, R4, 0x2 ;  /* 0x0000000419189211 */ /* 0x000fc600078c10ff */
[----:B------:R4:W-:Y:S01]  /*17a20*/  @!P3 ST.E.64 desc[UR52][R20.64], R132 ;  /* 0x000000841400b985 */ /* 0x0009e2000c101b34 */
[----:B------:R-:W-:Y:S02]  /*17a30*/  @!P1 LEA.HI.X R25, R25, R5, R26, 0x2, P6 ;  /* 0x0000000519199211 */ /* 0x000fe400030f141a */
[----:B------:R-:W-:-:S03]  /*17a40*/  @!P0 LEA R4, P6, R27, R4, 0x2 ;  /* 0x000000041b048211 */ /* 0x000fc600078c10ff */
[----:B------:R4:W-:Y:S01]  /*17a50*/  @!P1 ST.E.64 desc[UR52][R24.64], R138 ;  /* 0x0000008a18009985 */ /* 0x0009e2000c101b34 */
[----:B------:R-:W-:-:S05]  /*17a60*/  @!P0 LEA.HI.X R5, R27, R5, R8, 0x2, P6 ;  /* 0x000000051b058211 */ /* 0x000fca00030f1408 */
[----:B------:R4:W-:Y:S04]  /*17a70*/  @!P0 ST.E.64 desc[UR52][R4.64], R140 ;  /* 0x0000008c04008985 */ /* 0x0009e8000c101b34 */
.L_x_1199:
[----:B------:R-:W-:Y:S05]  /*17a80*/  BSYNC B1 ;  /* 0x0000000000017941 */ /* 0x000fea0003800000 */
.L_x_1198:
[----:B------:R-:W-:Y:S01]  /*17a90*/  ISETP.GE.AND P0, PT, R7, R0, PT ;  /* 0x000000000700720c */ /* 0x000fe20003f06270 */
[----:B------:R3:W0:Y:S04]  /*17aa0*/  SHFL.IDX PT, R9, R3, 0x1, 0x1c1f ;  /* 0x003c1f0003097f89 */ /* 0x00062800000e0000 */
[----:B------:R3:W0:Y:S08]  /*17ab0*/  SHFL.IDX PT, R8, R6, 0x1, 0x1c1f ;  /* 0x003c1f0006087f89 */ /* 0x00063000000e0000 */
[----:B---3--:R-:W-:Y:S05]  /*17ac0*/  @P0 BRA `(.L_x_1197) ;  /* 0x0000001400a80947 */ /* 0x008fea0003800000 */
[----:B------:R-:W-:Y:S01]  /*17ad0*/  ULDC UR4, c[0x0][0xac8] ;  /* 0x0002b20000047ab9 */ /* 0x000fe20000000800 */
[----:B0-----:R-:W-:Y:S01]  /*17ae0*/  VIADD R3, R17, 0x28 ;  /* 0x0000002811037836 */ /* 0x001fe20000000000 */
[----:B------:R-:W-:Y:S01]  /*17af0*/  ISETP.GE.AND P2, PT, R223, UR4, PT ;  /* 0x00000004df007c0c */ /* 0x000fe2000bf46270 */
[C---:B----4-:R-:W-:Y:S01]  /*17b00*/  VIADD R19, R17.reuse, 0x30 ;  /* 0x0000003011137836 */ /* 0x050fe20000000000 */
[C---:B------:R-:W-:Y:S01]  /*17b10*/  ISETP.GE.AND P1, PT, R17.reuse, UR4, PT ;  /* 0x0000000411007c0c */ /* 0x040fe2000bf26270 */
[C---:B------:R-:W-:Y:S01]  /*17b20*/  VIADD R15, R17.reuse, 0x38 ;  /* 0x00000038110f7836 */ /* 0x040fe20000000000 */
[----:B------:R-:W-:Y:S01]  /*17b30*/  ISETP.GE.AND P3, PT, R222, UR4, PT ;  /* 0x00000004de007c0c */ /* 0x000fe2000bf66270 */
[----:B------:R-:W-:Y:S01]  /*17b40*/  VIADD R25, R17, 0x40 ;  /* 0x0000004011197836 */ /* 0x000fe20000000000 */
[----:B------:R-:W-:Y:S01]  /*17b50*/  ISETP.GE.AND P4, PT, R19, UR4, PT ;  /* 0x0000000413007c0c */ /* 0x000fe2000bf86270 */
[C---:B------:R-:W-:Y:S01]  /*17b60*/  VIADD R21, R17.reuse, 0x50 ;  /* 0x0000005011157836 */ /* 0x040fe20000000000 */
[----:B------:R-:W-:Y:S01]  /*17b70*/  SHF.R.S32.HI R0, RZ, 0x1f, R3 ;  /* 0x0000001fff007819 */ /* 0x000fe20000011403 */
[----:B------:R-:W-:Y:S01]  /*17b80*/  VIADD R27, R17, 0x68 ;  /* 0x00000068111b7836 */ /* 0x000fe20000000000 */
[----:B------:R-:W-:-:S03]  /*17b90*/  ISETP.GE.AND P5, PT, R15, UR4, PT ;  /* 0x000000040f007c0c */ /* 0x000fc6000bfa6270 */
[-C--:B------:R-:W-:Y:S02]  /*17ba0*/  @!P2 LEA R6, P0, R223, R8.reuse, 0x2 ;  /* 0x00000008df06a211 */ /* 0x080fe400078010ff */
[----:B-12---:R-:W-:Y:S01]  /*17bb0*/  @!P1 IMAD.WIDE R4, R17, 0x4, R8 ;  /* 0x0000000411049825 */ /* 0x006fe200078e0208 */
[----:B------:R-:W-:Y:S02]  /*17bc0*/  SHF.R.S32.HI R20, RZ, 0x1f, R27 ;  /* 0x0000001fff147819 */ /* 0x000fe4000001141b */
[----:B------:R-:W-:Y:S02]  /*17bd0*/  @!P2 LEA.HI.X R7, R223, R9, R228, 0x2, P0 ;  /* 0x00000009df07a211 */ /* 0x000fe400000f14e4 */
[----:B------:R0:W-:Y:S01]  /*17be0*/  @!P1 ST.E.64 desc[UR52][R4.64], R94 ;  /* 0x0000005e04009985 */ /* 0x0001e2000c101b34 */
[----:B------:R-:W-:Y:S02]  /*17bf0*/  ISETP.GE.AND P0, PT, R220, UR4, PT ;  /* 0x00000004dc007c0c */ /* 0x000fe4000bf06270 */
[----:B------:R-:W-:Y:S01]  /*17c00*/  @!P3 LEA R10, P1, R222, R8, 0x2 ;  /* 0x00000008de0ab211 */ /* 0x000fe200078210ff */
[----:B------:R1:W-:Y:S01]  /*17c10*/  @!P2 ST.E.64 desc[UR52][R6.64], R92 ;  /* 0x0000005c0600a985 */ /* 0x0003e2000c101b34 */
[----:B------:R-:W-:-:S02]  /*17c20*/  ISETP.GE.AND P2, PT, R3, UR4, PT ;  /* 0x0000000403007c0c */ /* 0x000fc4000bf46270 */
[----:B------:R-:W-:Y:S02]  /*17c30*/  @!P3 LEA.HI.X R11, R222, R9, R227, 0x2, P1 ;  /* 0x00000009de0bb211 */ /* 0x000fe400008f14e3 */
[----:B------:R-:W-:-:S03]  /*17c40*/  ISETP.GE.AND P1, PT, R221, UR4, PT ;  /* 0x00000004dd007c0c */ /* 0x000fc6000bf26270 */
[----:B------:R2:W-:Y:S01]  /*17c50*/  @!P3 ST.E.64 desc[UR52][R10.64], R86 ;  /* 0x000000560a00b985 */ /* 0x0005e2000c101b34 */
[----:B0-----:R-:W-:Y:S02]  /*17c60*/  SHF.R.S32.HI R5, RZ, 0x1f, R220 ;  /* 0x0000001fff057819 */ /* 0x001fe400000114dc */
[----:B------:R-:W-:-:S03]  /*17c70*/  @!P0 LEA R12, P6, R220, R8, 0x2 ;  /* 0x00000008dc0c8211 */ /* 0x000fc600078c10ff */
[-C--:B-1----:R-:W-:Y:S02]  /*17c80*/  @!P2 LEA R6, P3, R3, R8.reuse, 0x2 ;  /* 0x000000080306a211 */ /* 0x082fe400078610ff */
[-C--:B------:R-:W-:Y:S02]  /*17c90*/  @!P0 LEA.HI.X R13, R220, R9.reuse, R5, 0x2, P6 ;  /* 0x00000009dc0d8211 */ /* 0x080fe400030f1405 */
[-C--:B------:R-:W-:Y:S02]  /*17ca0*/  @!P1 LEA R4, P6, R221, R8.reuse, 0x2 ;  /* 0x00000008dd049211 */ /* 0x080fe400078c10ff */
[----:B------:R-:W-:Y:S02]  /*17cb0*/  @!P2 LEA.HI.X R7, R3, R9, R0, 0x2, P3 ;  /* 0x000000090307a211 */ /* 0x000fe400018f1400 */
[----:B------:R-:W-:Y:S02]  /*17cc0*/  SHF.R.S32.HI R3, RZ, 0x1f, R19 ;  /* 0x0000001fff037819 */ /* 0x000fe40000011413 */
[----:B--2---:R-:W-:-:S02]  /*17cd0*/  @!P4 LEA R10, P3, R19, R8, 0x2 ;  /* 0x00000008130ac211 */ /* 0x004fc400078610ff */
[-C--:B------:R-:W-:Y:S02]  /*17ce0*/  @!P1 LEA.HI.X R5, R221, R9.reuse, R226, 0x2, P6 ;  /* 0x00000009dd059211 */ /* 0x080fe400030f14e2 */
[----:B------:R-:W-:Y:S01]  /*17cf0*/  @!P4 LEA.HI.X R11, R19, R9, R3, 0x2, P3 ;  /* 0x00000009130bc211 */ /* 0x000fe200018f1403 */
[----:B------:R-:W-:Y:S01]  /*17d00*/  VIADD R3, R17, 0x48 ;  /* 0x0000004811037836 */ /* 0x000fe20000000000 */
[----:B------:R-:W-:Y:S01]  /*17d10*/  ISETP.GE.AND P3, PT, R25, UR4, PT ;  /* 0x0000000419007c0c */ /* 0x000fe2000bf66270 */
[----:B------:R0:W-:Y:S01]  /*17d20*/  @!P1 ST.E.64 desc[UR52][R4.64], R84 ;  /* 0x0000005404009985 */ /* 0x0001e2000c101b34 */
[----:B------:R-:W-:Y:S02]  /*17d30*/  ISETP.GE.AND P1, PT, R21, UR4, PT ;  /* 0x0000000415007c0c */ /* 0x000fe4000bf26270 */
[----:B------:R-:W-:Y:S01]  /*17d40*/  SHF.R.S32.HI R0, RZ, 0x1f, R15 ;  /* 0x0000001fff007819 */ /* 0x000fe2000001140f */
[----:B------:R1:W-:Y:S01]  /*17d50*/  @!P0 ST.E.64 desc[UR52][R12.64], R78 ;  /* 0x0000004e0c008985 */ /* 0x0003e2000c101b34 */
[----:B------:R-:W-:-:S02]  /*17d60*/  ISETP.GE.AND P0, PT, R3, UR4, PT ;  /* 0x0000000403007c0c */ /* 0x000fc4000bf06270 */
[CC--:B------:R-:W-:Y:S01]  /*17d70*/  @!P5 LEA R14, P6, R15.reuse, R8.reuse, 0x2 ;  /* 0x000000080f0ed211 */ /* 0x0c0fe200078c10ff */
[----:B------:R2:W-:Y:S03]  /*17d80*/  @!P2 ST.E.64 desc[UR52][R6.64], R76 ;  /* 0x0000004c0600a985 */ /* 0x0005e6000c101b34 */
[----:B------:R-:W-:Y:S01]  /*17d90*/  @!P5 LEA.HI.X R15, R15, R9, R0, 0x2, P6 ;  /* 0x000000090f0fd211 */ /* 0x000fe200030f1400 */
[----:B------:R3:W-:Y:S01]  /*17da0*/  @!P4 ST.E.64 desc[UR52][R10.64], R70 ;  /* 0x000000460a00c985 */ /* 0x0007e2000c101b34 */
[----:B------:R-:W-:Y:S02]  /*17db0*/  SHF.R.S32.HI R0, RZ, 0x1f, R25 ;  /* 0x0000001fff007819 */ /* 0x000fe40000011419 */
[----:B------:R-:W-:Y:S01]  /*17dc0*/  @!P3 LEA R18, P6, R25, R8, 0x2 ;  /* 0x000000081912b211 */ /* 0x000fe200078c10ff */
[----:B------:R4:W-:Y:S01]  /*17dd0*/  @!P5 ST.E.64 desc[UR52][R14.64], R68 ;  /* 0x000000440e00d985 */ /* 0x0009e2000c101b34 */
[----:B0-----:R-:W-:-:S02]  /*17de0*/  SHF.R.S32.HI R5, RZ, 0x1f, R3 ;  /* 0x0000001fff057819 */ /* 0x001fc40000011403 */
[-C--:B------:R-:W-:Y:S01]  /*17df0*/  @!P3 LEA.HI.X R19, R25, R9.reuse, R0, 0x2, P6 ;  /* 0x000000091913b211 */ /* 0x080fe200030f1400 */
[----:B------:R-:W-:Y:S01]  /*17e00*/  VIADD R25, R17, 0x58 ;  /* 0x0000005811197836 */ /* 0x000fe20000000000 */
[-C--:B------:R-:W-:Y:S02]  /*17e10*/  @!P0 LEA R4, P2, R3, R8.reuse, 0x2 ;  /* 0x0000000803048211 */ /* 0x080fe400078410ff */
[----:B------:R-:W-:Y:S01]  /*17e20*/  SHF.R.S32.HI R0, RZ, 0x1f, R21 ;  /* 0x0000001fff007819 */ /* 0x000fe20000011415 */
[----:B------:R0:W-:Y:S01]  /*17e30*/  @!P3 ST.E.64 desc[UR52][R18.64], R62 ;  /* 0x0000003e1200b985 */ /* 0x0001e2000c101b34 */
[----:B-1----:R-:W-:Y:S02]  /*17e40*/  @!P1 LEA R12, P6, R21, R8, 0x2 ;  /* 0x00000008150c9211 */ /* 0x002fe400078c10ff */
[-C--:B------:R-:W-:Y:S01]  /*17e50*/  @!P0 LEA.HI.X R5, R3, R9.reuse, R5, 0x2, P2 ;  /* 0x0000000903058211 */ /* 0x080fe200010f1405 */
[----:B------:R-:W-:Y:S01]  /*17e60*/  VIADD R3, R17, 0x70 ;  /* 0x0000007011037836 */ /* 0x000fe20000000000 */
[----:B------:R-:W-:Y:S01]  /*17e70*/  @!P1 LEA.HI.X R13, R21, R9, R0, 0x2, P6 ;  /* 0x00000009150d9211 */ /* 0x000fe200030f1400 */
[----:B------:R-:W-:Y:S01]  /*17e80*/  VIADD R21, R17, 0x60 ;  /* 0x0000006011157836 */ /* 0x000fe20000000000 */
[----:B------:R-:W-:Y:S01]  /*17e90*/  ISETP.GE.AND P2, PT, R25, UR4, PT ;  /* 0x0000000419007c0c */ /* 0x000fe2000bf46270 */
[----:B------:R1:W-:Y:S01]  /*17ea0*/  @!P0 ST.E.64 desc[UR52][R4.64], R60 ;  /* 0x0000003c04008985 */ /* 0x0003e2000c101b34 */
[----:B------:R-:W-:-:S02]  /*17eb0*/  SHF.R.S32.HI R0, RZ, 0x1f, R25 ;  /* 0x0000001fff007819 */ /* 0x000fc40000011419 */
[----:B------:R-:W-:Y:S01]  /*17ec0*/  ISETP.GE.AND P4, PT, R21, UR4, PT ;  /* 0x0000000415007c0c */ /* 0x000fe2000bf86270 */
[----:B------:R5:W-:Y:S01]  /*17ed0*/  @!P1 ST.E.64 desc[UR52][R12.64], R54 ;  /* 0x000000360c009985 */ /* 0x000be2000c101b34 */
[----:B------:R-:W-:-:S07]  /*17ee0*/  ISETP.GE.AND P5, PT, R27, UR4, PT ;  /* 0x000000041b007c0c */ /* 0x000fce000bfa6270 */
[----:B--2---:R-:W-:-:S04]  /*17ef0*/  @!P2 LEA R6, P6, R25, R8, 0x2 ;  /* 0x000000081906a211 */ /* 0x004fc800078c10ff */
[-C--:B------:R-:W-:Y:S01]  /*17f00*/  @!P2 LEA.HI.X R7, R25, R9.reuse, R0, 0x2, P6 ;  /* 0x000000091907a211 */ /* 0x080fe200030f1400 */
[----:B------:R-:W-:Y:S01]  /*17f10*/  VIADD R25, R17, 0x80 ;  /* 0x0000008011197836 */ /* 0x000fe20000000000 */
[----:B------:R-:W-:Y:S02]  /*17f20*/  SHF.R.S32.HI R0, RZ, 0x1f, R21 ;  /* 0x0000001fff007819 */ /* 0x000fe40000011415 */
[----:B---3--:R-:W-:Y:S01]  /*17f30*/  @!P4 LEA R10, P3, R21, R8, 0x2 ;  /* 0x00000008150ac211 */ /* 0x008fe200078610ff */
[----:B------:R2:W-:Y:S01]  /*17f40*/  @!P2 ST.E.64 desc[UR52][R6.64], R52 ;  /* 0x000000340600a985 */ /* 0x0005e2000c101b34 */
[----:B------:R-:W-:Y:S02]  /*17f50*/  ISETP.GE.AND P0, PT, R25, UR4, PT ;  /* 0x0000000419007c0c */ /* 0x000fe4000bf06270 */
[----:B------:R-:W-:Y:S01]  /*17f60*/  @!P4 LEA.HI.X R11, R21, R9, R0, 0x2, P3 ;  /* 0x00000009150bc211 */ /* 0x000fe200018f1400 */
[----:B------:R-:W-:Y:S01]  /*17f70*/  VIADD R21, R17, 0x78 ;  /* 0x0000007811157836 */ /* 0x000fe20000000000 */
[----:B------:R-:W-:-:S02]  /*17f80*/  ISETP.GE.AND P3, PT, R3, UR4, PT ;  /* 0x0000000403007c0c */ /* 0x000fc4000bf66270 */
[----:B----4-:R-:W-:Y:S01]  /*17f90*/  @!P5 LEA R14, P6, R27, R8, 0x2 ;  /* 0x000000081b0ed211 */ /* 0x010fe200078c10ff */
[----:B------:R3:W-:Y:S01]  /*17fa0*/  @!P4 ST.E.64 desc[UR52][R10.64], R46 ;  /* 0x0000002e0a00c985 */ /* 0x0007e2000c101b34 */
[----:B------:R-:W-:Y:S02]  /*17fb0*/  ISETP.GE.AND P1, PT, R21, UR4, PT ;  /* 0x0000000415007c0c */ /* 0x000fe4000bf26270 */
[----:B------:R-:W-:Y:S01]  /*17fc0*/  @!P5 LEA.HI.X R15, R27, R9, R20, 0x2, P6 ;  /* 0x000000091b0fd211 */ /* 0x000fe200030f1414 */
[----:B------:R-:W-:Y:S01]  /*17fd0*/  VIADD R27, R17, 0x88 ;  /* 0x00000088111b7836 */ /* 0x000fe20000000000 */
[----:B------:R-:W-:-:S03]  /*17fe0*/  SHF.R.S32.HI R0, RZ, 0x1f, R3 ;  /* 0x0000001fff007819 */ /* 0x000fc60000011403 */
[----:B------:R4:W-:Y:S02]  /*17ff0*/  @!P5 ST.E.64 desc[UR52][R14.64], R44 ;  /* 0x0000002c0e00d985 */ /* 0x0009e4000c101b34 */
[----:B0-----:R-:W-:-:S04]  /*18000*/  @!P3 LEA R18, P6, R3, R8, 0x2 ;  /* 0x000000080312b211 */ /* 0x001fc800078c10ff */
[-C--:B------:R-:W-:Y:S02]  /*18010*/  @!P3 LEA.HI.X R19, R3, R9.reuse, R0, 0x2, P6 ;  /* 0x000000090313b211 */ /* 0x080fe400030f1400 */
[----:B------:R-:W-:Y:S02]  /*18020*/  SHF.R.S32.HI R0, RZ, 0x1f, R21 ;  /* 0x0000001fff007819 */ /* 0x000fe40000011415 */
[-C--:B-1----:R-:W-:Y:S01]  /*18030*/  @!P1 LEA R4, P2, R21, R8.reuse, 0x2 ;  /* 0x0000000815049211 */ /* 0x082fe200078410ff */
[----:B------:R0:W-:Y:S01]  /*18040*/  @!P3 ST.E.64 desc[UR52][R18.64], R110 ;  /* 0x0000006e1200b985 */ /* 0x0001e2000c101b34 */
[----:B------:R-:W-:Y:S02]  /*18050*/  SHF.R.S32.HI R3, RZ, 0x1f, R25 ;  /* 0x0000001fff037819 */ /* 0x000fe40000011419 */
[----:B-----5:R-:W-:Y:S02]  /*18060*/  @!P0 LEA R12, P6, R25, R8, 0x2 ;  /* 0x00000008190c8211 */ /* 0x020fe400078c10ff */
[-C--:B------:R-:W-:Y:S01]  /*18070*/  @!P1 LEA.HI.X R5, R21, R9.reuse, R0, 0x2, P2 ;  /* 0x0000000915059211 */ /* 0x080fe200010f1400 */
[----:B------:R-:W-:Y:S01]  /*18080*/  VIADD R21, R17, 0x98 ;  /* 0x0000009811157836 */ /* 0x000fe20000000000 */
[----:B------:R-:W-:Y:S01]  /*18090*/  @!P0 LEA.HI.X R13, R25, R9, R3, 0x2, P6 ;  /* 0x00000009190d8211 */ /* 0x000fe200030f1403 */
[----:B------:R-:W-:Y:S01]  /*180a0*/  VIADD R3, R17, 0x90 ;  /* 0x0000009011037836 */ /* 0x000fe20000000000 */
[----:B------:R-:W-:Y:S01]  /*180b0*/  ISETP.GE.AND P2, PT, R27, UR4, PT ;  /* 0x000000041b007c0c */ /* 0x000fe2000bf46270 */
[----:B------:R-:W-:Y:S01]  /*180c0*/  VIADD R25, R17, 0xa0 ;  /* 0x000000a011197836 */ /* 0x000fe20000000000 */
[----:B------:R-:W-:Y:S01]  /*180d0*/  SHF.R.S32.HI R0, RZ, 0x1f, R27 ;  /* 0x0000001fff007819 */ /* 0x000fe2000001141b */
[----:B------:R1:W-:Y:S01]  /*180e0*/  @!P1 ST.E.64 desc[UR52][R4.64], R108 ;  /* 0x0000006c04009985 */ /* 0x0003e2000c101b34 */
[----:B------:R-:W-:-:S02]  /*180f0*/  ISETP.GE.AND P5, PT, R3, UR4, PT ;  /* 0x0000000403007c0c */ /* 0x000fc4000bfa6270 */
[----:B------:R-:W-:Y:S01]  /*18100*/  ISETP.GE.AND P4, PT, R21, UR4, PT ;  /* 0x0000000415007c0c */ /* 0x000fe2000bf86270 */
[----:B------:R0:W-:Y:S01]  /*18110*/  @!P0 ST.E.64 desc[UR52][R12.64], R116 ;  /* 0x000000740c008985 */ /* 0x0001e2000c101b34 */
[----:B------:R-:W-:-:S05]  /*18120*/  SHF.R.S32.HI R20, RZ, 0x1f, R21 ;  /* 0x0000001fff147819 */ /* 0x000fca0000011415 */
[----:B--2---:R-:W-:-:S04]  /*18130*/  @!P2 LEA R6, P6, R27, R8, 0x2 ;  /* 0x000000081b06a211 */ /* 0x004fc800078c10ff */
[-C--:B------:R-:W-:Y:S01]  /*18140*/  @!P2 LEA.HI.X R7, R27, R9.reuse, R0, 0x2, P6 ;  /* 0x000000091b07a211 */ /* 0x080fe200030f1400 */
[----:B------:R-:W-:Y:S01]  /*18150*/  VIADD R27, R17, 0xb0 ;  /* 0x000000b0111b7836 */ /* 0x000fe20000000000 */
[----:B------:R-:W-:Y:S02]  /*18160*/  SHF.R.S32.HI R0, RZ, 0x1f, R3 ;  /* 0x0000001fff007819 */ /* 0x000fe40000011403 */
[-C--:B---3--:R-:W-:Y:S01]  /*18170*/  @!P5 LEA R10, P3, R3, R8.reuse, 0x2 ;  /* 0x00000008030ad211 */ /* 0x088fe200078610ff */
[----:B------:R3:W-:Y:S01]  /*18180*/  @!P2 ST.E.64 desc[UR52][R6.64], R118 ;  /* 0x000000760600a985 */ /* 0x0007e2000c101b34 */
[----:B----4-:R-:W-:Y:S02]  /*18190*/  @!P4 LEA R14, P6, R21, R8, 0x2 ;  /* 0x00000008150ec211 */ /* 0x010fe400078c10ff */
[----:B------:R-:W-:Y:S01]  /*181a0*/  @!P5 LEA.HI.X R11, R3, R9, R0, 0x2, P3 ;  /* 0x00000009030bd211 */ /* 0x000fe200018f1400 */
[----:B------:R-:W-:Y:S01]  /*181b0*/  VIADD R3, R17, 0xa8 ;  /* 0x000000a811037836 */ /* 0x000fe20000000000 */
[----:B------:R-:W-:-:S02]  /*181c0*/  ISETP.GE.AND P3, PT, R25, UR4, PT ;  /* 0x0000000419007c0c */ /* 0x000fc4000bf66270 */
[----:B------:R-:W-:Y:S01]  /*181d0*/  ISETP.GE.AND P0, PT, R27, UR4, PT ;  /* 0x000000041b007c0c */ /* 0x000fe2000bf06270 */
[----:B------:R3:W-:Y:S01]  /*181e0*/  @!P5 ST.E.64 desc[UR52][R10.64], R126 ;  /* 0x0000007e0a00d985 */ /* 0x0007e2000c101b34 */
[----:B------:R-:W-:Y:S02]  /*181f0*/  ISETP.GE.AND P1, PT, R3, UR4, PT ;  /* 0x0000000403007c0c */ /* 0x000fe4000bf26270 */
[----:B------:R-:W-:Y:S02]  /*18200*/  @!P4 LEA.HI.X R15, R21, R9, R20, 0x2, P6 ;  /* 0x00000009150fc211 */ /* 0x000fe400030f1414 */
[----:B------:R-:W-:-:S03]  /*18210*/  SHF.R.S32.HI R0, RZ, 0x1f, R25 ;  /* 0x0000001fff007819 */ /* 0x000fc60000011419 */
[----:B------:R3:W-:Y:S02]  /*18220*/  @!P4 ST.E.64 desc[UR52][R14.64], R128 ;  /* 0x000000800e00c985 */ /* 0x0007e4000c101b34 */
[----:B0-----:R-:W-:-:S04]  /*18230*/  @!P3 LEA R18, P6, R25, R8, 0x2 ;  /* 0x000000081912b211 */ /* 0x001fc800078c10ff */
[-C--:B------:R-:W-:Y:S02]  /*18240*/  @!P3 LEA.HI.X R19, R25, R9.reuse, R0, 0x2, P6 ;  /* 0x000000091913b211 */ /* 0x080fe400030f1400 */
[----:B------:R-:W-:Y:S02]  /*18250*/  SHF.R.S32.HI R0, RZ, 0x1f, R3 ;  /* 0x0000001fff007819 */ /* 0x000fe40000011403 */
[C---:B------:R-:W-:Y:S01]  /*18260*/  @!P1 LEA R20, P6, R3.reuse, R8, 0x2 ;  /* 0x0000000803149211 */ /* 0x040fe200078c10ff */
[----:B------:R3:W-:Y:S03]  /*18270*/  @!P3 ST.E.64 desc[UR52][R18.64], R134 ;  /* 0x000000861200b985 */ /* 0x0007e6000c101b34 */
[----:B------:R-:W-:Y:S01]  /*18280*/  @!P1 LEA.HI.X R21, R3, R9, R0, 0x2, P6 ;  /* 0x0000000903159211 */ /* 0x000fe200030f1400 */
[----:B------:R-:W-:Y:S01]  /*18290*/  VIADD R3, R17, 0xb8 ;  /* 0x000000b811037836 */ /* 0x000fe20000000000 */
[----:B------:R-:W-:-:S02]  /*182a0*/  SHF.R.S32.HI R0, RZ, 0x1f, R27 ;  /* 0x0000001fff007819 */ /* 0x000fc4000001141b */
[C---:B-1----:R-:W-:Y:S01]  /*182b0*/  @!P0 LEA R4, P6, R27.reuse, R8, 0x2 ;  /* 0x000000081b048211 */ /* 0x042fe200078c10ff */
[----:B------:R3:W-:Y:S03]  /*182c0*/  @!P1 ST.E.64 desc[UR52][R20.64], R136 ;  /* 0x0000008814009985 */ /* 0x0007e6000c101b34 */
[----:B------:R-:W-:-:S05]  /*182d0*/  @!P0 LEA.HI.X R5, R27, R9, R0, 0x2, P6 ;  /* 0x000000091b058211 */ /* 0x000fca00030f1400 */
[----:B------:R3:W-:Y:S01]  /*182e0*/  @!P0 ST.E.64 desc[UR52][R4.64], R102 ;  /* 0x0000006604008985 */ /* 0x0007e2000c101b34 */
[----:B------:R-:W-:-:S13]  /*182f0*/  ISETP.GE.AND P0, PT, R3, UR4, PT ;  /* 0x0000000403007c0c */ /* 0x000fda000bf06270 */
[----:B---3--:R-:W-:Y:S05]  /*18300*/  @P0 BRA `(.L_x_1197) ;  /* 0x0000000c00980947 */ /* 0x008fea0003800000 */
[----:B------:R-:W-:Y:S02]  /*18310*/  LEA R4, P0, R3, R8, 0x2 ;  /* 0x0000000803047211 */ /* 0x000fe400078010ff */
[----:B------:R-:W-:-:S04]  /*18320*/  SHF.R.S32.HI R8, RZ, 0x1f, R3 ;  /* 0x0000001fff087819 */ /* 0x000fc80000011403 */
[----:B------:R-:W-:-:S05]  /*18330*/  LEA.HI.X R5, R3, R9, R8, 0x2, P0 ;  /* 0x0000000903057211 */ /* 0x000fca00000f1408 */
[----:B------:R3:W-:Y:S01]  /*18340*/  ST.E.64 desc[UR52][R4.64], R100 ;  /* 0x0000006404007985 */ /* 0x0007e2000c101b34 */
[----:B------:R-:W-:Y:S05]  /*18350*/  BRA `(.L_x_1197) ;  /* 0x0000000c00847947 */ /* 0x000fea0003800000 */
.L_x_1188:
[----:B------:R-:W0:Y:S01]  /*18360*/  LDC.64 R4, c[0x0][0xc00] ;  /* 0x00030000ff047b82 */ /* 0x000e220000000a00 */
[----:B------:R-:W-:Y:S01]  /*18370*/  ULDC.64 UR8, c[0x0][0xc00] ;  /* 0x0003000000087ab9 */ /* 0x000fe20000000a00 */
[----:B------:R-:W-:Y:S01]  /*18380*/  IMAD.MOV.U32 R3, RZ, RZ, RZ ;  /* 0x000000ffff037224 */ /* 0x000fe200078e00ff */
[----:B------:R-:W-:-:S05]  /*18390*/  UIMAD.WIDE UR8, UR44, 0x4, UR8 ;  /* 0x000000042c0878a5 */ /* 0x000fca000f8e0208 */
[----:B------:R-:W1:Y:S01]  /*183a0*/  LDC.64 R6, c[0x0][0xc08] ;  /* 0x00030200ff067b82 */ /* 0x000e620000000a00 */
[----:B0-----:R-:W-:Y:S01]  /*183b0*/  ISETP.NE.U32.AND P0, PT, R4, RZ, PT ;  /* 0x000000ff0400720c */ /* 0x001fe20003f05070 */
[----:B------:R-:W-:Y:S01]  /*183c0*/  IMAD.U32 R4, RZ, RZ, UR8 ;  /* 0x00000008ff047e24 */ /* 0x000fe2000f8e00ff */
[----:B------:R-:W-:Y:S01]  /*183d0*/  R2UR UR4, R5 ;  /* 0x00000000050472ca */ /* 0x000fe200000e0000 */
[----:B------:R-:W-:Y:S01]  /*183e0*/  IMAD.U32 R5, RZ, RZ, UR9 ;  /* 0x00000009ff057e24 */ /* 0x000fe2000f8e00ff */
[----:B-1----:R-:W-:-:S09]  /*183f0*/  ISETP.NE.U32.AND P1, PT, R6, RZ, PT ;  /* 0x000000ff0600720c */ /* 0x002fd20003f25070 */
[----:B------:R-:W-:Y:S02]  /*18400*/  VOTEU.ANY UP0, P0 ;  /* 0x00000000003f7886 */ /* 0x000fe40000000100 */
[----:B------:R-:W-:Y:S01]  /*18410*/  UISETP.NE.AND.EX UP0, UPT, UR4, URZ, UPT, UP0 ;  /* 0x0000003f0400728c */ /* 0x000fe2000bf05300 */
[----:B------:R-:W-:Y:S01]  /*18420*/  R2UR UR4, R7 ;  /* 0x00000000070472ca */ /* 0x000fe200000e0000 */
[----:B------:R-:W-:-:S04]  /*18430*/  VOTEU.ANY UP1, P1 ;  /* 0x00000000003f7886 */ /* 0x000fc80000820100 */
[----:B------:R-:W-:-:S08]  /*18440*/  PLOP3.LUT P0, PT, PT, PT, UP0, 0x80, 0x0 ;  /* 0x000000000000781c */ /* 0x000fd00003f0f008 */
[----:B------:R-:W-:-:S06]  /*18450*/  UISETP.NE.AND.EX UP1, UPT, UR4, URZ, UPT, UP1 ;  /* 0x0000003f0400728c */ /* 0x000fcc000bf25310 */
[----:B------:R-:W-:Y:S01]  /*18460*/  PLOP3.LUT P1, PT, PT, PT, UP1, 0x80, 0x0 ;  /* 0x000000000000781c */ /* 0x000fe20003f2f018 */
[----:B------:R0:W5:Y:S01]  /*18470*/  @P0 LDG.E R3, desc[UR52][R4.64] ;  /* 0x0000003404030981 */ /* 0x000162000c1e1900 */
[----:B------:R-:W-:Y:S02]  /*18480*/  ULDC UR4, c[0x0][0xa88] ;  /* 0x0002a20000047ab9 */ /* 0x000fe40000000800 */
[----:B------:R-:W-:Y:S01]  /*18490*/  IMAD.U32 R0, RZ, RZ, UR4 ;  /* 0x00000004ff007e24 */ /* 0x000fe2000f8e00ff */
[----:B------:R-:W-:Y:S02]  /*184a0*/  @UP1 ULDC.64 UR8, c[0x0][0xc08] ;  /* 0x0003020000081ab9 */ /* 0x000fe40000000a00 */
[----:B------:R-:W-:-:S06]  /*184b0*/  @UP1 UIMAD.WIDE UR8, UR44, 0x4, UR8 ;  /* 0x000000042c0818a5 */ /* 0x000fcc000f8e0208 */
[----:B------:R-:W-:Y:S02]  /*184c0*/  IMAD.U32 R6, RZ, RZ, UR8 ;  /* 0x00000008ff067e24 */ /* 0x000fe4000f8e00ff */
[----:B------:R-:W-:-:S05]  /*184d0*/  IMAD.U32 R7, RZ, RZ, UR9 ;  /* 0x00000009ff077e24 */ /* 0x000fca000f8e00ff */
[----:B------:R0:W5:Y:S01]  /*184e0*/  @P1 LDG.E R0, desc[UR52][R6.64] ;  /* 0x0000003406001981 */ /* 0x000162000c1e1900 */
[----:B------:R-:W-:Y:S05]  /*184f0*/  @P1 BRA `(.L_x_1200) ;  /* 0x0000000000101947 */ /* 0x000fea0003800000 */
[----:B------:R-:W-:Y:S05]  /*18500*/  @!P0 BRA `(.L_x_1200) ;  /* 0x00000000000c8947 */ /* 0x000fea0003800000 */
[----:B0-----:R-:W2:Y:S04]  /*18510*/  LDG.E R7, desc[UR52][R4.64] ;  /* 0x0000003404077981 */ /* 0x001ea8000c1e1900 */
[----:B-----5:R-:W2:Y:S02]  /*18520*/  LDG.E R0, desc[UR52][R4.64+0x4] ;  /* 0x0000043404007981 */ /* 0x020ea4000c1e1900 */
[----:B--2---:R-:W-:-:S07]  /*18530*/  IMAD.IADD R0, R0, 0x1, -R7 ;  /* 0x0000000100007824 */ /* 0x004fce00078e0a07 */
.L_x_1200:
[----:B-----5:R-:W-:Y:S01]  /*18540*/  R2UR UR16, R3 ;  /* 0x00000000031072ca */ /* 0x020fe200000e0000 */
[----:B------:R-:W-:Y:S01]  /*18550*/  USHF.R.S32.HI UR7, URZ, 0x1f, UR44 ;  /* 0x0000001f3f077899 */ /* 0x000fe2000801142c */
[----:B------:R-:W-:Y:S01]  /*18560*/  ISETP.GT.AND P0, PT, R232, 0x7f, PT ;  /* 0x0000007fe800780c */ /* 0x000fe20003f04270 */
[----:B------:R-:W-:Y:S01]  /*18570*/  USEL UR4, UR44, URZ, !UP0 ;  /* 0x0000003f2c047287 */ /* 0x000fe2000c000000 */
[----:B------:R-:W-:Y:S01]  /*18580*/  BSSY B1, `(.L_x_1201) ;  /* 0x000003a000017945 */ /* 0x000fe20003800000 */
[----:B------:R-:W-:-:S08]  /*18590*/  USEL UR7, UR7, URZ, !UP0 ;  /* 0x0000003f07077287 */ /* 0x000fd0000c000000 */
[----:B------:R-:W-:Y:S02]  /*185a0*/  USHF.R.S32.HI UR16, URZ, 0x1f, UR16 ;  /* 0x0000001f3f107899 */ /* 0x000fe40008011410 */
[----:B------:R-:W-:Y:S10]  /*185b0*/  @P0 BRA `(.L_x_1202) ;  /* 0x0000000000d80947 */ /* 0x000ff40003800000 */
[----:B0-----:R-:W0:Y:S01]  /*185c0*/  S2R R5, SR_TID.X ;  /* 0x0000000000057919 */ /* 0x001e220000002100 */
[----:B------:R-:W1:Y:S01]  /*185d0*/  LDC R9, c[0x0][0xbe8] ;  /* 0x0002fa00ff097b82 */ /* 0x000e620000000800 */
[----:B------:R-:W-:Y:S02]  /*185e0*/  IMAD.U32 R8, RZ, RZ, UR36 ;  /* 0x00000024ff087e24 */ /* 0x000fe4000f8e00ff */
[----:B-1----:R-:W-:-:S03]  /*185f0*/  IMAD R4, R0, R9, RZ ;  /* 0x0000000900047224 */ /* 0x002fc600078e02ff */
[----:B0-----:R-:W-:-:S04]  /*18600*/  IADD3 R8, R8, -0x80, R5 ;  /* 0xffffff8008087810 */ /* 0x001fc80007ffe005 */
        /* <DEDUP_REMOVED lines=11> */
[----:B------:R-:W-:Y:S02]  /*186c0*/  UIMAD.WIDE.U32 UR14, UR8, UR43, URZ ;  /* 0x0000002b080e72a5 */ /* 0x000fe4000f8e003f */
[----:B------:R-:W1:Y:S01]  /*186d0*/  @P0 LDC R10, c[0x0][0xbf0] ;  /* 0x0002fc00ff0a0b82 */ /* 0x000e620000000800 */
[----:B------:R-:W-:Y:S02]  /*186e0*/  UIMAD UR18, UR9, UR43, URZ ;  /* 0x0000002b091272a4 */ /* 0x000fe4000f8e023f */
[----:B------:R-:W-:Y:S01]  /*186f0*/  UIMAD UR11, UR11, UR4, URZ ;  /* 0x000000040b0b72a4 */ /* 0x000fe2000f8e023f */
[----:B------:R-:W-:Y:S01]  /*18700*/  IMAD.U32 R4, RZ, RZ, UR14 ;  /* 0x0000000eff047e24 */ /* 0x000fe2000f8e00ff */
[----:B------:R-:W-:Y:S01]  /*18710*/  UIMAD.WIDE.U32 UR8, UR10, UR4, URZ ;  /* 0x000000040a0872a5 */ /* 0x000fe2000f8e003f */
[----:B------:R-:W-:Y:S01]  /*18720*/  IMAD.U32 R5, RZ, RZ, UR15 ;  /* 0x0000000fff057e24 */ /* 0x000fe2000f8e00ff */
[----:B------:R-:W-:-:S02]  /*18730*/  UIADD3 UR14, UR18, UR15, URZ ;  /* 0x0000000f120e7290 */ /* 0x000fc4000fffe03f */
[----:B------:R-:W-:Y:S01]  /*18740*/  UIMAD UR11, UR10, UR7, UR11 ;  /* 0x000000070a0b72a4 */ /* 0x000fe2000f8e020b */
[----:B------:R-:W-:-:S03]  /*18750*/  ULDC.64 UR12, c[0x0][UR17+0x228] ;  /* 0x00008a00110c7abb */ /* 0x000fc60008000a00 */
[----:B------:R-:W-:Y:S01]  /*18760*/  UIADD3 UR11, UR9, UR11, URZ ;  /* 0x0000000b090b7290 */ /* 0x000fe2000fffe03f */
[----:B------:R-:W-:Y:S01]  /*18770*/  IMAD.U32 R11, RZ, RZ, UR14 ;  /* 0x0000000eff0b7e24 */ /* 0x000fe2000f8e00ff */
[----:B------:R-:W-:Y:S01]  /*18780*/  UIMAD.WIDE.U32 UR20, UR12, UR19, URZ ;  /* 0x000000130c1472a5 */ /* 0x000fe2000f8e003f */
[----:B0-----:R-:W-:Y:S01]  /*18790*/  @P0 IMAD.HI.U32 R7, R8, R7, RZ ;  /* 0x0000000708070227 */ /* 0x001fe200078e00ff */
[----:B------:R-:W-:-:S04]  /*187a0*/  UIMAD UR10, UR13, UR19, URZ ;  /* 0x000000130d0a72a4 */ /* 0x000fc8000f8e023f */
[----:B------:R-:W-:Y:S01]  /*187b0*/  UIADD3 UR10, UR10, UR21, URZ ;  /* 0x000000150a0a7290 */ /* 0x000fe2000fffe03f */
[----:B-1----:R-:W-:Y:S02]  /*187c0*/  @P0 SHF.R.U32.HI R6, RZ, R10, R7 ;  /* 0x0000000aff060219 */ /* 0x002fe40000011607 */
[----:B------:R-:W-:Y:S01]  /*187d0*/  IADD3 R5, P0, P1, R4, UR8, R3 ;  /* 0x0000000804057c10 */ /* 0x000fe2000f91e003 */
[----:B------:R-:W-:Y:S01]  /*187e0*/  IMAD.U32 R4, RZ, RZ, UR16 ;  /* 0x00000010ff047e24 */ /* 0x000fe2000f8e00ff */
[----:B------:R-:W-:Y:S01]  /*187f0*/  ULDC.64 UR8, c[0x0][UR17+0x210] ;  /* 0x0000840011087abb */ /* 0x000fe20008000a00 */
[----:B------:R-:W-:-:S04]  /*18800*/  IMAD.MOV R7, RZ, RZ, -R6 ;  /* 0x000000ffff077224 */ /* 0x000fc800078e0a06 */
[----:B------:R-:W-:Y:S01]  /*18810*/  IMAD R7, R9, R7, R8 ;  /* 0x0000000709077224 */ /* 0x000fe200078e0208 */
[----:B------:R-:W-:Y:S02]  /*18820*/  IADD3.X R8, R11, UR11, R4, P0, P1 ;  /* 0x0000000b0b087c10 */ /* 0x000fe400087e2404 */
[----:B------:R-:W-:Y:S01]  /*18830*/  IADD3 R4, P0, P1, R6, UR20, R5 ;  /* 0x0000001406047c10 */ /* 0x000fe2000f91e005 */
[----:B------:R-:W-:Y:S01]  /*18840*/  IMAD R9, R7, UR9, RZ ;  /* 0x0000000907097c24 */ /* 0x000fe2000f8e02ff */
[----:B------:R-:W-:Y:S02]  /*18850*/  SHF.R.S32.HI R5, RZ, 0x1f, R6 ;  /* 0x0000001fff057819 */ /* 0x000fe40000011406 */
[----:B------:R-:W-:Y:S02]  /*18860*/  SHF.R.S32.HI R6, RZ, 0x1f, R7 ;  /* 0x0000001fff067819 */ /* 0x000fe40000011407 */
[----:B------:R-:W-:Y:S01]  /*18870*/  IADD3.X R5, R5, UR10, R8, P0, P1 ;  /* 0x0000000a05057c10 */ /* 0x000fe200087e2408 */
[----:B------:R-:W-:Y:S01]  /*18880*/  ULDC.64 UR10, c[0x0][0xba8] ;  /* 0x0002ea00000a7ab9 */ /* 0x000fe20000000a00 */
[----:B------:R-:W-:Y:S01]  /*18890*/  @!UP0 ULDC UR10, c[0x0][0xb50] ;  /* 0x0002d400000a8ab9 */ /* 0x000fe20000000800 */
[----:B------:R-:W-:Y:S01]  /*188a0*/  IMAD R9, R6, UR8, R9 ;  /* 0x0000000806097c24 */ /* 0x000fe2000f8e0209 */
[----:B------:R-:W-:Y:S01]  /*188b0*/  @!UP0 ULDC UR11, c[0x0][0xb54] ;  /* 0x0002d500000b8ab9 */ /* 0x000fe20000000800 */
[----:B------:R-:W-:-:S04]  /*188c0*/  IMAD.WIDE.U32 R4, R7, UR8, R4 ;  /* 0x0000000807047c25 */ /* 0x000fc8000f8e0004 */
[----:B------:R-:W-:Y:S01]  /*188d0*/  IMAD.IADD R5, R5, 0x1, R9 ;  /* 0x0000000105057824 */ /* 0x000fe200078e0209 */
[----:B------:R-:W-:-:S04]  /*188e0*/  LEA R6, P0, R4, UR10, 0x2 ;  /* 0x0000000a04067c11 */ /* 0x000fc8000f8010ff */
[----:B------:R-:W-:Y:S01]  /*188f0*/  LEA.HI.X R7, R4, UR11, R5, 0x2, P0 ;  /* 0x0000000b04077c11 */ /* 0x000fe200080f1405 */
[----:B------:R-:W-:-:S05]  /*18900*/  IMAD.MOV.U32 R5, RZ, RZ, -0x800000 ;  /* 0xff800000ff057424 */ /* 0x000fca00078e00ff */
[----:B------:R1:W-:Y:S03]  /*18910*/  STG.E desc[UR52][R6.64], R5 ;  /* 0x0000000506007986 */ /* 0x0003e6000c101934 */
.L_x_1202:
[----:B------:R-:W-:Y:S05]  /*18920*/  BSYNC B1 ;  /* 0x0000000000017941 */ /* 0x000fea0003800000 */
.L_x_1201:
[----:B------:R-:W-:-:S06]  /*18930*/  UISETP.GT.AND UP0, UPT, UR46, 0x1, UPT ;  /* 0x000000012e00788c */ /* 0x000fcc000bf04270 */
[----:B------:R-:W-:-:S13]  /*18940*/  PLOP3.LUT P0, PT, PT, PT, UP0, 0x80, 0x0 ;  /* 0x000000000000781c */ /* 0x000fda0003f0f008 */
[----:B------:R-:W-:Y:S05]  /*18950*/  @P0 BRA `(.L_x_1197) ;  /* 0x0000000800040947 */ /* 0x000fea0003800000 */
[----:B------:R-:W2:Y:S01]  /*18960*/  LDC R11, c[0x0][0xbe8] ;  /* 0x0002fa00ff0b7b82 */ /* 0x000ea20000000800 */
[C---:B------:R-:W-:Y:S01]  /*18970*/  R2UR UR11, R3.reuse ;  /* 0x00000000030b72ca */ /* 0x040fe200000e0000 */
[----:B------:R-:W-:Y:S01]  /*18980*/  ULDC.64 UR12, c[0x0][0xaa0] ;  /* 0x0002a800000c7ab9 */ /* 0x000fe20000000a00 */
[----:B------:R-:W-:Y:S01]  /*18990*/  R2UR UR8, R3 ;  /* 0x00000000030872ca */ /* 0x000fe200000e0000 */
[----:B------:R-:W-:Y:S01]  /*189a0*/  UIMAD UR10, UR16, UR12, URZ ;  /* 0x0000000c100a72a4 */ /* 0x000fe2000f8e023f */
[----:B------:R-:W-:Y:S01]  /*189b0*/  IMAD R3, R23, 0x20, R224 ;  /* 0x0000002017037824 */ /* 0x000fe200078e02e0 */
[----:B------:R-:W-:Y:S03]  /*189c0*/  BSSY B1, `(.L_x_1203) ;  /* 0x0000044000017945 */ /* 0x000fe60003800000 */
[----:B------:R-:W-:-:S04]  /*189d0*/  VIADD R8, R3, UR36 ;  /* 0x0000002403087c36 */ /* 0x000fc80008000000 */
[----:B------:R-:W-:Y:S01]  /*189e0*/  IMAD.MOV.U32 R3, RZ, RZ, R8 ;  /* 0x000000ffff037224 */ /* 0x000fe200078e0008 */
[----:B------:R-:W-:Y:S02]  /*189f0*/  UIMAD UR10, UR11, UR13, UR10 ;  /* 0x0000000d0b0a72a4 */ /* 0x000fe4000f8e020a */
[----:B------:R-:W-:-:S04]  /*18a00*/  UIMAD.WIDE.U32 UR8, UR8, UR12, URZ ;  /* 0x0000000c080872a5 */ /* 0x000fc8000f8e003f */
[----:B------:R-:W-:-:S03]  /*18a10*/  UIADD3 UR9, UR9, UR10, URZ ;  /* 0x0000000a09097290 */ /* 0x000fc6000fffe03f */
[----:B------:R-:W-:Y:S01]  /*18a20*/  ULDC.64 UR10, c[0x0][0xae8] ;  /* 0x0002ba00000a7ab9 */ /* 0x000fe20000000a00 */
[----:B--2---:R-:W-:Y:S01]  /*18a30*/  ISETP.NE.AND P0, PT, R11, 0x1, PT ;  /* 0x000000010b00780c */ /* 0x004fe20003f05270 */
[----:B------:R-:W-:-:S04]  /*18a40*/  UIMAD.WIDE.U32 UR8, UR43, UR10, UR8 ;  /* 0x0000000a2b0872a5 */ /* 0x000fc8000f8e0008 */
[----:B------:R-:W-:-:S03]  /*18a50*/  UIMAD UR9, UR43, UR11, UR9 ;  /* 0x0000000b2b0972a4 */ /* 0x000fc6000f8e0209 */
[----:B------:R-:W-:Y:S02]  /*18a60*/  ULDC.64 UR10, c[0x0][0xaf0] ;  /* 0x0002bc00000a7ab9 */ /* 0x000fe40000000a00 */
[----:B------:R-:W-:Y:S02]  /*18a70*/  UIMAD UR7, UR7, UR10, URZ ;  /* 0x0000000a070772a4 */ /* 0x000fe4000f8e023f */
[----:B------:R-:W-:Y:S01]  /*18a80*/  UIMAD.WIDE.U32 UR8, UR4, UR10, UR8 ;  /* 0x0000000a040872a5 */ /* 0x000fe2000f8e0008 */
[----:B01----:R-:W0:Y:S01]  /*18a90*/  @P0 LDC R5, c[0x0][0xbec] ;  /* 0x0002fb00ff050b82 */ /* 0x003e220000000800 */
[----:B------:R-:W-:-:S03]  /*18aa0*/  UIMAD UR7, UR4, UR11, UR7 ;  /* 0x0000000b040772a4 */ /* 0x000fc6000f8e0207 */
[----:B------:R-:W-:Y:S01]  /*18ab0*/  ULDC.64 UR10, c[0x0][0xae0] ;  /* 0x0002b800000a7ab9 */ /* 0x000fe20000000a00 */
[----:B------:R-:W-:-:S03]  /*18ac0*/  UIADD3 UR4, UR9, UR7, URZ ;  /* 0x0000000709047290 */ /* 0x000fc6000fffe03f */
        /* <DEDUP_REMOVED lines=8> */
[----:B------:R-:W-:Y:S01]  /*18b50*/  IMAD.U32 R4, RZ, RZ, UR8 ;  /* 0x00000008ff047e24 */ /* 0x000fe2000f8e00ff */
[----:B------:R-:W-:Y:S01]  /*18b60*/  ULDC.64 UR8, c[0x0][0xad8] ;  /* 0x0002b60000087ab9 */ /* 0x000fe20000000a00 */
[----:B------:R-:W-:Y:S02]  /*18b70*/  IMAD R7, R11, R7, R8 ;  /* 0x000000070b077224 */ /* 0x000fe400078e0208 */
[C---:B------:R-:W-:Y:S02]  /*18b80*/  IMAD R9, R3.reuse, UR11, R6 ;  /* 0x0000000b03097c24 */ /* 0x040fe4000f8e0206 */
[----:B------:R-:W-:Y:S01]  /*18b90*/  IMAD.WIDE.U32 R4, R3, UR10, R4 ;  /* 0x0000000a03047c25 */ /* 0x000fe2000f8e0004 */
[----:B------:R-:W-:-:S03]  /*18ba0*/  SHF.R.S32.HI R3, RZ, 0x1f, R7 ;  /* 0x0000001fff037819 */ /* 0x000fc60000011407 */
[----:B------:R-:W-:Y:S02]  /*18bb0*/  VIADD R8, R224, UR36 ;  /* 0x00000024e0087c36 */ /* 0x000fe40008000000 */
[----:B------:R-:W-:Y:S02]  /*18bc0*/  IMAD.IADD R5, R5, 0x1, R9 ;  /* 0x0000000105057824 */ /* 0x000fe400078e0209 */
[----:B------:R-:W-:Y:S02]  /*18bd0*/  IMAD R6, R3, UR8, RZ ;  /* 0x0000000803067c24 */ /* 0x000fe4000f8e02ff */
[----:B------:R-:W-:Y:S02]  /*18be0*/  IMAD R11, R0, R11, RZ ;  /* 0x0000000b000b7224 */ /* 0x000fe400078e02ff */
[C---:B------:R-:W-:Y:S02]  /*18bf0*/  VIADD R3, R8.reuse, 0x40 ;  /* 0x0000004008037836 */ /* 0x040fe40000000000 */
[C---:B------:R-:W-:Y:S01]  /*18c00*/  IMAD R9, R7.reuse, UR9, R6 ;  /* 0x0000000907097c24 */ /* 0x040fe2000f8e0206 */
[-C--:B------:R-:W-:Y:S01]  /*18c10*/  ISETP.GE.AND P2, PT, R8, R11.reuse, PT ;  /* 0x0000000b0800720c */ /* 0x080fe20003f46270 */
[----:B------:R-:W-:Y:S01]  /*18c20*/  IMAD.WIDE.U32 R4, R7, UR8, R4 ;  /* 0x0000000807047c25 */ /* 0x000fe2000f8e0004 */
[----:B------:R-:W-:Y:S01]  /*18c30*/  ISETP.GE.AND P1, PT, R3, R11, PT ;  /* 0x0000000b0300720c */ /* 0x000fe20003f26270 */
[----:B------:R-:W-:-:S02]  /*18c40*/  ULDC.64 UR8, c[0x0][0xa80] ;  /* 0x0002a00000087ab9 */ /* 0x000fc40000000a00 */
[----:B------:R-:W-:Y:S01]  /*18c50*/  IMAD.IADD R3, R5, 0x1, R9 ;  /* 0x0000000105037824 */ /* 0x000fe200078e0209 */
[----:B------:R-:W-:Y:S01]  /*18c60*/  LEA R6, P3, R4, UR8, 0x1 ;  /* 0x0000000804067c11 */ /* 0x000fe2000f8608ff */
[----:B------:R-:W-:Y:S02]  /*18c70*/  VIADD R0, R8, 0x20 ;  /* 0x0000002008007836 */ /* 0x000fe40000000000 */
[----:B------:R-:W-:Y:S01]  /*18c80*/  IMAD.SHL.U32 R7, R23, 0x8, RZ ;  /* 0x0000000817077824 */ /* 0x000fe200078e00ff */
[----:B------:R-:W-:Y:S02]  /*18c90*/  LEA.HI.X R3, R4, UR9, R3, 0x1, P3 ;  /* 0x0000000904037c11 */ /* 0x000fe400098f0c03 */
[----:B------:R-:W-:Y:S01]  /*18ca0*/  ISETP.GE.AND P0, PT, R0, R11, PT ;  /* 0x0000000b0000720c */ /* 0x000fe20003f06270 */
[C---:B------:R-:W-:Y:S01]  /*18cb0*/  VIADD R9, R7.reuse, 0x40 ;  /* 0x0000004007097836 */ /* 0x040fe20000000000 */
[----:B------:R0:W1:Y:S01]  /*18cc0*/  SHFL.IDX PT, R4, R6, RZ, 0x181f ;  /* 0x00181fff06047589 */ /* 0x00006200000e0000 */
[----:B------:R-:W-:Y:S01]  /*18cd0*/  VIADD R13, R7, 0x80 ;  /* 0x00000080070d7836 */ /* 0x000fe20000000000 */
[----:B------:R-:W-:-:S02]  /*18ce0*/  SHF.R.S32.HI R14, RZ, 0x1f, R7 ;  /* 0x0000001fff0e7819 */ /* 0x000fc40000011407 */
        /* <DEDUP_REMOVED lines=17> */
.L_x_1204:
[----:B------:R-:W-:Y:S05]  /*18e00*/  BSYNC B1 ;  /* 0x0000000000017941 */ /* 0x000fea0003800000 */
.L_x_1203:
        /* <DEDUP_REMOVED lines=17> */
.L_x_1206:
[----:B------:R-:W-:Y:S05]  /*18f20*/  BSYNC B1 ;  /* 0x0000000000017941 */ /* 0x000fea0003800000 */
.L_x_1205:
        /* <DEDUP_REMOVED lines=17> */
.L_x_1208:
[----:B------:R-:W-:Y:S05]  /*19040*/  BSYNC B1 ;  /* 0x0000000000017941 */ /* 0x000fea0003800000 */
.L_x_1207:
        /* <DEDUP_REMOVED lines=18> */
.L_x_1197:
[----:B------:R-:W-:Y:S05]  /*19170*/  BSYNC B0 ;  /* 0x0000000000007941 */ /* 0x000fea0003800000 */
.L_x_1187:
[----:B------:R-:W-:Y:S02]  /*19180*/  ULDC UR4, c[0x0][0xc3c] ;  /* 0x00030f0000047ab9 */ /* 0x000fe40000000800 */
[----:B------:R-:W-:-:S06]  /*19190*/  UISETP.GE.AND UP0, UPT, UR49, UR4, UPT ;  /* 0x000000043100728c */ /* 0x000fcc000bf06270 */
[----:B------:R-:W-:-:S13]  /*191a0*/  PLOP3.LUT P0, PT, PT, PT, UP0, 0x80, 0x0 ;  /* 0x000000000000781c */ /* 0x000fda0003f0f008 */
[----:B------:R-:W-:Y:S05]  /*191b0*/  @!P0 BRA `(.L_x_1209) ;  /* 0xfffffe7c00248947 */ /* 0x000fea000383ffff */
[----:B------:R-:W-:Y:S05]  /*191c0*/  EXIT ;  /* 0x000000000000794d */ /* 0x000fea0003800000 */
.L_x_1100:
[----:B------:R-:W-:-:S08]  /*191d0*/  NOP ;  /* 0x0000000000007918 */ /* 0x000fd00000000000 */
[----:B------:R-:W0:-:S00]  /*191e0*/  USETMAXREG.DEALLOC.CTAPOOL 0x18 ;  /* 0x00000018000079c8 */ /* 0x000e0000080e0500 */
[----:B0-----:R-:W-:Y:S01]  /*191f0*/  LOP3.LUT R0, R0, 0x3, RZ, 0xc0, !PT ;  /* 0x0000000300007812 */ /* 0x001fe200078ec0ff */
[----:B------:R-:W-:Y:S01]  /*19200*/  IMAD.MOV.U32 R6, RZ, RZ, RZ ;  /* 0x000000ffff067224 */ /* 0x000fe200078e00ff */
[----:B------:R-:W-:-:S04]  /*19210*/  LOP3.LUT R16, R16, 0xfffffffd, RZ, 0xc0, !PT ;  /* 0xfffffffd10107812 */ /* 0x000fc800078ec0ff */
[----:B------:R-:W0:Y:S02]  /*19220*/  SHFL.IDX PT, R0, R0, RZ, 0x1f ;  /* 0x00001fff00007589 */ /* 0x000e2400000e0000 */
[----:B0-----:R-:W-:-:S13]  /*19230*/  ISETP.NE.AND P0, PT, R0, RZ, PT ;  /* 0x000000ff0000720c */ /* 0x001fda0003f05270 */
[----:B------:R-:W-:Y:S01]  /*19240*/  @P0 LOP3.LUT R16, R16, 0x2, RZ, 0xfc, !PT ;  /* 0x0000000210100812 */ /* 0x000fe200078efcff */
[----:B------:R-:W-:Y:S06]  /*19250*/  @!P0 BRA `(.L_x_1210) ;  /* 0x00000000002c8947 */ /* 0x000fec0003800000 */
[----:B------:R-:W0:Y:S08]  /*19260*/  S2UR UR5, SR_CgaCtaId ;  /* 0x00000000000579c3 */ /* 0x000e300000008800 */
[----:B------:R-:W-:Y:S06]  /*19270*/  BAR.SYNC.DEFER_BLOCKING 0x5, 0x180 ;  /* 0x0146000000007b1d */ /* 0x000fec0000010000 */
[----:B------:R-:W-:-:S02]  /*19280*/  UMOV UR4, 0x400 ;  /* 0x0000040000047882 */ /* 0x000fc40000000000 */
[----:B0-----:R-:W-:-:S09]  /*19290*/  ULEA UR4, UR5, UR4, 0x18 ;  /* 0x0000000405047291 */ /* 0x001fd2000f8ec03f */
[----:B------:R-:W0:Y:S04]  /*192a0*/  LDS.128 R4, [UR4+0x334d0] ;  /* 0x0334d004ff047984 */ /* 0x000e280008000c00 */
[----:B0-----:R0:W-:Y:S01]  /*192b0*/  STL.64 [R1+0x10], R4 ;  /* 0x0000100401007387 */ /* 0x0011e20000100a00 */
[----:B------:R-:W-:-:S03]  /*192c0*/  IMAD.MOV.U32 R0, RZ, RZ, R7 ;  /* 0x000000ffff007224 */ /* 0x000fc600078e0007 */
[----:B------:R0:W-:Y:S02]  /*192d0*/  STL [R1+0x18], R6 ;  /* 0x0000180601007387 */ /* 0x0001e40000100800 */
[----:B------:R-:W-:Y:S01]  /*192e0*/  R2UR UR42, R0 ;  /* 0x00000000002a72ca */ /* 0x000fe200000e0000 */
[----:B------:R-:W-:Y:S06]  /*192f0*/  BAR.ARV 0x4, 0x180 ;  /* 0x0106000000007b1d */ /* 0x000fec0000002000 */
[----:B------:R-:W-:Y:S08]  /*19300*/  BRA `(.L_x_1211) ;  /* 0x0000000c00c47947 */ /* 0x000ff00003800000 */
.L_x_1210:
[----:B------:R-:W0:Y:S01]  /*19310*/  S2R R0, SR_TID.X ;  /* 0x0000000000007919 */ /* 0x000e220000002100 */
[----:B------:R-:W-:Y:S01]  /*19320*/  ULDC UR4, c[0x0][0xc3c] ;  /* 0x00030f0000047ab9 */ /* 0x000fe20000000800 */
[----:B0-----:R-:W-:-:S04]  /*19330*/  LOP3.LUT R0, R0, 0x1f, RZ, 0xc0, !PT ;  /* 0x0000001f00007812 */ /* 0x001fc800078ec0ff */
[----:B------:R-:W-:-:S04]  /*19340*/  ISETP.NE.AND P0, PT, R0, 0x1f, PT ;  /* 0x0000001f0000780c */ /* 0x000fc80003f05270 */
[----:B------:R-:W-:-:S13]  /*19350*/  ISETP.GE.OR P1, PT, R0, UR4, !P0 ;  /* 0x0000000400007c0c */ /* 0x000fda000c726670 */
[----:B------:R-:W0:Y:S08]  /*19360*/  @!P1 LDC.64 R2, c[0x0][0xc80] ;  /* 0x00032000ff029b82 */ /* 0x000e300000000a00 */
        /* <DEDUP_REMOVED lines=15> */
[----:B------:R-:W-:Y:S02]  /*19460*/  IMAD.IADD R7, R4, 0x1, R7 ;  /* 0x0000000104077824 */ /* 0x000fe400078e0207 */
[----:B------:R-:W0:Y:S03]  /*19470*/  LDC R4, c[0x0][0xc38] ;  /* 0x00030e00ff047b82 */ /* 0x000e260000000800 */
[----:B------:R-:W1:Y:S02]  /*19480*/  SHFL.UP PT, R8, R7, 0x2, RZ ;  /* 0x0440000007087989 */ /* 0x000e6400000e00ff */
[----:B-1----:R-:W-:-:S05]  /*19490*/  SEL R8, R8, RZ, P2 ;  /* 0x000000ff08087207 */ /* 0x002fca0001000000 */
[----:B------:R-:W-:Y:S02]  /*194a0*/  IMAD.IADD R8, R7, 0x1, R8 ;  /* 0x0000000107087824 */ /* 0x000fe400078e0208 */
[----:B------:R-:W1:Y:S03]  /*194b0*/  S2R R7, SR_CTAID.X ;  /* 0x0000000000077919 */ /* 0x000e660000002500 */
[----:B------:R-:W2:Y:S02]  /*194c0*/  SHFL.UP PT, R9, R8, 0x4, RZ ;  /* 0x0480000008097989 */ /* 0x000ea400000e00ff */
[----:B--2---:R-:W-:-:S05]  /*194d0*/  SEL R9, R9, RZ, P3 ;  /* 0x000000ff09097207 */ /* 0x004fca0001800000 */
[----:B------:R-:W-:-:S05]  /*194e0*/  IMAD.IADD R9, R8, 0x1, R9 ;  /* 0x0000000108097824 */ /* 0x000fca00078e0209 */
[----:B------:R-:W2:Y:S02]  /*194f0*/  SHFL.UP PT, R2, R9, 0x8, RZ ;  /* 0x0500000009027989 */ /* 0x000ea400000e00ff */
[----:B--2---:R-:W-:-:S05]  /*19500*/  SEL R2, R2, RZ, P4 ;  /* 0x000000ff02027207 */ /* 0x004fca0002000000 */
[----:B------:R-:W-:-:S05]  /*19510*/  IMAD.IADD R2, R9, 0x1, R2 ;  /* 0x0000000109027824 */ /* 0x000fca00078e0202 */
[----:B------:R-:W2:Y:S02]  /*19520*/  SHFL.UP PT, R3, R2, 0x10, RZ ;  /* 0x0600000002037989 */ /* 0x000ea400000e00ff */
[----:B--2---:R-:W-:-:S05]  /*19530*/  SEL R3, R3, RZ, P5 ;  /* 0x000000ff03037207 */ /* 0x004fca0002800000 */
[----:B------:R-:W-:-:S05]  /*19540*/  IMAD.IADD R3, R2, 0x1, R3 ;  /* 0x0000000102037824 */ /* 0x000fca00078e0203 */
[----:B------:R-:W0:Y:S02]  /*19550*/  SHFL.IDX PT, R11, R3, 0x1f, 0x1f ;  /* 0x03e01f00030b7f89 */ /* 0x000e2400000e0000 */
[----:B0-----:R-:W-:-:S04]  /*19560*/  IMAD R8, R11, R4, RZ ;  /* 0x000000040b087224 */ /* 0x001fc800078e02ff */
[----:B------:R-:W-:Y:S01]  /*19570*/  IMAD.MOV.U32 R9, RZ, RZ, R8 ;  /* 0x000000ffff097224 */ /* 0x000fe200078e0008 */
[----:B-1----:R-:W-:-:S13]  /*19580*/  ISETP.GT.AND P6, PT, R8, R7, PT ;  /* 0x000000070800720c */ /* 0x002fda0003fc4270 */
[----:B------:R-:W-:Y:S05]  /*19590*/  @P6 BRA `(.L_x_1212) ;  /* 0x0000000000a86947 */ /* 0x000fea0003800000 */
[----:B------:R-:W-:Y:S01]  /*195a0*/  IMAD.MOV.U32 R8, RZ, RZ, R9 ;  /* 0x000000ffff087224 */ /* 0x000fe200078e0009 */
[----:B------:R-:W-:Y:S01]  /*195b0*/  UMOV UR42, URZ ;  /* 0x0000003f002a7c82 */ /* 0x000fe20008000000 */
[----:B------:R-:W-:-:S05]  /*195c0*/  ULDC UR5, c[0x0][0xc3c] ;  /* 0x00030f0000057ab9 */ /* 0x000fca0000000800 */
.L_x_1214:
        /* <DEDUP_REMOVED lines=22> */
[----:B------:R-:W-:Y:S02]  /*19730*/  IMAD.IADD R9, R4, 0x1, R9 ;  /* 0x0000000104097824 */ /* 0x000fe400078e0209 */
[----:B------:R-:W0:Y:S03]  /*19740*/  LDC R4, c[0x0][0xc38] ;  /* 0x00030e00ff047b82 */ /* 0x000e260000000800 */
[----:B------:R-:W1:Y:S02]  /*19750*/  SHFL.UP PT, R10, R9, 0x4, RZ ;  /* 0x04800000090a7989 */ /* 0x000e6400000e00ff */
[----:B-1----:R-:W-:-:S05]  /*19760*/  SEL R10, R10, RZ, P3 ;  /* 0x000000ff0a0a7207 */ /* 0x002fca0001800000 */
[----:B------:R-:W-:-:S05]  /*19770*/  IMAD.IADD R10, R9, 0x1, R10 ;  /* 0x00000001090a7824 */ /* 0x000fca00078e020a */
[----:B------:R-:W1:Y:S02]  /*19780*/  SHFL.UP PT, R2, R10, 0x8, RZ ;  /* 0x050000000a027989 */ /* 0x000e6400000e00ff */
[----:B-1----:R-:W-:-:S05]  /*19790*/  SEL R3, R2, RZ, P4 ;  /* 0x000000ff02037207 */ /* 0x002fca0002000000 */
[----:B------:R-:W-:-:S05]  /*197a0*/  IMAD.IADD R3, R10, 0x1, R3 ;  /* 0x000000010a037824 */ /* 0x000fca00078e0203 */
[----:B------:R-:W1:Y:S02]  /*197b0*/  SHFL.UP PT, R2, R3, 0x10, RZ ;  /* 0x0600000003027989 */ /* 0x000e6400000e00ff */
[----:B-1----:R-:W-:-:S05]  /*197c0*/  SEL R2, R2, RZ, P5 ;  /* 0x000000ff02027207 */ /* 0x002fca0002800000 */
[----:B------:R-:W-:-:S05]  /*197d0*/  IMAD.IADD R2, R3, 0x1, R2 ;  /* 0x0000000103027824 */ /* 0x000fca00078e0202 */
[----:B------:R-:W0:Y:S02]  /*197e0*/  SHFL.IDX PT, R11, R2, 0x1f, 0x1f ;  /* 0x03e01f00020b7f89 */ /* 0x000e2400000e0000 */
[----:B0-----:R-:W-:-:S04]  /*197f0*/  IMAD R9, R11, R4, RZ ;  /* 0x000000040b097224 */ /* 0x001fc800078e02ff */
[----:B------:R-:W-:-:S05]  /*19800*/  IMAD.IADD R8, R9, 0x1, R8 ;  /* 0x0000000109087824 */ /* 0x000fca00078e0208 */
[----:B------:R-:W-:-:S13]  /*19810*/  ISETP.GT.AND P6, PT, R8, R7, PT ;  /* 0x000000070800720c */ /* 0x000fda0003fc4270 */
[----:B------:R-:W-:Y:S05]  /*19820*/  @!P6 BRA `(.L_x_1214) ;  /* 0xfffffffc0068e947 */ /* 0x000fea000383ffff */
[----:B------:R-:W-:-:S07]  /*19830*/  IMAD.MOV.U32 R3, RZ, RZ, R2 ;  /* 0x000000ffff037224 */ /* 0x000fce00078e0002 */
.L_x_1212:
        /* <DEDUP_REMOVED lines=8> */
[----:B------:R-:W-:-:S04]  /*198c0*/  IMAD.U32 R11, RZ, RZ, UR4 ;  /* 0x00000004ff0b7e24 */ /* 0x000fc8000f8e00ff */
[----:B------:R0:W1:Y:S04]  /*198d0*/  SHFL.IDX PT, R8, R5, R8, 0x1f ;  /* 0x00001f0805087589 */ /* 0x00006800000e0000 */
[----:B------:R0:W2:Y:S01]  /*198e0*/  SHFL.IDX PT, R6, R6, R11, 0x1f ;  /* 0x00001f0b06067589 */ /* 0x0000a200000e0000 */
[----:B------:R-:W-:Y:S05]  /*198f0*/  @!P0 BRA `(.L_x_1215) ;  /* 0x00000000000c8947 */ /* 0x000fea0003800000 */
[----:B------:R-:W-:-:S06]  /*19900*/  UIADD3 UR5, UR4, -0x1, URZ ;  /* 0xffffffff04057890 */ /* 0x000fcc000fffe03f */
[----:B------:R-:W-:-:S05]  /*19910*/  IMAD.U32 R2, RZ, RZ, UR5 ;  /* 0x00000005ff027e24 */ /* 0x000fca000f8e00ff */
[----:B------:R3:W4:Y:S02]  /*19920*/  SHFL.IDX PT, R9, R3, R2, 0x1f ;  /* 0x00001f0203097589 */ /* 0x00072400000e0000 */
.L_x_1215:
[----:B---34-:R-:W-:Y:S01]  /*19930*/  IMAD R2, R9, R4, R10 ;  /* 0x0000000409027224 */ /* 0x018fe200078e020a */
[----:B-1----:R-:W-:Y:S01]  /*19940*/  ISETP.NE.AND P0, PT, R8, 0x1, PT ;  /* 0x000000010800780c */ /* 0x002fe20003f05270 */
[----:B------:R-:W-:Y:S02]  /*19950*/  UIADD3 UR42, UR4, UR42, URZ ;  /* 0x0000002a042a7290 */ /* 0x000fe4000fffe03f */
[----:B0-----:R-:W-:Y:S01]  /*19960*/  IMAD.IADD R5, R7, 0x1, -R2 ;  /* 0x0000000107057824 */ /* 0x001fe200078e0a02 */
[----:B------:R0:W-:Y:S09]  /*19970*/  STL [R1+0x10], R2 ;  /* 0x0000100201007387 */ /* 0x0001f20000100800 */
[----:B------:R-:W-:Y:S05]  /*19980*/  @!P0 BRA `(.L_x_1216) ;  /* 0x0000000000e08947 */ /* 0x000fea0003800000 */
[----:B--2---:R-:W-:Y:S02]  /*19990*/  IABS R4, R6 ;  /* 0x0000000600047213 */ /* 0x004fe40000000000 */
[----:B------:R-:W-:Y:S02]  /*199a0*/  IABS R7, R8 ;  /* 0x0000000800077213 */ /* 0x000fe40000000000 */
[----:B------:R-:W1:Y:S08]  /*199b0*/  I2F.RP R9, R4 ;  /* 0x0000000400097306 */ /* 0x000e700000209400 */
[----:B------:R-:W2:Y:S08]  /*199c0*/  I2F.RP R10, R7 ;  /* 0x00000007000a7306 */ /* 0x000eb00000209400 */
[----:B-1----:R-:W0:Y:S08]  /*199d0*/  MUFU.RCP R9, R9 ;  /* 0x0000000900097308 */ /* 0x002e300000001000 */
[----:B--2---:R-:W-:Y:S01]  /*199e0*/  MUFU.RCP R10, R10 ;  /* 0x0000000a000a7308 */ /* 0x004fe20000001000 */
[----:B0-----:R-:W-:Y:S01]  /*199f0*/  VIADD R2, R9, 0xffffffe ;  /* 0x0ffffffe09027836 */ /* 0x001fe20000000000 */
[----:B------:R-:W-:-:S06]  /*19a00*/  IABS R9, R6 ;  /* 0x0000000600097213 */ /* 0x000fcc0000000000 */
[----:B------:R0:W1:Y:S02]  /*19a10*/  F2I.FTZ.U32.TRUNC.NTZ R3, R2 ;  /* 0x0000000200037305 */ /* 0x000064000021f000 */
[----:B0-----:R-:W-:Y:S02]  /*19a20*/  IMAD.MOV.U32 R2, RZ, RZ, RZ ;  /* 0x000000ffff027224 */ /* 0x001fe400078e00ff */
[----:B-1----:R-:W-:-:S04]  /*19a30*/  IMAD.MOV R11, RZ, RZ, -R3 ;  /* 0x000000ffff0b7224 */ /* 0x002fc800078e0a03 */
[----:B------:R-:W-:-:S04]  /*19a40*/  IMAD R11, R11, R4, RZ ;  /* 0x000000040b0b7224 */ /* 0x000fc800078e02ff */
[----:B------:R-:W-:Y:S01]  /*19a50*/  IMAD.HI.U32 R3, R3, R11, R2 ;  /* 0x0000000b03037227 */ /* 0x000fe200078e0002 */
[----:B------:R-:W-:-:S03]  /*19a60*/  IABS R2, R5 ;  /* 0x0000000500027213 */ /* 0x000fc60000000000 */
[----:B------:R-:W-:Y:S02]  /*19a70*/  IMAD.MOV R11, RZ, RZ, -R9 ;  /* 0x000000ffff0b7224 */ /* 0x000fe400078e0a09 */
[----:B------:R-:W-:-:S04]  /*19a80*/  IMAD.HI.U32 R9, R3, R2, RZ ;  /* 0x0000000203097227 */ /* 0x000fc800078e00ff */
[----:B------:R-:W-:Y:S02]  /*19a90*/  VIADD R3, R10, 0xffffffe ;  /* 0x0ffffffe0a037836 */ /* 0x000fe40000000000 */
[----:B------:R-:W-:-:S04]  /*19aa0*/  IMAD R11, R9, R11, R2 ;  /* 0x0000000b090b7224 */ /* 0x000fc800078e0202 */
[----:B------:R-:W0:Y:S01]  /*19ab0*/  F2I.FTZ.U32.TRUNC.NTZ R3, R3 ;  /* 0x0000000300037305 */ /* 0x000e22000021f000 */
[----:B------:R-:W-:-:S13]  /*19ac0*/  ISETP.GT.U32.AND P1, PT, R4, R11, PT ;  /* 0x0000000b0400720c */ /* 0x000fda0003f24070 */
[----:B------:R-:W-:Y:S02]  /*19ad0*/  @!P1 IMAD.IADD R11, R11, 0x1, -R4 ;  /* 0x000000010b0b9824 */ /* 0x000fe400078e0a04 */
[----:B0-----:R-:W-:Y:S02]  /*19ae0*/  IMAD.MOV R2, RZ, RZ, -R3 ;  /* 0x000000ffff027224 */ /* 0x001fe400078e0a03 */
[----:B------:R-:W-:Y:S01]  /*19af0*/  @!P1 VIADD R9, R9, 0x1 ;  /* 0x0000000109099836 */ /* 0x000fe20000000000 */
[----:B------:R-:W-:Y:S01]  /*19b00*/  ISETP.GE.U32.AND P0, PT, R11, R4, PT ;  /* 0x000000040b00720c */ /* 0x000fe20003f06070 */
[----:B------:R-:W-:Y:S01]  /*19b10*/  IMAD R11, R2, R7, RZ ;  /* 0x00000007020b7224 */ /* 0x000fe200078e02ff */
[----:B------:R-:W-:Y:S01]  /*19b20*/  ISETP.NE.AND P1, PT, R6, RZ, PT ;  /* 0x000000ff0600720c */ /* 0x000fe20003f25270 */
[----:B------:R-:W-:-:S04]  /*19b30*/  IMAD.MOV.U32 R2, RZ, RZ, RZ ;  /* 0x000000ffff027224 */ /* 0x000fc800078e00ff */
[----:B------:R-:W-:Y:S01]  /*19b40*/  IMAD.HI.U32 R4, R3, R11, R2 ;  /* 0x0000000b03047227 */ /* 0x000fe200078e0002 */
[----:B------:R-:W-:-:S04]  /*19b50*/  LOP3.LUT R2, R5, R6, RZ, 0x3c, !PT ;  /* 0x0000000605027212 */ /* 0x000fc800078e3cff */
[----:B------:R-:W-:Y:S01]  /*19b60*/  ISETP.GE.AND P2, PT, R2, RZ, PT ;  /* 0x000000ff0200720c */ /* 0x000fe20003f46270 */
[----:B------:R-:W-:Y:S01]  /*19b70*/  @P0 VIADD R9, R9, 0x1 ;  /* 0x0000000109090836 */ /* 0x000fe20000000000 */
[----:B------:R-:W-:-:S05]  /*19b80*/  IABS R2, R8 ;  /* 0x0000000800027213 */ /* 0x000fca0000000000 */
[----:B------:R-:W-:-:S06]  /*19b90*/  IMAD.MOV R2, RZ, RZ, -R2 ;  /* 0x000000ffff027224 */ /* 0x000fcc00078e0a02 */
[----:B------:R-:W-:Y:S01]  /*19ba0*/  @!P2 IMAD.MOV R9, RZ, RZ, -R9 ;  /* 0x000000ffff09a224 */ /* 0x000fe200078e0a09 */
[----:B------:R-:W-:-:S04]  /*19bb0*/  @!P1 LOP3.LUT R9, RZ, R6, RZ, 0x33, !PT ;  /* 0x00000006ff099212 */ /* 0x000fc800078e33ff */
        /* <DEDUP_REMOVED lines=15> */
[--C-:B------:R-:W-:Y:S02]  /*19cb0*/  IMAD R8, R8, R2, R9.reuse ;  /* 0x0000000208087224 */ /* 0x100fe400078e0209 */
[----:B------:R-:W-:Y:S02]  /*19cc0*/  IMAD.MOV R2, RZ, RZ, -R9 ;  /* 0x000000ffff027224 */ /* 0x000fe400078e0a09 */
[----:B------:R-:W-:Y:S02]  /*19cd0*/  IMAD R3, R8, 0x10000, R3 ;  /* 0x0001000008037824 */ /* 0x000fe400078e0203 */
[----:B------:R-:W-:-:S03]  /*19ce0*/  IMAD R2, R6, R2, R5 ;  /* 0x0000000206027224 */ /* 0x000fc600078e0205 */
[----:B------:R1:W-:Y:S01]  /*19cf0*/  STL [R1+0x18], R3 ;  /* 0x0000180301007387 */ /* 0x0003e20000100800 */
[----:B------:R-:W-:Y:S05]  /*19d00*/  BRA `(.L_x_1217) ;  /* 0x0000000000fc7947 */ /* 0x000fea0003800000 */
.L_x_1216:
[----:B------:R-:W-:Y:S02]  /*19d10*/  ULDC.64 UR4, c[0x0][0xc90] ;  /* 0x0003240000047ab9 */ /* 0x000fe40000000a00 */
[----:B------:R-:W-:-:S06]  /*19d20*/  UIMAD.WIDE UR4, UR42, 0x4, UR4 ;  /* 0x000000042a0478a5 */ /* 0x000fcc000f8e0204 */
[----:B0-----:R-:W-:Y:S02]  /*19d30*/  IMAD.U32 R2, RZ, RZ, UR4 ;  /* 0x00000004ff027e24 */ /* 0x001fe4000f8e00ff */
[----:B------:R-:W-:-:S05]  /*19d40*/  IMAD.U32 R3, RZ, RZ, UR5 ;  /* 0x00000005ff037e24 */ /* 0x000fca000f8e00ff */
[----:B------:R0:W2:Y:S02]  /*19d50*/  LDG.E R7, desc[UR52][R2.64] ;  /* 0x0000003402077981 */ /* 0x0000a4000c1e1900 */
[----:B0-----:R-:W-:Y:S02]  /*19d60*/  IMAD.MOV.U32 R2, RZ, RZ, RZ ;  /* 0x000000ffff027224 */ /* 0x001fe400078e00ff */
[----:B--2---:R-:W-:-:S05]  /*19d70*/  IMAD R8, R6, R7, RZ ;  /* 0x0000000706087224 */ /* 0x004fca00078e02ff */
[----:B------:R-:W-:-:S04]  /*19d80*/  IABS R9, R8 ;  /* 0x0000000800097213 */ /* 0x000fc80000000000 */
[----:B------:R-:W0:Y:S08]  /*19d90*/  I2F.RP R10, R9 ;  /* 0x00000009000a7306 */ /* 0x000e300000209400 */
[----:B0-----:R-:W0:Y:S02]  /*19da0*/  MUFU.RCP R10, R10 ;  /* 0x0000000a000a7308 */ /* 0x001e240000001000 */
[----:B0-----:R-:W-:-:S06]  /*19db0*/  VIADD R11, R10, 0xffffffe ;  /* 0x0ffffffe0a0b7836 */ /* 0x001fcc0000000000 */
[----:B------:R-:W0:Y:S02]  /*19dc0*/  F2I.FTZ.U32.TRUNC.NTZ R3, R11 ;  /* 0x0000000b00037305 */ /* 0x000e24000021f000 */
[----:B0-----:R-:W-:-:S04]  /*19dd0*/  IMAD.MOV R12, RZ, RZ, -R3 ;  /* 0x000000ffff0c7224 */ /* 0x001fc800078e0a03 */
[----:B------:R-:W-:-:S04]  /*19de0*/  IMAD R13, R12, R9, RZ ;  /* 0x000000090c0d7224 */ /* 0x000fc800078e02ff */
[----:B------:R-:W-:Y:S01]  /*19df0*/  IMAD.HI.U32 R2, R3, R13, R2 ;  /* 0x0000000d03027227 */ /* 0x000fe200078e0002 */
[----:B------:R-:W-:Y:S02]  /*19e00*/  IABS R13, R5 ;  /* 0x00000005000d7213 */ /* 0x000fe40000000000 */
[----:B------:R-:W-:-:S03]  /*19e10*/  IABS R3, R8 ;  /* 0x0000000800037213 */ /* 0x000fc60000000000 */
[----:B------:R-:W-:-:S04]  /*19e20*/  IMAD.HI.U32 R2, R2, R13, RZ ;  /* 0x0000000d02027227 */ /* 0x000fc800078e00ff */
[----:B------:R-:W-:-:S04]  /*19e30*/  IMAD.MOV R3, RZ, RZ, -R3 ;  /* 0x000000ffff037224 */ /* 0x000fc800078e0a03 */
[----:B------:R-:W-:Y:S01]  /*19e40*/  IMAD R10, R2, R3, R13 ;  /* 0x00000003020a7224 */ /* 0x000fe200078e020d */
[----:B------:R-:W-:-:S04]  /*19e50*/  LOP3.LUT R3, R5, R8, RZ, 0x3c, !PT ;  /* 0x0000000805037212 */ /* 0x000fc800078e3cff */
[----:B------:R-:W-:Y:S02]  /*19e60*/  ISETP.GT.U32.AND P1, PT, R9, R10, PT ;  /* 0x0000000a0900720c */ /* 0x000fe40003f24070 */
[----:B------:R-:W-:-:S11]  /*19e70*/  ISETP.GE.AND P2, PT, R3, RZ, PT ;  /* 0x000000ff0300720c */ /* 0x000fd60003f46270 */
[----:B------:R-:W-:Y:S02]  /*19e80*/  @!P1 IMAD.IADD R10, R10, 0x1, -R9 ;  /* 0x000000010a0a9824 */ /* 0x000fe400078e0a09 */
[----:B------:R-:W-:Y:S01]  /*19e90*/  @!P1 VIADD R2, R2, 0x1 ;  /* 0x0000000102029836 */ /* 0x000fe20000000000 */
[----:B------:R-:W-:Y:S02]  /*19ea0*/  ISETP.NE.AND P1, PT, R8, RZ, PT ;  /* 0x000000ff0800720c */ /* 0x000fe40003f25270 */
[----:B------:R-:W-:-:S13]  /*19eb0*/  ISETP.GE.U32.AND P0, PT, R10, R9, PT ;  /* 0x000000090a00720c */ /* 0x000fda0003f06070 */
[----:B------:R-:W-:-:S04]  /*19ec0*/  @P0 VIADD R2, R2, 0x1 ;  /* 0x0000000102020836 */ /* 0x000fc80000000000 */
[----:B------:R-:W-:Y:S01]  /*19ed0*/  @!P2 IMAD.MOV R2, RZ, RZ, -R2 ;  /* 0x000000ffff02a224 */ /* 0x000fe200078e0a02 */
[----:B------:R-:W-:-:S05]  /*19ee0*/  @!P1 LOP3.LUT R2, RZ, R8, RZ, 0x33, !PT ;  /* 0x00000008ff029212 */ /* 0x000fca00078e33ff */
[----:B------:R-:W-:Y:S02]  /*19ef0*/  IMAD R9, R7, R2, RZ ;  /* 0x0000000207097224 */ /* 0x000fe400078e02ff */
[----:B------:R-:W-:Y:S02]  /*19f00*/  IMAD.MOV R2, RZ, RZ, -R2 ;  /* 0x000000ffff027224 */ /* 0x000fe400078e0a02 */
[----:B------:R-:W-:Y:S02]  /*19f10*/  IMAD.MOV R3, RZ, RZ, -R9 ;  /* 0x000000ffff037224 */ /* 0x000fe400078e0a09 */
[----:B------:R-:W-:-:S03]  /*19f20*/  IMAD R5, R8, R2, R5 ;  /* 0x0000000208057224 */ /* 0x000fc600078e0205 */
[----:B------:R-:W-:-:S04]  /*19f30*/  VIADDMNMX R4, R3, R4, R7, PT ;  /* 0x0000000403047246 */ /* 0x000fc80003800107 */
[-C--:B------:R-:W-:Y:S02]  /*19f40*/  IABS R7, R4.reuse ;  /* 0x0000000400077213 */ /* 0x080fe40000000000 */
[----:B------:R-:W-:Y:S02]  /*19f50*/  IABS R8, R4 ;  /* 0x0000000400087213 */ /* 0x000fe40000000000 */
[----:B------:R-:W0:Y:S03]  /*19f60*/  I2F.RP R10, R7 ;  /* 0x00000007000a7306 */ /* 0x000e260000209400 */
[----:B------:R-:W-:-:S05]  /*19f70*/  IMAD.MOV R8, RZ, RZ, -R8 ;  /* 0x000000ffff087224 */ /* 0x000fca00078e0a08 */
[----:B0-----:R-:W0:Y:S02]  /*19f80*/  MUFU.RCP R10, R10 ;  /* 0x0000000a000a7308 */ /* 0x001e240000001000 */
[----:B0-----:R-:W-:-:S06]  /*19f90*/  VIADD R3, R10, 0xffffffe ;  /* 0x0ffffffe0a037836 */ /* 0x001fcc0000000000 */
[----:B------:R-:W0:Y:S02]  /*19fa0*/  F2I.FTZ.U32.TRUNC.NTZ R3, R3 ;  /* 0x0000000300037305 */ /* 0x000e24000021f000 */
[----:B0-----:R-:W-:-:S04]  /*19fb0*/  IMAD.MOV R2, RZ, RZ, -R3 ;  /* 0x000000ffff027224 */ /* 0x001fc800078e0a03 */
[----:B------:R-:W-:Y:S02]  /*19fc0*/  IMAD R11, R2, R7, RZ ;  /* 0x00000007020b7224 */ /* 0x000fe400078e02ff */
[----:B------:R-:W-:-:S04]  /*19fd0*/  IMAD.MOV.U32 R2, RZ, RZ, RZ ;  /* 0x000000ffff027224 */ /* 0x000fc800078e00ff */
[----:B------:R-:W-:Y:S01]  /*19fe0*/  IMAD.HI.U32 R2, R3, R11, R2 ;  /* 0x0000000b03027227 */ /* 0x000fe200078e0002 */
[----:B------:R-:W-:Y:S02]  /*19ff0*/  IABS R11, R5 ;  /* 0x00000005000b7213 */ /* 0x000fe40000000000 */
[----:B------:R-:W-:Y:S02]  /*1a000*/  LOP3.LUT R3, R5, R4, RZ, 0x3c, !PT ;  /* 0x0000000405037212 */ /* 0x000fe400078e3cff */
[----:B------:R-:W-:Y:S01]  /*1a010*/  IADD3 R5, R9, 0x1000000, R5 ;  /* 0x0100000009057810 */ /* 0x000fe20007ffe005 */
        /* <DEDUP_REMOVED lines=9> */
[----:B------:R-:W-:Y:S01]  /*1a0b0*/  @!P2 IMAD.MOV R2, RZ, RZ, -R2 ;  /* 0x000000ffff02a224 */ /* 0x000fe200078e0a02 */
[----:B------:R-:W-:Y:S01]  /*1a0c0*/  @!P1 LOP3.LUT R2, RZ, R4, RZ, 0x33, !PT ;  /* 0x00000004ff029212 */ /* 0x000fe200078e33ff */
[----:B------:R-:W-:-:S04]  /*1a0d0*/  IMAD.MOV R4, RZ, RZ, -R4 ;  /* 0x000000ffff047224 */ /* 0x000fc800078e0a04 */
[----:B------:R-:W-:-:S05]  /*1a0e0*/  IMAD R3, R2, R4, R5 ;  /* 0x0000000402037224 */ /* 0x000fca00078e0205 */
[----:B------:R0:W-:Y:S02]  /*1a0f0*/  STL [R1+0x18], R3 ;  /* 0x0000180301007387 */ /* 0x0001e40000100800 */
.L_x_1217:
[----:B01----:R-:W-:-:S05]  /*1a100*/  LOP3.LUT R3, RZ, R2, RZ, 0x33, !PT ;  /* 0x00000002ff037212 */ /* 0x003fca00078e33ff */
[----:B------:R-:W-:-:S05]  /*1a110*/  IMAD.IADD R2, R6, 0x1, R3 ;  /* 0x0000000106027824 */ /* 0x000fca00078e0203 */
[----:B------:R1:W-:Y:S01]  /*1a120*/  STL [R1+0x14], R2 ;  /* 0x0000140201007387 */ /* 0x0003e20000100800 */
[----:B------:R-:W-:Y:S05]  /*1a130*/  BRA `(.L_x_1218) ;  /* 0x00000000000c7947 */ /* 0x000fea0003800000 */
.L_x_1213:
[----:B------:R0:W-:Y:S04]  /*1a140*/  STL [R1+0x10], R7 ;  /* 0x0000100701007387 */ /* 0x0001e80000100800 */
[----:B------:R0:W-:Y:S04]  /*1a150*/  STL [R1+0x14], RZ ;  /* 0x000014ff01007387 */ /* 0x0001e80000100800 */
[----:B------:R0:W-:Y:S02]  /*1a160*/  STL [R1+0x18], RZ ;  /* 0x000018ff01007387 */ /* 0x0001e40000100800 */
.L_x_1218:
[----:B------:R-:W2:Y:S04]  /*1a170*/  LDL R4, [R1+0x10] ;  /* 0x0000100001047983 */ /* 0x000ea80000100800 */
[----:B------:R-:W2:Y:S04]  /*1a180*/  LDL R5, [R1+0x14] ;  /* 0x0000140001057983 */ /* 0x000ea80000100800 */
[----:B------:R-:W2:Y:S01]  /*1a190*/  LDL R6, [R1+0x18] ;  /* 0x0000180001067983 */ /* 0x000ea20000100800 */
[----:B------:R-:W-:Y:S01]  /*1a1a0*/  ISETP.NE.AND P0, PT, R0, RZ, PT ;  /* 0x000000ff0000720c */ /* 0x000fe20003f05270 */
[----:B-1----:R-:W-:-:S12]  /*1a1b0*/  IMAD.U32 R2, RZ, RZ, UR42 ;  /* 0x0000002aff027e24 */ /* 0x002fd8000f8e00ff */
[----:B------:R-:W1:Y:S01]  /*1a1c0*/  @!P0 S2R R3, SR_CgaCtaId ;  /* 0x0000000000038919 */ /* 0x000e620000008800 */
[----:B------:R-:W-:Y:S01]  /*1a1d0*/  @!P0 MOV R0, 0x400 ;  /* 0x0000040000008802 */ /* 0x000fe20000000f00 */
[----:B0-----:R-:W-:-:S03]  /*1a1e0*/  @!P0 IMAD.MOV.U32 R7, RZ, RZ, R2 ;  /* 0x000000ffff078224 */ /* 0x001fc600078e0002 */
[----:B-1----:R-:W-:-:S05]  /*1a1f0*/  @!P0 LEA R0, R3, R0, 0x18 ;  /* 0x0000000003008211 */ /* 0x002fca00078ec0ff */
[----:B--2---:R1:W-:Y:S01]  /*1a200*/  @!P0 STS.128 [R0+0x334d0], R4 ;  /* 0x0334d00400008388 */ /* 0x0043e20000000c00 */
[----:B------:R-:W-:Y:S06]  /*1a210*/  BAR.ARV 0x5, 0x180 ;  /* 0x0146000000007b1d */ /* 0x000fec0000002000 */
.L_x_1211:
[----:B-1----:R-:W-:Y:S01]  /*1a220*/  IMAD.MOV.U32 R0, RZ, RZ, 0x1 ;  /* 0x00000001ff007424 */ /* 0x002fe200078e00ff */
[----:B------:R-:W-:Y:S01]  /*1a230*/  ULDC UR4, c[0x0][0xc3c] ;  /* 0x00030f0000047ab9 */ /* 0x000fe20000000800 */
[----:B------:R-:W-:Y:S01]  /*1a240*/  IMAD.MOV.U32 R19, RZ, RZ, RZ ;  /* 0x000000ffff137224 */ /* 0x000fe200078e00ff */
[----:B------:R-:W-:Y:S02]  /*1a250*/  UISETP.GE.AND UP0, UPT, UR42, UR4, UPT ;  /* 0x000000042a00728c */ /* 0x000fe4000bf06270 */
[----:B------:R1:W-:Y:S04]  /*1a260*/  STL [R1], R0 ;  /* 0x0000000001007387 */ /* 0x0003e80000100800 */
[----:B------:R1:W-:Y:S01]  /*1a270*/  STL [R1+0x30], RZ ;  /* 0x000030ff01007387 */ /* 0x0003e20000100800 */
[----:B------:R-:W-:-:S13]  /*1a280*/  PLOP3.LUT P0, PT, PT, PT, UP0, 0x80, 0x0 ;  /* 0x000000000000781c */ /* 0x000fda0003f0f008 */
[----:B-1----:R-:W-:Y:S05]  /*1a290*/  @P0 BRA `(.L_x_1219) ;  /* 0x0000005400c00947 */ /* 0x002fea0003800000 */
[----:B------:R-:W1:Y:S01]  /*1a2a0*/  S2R R9, SR_TID.X ;  /* 0x0000000000097919 */ /* 0x000e620000002100 */
[----:B------:R-:W2:Y:S01]  /*1a2b0*/  S2UR UR5, SR_CgaCtaId ;  /* 0x00000000000579c3 */ /* 0x000ea20000008800 */
[----:B------:R-:W-:Y:S01]  /*1a2c0*/  UMOV UR4, 0x400 ;  /* 0x0000040000047882 */ /* 0x000fe20000000000 */
[----:B------:R-:W-:Y:S01]  /*1a2d0*/  IMAD.MOV.U32 R19, RZ, RZ, RZ ;  /* 0x000000ffff137224 */ /* 0x000fe200078e00ff */
[----:B------:R-:W-:Y:S01]  /*1a2e0*/  ULDC UR40, c[0x0][0xc] ;  /* 0x0000030000287ab9 */ /* 0x000fe20000000800 */
[----:B------:R-:W-:Y:S02]  /*1a2f0*/  ULOP3.LUT UR39, UR38, 0x1, URZ, 0xfc, !UPT ;  /* 0x0000000126277892 */ /* 0x000fe4000f8efc3f */
[----:B------:R-:W-:Y:S01]  /*1a300*/  ULOP3.LUT UR41, UR38, 0x2, URZ, 0xfc, !UPT ;  /* 0x0000000226297892 */ /* 0x000fe2000f8efc3f */
[----:B------:R-:W-:Y:S01]  /*1a310*/  ULDC.64 UR44, c[0x0][0x198] ;  /* 0x00006600002c7ab9 */ /* 0x000fe20000000a00 */
[----:B--2---:R-:W-:-:S06]  /*1a320*/  ULEA UR4, UR5, UR4, 0x18 ;  /* 0x0000000405047291 */ /* 0x004fcc000f8ec03f */
[----:B------:R-:W-:Y:S01]  /*1a330*/  IMAD.U32 R18, RZ, RZ, UR4 ;  /* 0x00000004ff127e24 */ /* 0x000fe2000f8e00ff */
[----:B-1----:R-:W-:Y:S01]  /*1a340*/  SHF.R.U32.HI R3, RZ, 0x1, R9 ;  /* 0x00000001ff037819 */ /* 0x002fe20000011609 */
[C---:B0-----:R-:W-:Y:S01]  /*1a350*/  IMAD.SHL.U32 R4, R9.reuse, 0x40, RZ ;  /* 0x0000004009047824 */ /* 0x041fe200078e00ff */
[C---:B------:R-:W-:Y:S01]  /*1a360*/  LOP3.LUT R8, R9.reuse, 0x7f, RZ, 0xc0, !PT ;  /* 0x0000007f09087812 */ /* 0x040fe200078ec0ff */
[----:B------:R-:W-:-:S03]  /*1a370*/  IMAD.SHL.U32 R5, R9, 0x2, RZ ;  /* 0x0000000209057824 */ /* 0x000fc600078e00ff */
[----:B------:R-:W-:-:S04]  /*1a380*/  LOP3.LUT R0, R4, 0x180, RZ, 0xc0, !PT ;  /* 0x0000018004007812 */ /* 0x000fc800078ec0ff */
[----:B------:R-:W-:Y:S01]  /*1a390*/  LOP3.LUT R3, R0, 0x30, R3, 0xf8, !PT ;  /* 0x0000003000037812 */ /* 0x000fe200078ef803 */
[----:B------:R-:W-:-:S05]  /*1a3a0*/  IMAD.SHL.U32 R0, R9, 0x10, RZ ;  /* 0x0000001009007824 */ /* 0x000fca00078e00ff */
[----:B------:R-:W-:-:S04]  /*1a3b0*/  LOP3.LUT R2, R0, 0x1b0, RZ, 0xc0, !PT ;  /* 0x000001b000027812 */ /* 0x000fc800078ec0ff */
        /* <DEDUP_REMOVED lines=20> */
[----:B------:R-:W-:Y:S04]  /*1a500*/  STL [R1+0x28], R3 ;  /* 0x0000280301007387 */ /* 0x000fe80000100800 */
[----:B------:R-:W-:Y:S01]  /*1a510*/  STL [R1+0x30], RZ ;  /* 0x000030ff01007387 */ /* 0x000fe20000100800 */
[----:B0-----:R-:W-:-:S04]  /*1a520*/  SHF.R.U32.HI R4, RZ, 0x2, R8 ;  /* 0x00000002ff047819 */ /* 0x001fc80000011608 */
[----:B------:R-:W-:Y:S01]  /*1a530*/  LOP3.LUT R4, R4, 0x60, R2, 0xf8, !PT ;  /* 0x0000006004047812 */ /* 0x000fe200078ef802 */
[----:B------:R-:W-:-:S05]  /*1a540*/  IMAD.MOV.U32 R2, RZ, RZ, 0x1 ;  /* 0x00000001ff027424 */ /* 0x000fca00078e00ff */
[----:B------:R0:W-:Y:S02]  /*1a550*/  STL [R1], R2 ;  /* 0x0000000201007387 */ /* 0x0001e40000100800 */
[C---:B0-----:R-:W-:Y:S02]  /*1a560*/  LOP3.LUT R2, R0.reuse, 0x40, RZ, 0xfc, !PT ;  /* 0x0000004000027812 */ /* 0x041fe400078efcff */
[----:B------:R-:W-:-:S07]  /*1a570*/  LOP3.LUT R0, R0, 0x80, RZ, 0xfc, !PT ;  /* 0x0000008000007812 */ /* 0x000fce00078efcff */
.L_x_1299:
[----:B------:R-:W-:Y:S01]  /*1a580*/  ULDC.64 UR4, c[0x0][0xa28] ;  /* 0x00028a0000047ab9 */ /* 0x000fe20000000a00 */
[----:B------:R-:W-:Y:S01]  /*1a590*/  ULDC.64 UR8, c[0x0][0xa00] ;  /* 0x0002800000087ab9 */ /* 0x000fe20000000a00 */
[----:B------:R-:W-:Y:S01]  /*1a5a0*/  UISETP.NE.U32.AND UP0, UPT, UR4, URZ, UPT ;  /* 0x0000003f0400728c */ /* 0x000fe2000bf05070 */
[----:B------:R-:W-:Y:S01]  /*1a5b0*/  ISETP.NE.U32.AND P0, PT, RZ, UR8, PT ;  /* 0x00000008ff007c0c */ /* 0x000fe2000bf05070 */
[----:B------:R-:W-:Y:S01]  /*1a5c0*/  ULDC.64 UR6, c[0x0][0xa00] ;  /* 0x0002800000067ab9 */ /* 0x000fe20000000a00 */
[----:B01----:R-:W-:Y:S01]  /*1a5d0*/  CS2R R4, SRZ ;  /* 0x0000000000047805 */ /* 0x003fe2000001ff00 */
[----:B------:R-:W-:Y:S01]  /*1a5e0*/  UISETP.NE.AND.EX UP0, UPT, UR5, URZ, UPT, UP0 ;  /* 0x0000003f0500728c */ /* 0x000fe2000bf05300 */
[----:B------:R-:W-:Y:S01]  /*1a5f0*/  ISETP.NE.AND.EX P0, PT, RZ, UR9, PT, P0 ;  /* 0x00000009ff007c0c */ /* 0x000fe2000bf05300 */
[----:B------:R-:W-:Y:S01]  /*1a600*/  UIMAD.WIDE UR6, UR42, 0x4, UR6 ;  /* 0x000000042a0678a5 */ /* 0x000fe2000f8e0206 */
[----:B--2---:R-:W2:Y:S01]  /*1a610*/  LDL.LU R8, [R1+0x18] ;  /* 0x0000180001087983 */ /* 0x004ea20000300800 */
[----:B------:R-:W-:Y:S01]  /*1a620*/  ULDC.64 UR10, c[0x0][0xa18] ;  /* 0x00028600000a7ab9 */ /* 0x000fe20000000a00 */
[----:B------:R-:W0:Y:S01]  /*1a630*/  LDC R6, c[0x0][0x288] ;  /* 0x0000a200ff067b82 */ /* 0x000e220000000800 */
[----:B------:R-:W-:Y:S01]  /*1a640*/  PLOP3.LUT P1, PT, PT, PT, UP0, 0x80, 0x0 ;  /* 0x000000000000781c */ /* 0x000fe20003f2f008 */
[----:B------:R-:W-:Y:S01]  /*1a650*/  ULDC.64 UR8, c[0x0][0xa08] ;  /* 0x0002820000087ab9 */ /* 0x000fe20000000a00 */
[----:B------:R-:W-:-:S02]  /*1a660*/  IMAD.U32 R2, RZ, RZ, UR6 ;  /* 0x00000006ff027e24 */ /* 0x000fc4000f8e00ff */
[----:B------:R-:W-:Y:S01]  /*1a670*/  IMAD.U32 R3, RZ, RZ, UR7 ;  /* 0x00000007ff037e24 */ /* 0x000fe2000f8e00ff */
[----:B------:R-:W-:Y:S02]  /*1a680*/  @UP0 ULDC.64 UR4, c[0x0][0xa28] ;  /* 0x00028a0000040ab9 */ /* 0x000fe40000000a00 */
[----:B------:R-:W-:Y:S01]  /*1a690*/  @UP0 UIMAD.WIDE UR4, UR42, 0x4, UR4 ;  /* 0x000000042a0408a5 */ /* 0x000fe2000f8e0204 */
[----:B------:R-:W1:Y:S01]  /*1a6a0*/  LDC R7, c[0x0][0x2f0] ;  /* 0x0000bc00ff077b82 */ /* 0x000e620000000800 */
[----:B------:R3:W4:Y:S01]  /*1a6b0*/  @P0 LDG.E R0, desc[UR52][R2.64] ;  /* 0x0000003402000981 */ /* 0x000722000c1e1900 */
[----:B------:R-:W-:-:S04]  /*1a6c0*/  UISETP.NE.U32.AND UP0, UPT, UR10, URZ, UPT ;  /* 0x0000003f0a00728c */ /* 0x000fc8000bf05070 */
[----:B------:R-:W-:Y:S01]  /*1a6d0*/  UISETP.NE.AND.EX UP0, UPT, UR11, URZ, UPT, UP0 ;  /* 0x0000003f0b00728c */ /* 0x000fe2000bf05300 */
[----:B---3--:R-:W-:Y:S02]  /*1a6e0*/  IMAD.U32 R2, RZ, RZ, UR4 ;  /* 0x00000004ff027e24 */ /* 0x008fe4000f8e00ff */
[----:B------:R-:W-:Y:S01]  /*1a6f0*/  IMAD.U32 R3, RZ, RZ, UR5 ;  /* 0x00000005ff037e24 */ /* 0x000fe2000f8e00ff */
[----:B------:R-:W-:-:S04]  /*1a700*/  ULDC.64 UR4, c[0x0][0xa08] ;  /* 0x0002820000047ab9 */ /* 0x000fc80000000a00 */
[----:B------:R3:W5:Y:S01]  /*1a710*/  @P1 LDG.E R4, desc[UR52][R2.64] ;  /* 0x0000003402041981 */ /* 0x000762000c1e1900 */
[----:B------:R-:W-:Y:S01]  /*1a720*/  ISETP.NE.U32.AND P1, PT, RZ, UR4, PT ;  /* 0x00000004ff007c0c */ /* 0x000fe2000bf25070 */
[----:B------:R-:W-:-:S03]  /*1a730*/  UIMAD.WIDE UR8, UR42, 0x4, UR8 ;  /* 0x000000042a0878a5 */ /* 0x000fc6000f8e0208 */
[----:B------:R-:W-:Y:S01]  /*1a740*/  ISETP.NE.AND.EX P1, PT, RZ, UR5, PT, P1 ;  /* 0x00000005ff007c0c */ /* 0x000fe2000bf25310 */
[----:B------:R-:W-:Y:S01]  /*1a750*/  @UP0 ULDC.64 UR4, c[0x0][0xa18] ;  /* 0x0002860000040ab9 */ /* 0x000fe20000000a00 */
[----:B------:R-:W-:Y:S01]  /*1a760*/  PLOP3.LUT P4, PT, PT, PT, UP0, 0x80, 0x0 ;  /* 0x000000000000781c */ /* 0x000fe20003f8f008 */
[----:B------:R-:W-:Y:S01]  /*1a770*/  @UP0 UIMAD.WIDE UR4, UR42, 0x4, UR4 ;  /* 0x000000042a0408a5 */ /* 0x000fe2000f8e0204 */
[----:B---3--:R-:W-:Y:S02]  /*1a780*/  IMAD.U32 R2, RZ, RZ, UR8 ;  /* 0x00000008ff027e24 */ /* 0x008fe4000f8e00ff */
[----:B------:R-:W-:-:S07]  /*1a790*/  IMAD.U32 R3, RZ, RZ, UR9 ;  /* 0x00000009ff037e24 */ /* 0x000fce000f8e00ff */
[----:B------:R3:W5:Y:S02]  /*1a7a0*/  @P1 LDG.E R5, desc[UR52][R2.64] ;  /* 0x0000003402051981 */ /* 0x000764000c1e1900 */
[----:B---3--:R-:W-:Y:S02]  /*1a7b0*/  IMAD.U32 R2, RZ, RZ, UR4 ;  /* 0x00000004ff027e24 */ /* 0x008fe4000f8e00ff */
[----:B------:R-:W-:Y:S01]  /*1a7c0*/  IMAD.U32 R3, RZ, RZ, UR5 ;  /* 0x00000005ff037e24 */ /* 0x000fe2000f8e00ff */
[----:B------:R-:W-:-:S04]  /*1a7d0*/  ULDC.64 UR4, c[0x0][0xa20] ;  /* 0x0002880000047ab9 */ /* 0x000fc80000000a00 */
[----:B0-----:R0:W3:Y:S01]  /*1a7e0*/  @P4 LDG.E R6, desc[UR52][R2.64] ;  /* 0x0000003402064981 */ /* 0x0010e2000c1e1900 */
[----:B------:R-:W-:Y:S01]  /*1a7f0*/  ISETP.NE.U32.AND P3, PT, RZ, UR4, PT ;  /* 0x00000004ff007c0c */ /* 0x000fe2000bf65070 */
[----:B------:R-:W-:-:S03]  /*1a800*/  UMOV UR43, URZ ;  /* 0x0000003f002b7c82 */ /* 0x000fc60008000000 */
[----:B------:R-:W-:Y:S01]  /*1a810*/  ISETP.NE.AND.EX P3, PT, RZ, UR5, PT, P3 ;  /* 0x00000005ff007c0c */ /* 0x000fe2000bf65330 */
[----:B0-----:R-:W0:Y:S02]  /*1a820*/  LDC.64 R2, c[0x0][0x418] ;  /* 0x00010600ff027b82 */ /* 0x001e240000000a00 */
[----:B0-----:R-:W-:-:S04]  /*1a830*/  ISETP.NE.U32.AND P2, PT, R2, RZ, PT ;  /* 0x000000ff0200720c */ /* 0x001fc80003f45070 */
[----:B------:R-:W-:Y:S02]  /*1a840*/  ISETP.NE.AND.EX P2, PT, R3, RZ, PT, P2 ;  /* 0x000000ff0300720c */ /* 0x000fe40003f45320 */
[C---:B--2---:R-:W-:Y:S02]  /*1a850*/  R2UR UR36, R8.reuse ;  /* 0x00000000082472ca */ /* 0x044fe400000e0000 */
[----:B------:R-:W-:-:S04]  /*1a860*/  LOP3.LUT R2, R8, 0xff000000, RZ, 0xc0, !PT ;  /* 0xff00000008027812 */ /* 0x000fc800078ec0ff */
[----:B------:R-:W-:Y:S02]  /*1a870*/  SHF.R.U32.HI R2, RZ, 0x8, R2 ;  /* 0x00000008ff027819 */ /* 0x000fe40000011602 */
[----:B----4-:R-:W-:-:S05]  /*1a880*/  @P0 R2UR UR43, R0 ;  /* 0x00000000002b02ca */ /* 0x010fca00000e0000 */
[----:B------:R-:W-:Y:S01]  /*1a890*/  ULOP3.LUT UR36, UR36, 0xffff, URZ, 0xc0, !UPT ;  /* 0x0000ffff24247892 */ /* 0x000fe2000f8ec03f */
[----:B------:R-:W-:-:S04]  /*1a8a0*/  LOP3.LUT R0, R8, 0xff0000, RZ, 0xc0, !PT ;  /* 0x00ff000008007812 */ /* 0x000fc800078ec0ff */
[----:B------:R-:W-:Y:S01]  /*1a8b0*/  LEA.HI R0, R0, R2, RZ, 0x10 ;  /* 0x0000000200007211 */ /* 0x000fe200078f80ff */
[----:B---3--:R0:W-:Y:S01]  /*1a8c0*/  STL [R1+0x1c], R6 ;  /* 0x00001c0601007387 */ /* 0x0081e20000100800 */
[----:B------:R-:W-:Y:S02]  /*1a8d0*/  IMAD.MOV.U32 R9, RZ, RZ, R6 ;  /* 0x000000ffff097224 */ /* 0x000fe400078e0006 */
[----:B0-----:R-:W0:Y:S02]  /*1a8e0*/  LDC R6, c[0x0][0x424] ;  /* 0x00010900ff067b82 */ /* 0x001e240000000800 */
[----:B0-----:R-:W-:-:S05]  /*1a8f0*/  SEL R6, R6, 0x1, P2 ;  /* 0x0000000106067807 */ /* 0x001fca0001000000 */
[----:B-1----:R-:W-:Y:S01]  /*1a900*/  IMAD R6, R6, R7, RZ ;  /* 0x0000000706067224 */ /* 0x002fe200078e02ff */
[----:B------:R-:W-:Y:S06]  /*1a910*/  @P4 BRA `(.L_x_1220) ;  /* 0x00000000001c4947 */ /* 0x000fec0003800000 */
[----:B------:R-:W-:Y:S05]  /*1a920*/  @!P0 BRA `(.L_x_1220) ;  /* 0x0000000000188947 */ /* 0x000fea0003800000 */
[----:B------:R-:W-:Y:S02]  /*1a930*/  IMAD.U32 R2, RZ, RZ, UR6 ;  /* 0x00000006ff027e24 */ /* 0x000fe4000f8e00ff */
[----:B------:R-:W-:-:S05]  /*1a940*/  IMAD.U32 R3, RZ, RZ, UR7 ;  /* 0x00000007ff037e24 */ /* 0x000fca000f8e00ff */
[----:B------:R-:W2:Y:S04]  /*1a950*/  LDG.E R7, desc[UR52][R2.64] ;  /* 0x0000003402077981 */ /* 0x000ea8000c1e1900 */
[----:B------:R-:W2:Y:S02]  /*1a960*/  LDG.E R2, desc[UR52][R2.64+0x4] ;  /* 0x0000043402027981 */ /* 0x000ea4000c1e1900 */
[----:B--2---:R-:W-:-:S05]  /*1a970*/  IMAD.IADD R9, R2, 0x1, -R7 ;  /* 0x0000000102097824 */ /* 0x004fca00078e0a07 */
[----:B------:R0:W-:Y:S02]  /*1a980*/  STL [R1+0x1c], R9 ;  /* 0x00001c0901007387 */ /* 0x0001e40000100800 */
.L_x_1220:
[----:B-----5:R-:W-:-:S05]  /*1a990*/  IMAD.IADD R2, R5, 0x1, R4 ;  /* 0x0000000105027824 */ /* 0x020fca00078e0204 */
[----:B------:R1:W-:Y:S01]  /*1a9a0*/  STL [R1+0x18], R2 ;  /* 0x0000180201007387 */ /* 0x0003e20000100800 */
[----:B------:R-:W-:Y:S05]  /*1a9b0*/  @!P3 BRA `(.L_x_1221) ;  /* 0x000000000018b947 */ /* 0x000fea0003800000 */
[----:B------:R-:W-:Y:S02]  /*1a9c0*/  ULDC.64 UR4, c[0x0][0xa20] ;  /* 0x0002880000047ab9 */ /* 0x000fe40000000a00 */
[----:B------:R-:W-:-:S06]  /*1a9d0*/  UIMAD.WIDE UR4, UR42, 0x4, UR4 ;  /* 0x000000042a0478a5 */ /* 0x000fcc000f8e0204 */
[----:B-1----:R-:W-:Y:S02]  /*1a9e0*/  IMAD.U32 R2, RZ, RZ, UR4 ;  /* 0x00000004ff027e24 */ /* 0x002fe4000f8e00ff */
[----:B------:R-:W-:-:S05]  /*1a9f0*/  IMAD.U32 R3, RZ, RZ, UR5 ;  /* 0x00000005ff037e24 */ /* 0x000fca000f8e00ff */
[----:B------:R1:W5:Y:S01]  /*1aa00*/  LDG.E R6, desc[UR52][R2.64] ;  /* 0x0000003402067981 */ /* 0x000362000c1e1900 */
[----:B------:R-:W-:Y:S05]  /*1aa10*/  BRA `(.L_x_1222) ;  /* 0x0000000000187947 */ /* 0x000fea0003800000 */
.L_x_1221:
[----:B------:R-:W-:Y:S05]  /*1aa20*/  @!P1 BRA `(.L_x_1222) ;  /* 0x0000000000149947 */ /* 0x000fea0003800000 */
[----:B-1----:R-:W-:Y:S02]  /*1aa30*/  IMAD.U32 R2, RZ, RZ, UR8 ;  /* 0x00000008ff027e24 */ /* 0x002fe4000f8e00ff */
[----:B------:R-:W-:-:S05]  /*1aa40*/  IMAD.U32 R3, RZ, RZ, UR9 ;  /* 0x00000009ff037e24 */ /* 0x000fca000f8e00ff */
[----:B------:R-:W2:Y:S04]  /*1aa50*/  LDG.E R6, desc[UR52][R2.64] ;  /* 0x0000003402067981 */ /* 0x000ea8000c1e1900 */
[----:B------:R-:W2:Y:S02]  /*1aa60*/  LDG.E R2, desc[UR52][R2.64+0x4] ;  /* 0x0000043402027981 */ /* 0x000ea4000c1e1900 */
[----:B--2---:R-:W-:-:S07]  /*1aa70*/  IMAD.IADD R6, R2, 0x1, -R6 ;  /* 0x0000000102067824 */ /* 0x004fce00078e0a06 */
.L_x_1222:
[----:B------:R-:W2:Y:S01]  /*1aa80*/  LDL.LU R5, [R1+0x14] ;  /* 0x0000140001057983 */ /* 0x000ea20000300800 */
[----:B-1----:R-:W1:Y:S01]  /*1aa90*/  LDC R2, c[0x0][0x448] ;  /* 0x00011200ff027b82 */ /* 0x002e620000000800 */
[----:B-----5:R-:W-:Y:S01]  /*1aaa0*/  IMAD.IADD R6, R6, 0x1, -R4 ;  /* 0x0000000106067824 */ /* 0x020fe200078e0a04 */
[----:B-1----:R-:W-:-:S13]  /*1aab0*/  ISETP.NE.AND P1, PT, R2, 0x1, PT ;  /* 0x000000010200780c */ /* 0x002fda0003f25270 */
[----:B------:R-:W1:Y:S08]  /*1aac0*/  @P1 LDC R3, c[0x0][0x44c] ;  /* 0x00011300ff031b82 */ /* 0x000e700000000800 */
[----:B------:R-:W3:Y:S01]  /*1aad0*/  @P1 LDC R2, c[0x0][0x450] ;  /* 0x00011400ff021b82 */ /* 0x000ee20000000800 */
[----:B--2---:R-:W-:-:S04]  /*1aae0*/  IMAD.SHL.U32 R10, R5, 0x80, RZ ;  /* 0x00000080050a7824 */ /* 0x004fc800078e00ff */
[----:B------:R-:W-:Y:S01]  /*1aaf0*/  VIADD R4, R10, 0x7f ;  /* 0x0000007f0a047836 */ /* 0x000fe20000000000 */
[----:B------:R2:W-:Y:S03]  /*1ab00*/  STL [R1+0x14], R10 ;  /* 0x0000140a01007387 */ /* 0x0005e60000100800 */
[----:B-1----:R-:W-:-:S04]  /*1ab10*/  @P1 IMAD.HI.U32 R3, R4, R3, RZ ;  /* 0x0000000304031227 */ /* 0x002fc800078e00ff */
[----:B------:R-:W-:Y:S01]  /*1ab20*/  IMAD.MOV.U32 R7, RZ, RZ, R4 ;  /* 0x000000ffff077224 */ /* 0x000fe200078e0004 */
[----:B---3--:R-:W-:Y:S02]  /*1ab30*/  @P1 SHF.R.U32.HI R7, RZ, R2, R3 ;  /* 0x00000002ff071219 */ /* 0x008fe40000011603 */
[----:B------:R-:W-:-:S05]  /*1ab40*/  IADD3 R2, R6, 0x1, -R9 ;  /* 0x0000000106027810 */ /* 0x000fca0007ffe809 */
[----:B------:R-:W-:Y:S02]  /*1ab50*/  IMAD.IADD R7, R2, 0x1, R7 ;  /* 0x0000000102077824 */ /* 0x000fe400078e0207 */
[----:B------:R-:W1:Y:S02]  /*1ab60*/  LDC.64 R2, c[0x0][0x9e0] ;  /* 0x00027800ff027b82 */ /* 0x000e640000000a00 */
[----:B-1----:R-:W-:Y:S01]  /*1ab70*/  ISETP.GE.AND P2, PT, R3, 0x1, PT ;  /* 0x000000010300780c */ /* 0x002fe20003f46270 */
[----:B------:R-:W-:-:S12]  /*1ab80*/  IMAD.IADD R2, R7, 0x1, R2 ;  /* 0x0000000107027824 */ /* 0x000fd800078e0202 */
[----:B--2---:R-:W-:Y:S05]  /*1ab90*/  @!P2 BRA `(.L_x_1223) ;  /* 0x000000000040a947 */ /* 0x004fea0003800000 */
[C---:B------:R-:W-:Y:S01]  /*1aba0*/  ISETP.GT.AND P0, PT, R7.reuse, RZ, PT ;  /* 0x000000ff0700720c */ /* 0x040fe20003f04270 */
[----:B------:R-:W-:-:S12]  /*1abb0*/  VIADD R8, R7, 0xffffffff ;  /* 0xffffffff07087836 */ /* 0x000fd80000000000 */
[----:B------:R-:W-:Y:S05]  /*1abc0*/  @P0 BRA `(.L_x_1224) ;  /* 0x00000000001c0947 */ /* 0x000fea0003800000 */
[----:B------:R-:W-:Y:S01]  /*1abd0*/  ISETP.NE.AND P0, PT, R3, 0x1, PT ;  /* 0x000000010300780c */ /* 0x000fe20003f05270 */
[----:B------:R-:W-:-:S12]  /*1abe0*/  IMAD.MOV R7, RZ, RZ, -R7 ;  /* 0x000000ffff077224 */ /* 0x000fd800078e0a07 */
[----:B------:R-:W1:Y:S02]  /*1abf0*/  @P0 LDC.64 R4, c[0x0][0x9e8] ;  /* 0x00027a00ff040b82 */ /* 0x000e640000000a00 */
[----:B-1----:R-:W-:-:S05]  /*1ac00*/  @P0 IMAD.HI.U32 R4, R7, R4, RZ ;  /* 0x0000000407040227 */ /* 0x002fca00078e00ff */
[----:B------:R-:W-:-:S04]  /*1ac10*/  @P0 SHF.R.U32.HI R7, RZ, R5, R4 ;  /* 0x00000005ff070219 */ /* 0x000fc80000011604 */
[----:B------:R-:W-:Y:S01]  /*1ac20*/  LOP3.LUT R8, RZ, R7, RZ, 0x33, !PT ;  /* 0x00000007ff087212 */ /* 0x000fe200078e33ff */
[----:B------:R-:W-:Y:S06]  /*1ac30*/  BRA `(.L_x_1225) ;  /* 0x0000000000107947 */ /* 0x000fec0003800000 */
.L_x_1224:
[----:B------:R-:W-:-:S13]  /*1ac40*/  ISETP.NE.AND P0, PT, R3, 0x1, PT ;  /* 0x000000010300780c */ /* 0x000fda0003f05270 */
[----:B------:R-:W1:Y:S02]  /*1ac50*/  @P0 LDC.64 R4, c[0x0][0x9e8] ;  /* 0x00027a00ff040b82 */ /* 0x000e640000000a00 */
[----:B-1----:R-:W-:-:S05]  /*1ac60*/  @P0 IMAD.HI.U32 R4, R8, R4, RZ ;  /* 0x0000000408040227 */ /* 0x002fca00078e00ff */
[----:B------:R-:W-:-:S07]  /*1ac70*/  @P0 SHF.R.U32.HI R8, RZ, R5, R4 ;  /* 0x00000005ff080219 */ /* 0x000fce0000011604 */
.L_x_1225:
[----:B------:R-:W-:-:S05]  /*1ac80*/  IMAD R8, R8, R3, R3 ;  /* 0x0000000308087224 */ /* 0x000fca00078e0203 */
[----:B------:R-:W-:-:S07]  /*1ac90*/  VIMNMX R2, R2, R8, PT ;  /* 0x0000000802027248 */ /* 0x000fce0003fe0100 */
.L_x_1223:
[----:B------:R-:W1:Y:S01]  /*1aca0*/  @P1 LDC R7, c[0x0][0x44c] ;  /* 0x00011300ff071b82 */ /* 0x000e620000000800 */
[----:B------:R-:W-:Y:S01]  /*1acb0*/  VIADD R2, R2, 0x9f ;  /* 0x0000009f02027836 */ /* 0x000fe20000000000 */
[----:B------:R-:W-:Y:S01]  /*1acc0*/  ULDC UR4, c[0x0][0x9dc] ;  /* 0x0002770000047ab9 */ /* 0x000fe20000000800 */
[----:B------:R-:W-:Y:S02]  /*1acd0*/  IMAD.MOV.U32 R4, RZ, RZ, R10 ;  /* 0x000000ffff047224 */ /* 0x000fe400078e000a */
[----:B------:R-:W-:-:S03]  /*1ace0*/  IMAD.HI R2, R2, 0x66666667, RZ ;  /* 0x6666666702027827 */ /* 0x000fc600078e02ff */
[----:B------:R-:W2:Y:S01]  /*1acf0*/  @P1 LDC R5, c[0x0][0x450] ;  /* 0x00011400ff051b82 */ /* 0x000ea20000000800 */
[----:B-1----:R-:W-:-:S05]  /*1ad00*/  @P1 IMAD.HI.U32 R7, R10, R7, RZ ;  /* 0x000000070a071227 */ /* 0x002fca00078e00ff */
[----:B--2---:R-:W-:Y:S01]  /*1ad10*/  @P1 SHF.R.U32.HI R4, RZ, R5, R7 ;  /* 0x00000005ff041219 */ /* 0x004fe20000011607 */
[----:B------:R-:W-:-:S03]  /*1ad20*/  VIADD R5, R6, 0x9f ;  /* 0x0000009f06057836 */ /* 0x000fc60000000000 */
[----:B------:R-:W-:Y:S01]  /*1ad30*/  IADD3 R7, R4, R6, -R9 ;  /* 0x0000000604077210 */ /* 0x000fe20007ffe809 */
[----:B------:R-:W-:Y:S01]  /*1ad40*/  IMAD.HI R5, R5, 0x66666667, RZ ;  /* 0x6666666705057827 */ /* 0x000fe200078e02ff */
[----:B------:R-:W-:-:S04]  /*1ad50*/  SHF.R.U32.HI R4, RZ, 0x1f, R2 ;  /* 0x0000001fff047819 */ /* 0x000fc80000011602 */
[----:B------:R-:W-:Y:S02]  /*1ad60*/  LEA.HI.SX32 R4, R2, R4, 0x1a ;  /* 0x0000000402047211 */ /* 0x000fe400078fd2ff */
[----:B------:R-:W-:-:S04]  /*1ad70*/  SHF.R.U32.HI R2, RZ, 0x1f, R5 ;  /* 0x0000001fff027819 */ /* 0x000fc80000011605 */
[----:B------:R-:W-:-:S04]  /*1ad80*/  LEA.HI.SX32 R2, R5, R2, 0x1a ;  /* 0x0000000205027211 */ /* 0x000fc800078fd2ff */
[----:B------:R-:W-:Y:S01]  /*1ad90*/  VIMNMX R6, R2, R4, PT ;  /* 0x0000000402067248 */ /* 0x000fe20003fe0100 */
[----:B------:R-:W-:Y:S01]  /*1ada0*/  VIADD R2, R7, -UR4 ;  /* 0x8000000407027c36 */ /* 0x000fe20008000000 */
[----:B------:R-:W-:Y:S06]  /*1adb0*/  @!P2 BRA `(.L_x_1226) ;  /* 0x00000000003ca947 */ /* 0x000fec0003800000 */
[----:B------:R-:W-:-:S13]  /*1adc0*/  ISETP.GT.AND P0, PT, R7, -0x1, PT ;  /* 0xffffffff0700780c */ /* 0x000fda0003f04270 */
[----:B------:R-:W-:Y:S05]  /*1add0*/  @P0 BRA `(.L_x_1227) ;  /* 0x00000000001c0947 */ /* 0x000fea0003800000 */
[----:B------:R-:W-:Y:S02]  /*1ade0*/  ISETP.NE.AND P0, PT, R3, 0x1, PT ;  /* 0x000000010300780c */ /* 0x000fe40003f05270 */
[----:B------:R-:W-:-:S11]  /*1adf0*/  LOP3.LUT R7, RZ, R7, RZ, 0x33, !PT ;  /* 0x00000007ff077212 */ /* 0x000fd600078e33ff */
[----:B------:R-:W1:Y:S02]  /*1ae00*/  @P0 LDC.64 R4, c[0x0][0x9e8] ;  /* 0x00027a00ff040b82 */ /* 0x000e640000000a00 */
[----:B-1----:R-:W-:-:S05]  /*1ae10*/  @P0 IMAD.HI.U32 R4, R7, R4, RZ ;  /* 0x0000000407040227 */ /* 0x002fca00078e00ff */
[----:B------:R-:W-:-:S04]  /*1ae20*/  @P0 SHF.R.U32.HI R7, RZ, R5, R4 ;  /* 0x00000005ff070219 */ /* 0x000fc80000011604 */
[----:B------:R-:W-:Y:S01]  /*1ae30*/  LOP3.LUT R7, RZ, R7, RZ, 0x33, !PT ;  /* 0x00000007ff077212 */ /* 0x000fe200078e33ff */
[----:B------:R-:W-:Y:S06]  /*1ae40*/  BRA `(.L_x_1228) ;  /* 0x0000000000107947 */ /* 0x000fec0003800000 */
.L_x_1227:
[----:B------:R-:W-:-:S13]  /*1ae50*/  ISETP.NE.AND P0, PT, R3, 0x1, PT ;  /* 0x000000010300780c */ /* 0x000fda0003f05270 */
[----:B------:R-:W1:Y:S02]  /*1ae60*/  @P0 LDC.64 R4, c[0x0][0x9e8] ;  /* 0x00027a00ff040b82 */ /* 0x000e640000000a00 */
[----:B-1----:R-:W-:-:S05]  /*1ae70*/  @P0 IMAD.HI.U32 R4, R7, R4, RZ ;  /* 0x0000000407040227 */ /* 0x002fca00078e00ff */
[----:B------:R-:W-:-:S07]  /*1ae80*/  @P0 SHF.R.U32.HI R7, RZ, R5, R4 ;  /* 0x00000005ff070219 */ /* 0x000fce0000011604 */
.L_x_1228:
[----:B------:R-:W-:-:S05]  /*1ae90*/  IMAD R3, R7, R3, RZ ;  /* 0x0000000307037224 */ /* 0x000fca00078e02ff */
[----:B------:R-:W-:-:S07]  /*1aea0*/  VIMNMX R2, R2, R3, !PT ;  /* 0x0000000302027248 */ /* 0x000fce0007fe0100 */
.L_x_1226:
[----:B------:R-:W-:Y:S01]  /*1aeb0*/  SHF.R.U32.HI R5, RZ, 0x10, R0 ;  /* 0x00000010ff057819 */ /* 0x000fe20000011600 */
[----:B------:R-:W-:-:S03]  /*1aec0*/  IMAD.HI R2, R2, 0x66666667, RZ ;  /* 0x6666666702027827 */ /* 0x000fc600078e02ff */
[----:B------:R-:W-:Y:S02]  /*1aed0*/  ISETP.NE.AND P0, PT, R5, RZ, PT ;  /* 0x000000ff0500720c */ /* 0x000fe40003f05270 */
[----:B------:R-:W-:-:S04]  /*1aee0*/  SHF.R.U32.HI R3, RZ, 0x1f, R2 ;  /* 0x0000001fff037819 */ /* 0x000fc80000011602 */
[----:B------:R-:W-:Y:S01]  /*1aef0*/  LEA.HI.SX32 R3, R2, R3, 0x1a ;  /* 0x0000000302037211 */ /* 0x000fe200078fd2ff */
[----:B------:R-:W-:-:S03]  /*1af00*/  IMAD.MOV.U32 R2, RZ, RZ, RZ ;  /* 0x000000ffff027224 */ /* 0x000fc600078e00ff */
[----:B------:R-:W-:-:S03]  /*1af10*/  VIMNMX R4, RZ, R3, !PT ;  /* 0x00000003ff047248 */ /* 0x000fc60007fe0100 */
[----:B------:R-:W1:Y:S01]  /*1af20*/  @!P0 LDC R5, c[0x0][0x9f0] ;  /* 0x00027c00ff058b82 */ /* 0x000e620000000800 */
[----:B------:R-:W-:-:S13]  /*1af30*/  ISETP.GT.AND P1, PT, R6, R4, PT ;  /* 0x000000040600720c */ /* 0x000fda0003f24270 */
[----:B------:R-:W-:Y:S05]  /*1af40*/  @!P1 BRA `(.L_x_1229) ;  /* 0x00000000006c9947 */ /* 0x000fea0003800000 */
[-C--:B-1----:R-:W-:Y:S02]  /*1af50*/  IABS R7, R5.reuse ;  /* 0x0000000500077213 */ /* 0x082fe40000000000 */
[----:B0-----:R-:W-:Y:S02]  /*1af60*/  IABS R9, R5 ;  /* 0x0000000500097213 */ /* 0x001fe40000000000 */
        /* <DEDUP_REMOVED lines=9> */
[----:B------:R-:W-:-:S05]  /*1b000*/  IADD3 R3, R5, -0x1, R6 ;  /* 0xffffffff05037810 */ /* 0x000fca0007ffe006 */
[----:B------:R-:W-:-:S05]  /*1b010*/  IMAD.IADD R3, R3, 0x1, -R4 ;  /* 0x0000000103037824 */ /* 0x000fca00078e0a04 */
[----:B------:R-:W-:Y:S02]  /*1b020*/  IABS R2, R3 ;  /* 0x0000000300027213 */ /* 0x000fe40000000000 */
[----:B------:R-:W-:-:S03]  /*1b030*/  LOP3.LUT R3, R3, R5, RZ, 0x3c, !PT ;  /* 0x0000000503037212 */ /* 0x000fc600078e3cff */
        /* <DEDUP_REMOVED lines=12> */
.L_x_1229:
[----:B------:R-:W-:Y:S01]  /*1b100*/  LOP3.LUT R0, R0, 0xff, RZ, 0xc0, !PT ;  /* 0x000000ff00007812 */ /* 0x000fe200078ec0ff */
[----:B------:R-:W-:Y:S04]  /*1b110*/  BSSY B7, `(.L_x_1230) ;  /* 0x000037d000077945 */ /* 0x000fe80003800000 */
[----:B------:R-:W-:-:S05]  /*1b120*/  IMAD R4, R0, R2, R4 ;  /* 0x0000000200047224 */ /* 0x000fca00078e0204 */
        /* <DEDUP_REMOVED lines=10> */
[----:B------:R-:W-:Y:S02]  /*1b1d0*/  VOTEU.ANY UR4, UPT, PT ;  /* 0x0000000000047886 */ /* 0x000fe400038e0100 */
[----:B------:R-:W2:Y:S08]  /*1b1e0*/  FLO.U32 R0, UR4 ;  /* 0x0000000400007d00 */ /* 0x000eb000080e0000 */
[----:B-1----:R-:W1:Y:S01]  /*1b1f0*/  POPC R5, UR4 ;  /* 0x0000000400057d09 */ /* 0x002e620008000000 */
[----:B--2---:R-:W-:-:S02]  /*1b200*/  ISETP.EQ.U32.AND P0, PT, R0, R3, PT ;  /* 0x000000030000720c */ /* 0x004fc40003f02070 */
[----:B------:R-:W1:Y:S11]  /*1b210*/  LDC.64 R2, c[0x0][0xc60] ;  /* 0x00031800ff027b82 */ /* 0x000e760000000a00 */
[----:B-1----:R-:W2:Y:S01]  /*1b220*/  @P0 ATOMG.E.ADD.STRONG.GPU PT, R3, desc[UR52][R2.64], R5 ;  /* 0x00000005020309a8 */ /* 0x002ea200081ee1f4 */
[----:B------:R-:W1:Y:S02]  /*1b230*/  S2R R4, SR_LTMASK ;  /* 0x0000000000047919 */ /* 0x000e640000003900 */
[----:B-1----:R-:W-:-:S04]  /*1b240*/  LOP3.LUT R4, R4, UR4, RZ, 0xc0, !PT ;  /* 0x0000000404047c12 */ /* 0x002fc8000f8ec0ff */
[----:B------:R-:W1:Y:S01]  /*1b250*/  POPC R7, R4 ;  /* 0x0000000400077309 */ /* 0x000e620000000000 */
[----:B--2---:R-:W1:Y:S02]  /*1b260*/  SHFL.IDX PT, R0, R3, R0, 0x1f ;  /* 0x00001f0003007589 */ /* 0x004e6400000e0000 */
[----:B-1----:R-:W-:-:S05]  /*1b270*/  IADD3 R0, R0, UR40, R7 ;  /* 0x0000002800007c10 */ /* 0x002fca000fffe007 */
[----:B------:R3:W-:Y:S01]  /*1b280*/  STL [R1+0x10], R0 ;  /* 0x0000100001007387 */ /* 0x0007e20000100800 */
[----:B------:R-:W-:Y:S05]  /*1b290*/  BRA `(.L_x_1232) ;  /* 0x0000003400907947 */ /* 0x000fea0003800000 */
.L_x_1231:
        /* <DEDUP_REMOVED lines=9> */
[----:B------:R-:W2:Y:S01]  /*1b330*/  LDC.64 R2, c[0x4][R2] ;  /* 0x0100000002027b82 */ /* 0x000ea20000000a00 */
[----:B-1----:R-:W-:Y:S02]  /*1b340*/  IMAD.U32 R5, RZ, RZ, UR7 ;  /* 0x00000007ff057e24 */ /* 0x002fe4000f8e00ff */
        /* <DEDUP_REMOVED lines=8> */
[----:B0-2---:R-:W-:Y:S05]  /*1b3d0*/  CALL.ABS.NOINC R2 ;  /* 0x0000000002007343 */ /* 0x005fea0003c00000 */
.L_x_1234:
[----:B------:R-:W-:Y:S05]  /*1b3e0*/  BSYNC B6 ;  /* 0x0000000000067941 */ /* 0x000fea0003800000 */
.L_x_1233:
[----:B------:R-:W-:Y:S01]  /*1b3f0*/  VIADD R0, R18, 0xf200 ;  /* 0x0000f20012007836 */ /* 0x000fe20000000000 */
[----:B------:R-:W-:Y:S01]  /*1b400*/  LOP3.LUT R16, R16, 0xfffffffe, RZ, 0xc0, !PT ;  /* 0xfffffffe10107812 */ /* 0x000fe200078ec0ff */
[----:B------:R-:W-:Y:S03]  /*1b410*/  BSSY B6, `(.L_x_1235) ;  /* 0x0000014000067945 */ /* 0x000fe60003800000 */
[----:B------:R-:W-:-:S13]  /*1b420*/  LOP3.LUT P0, RZ, R0, 0x1bf, RZ, 0xc0, !PT ;  /* 0x000001bf00ff7812 */ /* 0x000fda000780c0ff */
[----:B------:R-:W-:Y:S01]  /*1b430*/  @P0 LOP3.LUT R16, R16, 0x1, RZ, 0xfc, !PT ;  /* 0x0000000110100812 */ /* 0x000fe200078efcff */
[----:B------:R-:W-:Y:S06]  /*1b440*/  @!P0 BRA `(.L_x_1236) ;  /* 0x0000000000408947 */ /* 0x000fec0003800000 */
        /* <DEDUP_REMOVED lines=16> */
.L_x_1236:
[----:B------:R-:W-:Y:S05]  /*1b550*/  BSYNC B6 ;  /* 0x0000000000067941 */ /* 0x000fea0003800000 */
.L_x_1235:
        /* <DEDUP_REMOVED lines=20> */
.L_x_1238:
[----:B------:R-:W-:Y:S05]  /*1b6a0*/  BSYNC B6 ;  /* 0x0000000000067941 */ /* 0x000fea0003800000 */
.L_x_1237:
        /* <DEDUP_REMOVED lines=19> */
.L_x_1240:
[----:B------:R-:W-:Y:S05]  /*1b7e0*/  BSYNC B6 ;  /* 0x0000000000067941 */ /* 0x000fea0003800000 */
.L_x_1239:
[----:B------:R-:W-:Y:S01]  /*1b7f0*/  ULDC.64 UR4, c[0x0][0x9f8] ;  /* 0x00027e0000047ab9 */ /* 0x000fe20000000a00 */
[----:B------:R-:W-:Y:S01]  /*1b800*/  IMAD.U32 R8, RZ, RZ, UR42 ;  /* 0x0000002aff087e24 */ /* 0x000fe2000f8e00ff */
[----:B------:R-:W-:-:S04]  /*1b810*/  UISETP.NE.U32.AND UP0, UPT, UR4, URZ, UPT ;  /* 0x0000003f0400728c */ /* 0x000fc8000bf05070 */
[----:B------:R-:W-:-:S06]  /*1b820*/  UISETP.NE.AND.EX UP0, UPT, UR5, URZ, UPT, UP0 ;  /* 0x0000003f0500728c */ /* 0x000fcc000bf05300 */
[----:B------:R-:W-:-:S05]  /*1b830*/  PLOP3.LUT P0, PT, PT, PT, UP0, 0x80, 0x0 ;  /* 0x000000000000781c */ /* 0x000fca0003f0f008 */
[----:B------:R-:W-:Y:S02]  /*1b840*/  @UP0 ULDC.64 UR4, c[0x0][0x9f8] ;  /* 0x00027e0000040ab9 */ /* 0x000fe40000000a00 */
[----:B------:R-:W-:-:S06]  /*1b850*/  @UP0 UIMAD.WIDE UR4, UR42, 0x4, UR4 ;  /* 0x000000042a0408a5 */ /* 0x000fcc000f8e0204 */
[----:B------:R-:W-:Y:S02]  /*1b860*/  IMAD.U32 R2, RZ, RZ, UR4 ;  /* 0x00000004ff027e24 */ /* 0x000fe4000f8e00ff */
[----:B------:R-:W-:Y:S01]  /*1b870*/  IMAD.U32 R3, RZ, RZ, UR5 ;  /* 0x00000005ff037e24 */ /* 0x000fe2000f8e00ff */
[----:B------:R-:W2:Y:S01]  /*1b880*/  S2R R0, SR_TID.X ;  /* 0x0000000000007919 */ /* 0x000ea20000002100 */
[----:B------:R-:W-:-:S03]  /*1b890*/  ULDC.64 UR4, c[0x0][0xa08] ;  /* 0x0002820000047ab9 */ /* 0x000fc60000000a00 */
[----:B------:R3:W0:Y:S02]  /*1b8a0*/  @P0 LDG.E R8, desc[UR52][R2.64] ;  /* 0x0000003402080981 */ /* 0x000624000c1e1900 */
[----:B---3--:R-:W3:Y:S01]  /*1b8b0*/  LDC.64 R2, c[0x0][0x418] ;  /* 0x00010600ff027b82 */ /* 0x008ee20000000a00 */
[----:B--2---:R-:W-:-:S04]  /*1b8c0*/  SHF.R.U32.HI R0, RZ, 0x5, R0 ;  /* 0x00000005ff007819 */ /* 0x004fc80000011600 */
[----:B------:R-:W-:Y:S02]  /*1b8d0*/  LOP3.LUT R0, R0, 0x3, RZ, 0xc0, !PT ;  /* 0x0000000300007812 */ /* 0x000fe400078ec0ff */
[----:B---3--:R-:W-:Y:S01]  /*1b8e0*/  LOP3.LUT P0, RZ, R2, UR4, RZ, 0xfc, !PT ;  /* 0x0000000402ff7c12 */ /* 0x008fe2000f80fcff */
[----:B------:R-:W-:-:S03]  /*1b8f0*/  UMOV UR4, 0xffffffff ;  /* 0xffffffff00047882 */ /* 0x000fc60000000000 */
[----:B------:R-:W-:Y:S02]  /*1b900*/  LOP3.LUT P0, RZ, R3, UR5, RZ, 0xfc, P0 ;  /* 0x0000000503ff7c12 */ /* 0x000fe4000800fcff */
[----:B0-----:R-:W-:Y:S01]  /*1b910*/  SHF.R.S32.HI R9, RZ, 0x1f, R8 ;  /* 0x0000001fff097819 */ /* 0x001fe20000011408 */
[----:B------:R0:W-:Y:S01]  /*1b920*/  STL [R1+0x4], R8 ;  /* 0x0000040801007387 */ /* 0x0001e20000100800 */
[----:B------:R-:W-:-:S03]  /*1b930*/  SEL R17, R8, RZ, !P0 ;  /* 0x000000ff08117207 */ /* 0x000fc60004000000 */
[----:B------:R0:W-:Y:S01]  /*1b940*/  STL [R1+0xc], R9 ;  /* 0x00000c0901007387 */ /* 0x0001e20000100800 */
[----:B------:R-:W-:Y:S05]  /*1b950*/  BRA.DIV UR4, `(.L_x_1241) ;  /* 0x0000004604ec7947 */ /* 0x000fea000b800000 */
[----:B------:R2:W3:Y:S02]  /*1b960*/  SHFL.IDX PT, R14, R0, RZ, 0x1f ;  /* 0x00001fff000e7589 */ /* 0x0004e400000e0000 */
.L_x_1318:
[----:B---3--:R-:W-:Y:S02]  /*1b970*/  ISETP.NE.AND P0, PT, R14, RZ, PT ;  /* 0x000000ff0e00720c */ /* 0x008fe40003f05270 */
[----:B------:R-:W-:Y:S02]  /*1b980*/  PLOP3.LUT P1, PT, PT, PT, PT, 0x8, 0x0 ;  /* 0x000000000000781c */ /* 0x000fe40003f2e170 */
[----:B------:R-:W-:-:S11]  /*1b990*/  LOP3.LUT R16, R16, 0xfffffffe, RZ, 0xc0, !PT ;  /* 0xfffffffe10107812 */ /* 0x000fd600078ec0ff */
[----:B------:R-:W-:Y:S01]  /*1b9a0*/  @P1 LOP3.LUT R16, R16, 0x1, RZ, 0xfc, !PT ;  /* 0x0000000110101812 */ /* 0x000fe200078efcff */
[----:B------:R-:W-:Y:S06]  /*1b9b0*/  @P0 BRA `(.L_x_1242) ;  /* 0x0000000400c00947 */ /* 0x000fec0003800000 */
[----:B--2---:R-:W2:Y:S01]  /*1b9c0*/  LDL R0, [R1+0x2c] ;  /* 0x00002c0001007983 */ /* 0x004ea20000100800 */
[----:B------:R-:W-:Y:S01]  /*1b9d0*/  UMOV UR4, 0xffffffff ;  /* 0xffffffff00047882 */ /* 0x000fe20000000000 */
[----:B--2---:R-:W-:Y:S02]  /*1b9e0*/  VIADD R0, R0, 0xffffffff ;  /* 0xffffffff00007836 */ /* 0x004fe40000000000 */
[----:B------:R-:W-:Y:S05]  /*1b9f0*/  BRA.DIV UR4, `(.L_x_1243) ;  /* 0x0000004604e47947 */ /* 0x000fea000b800000 */
[----:B------:R-:W-:-:S13]  /*1ba00*/  ELECT P6, URZ, PT ;  /* 0x00000000003f782f */ /* 0x000fda00038c0000 */
.L_x_1321:
[----:B------:R-:W-:Y:S05]  /*1ba10*/  @!P6 BRA `(.L_x_1242) ;  /* 0x0000000400a8e947 */ /* 0x000fea0003800000 */
[----:B------:R-:W-:-:S04]  /*1ba20*/  ISETP.NE.U32.AND P0, PT, R2, RZ, PT ;  /* 0x000000ff0200720c */ /* 0x000fc80003f05070 */
[----:B------:R-:W-:-:S13]  /*1ba30*/  ISETP.NE.AND.EX P0, PT, R3, RZ, PT, P0 ;  /* 0x000000ff0300720c */ /* 0x000fda0003f05300 */
[----:B------:R-:W-:Y:S05]  /*1ba40*/  @!P0 BRA `(.L_x_1244) ;  /* 0x0000000000448947 */ /* 0x000fea0003800000 */
[----:B------:R-:W2:Y:S01]  /*1ba50*/  LDC R7, c[0x0][0x43c] ;  /* 0x00010f00ff077b82 */ /* 0x000ea20000000800 */
[----:B------:R-:W-:Y:S01]  /*1ba60*/  ULDC.64 UR4, c[0x0][0x428] ;  /* 0x00010a0000047ab9 */ /* 0x000fe20000000a00 */
[----:B--2---:R-:W-:-:S13]  /*1ba70*/  ISETP.NE.AND P0, PT, R7, 0x1, PT ;  /* 0x000000010700780c */ /* 0x004fda0003f05270 */
[----:B-1----:R-:W1:Y:S02]  /*1ba80*/  @P0 LDC.64 R4, c[0x0][0x440] ;  /* 0x00011000ff040b82 */ /* 0x002e640000000a00 */
        /* <DEDUP_REMOVED lines=13> */
.L_x_1244:
[----:B--2---:R-:W2:Y:S01]  /*1bb60*/  LDL R2, [R1] ;  /* 0x0000000001027983 */ /* 0x004ea20000100800 */
[----:B------:R-:W-:Y:S01]  /*1bb70*/  IMAD R4, R19, 0x8, R18 ;  /* 0x0000000813047824 */ /* 0x000fe200078e0212 */
[----:B0-----:R-:W0:Y:S02]  /*1bb80*/  S2R R8, SR_TID.X ;  /* 0x0000000000087919 */ /* 0x001e240000002100 */
[----:B0-----:R-:W-:-:S04]  /*1bb90*/  LOP3.LUT R8, R8, 0x7f, RZ, 0xc0, !PT ;  /* 0x0000007f08087812 */ /* 0x001fc800078ec0ff */
[----:B------:R-:W-:Y:S02]  /*1bba0*/  ISETP.NE.AND P1, PT, R8, RZ, PT ;  /* 0x000000ff0800720c */ /* 0x000fe40003f25270 */
[----:B--2---:R-:W-:-:S04]  /*1bbb0*/  SHF.L.U32 R3, R2, 0x1f, RZ ;  /* 0x0000001f02037819 */ /* 0x004fc800000006ff */
[----:B------:R-:W0:Y:S02]  /*1bbc0*/  SYNCS.PHASECHK.TRANS64.TRYWAIT P0, [R4+URZ+0x33480], R3 ;  /* 0x03348003040075a7 */ /* 0x000e24000800017f */
[----:B0-----:R-:W-:Y:S05]  /*1bbd0*/  @!P0 BRA `(.L_x_1245) ;  /* 0x00000044008c8947 */ /* 0x001fea0003800000 */
.L_x_1322:
[----:B------:R-:W-:Y:S05]  /*1bbe0*/  @P1 BRA `(.L_x_1246) ;  /* 0x00000000001c1947 */ /* 0x000fea0003800000 */
[----:B------:R-:W1:Y:S02]  /*1bbf0*/  S2R R2, SR_TID.X ;  /* 0x0000000000027919 */ /* 0x000e640000002100 */
[----:B-1----:R-:W-:Y:S01]  /*1bc00*/  LOP3.LUT R5, R2, 0x1f, RZ, 0xc0, !PT ;  /* 0x0000001f02057812 */ /* 0x002fe200078ec0ff */
[----:B------:R-:W-:-:S03]  /*1bc10*/  IMAD.MOV.U32 R2, RZ, RZ, 0x7800 ;  /* 0x00007800ff027424 */ /* 0x000fc600078e00ff */
[----:B------:R-:W-:Y:S01]  /*1bc20*/  ISETP.NE.AND P0, PT, R5, RZ, PT ;  /* 0x000000ff0500720c */ /* 0x000fe20003f05270 */
[----:B------:R2:W-:-:S12]  /*1bc30*/  SYNCS.ARRIVE.TRANS64 RZ, [R4+URZ+0x33470], R2 ;  /* 0x0334700204ff79a7 */ /* 0x0005d8000800003f */
[----:B--2---:R-:W-:Y:S05]  /*1bc40*/  @!P0 BRA `(.L_x_1246) ;  /* 0x0000000000048947 */ /* 0x004fea0003800000 */
[----:B------:R-:W-:Y:S01]  /*1bc50*/  BPT.TRAP 0x1 ;  /* 0x000000040000795c */ /* 0x000fe20000300000 */
.L_x_1246:
[----:B-1----:R-:W2:Y:S01]  /*1bc60*/  LDL R5, [R1+0x18] ;  /* 0x0000180001057983 */ /* 0x002ea20000100800 */
[----:B------:R-:W-:Y:S01]  /*1bc70*/  IMAD R2, R19, 0x7800, R18 ;  /* 0x0000780013027824 */ /* 0x000fe200078e0212 */
[----:B------:R-:W-:Y:S01]  /*1bc80*/  R2UR UR33, R4 ;  /* 0x00000000042172ca */ /* 0x000fe200000e0000 */
[----:B------:R-:W-:Y:S01]  /*1bc90*/  UIADD3 UR4, UP0, UR44, 0x470, URZ ;  /* 0x000004702c047890 */ /* 0x000fe2000ff1e03f */
[----:B-----5:R-:W-:Y:S01]  /*1bca0*/  R2UR UR37, R17 ;  /* 0x00000000112572ca */ /* 0x020fe200000e0000 */
[----:B------:R-:W-:Y:S01]  /*1bcb0*/  UMOV UR6, 0x0 ;  /* 0x0000000000067882 */ /* 0x000fe20000000000 */
[----:B------:R-:W-:Y:S01]  /*1bcc0*/  R2UR UR8, R2 ;  /* 0x00000000020872ca */ /* 0x000fe200000e0000 */
[----:B------:R-:W-:Y:S01]  /*1bcd0*/  UIADD3.X UR5, URZ, UR45, URZ, UP0, !UPT ;  /* 0x0000002d3f057290 */ /* 0x000fe200087fe43f */
[----:B------:R-:W-:Y:S01]  /*1bce0*/  UMOV UR7, 0x14f00000 ;  /* 0x14f0000000077882 */ /* 0x000fe20000000000 */
[----:B------:R-:W-:Y:S01]  /*1bcf0*/  UMOV UR34, URZ ;  /* 0x0000003f00227c82 */ /* 0x000fe20008000000 */
[----:B------:R-:W-:Y:S01]  /*1bd00*/  UMOV UR18, 0x40 ;  /* 0x0000004000127882 */ /* 0x000fe20000000000 */
[----:B------:R-:W-:Y:S01]  /*1bd10*/  UMOV UR20, UR36 ;  /* 0x0000002400147c82 */ /* 0x000fe20008000000 */
[----:B------:R-:W-:Y:S01]  /*1bd20*/  UMOV UR10, 0x80 ;  /* 0x00000080000a7882 */ /* 0x000fe20000000000 */
[----:B------:R-:W-:-:S02]  /*1bd30*/  UMOV UR12, UR36 ;  /* 0x00000024000c7c82 */ /* 0x000fc40008000000 */
[----:B------:R-:W-:Y:S02]  /*1bd40*/  UIADD3 UR33, UR33, 0x33470, URZ ;  /* 0x0003347021217890 */ /* 0x000fe4000fffe03f */
[----:B------:R-:W-:Y:S01]  /*1bd50*/  UMOV UR21, UR37 ;  /* 0x0000002500157c82 */ /* 0x000fe20008000000 */
[----:B------:R-:W-:Y:S01]  /*1bd60*/  UMOV UR13, UR37 ;  /* 0x00000025000d7c82 */ /* 0x000fe20008000000 */
[----:B------:R-:W-:Y:S02]  /*1bd70*/  UIADD3 UR32, UR8, 0xf200, URZ ;  /* 0x0000f20008207890 */ /* 0x000fe4000fffe03f */
[----:B------:R-:W-:Y:S02]  /*1bd80*/  UIADD3 UR16, UR8, 0x11a00, URZ ;  /* 0x00011a0008107890 */ /* 0x000fe4000fffe03f */
[----:B------:R-:W-:Y:S01]  /*1bd90*/  UIADD3 UR8, UR8, 0x14200, URZ ;  /* 0x0001420008087890 */ /* 0x000fe2000fffe03f */
[----:B------:R-:W-:Y:S01]  /*1bda0*/  UMOV UR17, UR33 ;  /* 0x0000002100117c82 */ /* 0x000fe20008000000 */
[----:B------:R-:W-:Y:S01]  /*1bdb0*/  UMOV UR9, UR33 ;  /* 0x0000002100097c82 */ /* 0x000fe20008000000 */
[----:B--2---:R-:W-:-:S05]  /*1bdc0*/  IMAD R0, R0, 0xa0, R5 ;  /* 0x000000a000007824 */ /* 0x004fca00078e0205 */
[----:B------:R-:W-:-:S13]  /*1bdd0*/  R2UR UR35, R0 ;  /* 0x00000000002372ca */ /* 0x000fda00000e0000 */
[----:B------:R-:W-:Y:S01]  /*1bde0*/  UMOV UR19, UR35 ;  /* 0x0000002300137c82 */ /* 0x000fe20008000000 */
[----:B------:R-:W-:Y:S01]  /*1bdf0*/  UMOV UR11, UR35 ;  /* 0x00000023000b7c82 */ /* 0x000fe20008000000 */
[----:B------:R1:W-:Y:S01]  /*1be00*/  UTMALDG.4D [UR32], [UR4], desc[UR6] ;  /* 0x00000620040075b4 */ /* 0x0003e20008019000 */
[----:B------:R1:W-:Y:S01]  /*1be10*/  UTMALDG.4D [UR16], [UR4], desc[UR6] ;  /* 0x00000610040075b4 */ /* 0x0003e20008019000 */
[----:B------:R1:W-:Y:S01]  /*1be20*/  UTMALDG.4D [UR8], [UR4], desc[UR6] ;  /* 0x00000608040075b4 */ /* 0x0003e20008019000 */
[----:B------:R-:W2:Y:S02]  /*1be30*/  SYNCS.PHASECHK.TRANS64.TRYWAIT P0, [R4+URZ+0x33440], R3 ;  /* 0x03344003040075a7 */ /* 0x000ea4000800017f */
[----:B-12---:R-:W-:Y:S05]  /*1be40*/  @!P0 BRA `(.L_x_1247) ;  /* 0x0000004400048947 */ /* 0x006fea0003800000 */
.L_x_1323:
        /* <DEDUP_REMOVED lines=8> */
.L_x_1248:
[----:B------:R-:W-:Y:S01]  /*1bed0*/  R2UR UR8, R2 ;  /* 0x00000000020872ca */ /* 0x000fe200000e0000 */
[----:B------:R-:W-:Y:S01]  /*1bee0*/  UIADD3 UR4, UP0, UR44, 0x370, URZ ;  /* 0x000003702c047890 */ /* 0x000fe2000ff1e03f */
[----:B------:R-:W-:Y:S01]  /*1bef0*/  R2UR UR25, R4 ;  /* 0x00000000041972ca */ /* 0x000fe200000e0000 */
[----:B------:R-:W-:Y:S01]  /*1bf00*/  UMOV UR6, 0x0 ;  /* 0x0000000000067882 */ /* 0x000fe20000000000 */
[----:B------:R-:W-:Y:S01]  /*1bf10*/  R2UR UR27, R0 ;  /* 0x00000000001b72ca */ /* 0x000fe200000e0000 */
[----:B------:R-:W-:Y:S01]  /*1bf20*/  UIADD3.X UR5, URZ, UR45, URZ, UP0, !UPT ;  /* 0x0000002d3f057290 */ /* 0x000fe200087fe43f */
[----:B------:R-:W-:Y:S01]  /*1bf30*/  R2UR UR29, R17 ;  /* 0x00000000111d72ca */ /* 0x000fe200000e0000 */
[----:B------:R-:W-:Y:S01]  /*1bf40*/  UMOV UR7, 0x14f00000 ;  /* 0x14f0000000077882 */ /* 0x000fe20000000000 */
[----:B------:R-:W-:Y:S01]  /*1bf50*/  UMOV UR26, URZ ;  /* 0x0000003f001a7c82 */ /* 0x000fe20008000000 */
[----:B------:R-:W-:Y:S01]  /*1bf60*/  UMOV UR28, UR36 ;  /* 0x00000024001c7c82 */ /* 0x000fe20008000000 */
[----:B------:R-:W-:Y:S01]  /*1bf70*/  UMOV UR18, 0x40 ;  /* 0x0000004000127882 */ /* 0x000fe20000000000 */
[----:B------:R-:W-:Y:S01]  /*1bf80*/  UMOV UR20, UR36 ;  /* 0x0000002400147c82 */ /* 0x000fe20008000000 */
[----:B------:R-:W-:Y:S01]  /*1bf90*/  UMOV UR10, 0x80 ;  /* 0x00000080000a7882 */ /* 0x000fe20000000000 */
[----:B------:R-:W-:Y:S01]  /*1bfa0*/  UIADD3 UR24, UR8, 0x24200, URZ ;  /* 0x0002420008187890 */ /* 0x000fe2000fffe03f */
[----:B------:R-:W-:Y:S01]  /*1bfb0*/  PLOP3.LUT P0, PT, PT, PT, PT, 0x80, 0x0 ;  /* 0x000000000000781c */ /* 0x000fe20003f0f070 */
[----:B------:R-:W-:Y:S01]  /*1bfc0*/  UIADD3 UR25, UR25, 0x33430, URZ ;  /* 0x0003343019197890 */ /* 0x000fe2000fffe03f */
[----:B------:R-:W-:Y:S01]  /*1bfd0*/  LOP3.LUT R16, R16, 0xfffffffe, RZ, 0xc0, !PT ;  /* 0xfffffffe10107812 */ /* 0x000fe200078ec0ff */
[----:B------:R-:W-:-:S02]  /*1bfe0*/  UIADD3 UR16, UR8, 0x26a00, URZ ;  /* 0x00026a0008107890 */ /* 0x000fc4000fffe03f */
[----:B------:R-:W-:Y:S01]  /*1bff0*/  UIADD3 UR8, UR8, 0x29200, URZ ;  /* 0x0002920008087890 */ /* 0x000fe2000fffe03f */
[----:B------:R-:W-:Y:S01]  /*1c000*/  UMOV UR19, UR27 ;  /* 0x0000001b00137c82 */ /* 0x000fe20008000000 */
[----:B------:R-:W-:Y:S01]  /*1c010*/  UMOV UR21, UR29 ;  /* 0x0000001d00157c82 */ /* 0x000fe20008000000 */
[----:B------:R-:W-:Y:S01]  /*1c020*/  UMOV UR17, UR25 ;  /* 0x0000001900117c82 */ /* 0x000fe20008000000 */
        /* <DEDUP_REMOVED lines=8> */
[----:B---3--:R-:W-:-:S03]  /*1c0b0*/  NOP ;  /* 0x0000000000007918 */ /* 0x008fc60000000000 */
.L_x_1242:
[----:B------:R-:W-:Y:S05]  /*1c0c0*/  WARPSYNC.ALL ;  /* 0x0000000000007948 */ /* 0x000fea0003800000 */
[----:B--2---:R-:W-:Y:S01]  /*1c0d0*/  VIADD R0, R18, 0x1e200 ;  /* 0x0001e20012007836 */ /* 0x004fe20000000000 */
[----:B------:R-:W-:Y:S01]  /*1c0e0*/  USHF.R.S32.HI UR4, URZ, 0x1f, UR43 ;  /* 0x0000001f3f047899 */ /* 0x000fe2000801142b */
[----:B------:R-:W-:Y:S03]  /*1c0f0*/  BAR.SYNC.DEFER_BLOCKING 0x8, 0x180 ;  /* 0x0206000000007b1d */ /* 0x000fe60000010000 */
[----:B------:R-:W-:-:S03]  /*1c100*/  LOP3.LUT P0, RZ, R0, 0x1bf, RZ, 0xc0, !PT ;  /* 0x000001bf00ff7812 */ /* 0x000fc6000780c0ff */
[----:B------:R-:W-:Y:S01]  /*1c110*/  ULDC.64 UR6, c[0x0][0x298] ;  /* 0x0000a60000067ab9 */ /* 0x000fe20000000a00 */
[----:B------:R-:W-:Y:S01]  /*1c120*/  BSSY B6, `(.L_x_1249) ;  /* 0x0000016000067945 */ /* 0x000fe20003800000 */
[----:B------:R-:W-:Y:S02]  /*1c130*/  UIMAD UR4, UR4, UR6, URZ ;  /* 0x00000006040472a4 */ /* 0x000fe4000f8e023f */
[----:B------:R-:W-:Y:S02]  /*1c140*/  UIMAD.WIDE.U32 UR46, UR43, UR6, URZ ;  /* 0x000000062b2e72a5 */ /* 0x000fe4000f8e003f */
[----:B------:R-:W-:-:S04]  /*1c150*/  UIMAD UR4, UR43, UR7, UR4 ;  /* 0x000000072b0472a4 */ /* 0x000fc8000f8e0204 */
[----:B------:R-:W-:Y:S01]  /*1c160*/  UIADD3 UR37, UR47, UR4, URZ ;  /* 0x000000042f257290 */ /* 0x000fe2000fffe03f */
[----:B------:R-:W-:Y:S11]  /*1c170*/  @!P0 BRA `(.L_x_1250) ;  /* 0x0000000000408947 */ /* 0x000ff60003800000 */
[----:B------:R-:W-:Y:S01]  /*1c180*/  MOV R2, 0x0 ;  /* 0x0000000000027802 */ /* 0x000fe20000000f00 */
[----:B------:R-:W-:Y:S01]  /*1c190*/  ULDC.64 UR6, c[0x4][0x98] ;  /* 0x0100260000067ab9 */ /* 0x000fe20000000a00 */
[----:B------:R-:W-:Y:S01]  /*1c1a0*/  ULDC.64 UR8, c[0x4][0xa0] ;  /* 0x0100280000087ab9 */ /* 0x000fe20000000a00 */
[----:B------:R-:W-:Y:S01]  /*1c1b0*/  ULDC.64 UR4, c[0x4][0x28] ;  /* 0x01000a0000047ab9 */ /* 0x000fe20000000a00 */
[----:B01----:R-:W-:Y:S02]  /*1c1c0*/  IMAD.U32 R4, RZ, RZ, UR6 ;  /* 0x00000006ff047e24 */ /* 0x003fe4000f8e00ff */
        /* <DEDUP_REMOVED lines=11> */
.L_x_1250:
[----:B------:R-:W-:Y:S05]  /*1c280*/  BSYNC B6 ;  /* 0x0000000000067941 */ /* 0x000fea0003800000 */
.L_x_1249:
[----:B------:R-:W2:Y:S01]  /*1c290*/  LDL R12, [R1+0x14] ;  /* 0x00001400010c7983 */ /* 0x000ea20000100800 */
[----:B0-----:R-:W0:Y:S01]  /*1c2a0*/  LDC R8, c[0x0][0x448] ;  /* 0x00011200ff087b82 */ /* 0x001e220000000800 */
[----:B------:R-:W-:Y:S01]  /*1c2b0*/  ULDC.64 UR8, c[0x0][0xa00] ;  /* 0x0002800000087ab9 */ /* 0x000fe20000000a00 */
[----:B------:R-:W-:Y:S01]  /*1c2c0*/  ULDC.64 UR6, c[0x0][0x2d8] ;  /* 0x0000b60000067ab9 */ /* 0x000fe20000000a00 */
[----:B------:R-:W3:Y:S01]  /*1c2d0*/  S2R R2, SR_TID.X ;  /* 0x0000000000027919 */ /* 0x000ee20000002100 */
[----:B------:R-:W4:Y:S01]  /*1c2e0*/  S2R R0, SR_TID.X ;  /* 0x0000000000007919 */ /* 0x000f220000002100 */
[----:B0-----:R-:W-:Y:S02]  /*1c2f0*/  ISETP.NE.AND P0, PT, R8, 0x1, PT ;  /* 0x000000010800780c */ /* 0x001fe40003f05270 */
[----:B---3--:R-:W-:-:S11]  /*1c300*/  LOP3.LUT R2, R2, 0x7f, RZ, 0xc0, !PT ;  /* 0x0000007f02027812 */ /* 0x008fd600078ec0ff */
[----:B-1----:R-:W0:Y:S01]  /*1c310*/  @P0 LDC R3, c[0x0][0x450] ;  /* 0x00011400ff030b82 */ /* 0x002e220000000800 */
[----:B------:R-:W-:Y:S01]  /*1c320*/  SHF.R.U32.HI R2, RZ, 0x2, R2 ;  /* 0x00000002ff027819 */ /* 0x000fe20000011602 */
[----:B----4-:R-:W-:-:S05]  /*1c330*/  IMAD.SHL.U32 R0, R0, 0x20, RZ ;  /* 0x0000002000007824 */ /* 0x010fca00078e00ff */
[----:B------:R-:W-:Y:S02]  /*1c340*/  LOP3.LUT R0, R2, 0x60, R0, 0xf8, !PT ;  /* 0x0000006002007812 */ /* 0x000fe400078ef800 */
[----:B------:R-:W1:Y:S01]  /*1c350*/  @P0 LDC R2, c[0x0][0x44c] ;  /* 0x00011300ff020b82 */ /* 0x000e620000000800 */
[----:B------:R-:W3:Y:S01]  /*1c360*/  S2R R9, SR_TID.X ;  /* 0x0000000000097919 */ /* 0x000ee20000002100 */
[----:B------:R-:W-:Y:S01]  /*1c370*/  UISETP.NE.U32.AND UP0, UPT, UR8, URZ, UPT ;  /* 0x0000003f0800728c */ /* 0x000fe2000bf05070 */
[----:B------:R-:W-:Y:S01]  /*1c380*/  UMOV UR4, UR46 ;  /* 0x0000002e00047c82 */ /* 0x000fe20008000000 */
[----:B------:R-:W-:Y:S02]  /*1c390*/  UMOV UR5, UR37 ;  /* 0x0000002500057c82 */ /* 0x000fe40008000000 */
[----:B------:R-:W-:Y:S02]  /*1c3a0*/  UISETP.NE.AND.EX UP0, UPT, UR9, URZ, UPT, UP0 ;  /* 0x0000003f0900728c */ /* 0x000fe4000bf05300 */
[----:B------:R-:W-:-:S02]  /*1c3b0*/  UIMAD.WIDE.U32 UR4, UR36, UR6, UR4 ;  /* 0x00000006240472a5 */ /* 0x000fc4000f8e0004 */
[----:B------:R-:W-:Y:S01]  /*1c3c0*/  USHF.R.S32.HI UR6, URZ, 0x1f, UR42 ;  /* 0x0000001f3f067899 */ /* 0x000fe2000801142a */
[----:B------:R-:W-:-:S03]  /*1c3d0*/  ULDC.64 UR8, c[0x0][0x2e0] ;  /* 0x0000b80000087ab9 */ /* 0x000fc60000000a00 */
[----:B------:R-:W-:Y:S02]  /*1c3e0*/  USEL UR6, UR6, URZ, !UP0 ;  /* 0x0000003f06067287 */ /* 0x000fe4000c000000 */
[----:B------:R-:W-:Y:S02]  /*1c3f0*/  UIMAD UR5, UR36, UR7, UR5 ;  /* 0x00000007240572a4 */ /* 0x000fe4000f8e0205 */
[----:B------:R-:W-:Y:S02]  /*1c400*/  USEL UR7, UR42, URZ, !UP0 ;  /* 0x0000003f2a077287 */ /* 0x000fe4000c000000 */
[----:B------:R-:W-:Y:S02]  /*1c410*/  UIMAD UR6, UR6, UR8, URZ ;  /* 0x00000008060672a4 */ /* 0x000fe4000f8e023f */
[----:B------:R-:W-:Y:S02]  /*1c420*/  UIMAD.WIDE.U32 UR4, UR7, UR8, UR4 ;  /* 0x00000008070472a5 */ /* 0x000fe4000f8e0004 */
[----:B------:R-:W-:-:S04]  /*1c430*/  UIMAD UR6, UR7, UR9, UR6 ;  /* 0x00000009070672a4 */ /* 0x000fc8000f8e0206 */
[----:B------:R-:W-:Y:S01]  /*1c440*/  UIADD3 UR6, UR5, UR6, URZ ;  /* 0x0000000605067290 */ /* 0x000fe2000fffe03f */
[----:B------:R-:W-:Y:S02]  /*1c450*/  IMAD.U32 R6, RZ, RZ, UR4 ;  /* 0x00000004ff067e24 */ /* 0x000fe4000f8e00ff */
[----:B------:R-:W-:Y:S01]  /*1c460*/  IMAD.U32 R7, RZ, RZ, UR5 ;  /* 0x00000005ff077e24 */ /* 0x000fe2000f8e00ff */
[----:B------:R-:W-:Y:S01]  /*1c470*/  ULDC.64 UR4, c[0x0][0x2d0] ;  /* 0x0000b40000047ab9 */ /* 0x000fe20000000a00 */
[----:B---3--:R-:W-:-:S05]  /*1c480*/  IMAD.SHL.U32 R9, R9, 0x10, RZ ;  /* 0x0000001009097824 */ /* 0x008fca00078e00ff */
[----:B------:R-:W-:-:S04]  /*1c490*/  LOP3.LUT R9, R9, 0x30, RZ, 0xc0, !PT ;  /* 0x0000003009097812 */ /* 0x000fc800078ec0ff */
[C---:B------:R-:W-:Y:S02]  /*1c4a0*/  LOP3.LUT R11, R9.reuse, 0x40, RZ, 0xfc, !PT ;  /* 0x00000040090b7812 */ /* 0x040fe400078efcff */
[----:B------:R-:W-:Y:S01]  /*1c4b0*/  LOP3.LUT R9, R9, 0x80, RZ, 0xfc, !PT ;  /* 0x0000008009097812 */ /* 0x000fe200078efcff */
[----:B--2---:R-:W-:-:S04]  /*1c4c0*/  IMAD.IADD R0, R0, 0x1, R12 ;  /* 0x0000000100007824 */ /* 0x004fc800078e020c */
[----:B-1----:R-:W-:-:S04]  /*1c4d0*/  @P0 IMAD.HI.U32 R2, R0, R2, RZ ;  /* 0x0000000200020227 */ /* 0x002fc800078e00ff */
[----:B------:R-:W-:Y:S01]  /*1c4e0*/  IMAD.MOV.U32 R4, RZ, RZ, R0 ;  /* 0x000000ffff047224 */ /* 0x000fe200078e0000 */
[----:B0-----:R-:W-:-:S04]  /*1c4f0*/  @P0 SHF.R.U32.HI R4, RZ, R3, R2 ;  /* 0x00000003ff040219 */ /* 0x001fc80000011602 */
[--C-:B------:R-:W-:Y:S01]  /*1c500*/  SHF.R.S32.HI R5, RZ, 0x1f, R4.reuse ;  /* 0x0000001fff057819 */ /* 0x100fe20000011404 */
[----:B------:R-:W-:Y:S02]  /*1c510*/  IMAD.MOV R2, RZ, RZ, -R4 ;  /* 0x000000ffff027224 */ /* 0x000fe400078e0a04 */
[----:B------:R-:W-:Y:S01]  /*1c520*/  IMAD.U32 R3, RZ, RZ, UR6 ;  /* 0x00000006ff037e24 */ /* 0x000fe2000f8e00ff */
[----:B------:R-:W0:Y:S01]  /*1c530*/  S2R R7, SR_TID.X ;  /* 0x0000000000077919 */ /* 0x000e220000002100 */
[----:B------:R-:W-:Y:S01]  /*1c540*/  IMAD R0, R8, R2, R0 ;  /* 0x0000000208007224 */ /* 0x000fe200078e0200 */
[----:B------:R-:W-:Y:S01]  /*1c550*/  ULDC.64 UR6, c[0x0][0x280] ;  /* 0x0000a00000067ab9 */ /* 0x000fe20000000a00 */
[----:B------:R-:W-:Y:S02]  /*1c560*/  IMAD.MOV.U32 R2, RZ, RZ, R6 ;  /* 0x000000ffff027224 */ /* 0x000fe400078e0006 */
[----:B------:R-:W-:Y:S02]  /*1c570*/  IMAD R5, R5, UR4, RZ ;  /* 0x0000000405057c24 */ /* 0x000fe4000f8e02ff */
[----:B------:R-:W-:-:S04]  /*1c580*/  IMAD.WIDE.U32 R2, R4, UR4, R2 ;  /* 0x0000000404027c25 */ /* 0x000fc8000f8e0002 */
[----:B------:R-:W-:Y:S01]  /*1c590*/  IMAD R5, R4, UR5, R5 ;  /* 0x0000000504057c24 */ /* 0x000fe2000f8e0205 */
[----:B------:R-:W-:Y:S01]  /*1c5a0*/  SHF.R.S32.HI R4, RZ, 0x1f, R0 ;  /* 0x0000001fff047819 */ /* 0x000fe20000011400 */
[----:B------:R-:W-:Y:S02]  /*1c5b0*/  ULDC.64 UR4, c[0x0][0x2c8] ;  /* 0x0000b20000047ab9 */ /* 0x000fe40000000a00 */
[----:B------:R-:W-:Y:S02]  /*1c5c0*/  IMAD.IADD R3, R3, 0x1, R5 ;  /* 0x0000000103037824 */ /* 0x000fe400078e0205 */
[----:B------:R-:W-:Y:S02]  /*1c5d0*/  IMAD R4, R4, UR4, RZ ;  /* 0x0000000404047c24 */ /* 0x000fe4000f8e02ff */
[----:B------:R-:W-:Y:S01]  /*1c5e0*/  IMAD.WIDE.U32 R2, R0, UR4, R2 ;  /* 0x0000000400027c25 */ /* 0x000fe2000f8e0002 */
[----:B------:R-:W-:Y:S02]  /*1c5f0*/  ULDC UR4, c[0x0][0x2b8] ;  /* 0x0000ae0000047ab9 */ /* 0x000fe40000000800 */
[----:B------:R-:W-:-:S02]  /*1c600*/  ISETP.GE.AND P2, PT, R9, UR4, PT ;  /* 0x0000000409007c0c */ /* 0x000fc4000bf46270 */
[----:B------:R1:W5:Y:S01]  /*1c610*/  LDL R9, [R1+0x28] ;  /* 0x0000280001097983 */ /* 0x0003620000100800 */
[----:B------:R-:W-:Y:S02]  /*1c620*/  IMAD R0, R0, UR5, R4 ;  /* 0x0000000500007c24 */ /* 0x000fe4000f8e0204 */
[----:B0-----:R-:W-:Y:S01]  /*1c630*/  IMAD.SHL.U32 R10, R7, 0x10, RZ ;  /* 0x00000010070a7824 */ /* 0x001fe200078e00ff */
[----:B------:R-:W-:-:S04]  /*1c640*/  IADD3 R4, P3, R2, UR6, RZ ;  /* 0x0000000602047c10 */ /* 0x000fc8000ff7e0ff */
[----:B------:R-:W-:Y:S02]  /*1c650*/  LOP3.LUT R10, R10, 0x30, RZ, 0xc0, !PT ;  /* 0x000000300a0a7812 */ /* 0x000fe400078ec0ff */
[----:B------:R-:W-:Y:S02]  /*1c660*/  ISETP.GE.AND P1, PT, R11, UR4, PT ;  /* 0x000000040b007c0c */ /* 0x000fe4000bf26270 */
[----:B------:R-:W-:Y:S01]  /*1c670*/  ISETP.GE.AND P0, PT, R10, UR4, PT ;  /* 0x000000040a007c0c */ /* 0x000fe2000bf06270 */
[----:B------:R-:W-:Y:S01]  /*1c680*/  UMOV UR4, 0xffffffff ;  /* 0xffffffff00047882 */ /* 0x000fe20000000000 */
[----:B------:R-:W-:Y:S02]  /*1c690*/  IADD3.X R0, R3, UR7, R0, P3, !PT ;  /* 0x0000000703007c10 */ /* 0x000fe40009ffe400 */
[----:B-1----:R-:W-:Y:S09]  /*1c6a0*/  BRA.DIV UR4, `(.L_x_1251) ;  /* 0x0000003e04007947 */ /* 0x002ff2000b800000 */
[----:B------:R-:W0:Y:S02]  /*1c6b0*/  S2R R5, SR_TID.X ;  /* 0x0000000000057919 */ /* 0x000e240000002100 */
[----:B0-----:R-:W-:Y:S02]  /*1c6c0*/  LOP3.LUT R6, R5, 0x7f, RZ, 0xc0, !PT ;  /* 0x0000007f05067812 */ /* 0x001fe400078ec0ff */
[----:B------:R-:W2:Y:S04]  /*1c6d0*/  LDL.LU R5, [R1+0x1c] ;  /* 0x00001c0001057983 */ /* 0x000ea80000300800 */
[----:B------:R-:W3:Y:S01]  /*1c6e0*/  LDL.LU R11, [R1+0x14] ;  /* 0x00001400010b7983 */ /* 0x000ee20000300800 */
[----:B------:R-:W-:-:S03]  /*1c6f0*/  SHF.R.U32.HI R7, RZ, 0x2, R6 ;  /* 0x00000002ff077819 */ /* 0x000fc60000011606 */
[----:B------:R-:W0:Y:S01]  /*1c700*/  SHFL.IDX PT, R6, R4, RZ, 0x1c1f ;  /* 0x001c1fff04067589 */ /* 0x000e2200000e0000 */
[----:B--2---:R-:W-:-:S03]  /*1c710*/  IMAD R2, R5, R8, RZ ;  /* 0x0000000805027224 */ /* 0x004fc600078e02ff */
[----:B------:R-:W1:Y:S01]  /*1c720*/  SHFL.IDX PT, R5, R0, RZ, 0x1c1f ;  /* 0x001c1fff00057589 */ /* 0x000e6200000e0000 */
[----:B---3--:R-:W-:-:S05]  /*1c730*/  IMAD.IADD R3, R7, 0x1, R11 ;  /* 0x0000000107037824 */ /* 0x008fca00078e020b */
[----:B------:R-:W-:-:S13]  /*1c740*/  ISETP.GE.AND P4, PT, R3, R2, PT ;  /* 0x000000020300720c */ /* 0x000fda0003f86270 */
[----:B0-----:R-:W-:-:S05]  /*1c750*/  @!P4 IADD3 R6, P3, R10, R6, RZ ;  /* 0x000000060a06c210 */ /* 0x001fca0007f7e0ff */
[----:B-1----:R-:W-:-:S04]  /*1c760*/  @!P4 IMAD.X R5, RZ, RZ, R5, P3 ;  /* 0x000000ffff05c224 */ /* 0x002fc800018e0605 */
        /* <DEDUP_REMOVED lines=18> */
[----:B------:R-:W-:Y:S04]  /*1c890*/  SHFL.IDX PT, R0, R0, 0x3, 0x1c1f ;  /* 0x007c1f0000007f89 */ /* 0x000fe800000e0000 */
[----:B0-----:R-:W0:Y:S04]  /*1c8a0*/  SHFL.IDX PT, R6, R4, 0x2, 0x1c1f ;  /* 0x005c1f0004067f89 */ /* 0x001e2800000e0000 */
[----:B------:R-:W1:Y:S01]  /*1c8b0*/  SHFL.IDX PT, R4, R4, 0x3, 0x1c1f ;  /* 0x007c1f0004047f89 */ /* 0x000e6200000e0000 */
[----:B0-----:R-:W-:-:S05]  /*1c8c0*/  @!P3 IADD3 R6, P4, R10, R6, RZ ;  /* 0x000000060a06b210 */ /* 0x001fca0007f9e0ff */
[----:B------:R-:W-:-:S04]  /*1c8d0*/  @!P3 IMAD.X R5, RZ, RZ, R5, P4 ;  /* 0x000000ffff05b224 */ /* 0x000fc800020e0605 */
[----:B------:R-:W-:-:S05]  /*1c8e0*/  @!P3 IMAD.MOV.U32 R7, RZ, RZ, R5 ;  /* 0x000000ffff07b224 */ /* 0x000fca00078e0005 */
[----:B------:R0:W-:Y:S04]  /*1c8f0*/  @!P3 LDGSTS.E.BYPASS.LTC128B.128 [R9+0x1f200], desc[UR52][R6.64], !P0 ;  /* 0x1f2000000609bfae */ /* 0x0001e8000c101d74 */
[----:B------:R0:W-:Y:S04]  /*1c900*/  @!P3 LDGSTS.E.BYPASS.LTC128B.128 [R9+0x21200], desc[UR52][R6.64+0x40], !P1 ;  /* 0x212000400609bfae */ /* 0x0001e8000c901d74 */
[----:B-1----:R0:W-:Y:S02]  /*1c910*/  @!P3 LDGSTS.E.BYPASS.LTC128B.128 [R9+0x23200], desc[UR52][R6.64+0x80], !P2 ;  /* 0x232000800609bfae */ /* 0x0021e4000d101d74 */
.L_x_1332:
[----:B------:R-:W-:Y:S01]  /*1c920*/  VIADD R3, R3, 0x60 ;  /* 0x0000006003037836 */ /* 0x000fe20000000000 */
[----:B------:R-:W-:Y:S04]  /*1c930*/  BSSY B0, `(.L_x_1252) ;  /* 0x000000b000007945 */ /* 0x000fe80003800000 */
[----:B------:R-:W-:-:S13]  /*1c940*/  ISETP.GE.AND P3, PT, R3, R2, PT ;  /* 0x000000020300720c */ /* 0x000fda0003f66270 */
[----:B------:R-:W-:Y:S05]  /*1c950*/  @P3 BRA `(.L_x_1253) ;  /* 0x0000000000203947 */ /* 0x000fea0003800000 */
[----:B------:R-:W-:-:S05]  /*1c960*/  IADD3 R2, P3, R10, R4, RZ ;  /* 0x000000040a027210 */ /* 0x000fca0007f7e0ff */
[----:B------:R-:W-:-:S05]  /*1c970*/  IMAD.X R3, RZ, RZ, R0, P3 ;  /* 0x000000ffff037224 */ /* 0x000fca00018e0600 */
[----:B------:R-:W-:Y:S01]  /*1c980*/  @!PT LDS RZ, [RZ] ;  /* 0x00000000fffff984 */ /* 0x000fe20000000800 */
[----:B------:R-:W-:Y:S01]  /*1c990*/  @!PT LDS RZ, [RZ] ;  /* 0x00000000fffff984 */ /* 0x000fe20000000800 */
[----:B------:R-:W-:Y:S01]  /*1c9a0*/  @!PT LDS RZ, [RZ] ;  /* 0x00000000fffff984 */ /* 0x000fe20000000800 */
[----:B------:R1:W-:Y:S04]  /*1c9b0*/  LDGSTS.E.BYPASS.LTC128B.128 [R9+0x1fa00], desc[UR52][R2.64], !P0 ;  /* 0x1fa0000002097fae */ /* 0x0003e8000c101d74 */
[----:B------:R1:W-:Y:S04]  /*1c9c0*/  LDGSTS.E.BYPASS.LTC128B.128 [R9+0x21a00], desc[UR52][R2.64+0x40], !P1 ;  /* 0x21a0004002097fae */ /* 0x0003e8000c901d74 */
[----:B------:R1:W-:Y:S02]  /*1c9d0*/  LDGSTS.E.BYPASS.LTC128B.128 [R9+0x23a00], desc[UR52][R2.64+0x80], !P2 ;  /* 0x23a0008002097fae */ /* 0x0003e4000d101d74 */
.L_x_1253:
[----:B------:R-:W-:Y:S05]  /*1c9e0*/  BSYNC B0 ;  /* 0x0000000000007941 */ /* 0x000fea0003800000 */
.L_x_1252:
[----:B------:R-:W-:Y:S01]  /*1c9f0*/  NOP ;  /* 0x0000000000007918 */ /* 0x000fe20000000000 */
[----:B------:R-:W-:-:S13]  /*1ca00*/  PLOP3.LUT P0, PT, PT, PT, PT, 0x80, 0x0 ;  /* 0x000000000000781c */ /* 0x000fda0003f0f070 */
.L_x_1254:
[----:B------:R-:W-:Y:S02]  /*1ca10*/  PLOP3.LUT P1, PT, P1, P0, PT, 0xa2, 0x0 ;  /* 0x000000000000781c */ /* 0x000fe40000f21472 */
[----:B------:R-:W-:-:S08]  /*1ca20*/  @P0 R2UR P1, UR4, R18 ;  /* 0x00000000120402ca */ /* 0x000fd00000020000 */
[----:B------:R-:W-:-:S05]  /*1ca30*/  @P0 PLOP3.LUT P0, PT, P1, PT, PT, 0x80, 0x0 ;  /* 0x000000000000081c */ /* 0x000fca0000f0f070 */
[----:B------:R-:W-:Y:S01]  /*1ca40*/  @!P1 SYNCS.ARRIVE.TRANS64.RED.A0T1 RZ, [UR4+0x33400], RZ ;  /* 0x033400ffffff99a7 */ /* 0x000fe20008200404 */
[----:B------:R-:W-:Y:S07]  /*1ca50*/  @!P1 ARRIVES.LDGSTSBAR.64.TRANSCNT [UR4+0x33400] ;  /* 0x03340000ff0099b0 */ /* 0x000fee0008000a84 */
[----:B------:R-:W-:Y:S05]  /*1ca60*/  @P0 BRA.U.ANY `(.L_x_1254) ;  /* 0xfffffffd00e80947 */ /* 0x000fea000393ffff */
[----:B-1----:R-:W2:Y:S02]  /*1ca70*/  LDL.LU R2, [R1+0x30] ;  /* 0x0000300001027983 */ /* 0x002ea40000300800 */
[----:B--2---:R-:W-:-:S05]  /*1ca80*/  VIADD R2, R2, 0x1 ;  /* 0x0000000102027836 */ /* 0x004fca0000000000 */
        /* <DEDUP_REMOVED lines=8> */
[----:B------:R-:W2:Y:S03]  /*1cb10*/  SYNCS.PHASECHK.TRANS64.TRYWAIT P0, [R18+URZ+0x33420], R0 ;  /* 0x03342000120075a7 */ /* 0x000ea6000800017f */
[----:B-12---:R-:W-:Y:S05]  /*1cb20*/  @!P0 BRA `(.L_x_1256) ;  /* 0x0000003c00348947 */ /* 0x006fea0003800000 */
.L_x_1333:
[----:B------:R-:W-:Y:S05]  /*1cb30*/  BSYNC B0 ;  /* 0x0000000000007941 */ /* 0x000fea0003800000 */
.L_x_1255:
[----:B------:R-:W2:Y:S04]  /*1cb40*/  LDL.LU R2, [R1+0x2c] ;  /* 0x00002c0001027983 */ /* 0x000ea80000300800 */
[----:B------:R-:W3:Y:S01]  /*1cb50*/  LDL R3, [R1+0x8] ;  /* 0x0000080001037983 */ /* 0x000ee20000100800 */
[----:B--2---:R-:W-:-:S05]  /*1cb60*/  VIADD R2, R2, 0xfffffffe ;  /* 0xfffffffe02027836 */ /* 0x004fca0000000000 */
[----:B---3--:R-:W-:-:S13]  /*1cb70*/  ISETP.GE.AND P0, PT, R2, R3, PT ;  /* 0x000000030200720c */ /* 0x008fda0003f06270 */
[----:B------:R-:W-:Y:S05]  /*1cb80*/  @!P0 BRA `(.L_x_1257) ;  /* 0x0000001000e08947 */ /* 0x000fea0003800000 */
[----:B------:R2:W5:Y:S01]  /*1cb90*/  LDL.LU R8, [R1] ;  /* 0x0000000001087983 */ /* 0x0005620000300800 */
[----:B-1----:R-:W-:-:S07]  /*1cba0*/  IMAD.MOV.U32 R0, RZ, RZ, R19 ;  /* 0x000000ffff007224 */ /* 0x002fce00078e0013 */
.L_x_1281:
[----:B------:R-:W-:Y:S01]  /*1cbb0*/  VIADD R19, R0, 0x1 ;  /* 0x0000000100137836 */ /* 0x000fe20000000000 */
[----:B------:R-:W-:Y:S01]  /*1cbc0*/  LOP3.LUT P1, RZ, R16, 0x1, RZ, 0xc0, !PT ;  /* 0x0000000110ff7812 */ /* 0x000fe2000782c0ff */
[----:B------:R-:W-:Y:S05]  /*1cbd0*/  YIELD ;  /* 0x0000000000007946 */ /* 0x000fea0003800000 */
[----:B------:R-:W-:Y:S01]  /*1cbe0*/  ISETP.NE.AND P0, PT, R19, 0x2, PT ;  /* 0x000000021300780c */ /* 0x000fe20003f05270 */
[----:B------:R-:W-:Y:S03]  /*1cbf0*/  BSSY B0, `(.L_x_1258) ;  /* 0x00000a7000007945 */ /* 0x000fe60003800000 */
[----:B------:R-:W-:-:S02]  /*1cc00*/  SEL R3, RZ, 0x1, P0 ;  /* 0x00000001ff037807 */ /* 0x000fc40000000000 */
[----:B------:R-:W-:Y:S02]  /*1cc10*/  SEL R19, R19, RZ, P0 ;  /* 0x000000ff13137207 */ /* 0x000fe40000000000 */
[----:B0----5:R-:W-:-:S05]  /*1cc20*/  LOP3.LUT R9, R8, R3, RZ, 0x3c, !PT ;  /* 0x0000000308097212 */ /* 0x021fca00078e3cff */
[----:B------:R0:W-:Y:S01]  /*1cc30*/  STL [R1], R9 ;  /* 0x0000000901007387 */ /* 0x0001e20000100800 */
[----:B------:R-:W-:Y:S05]  /*1cc40*/  @!P1 BRA `(.L_x_1259) ;  /* 0x0000000800849947 */ /* 0x000fea0003800000 */
[----:B------:R-:W-:Y:S01]  /*1cc50*/  ULDC.64 UR4, c[0x0][0x418] ;  /* 0x0001060000047ab9 */ /* 0x000fe20000000a00 */
[----:B------:R-:W-:Y:S01]  /*1cc60*/  IMAD.MOV.U32 R3, RZ, RZ, R2 ;  /* 0x000000ffff037224 */ /* 0x000fe200078e0002 */
[----:B------:R-:W-:-:S04]  /*1cc70*/  ISETP.NE.U32.AND P0, PT, RZ, UR4, PT ;  /* 0x00000004ff007c0c */ /* 0x000fc8000bf05070 */
[----:B------:R-:W-:-:S13]  /*1cc80*/  ISETP.NE.AND.EX P0, PT, RZ, UR5, PT, P0 ;  /* 0x00000005ff007c0c */ /* 0x000fda000bf05300 */
[----:B------:R-:W-:Y:S05]  /*1cc90*/  @!P0 BRA `(.L_x_1260) ;  /* 0x00000000004c8947 */ /* 0x000fea0003800000 */
[----:B------:R-:W3:Y:S01]  /*1cca0*/  LDL R10, [R1+0xc] ;  /* 0x00000c00010a7983 */ /* 0x000ee20000100800 */
[----:B------:R-:W1:Y:S01]  /*1ccb0*/  LDC R3, c[0x0][0x43c] ;  /* 0x00010f00ff037b82 */ /* 0x000e620000000800 */
[----:B------:R-:W-:Y:S02]  /*1ccc0*/  ULDC.64 UR6, c[0x0][0x428] ;  /* 0x00010a0000067ab9 */ /* 0x000fe40000000a00 */
[----:B------:R-:W4:Y:S01]  /*1ccd0*/  LDL R7, [R1+0x4] ;  /* 0x0000040001077983 */ /* 0x000f220000100800 */
[----:B-1----:R-:W-:-:S13]  /*1cce0*/  ISETP.NE.AND P0, PT, R3, 0x1, PT ;  /* 0x000000010300780c */ /* 0x002fda0003f05270 */
[----:B------:R-:W1:Y:S02]  /*1ccf0*/  @P0 LDC.64 R4, c[0x0][0x440] ;  /* 0x00011000ff040b82 */ /* 0x000e640000000a00 */
[----:B-1----:R-:W-:-:S04]  /*1cd00*/  @P0 IMAD.HI.U32 R6, R2, R4, RZ ;  /* 0x0000000402060227 */ /* 0x002fc800078e00ff */
        /* <DEDUP_REMOVED lines=12> */
.L_x_1260:
[----:B-1----:R-:W-:Y:S01]  /*1cdd0*/  IMAD R6, R19, 0x8, R18 ;  /* 0x0000000813067824 */ /* 0x002fe200078e0212 */
[----:B------:R-:W-:Y:S01]  /*1cde0*/  SHF.L.U32 R5, R9, 0x1f, RZ ;  /* 0x0000001f09057819 */ /* 0x000fe200000006ff */
[----:B------:R-:W1:Y:S01]  /*1cdf0*/  S2R R4, SR_TID.X ;  /* 0x0000000000047919 */ /* 0x000e620000002100 */
[----:B------:R-:W-:Y:S02]  /*1ce00*/  BSSY B1, `(.L_x_1261) ;  /* 0x0000005000017945 */ /* 0x000fe40003800000 */
[----:B------:R-:W3:Y:S01]  /*1ce10*/  SYNCS.PHASECHK.TRANS64.TRYWAIT P0, [R6+URZ+0x33480], R5 ;  /* 0x03348005060075a7 */ /* 0x000ee2000800017f */
[----:B-1----:R-:W-:-:S04]  /*1ce20*/  LOP3.LUT R4, R4, 0x7f, RZ, 0xc0, !PT ;  /* 0x0000007f04047812 */ /* 0x002fc800078ec0ff */
[----:B------:R-:W-:Y:S01]  /*1ce30*/  ISETP.NE.AND P1, PT, R4, RZ, PT ;  /* 0x000000ff0400720c */ /* 0x000fe20003f25270 */
[----:B---3--:R-:W-:-:S12]  /*1ce40*/  @!P0 BRA `(.L_x_1262) ;  /* 0x0000003800808947 */ /* 0x008fd80003800000 */
.L_x_1334:
[----:B------:R-:W-:Y:S05]  /*1ce50*/  BSYNC B1 ;  /* 0x0000000000017941 */ /* 0x000fea0003800000 */
.L_x_1261:
        /* <DEDUP_REMOVED lines=9> */
.L_x_1264:
[----:B------:R-:W-:Y:S05]  /*1cef0*/  BSYNC B1 ;  /* 0x0000000000017941 */ /* 0x000fea0003800000 */
.L_x_1263:
[----:B------:R-:W3:Y:S01]  /*1cf00*/  LDL R7, [R1+0x18] ;  /* 0x0000180001077983 */ /* 0x000ee20000100800 */
[----:B------:R-:W-:Y:S01]  /*1cf10*/  IMAD.MOV.U32 R14, RZ, RZ, RZ ;  /* 0x000000ffff0e7224 */ /* 0x000fe200078e00ff */
[----:B------:R-:W-:Y:S01]  /*1cf20*/  UIADD3 UR4, UP0, UR44, 0x470, URZ ;  /* 0x000004702c047890 */ /* 0x000fe2000ff1e03f */
[----:B------:R-:W-:Y:S01]  /*1cf30*/  IMAD R4, R19, 0x7800, R18 ;  /* 0x0000780013047824 */ /* 0x000fe200078e0212 */
[----:B------:R-:W-:Y:S01]  /*1cf40*/  PLOP3.LUT P0, PT, PT, PT, PT, 0x80, 0x0 ;  /* 0x000000000000781c */ /* 0x000fe20003f0f070 */
[----:B------:R-:W-:Y:S01]  /*1cf50*/  UMOV UR6, 0x0 ;  /* 0x0000000000067882 */ /* 0x000fe20000000000 */
[----:B------:R-:W-:Y:S01]  /*1cf60*/  R2UR UR10, R14 ;  /* 0x000000000e0a72ca */ /* 0x000fe200000e0000 */
[----:B0-----:R-:W-:Y:S01]  /*1cf70*/  VIADD R9, R4, 0xf200 ;  /* 0x0000f20004097836 */ /* 0x001fe20000000000 */
[----:B------:R-:W-:Y:S01]  /*1cf80*/  UIADD3.X UR5, URZ, UR45, URZ, UP0, !UPT ;  /* 0x0000002d3f057290 */ /* 0x000fe200087fe43f */
[----:B------:R-:W-:Y:S01]  /*1cf90*/  UMOV UR7, 0x14f00000 ;  /* 0x14f0000000077882 */ /* 0x000fe20000000000 */
[----:B---3--:R-:W-:-:S02]  /*1cfa0*/  IMAD R7, R3, 0xa0, R7 ;  /* 0x000000a003077824 */ /* 0x008fc400078e0207 */
[----:B------:R-:W-:-:S09]  /*1cfb0*/  VIADD R3, R6, 0x33470 ;  /* 0x0003347006037836 */ /* 0x000fd20000000000 */
.L_x_1265:
        /* <DEDUP_REMOVED lines=16> */
.L_x_1266:
        /* <DEDUP_REMOVED lines=16> */
.L_x_1267:
        /* <DEDUP_REMOVED lines=10> */
[----:B------:R-:W0:Y:S01]  /*1d260*/  SYNCS.PHASECHK.TRANS64.TRYWAIT P0, [R6+URZ+0x33440], R5 ;  /* 0x03344005060075a7 */ /* 0x000e22000800017f */
[----:B------:R-:W-:Y:S04]  /*1d270*/  BSSY B1, `(.L_x_1268) ;  /* 0x0000002000017945 */ /* 0x000fe80003800000 */
[----:B0-----:R-:W-:Y:S05]  /*1d280*/  @!P0 BRA `(.L_x_1269) ;  /* 0x0000003400848947 */ /* 0x001fea0003800000 */
.L_x_1335:
[----:B------:R-:W-:Y:S05]  /*1d290*/  BSYNC B1 ;  /* 0x0000000000017941 */ /* 0x000fea0003800000 */
.L_x_1268:
[----:B------:R-:W-:Y:S01]  /*1d2a0*/  BSSY B1, `(.L_x_1270) ;  /* 0x000000b000017945 */ /* 0x000fe20003800000 */
[----:B------:R-:W-:Y:S02]  /*1d2b0*/  IMAD.MOV.U32 R10, RZ, RZ, 0x0 ;  /* 0x00000000ff0a7424 */ /* 0x000fe400078e00ff */
[----:B------:R-:W-:Y:S01]  /*1d2c0*/  IMAD.MOV.U32 R11, RZ, RZ, 0x14f00000 ;  /* 0x14f00000ff0b7424 */ /* 0x000fe200078e00ff */
[----:B------:R-:W-:Y:S06]  /*1d2d0*/  @P1 BRA `(.L_x_1271) ;  /* 0x00000000001c1947 */ /* 0x000fec0003800000 */
[----:B------:R-:W3:Y:S02]  /*1d2e0*/  S2R R3, SR_TID.X ;  /* 0x0000000000037919 */ /* 0x000ee40000002100 */
[----:B---3--:R-:W-:Y:S01]  /*1d2f0*/  LOP3.LUT R9, R3, 0x1f, RZ, 0xc0, !PT ;  /* 0x0000001f03097812 */ /* 0x008fe200078ec0ff */
[----:B------:R-:W-:-:S03]  /*1d300*/  IMAD.MOV.U32 R3, RZ, RZ, 0x7800 ;  /* 0x00007800ff037424 */ /* 0x000fc600078e00ff */
[----:B------:R-:W-:Y:S01]  /*1d310*/  ISETP.NE.AND P0, PT, R9, RZ, PT ;  /* 0x000000ff0900720c */ /* 0x000fe20003f05270 */
[----:B------:R3:W-:-:S12]  /*1d320*/  SYNCS.ARRIVE.TRANS64 RZ, [R6+URZ+0x33430], R3 ;  /* 0x0334300306ff79a7 */ /* 0x0007d8000800003f */
[----:B---3--:R-:W-:Y:S05]  /*1d330*/  @!P0 BRA `(.L_x_1271) ;  /* 0x0000000000048947 */ /* 0x008fea0003800000 */
[----:B------:R-:W-:Y:S01]  /*1d340*/  BPT.TRAP 0x1 ;  /* 0x000000040000795c */ /* 0x000fe20000300000 */
.L_x_1271:
[----:B------:R-:W-:Y:S05]  /*1d350*/  BSYNC B1 ;  /* 0x0000000000017941 */ /* 0x000fea0003800000 */
.L_x_1270:
        /* <DEDUP_REMOVED lines=8> */
.L_x_1272:
        /* <DEDUP_REMOVED lines=15> */
.L_x_1273:
        /* <DEDUP_REMOVED lines=15> */
.L_x_1274:
        /* <DEDUP_REMOVED lines=10> */
.L_x_1259:
[----:B------:R-:W-:Y:S05]  /*1d660*/  BSYNC B0 ;  /* 0x0000000000007941 */ /* 0x000fea0003800000 */
.L_x_1258:
[----:B------:R-:W-:-:S06]  /*1d670*/  UISETP.NE.AND UP0, UPT, UR39, 0x3, UPT ;  /* 0x000000032700788c */ /* 0x000fcc000bf05270 */
[----:B------:R-:W-:-:S13]  /*1d680*/  PLOP3.LUT P0, PT, PT, PT, UP0, 0x80, 0x0 ;  /* 0x000000000000781c */ /* 0x000fda0003f0f008 */
[----:B------:R-:W-:Y:S05]  /*1d690*/  @!P0 BRA `(.L_x_1275) ;  /* 0x0000000000048947 */ /* 0x000fea0003800000 */
[----:B------:R-:W-:Y:S01]  /*1d6a0*/  BPT.TRAP 0x1 ;  /* 0x000000040000795c */ /* 0x000fe20000300000 */
.L_x_1275:
[----:B------:R-:W-:Y:S01]  /*1d6b0*/  IMAD.U32 R3, RZ, RZ, UR41 ;  /* 0x00000029ff037e24 */ /* 0x000fe2000f8e00ff */
[----:B------:R-:W-:Y:S01]  /*1d6c0*/  LOP3.LUT R4, R8, 0x1, RZ, 0x3c, !PT ;  /* 0x0000000108047812 */ /* 0x000fe200078e3cff */
[----:B------:R-:W-:Y:S03]  /*1d6d0*/  BSSY B0, `(.L_x_1276) ;  /* 0x0000006000007945 */ /* 0x000fe60003800000 */
[----:B------:R-:W-:Y:S01]  /*1d6e0*/  ISETP.NE.AND P1, PT, R3, 0x3, PT ;  /* 0x000000030300780c */ /* 0x000fe20003f25270 */
[----:B------:R-:W-:Y:S01]  /*1d6f0*/  IMAD R3, R0, 0x8, R18 ;  /* 0x0000000800037824 */ /* 0x000fe200078e0212 */
[----:B------:R-:W-:-:S04]  /*1d700*/  SHF.L.U32 R4, R4, 0x1f, RZ ;  /* 0x0000001f04047819 */ /* 0x000fc800000006ff */
[----:B------:R-:W1:Y:S02]  /*1d710*/  SYNCS.PHASECHK.TRANS64.TRYWAIT P0, [R3+URZ+0x33470], R4 ;  /* 0x03347004030075a7 */ /* 0x000e64000800017f */
[----:B-1----:R-:W-:Y:S05]  /*1d720*/  @!P0 BRA `(.L_x_1277) ;  /* 0x0000003000708947 */ /* 0x002fea0003800000 */
.L_x_1336:
[----:B------:R-:W-:Y:S05]  /*1d730*/  BSYNC B0 ;  /* 0x0000000000007941 */ /* 0x000fea0003800000 */
.L_x_1276:
[----:B------:R-:W-:Y:S05]  /*1d740*/  @!P1 BRA `(.L_x_1278) ;  /* 0x0000000000049947 */ /* 0x000fea0003800000 */
[----:B------:R-:W-:Y:S01]  /*1d750*/  BPT.TRAP 0x1 ;  /* 0x000000040000795c */ /* 0x000fe20000300000 */
.L_x_1278:
[----:B-1----:R-:W-:Y:S01]  /*1d760*/  SHF.L.U32 R4, R8, 0x1f, RZ ;  /* 0x0000001f08047819 */ /* 0x002fe200000006ff */
[----:B------:R-:W-:-:S03]  /*1d770*/  IMAD R10, R0, 0x7800, RZ ;  /* 0x00007800000a7824 */ /* 0x000fc600078e02ff */
[----:B------:R-:W1:Y:S02]  /*1d780*/  SYNCS.PHASECHK.TRANS64.TRYWAIT P0, [R3+URZ+0x33460], R4 ;  /* 0x03346004030075a7 */ /* 0x000e64000800017f */
[----:B-1----:R-:W-:Y:S05]  /*1d790*/  @!P0 BRA `(.L_x_1279) ;  /* 0x0000003000688947 */ /* 0x002fea0003800000 */
.L_x_1337:
[----:B------:R-:W3:Y:S04]  /*1d7a0*/  LDL R0, [R1+0x24] ;  /* 0x0000240001007983 */ /* 0x000ee80000100800 */
[----:B------:R-:W4:Y:S01]  /*1d7b0*/  LDL R11, [R1+0x20] ;  /* 0x00002000010b7983 */ /* 0x000f220000100800 */
[----:B------:R-:W-:Y:S05]  /*1d7c0*/  WARPSYNC.ALL ;  /* 0x0000000000007948 */ /* 0x000fea0003800000 */
[----:B---3--:R-:W-:-:S02]  /*1d7d0*/  LOP3.LUT R0, R10, R0, RZ, 0xfc, !PT ;  /* 0x000000000a007212 */ /* 0x008fc400078efcff */
[----:B----4-:R-:W-:-:S03]  /*1d7e0*/  LOP3.LUT R12, R10, R11, RZ, 0xfc, !PT ;  /* 0x0000000b0a0c7212 */ /* 0x010fc600078efcff */
[C---:B------:R-:W-:Y:S02]  /*1d7f0*/  IMAD.IADD R0, R18.reuse, 0x1, R0 ;  /* 0x0000000112007824 */ /* 0x040fe400078e0200 */
[----:B------:R-:W-:-:S03]  /*1d800*/  IMAD.IADD R12, R18, 0x1, R12 ;  /* 0x00000001120c7824 */ /* 0x000fc600078e020c */
[----:B-1----:R-:W1:Y:S02]  /*1d810*/  LDSM.16.MT88.4 R4, [R0+0xf200] ;  /* 0x00f200000004783b */ /* 0x002e640000004200 */
[C-C-:B-1----:R-:W-:Y:S02]  /*1d820*/  PRMT R8, R4.reuse, 0x6420, R5.reuse ;  /* 0x0000642004087816 */ /* 0x142fe40000000005 */
[----:B0-----:R-:W-:Y:S02]  /*1d830*/  PRMT R9, R4, 0x7531, R5 ;  /* 0x0000753104097816 */ /* 0x001fe40000000005 */
        /* <DEDUP_REMOVED lines=95> */
.L_x_1280:
[----:B------:R-:W3:Y:S01]  /*1de30*/  S2R R0, SR_TID.X ;  /* 0x0000000000007919 */ /* 0x000ee20000002100 */
[----:B-1----:R1:W-:Y:S01]  /*1de40*/  SYNCS.ARRIVE.TRANS64.A1T0 RZ, [R3+URZ+0x33450], RZ ;  /* 0x033450ff03ff79a7 */ /* 0x0023e2000810003f */
[----:B0-----:R4:W5:Y:S01]  /*1de50*/  LDL R8, [R1] ;  /* 0x0000000001087983 */ /* 0x0019620000100800 */
[----:B---3--:R-:W-:-:S03]  /*1de60*/  LOP3.LUT R4, R0, 0x7f, RZ, 0xc0, !PT ;  /* 0x0000007f00047812 */ /* 0x008fc600078ec0ff */
[----:B------:R-:W3:Y:S01]  /*1de70*/  LDL R0, [R1+0x8] ;  /* 0x0000080001007983 */ /* 0x000ee20000100800 */
[----:B------:R-:W-:Y:S01]  /*1de80*/  BAR.SYNC.DEFER_BLOCKING 0x2, 0x80 ;  /* 0x0082000000007b1d */ /* 0x000fe20000010000 */
[----:B------:R-:W-:-:S13]  /*1de90*/  ISETP.NE.AND P0, PT, R4, RZ, PT ;  /* 0x000000ff0400720c */ /* 0x000fda0003f05270 */
[----:B-1----:R-:W-:-:S05]  /*1dea0*/  @!P0 VIADD R3, R3, 0x33480 ;  /* 0x0003348003038836 */ /* 0x002fca0000000000 */
[----:B------:R-:W-:-:S04]  /*1deb0*/  @!P0 PRMT R3, RZ, 0x654, R3 ;  /* 0x00000654ff038816 */ /* 0x000fc80000000003 */
[----:B------:R4:W-:Y:S01]  /*1dec0*/  @!P0 SYNCS.ARRIVE.TRANS64.RED.A1T0 RZ, [R3+URZ], RZ ;  /* 0x000000ff03ff89a7 */ /* 0x0009e2000810043f */
[C---:B---3--:R-:W-:Y:S01]  /*1ded0*/  ISETP.GT.AND P0, PT, R2.reuse, R0, PT ;  /* 0x000000000200720c */ /* 0x048fe20003f04270 */
[----:B------:R-:W-:Y:S02]  /*1dee0*/  VIADD R2, R2, 0xffffffff ;  /* 0xffffffff02027836 */ /* 0x000fe40000000000 */
[----:B------:R-:W-:-:S10]  /*1def0*/  IMAD.MOV.U32 R0, RZ, RZ, R19 ;  /* 0x000000ffff007224 */ /* 0x000fd400078e0013 */
[----:B----4-:R-:W-:Y:S05]  /*1df00*/  @P0 BRA `(.L_x_1281) ;  /* 0xffffffec00280947 */ /* 0x010fea000383ffff */
.L_x_1257:
[----:B------:R-:W3:Y:S01]  /*1df10*/  S2R R3, SR_TID.X ;  /* 0x0000000000037919 */ /* 0x000ee20000002100 */
[----:B------:R-:W-:Y:S01]  /*1df20*/  BSSY B0, `(.L_x_1282) ;  /* 0x0000011000007945 */ /* 0x000fe20003800000 */
[----:B---3--:R-:W-:-:S04]  /*1df30*/  LOP3.LUT R3, R3, 0x7f, RZ, 0xc0, !PT ;  /* 0x0000007f03037812 */ /* 0x008fc800078ec0ff */
[----:B------:R-:W-:-:S13]  /*1df40*/  ISETP.NE.AND P0, PT, R3, RZ, PT ;  /* 0x000000ff0300720c */ /* 0x000fda0003f05270 */
[----:B------:R-:W-:Y:S05]  /*1df50*/  @P0 BRA `(.L_x_1283) ;  /* 0x0000000000340947 */ /* 0x000fea0003800000 */
[----:B------:R-:W3:Y:S01]  /*1df60*/  S2R R3, SR_LANEID ;  /* 0x0000000000037919 */ /* 0x000ee20000000000 */
[----:B------:R-:W-:Y:S02]  /*1df70*/  VOTEU.ANY UR4, UPT, PT ;  /* 0x0000000000047886 */ /* 0x000fe400038e0100 */
[----:B-1----:R-:W3:Y:S08]  /*1df80*/  FLO.U32 R0, UR4 ;  /* 0x0000000400007d00 */ /* 0x002ef000080e0000 */
[----:B------:R-:W1:Y:S01]  /*1df90*/  POPC R5, UR4 ;  /* 0x0000000400057d09 */ /* 0x000e620008000000 */
[----:B---3--:R-:W-:-:S02]  /*1dfa0*/  ISETP.EQ.U32.AND P1, PT, R0, R3, PT ;  /* 0x000000030000720c */ /* 0x008fc40003f22070 */
[----:B------:R-:W1:Y:S11]  /*1dfb0*/  LDC.64 R2, c[0x0][0xc60] ;  /* 0x00031800ff027b82 */ /* 0x000e760000000a00 */
[----:B-1----:R-:W3:Y:S01]  /*1dfc0*/  @P1 ATOMG.E.ADD.STRONG.GPU PT, R3, desc[UR52][R2.64], R5 ;  /* 0x00000005020319a8 */ /* 0x002ee200081ee1f4 */
[----:B------:R-:W1:Y:S02]  /*1dfd0*/  S2R R4, SR_LTMASK ;  /* 0x0000000000047919 */ /* 0x000e640000003900 */
[----:B-1----:R-:W-:-:S04]  /*1dfe0*/  LOP3.LUT R4, R4, UR4, RZ, 0xc0, !PT ;  /* 0x0000000404047c12 */ /* 0x002fc8000f8ec0ff */
[----:B0-----:R-:W0:Y:S01]  /*1dff0*/  POPC R7, R4 ;  /* 0x0000000400077309 */ /* 0x001e220000000000 */
[----:B---3--:R-:W0:Y:S02]  /*1e000*/  SHFL.IDX PT, R0, R3, R0, 0x1f ;  /* 0x00001f0003007589 */ /* 0x008e2400000e0000 */
[----:B0-----:R-:W-:-:S05]  /*1e010*/  IADD3 R0, R0, UR40, R7 ;  /* 0x0000002800007c10 */ /* 0x001fca000fffe007 */
[----:B------:R3:W-:Y:S02]  /*1e020*/  STL [R1+0x10], R0 ;  /* 0x0000100001007387 */ /* 0x0007e40000100800 */
.L_x_1283:
[----:B------:R-:W-:Y:S05]  /*1e030*/  BSYNC B0 ;  /* 0x0000000000007941 */ /* 0x000fea0003800000 */
.L_x_1282:
[----:B------:R-:W-:-:S06]  /*1e040*/  UISETP.NE.AND UP0, UPT, UR39, 0x3, UPT ;  /* 0x000000032700788c */ /* 0x000fcc000bf05270 */
[----:B------:R-:W-:-:S13]  /*1e050*/  PLOP3.LUT P1, PT, PT, PT, UP0, 0x80, 0x0 ;  /* 0x000000000000781c */ /* 0x000fda0003f2f008 */
[----:B------:R-:W-:Y:S05]  /*1e060*/  @!P1 BRA `(.L_x_1284) ;  /* 0x0000000000049947 */ /* 0x000fea0003800000 */
[----:B------:R-:W-:Y:S01]  /*1e070*/  BPT.TRAP 0x1 ;  /* 0x000000040000795c */ /* 0x000fe20000300000 */
.L_x_1284:
[----:B------:R-:W4:Y:S01]  /*1e080*/  LDL R2, [R1] ;  /* 0x0000000001027983 */ /* 0x000f220000100800 */
[----:B-1-3--:R-:W-:Y:S01]  /*1e090*/  IMAD.U32 R0, RZ, RZ, UR41 ;  /* 0x00000029ff007e24 */ /* 0x00afe2000f8e00ff */
[----:B------:R-:W-:Y:S01]  /*1e0a0*/  BSSY B0, `(.L_x_1285) ;  /* 0x0000007000007945 */ /* 0x000fe20003800000 */
[----:B------:R-:W-:-:S03]  /*1e0b0*/  IMAD R3, R19, 0x8, R18 ;  /* 0x0000000813037824 */ /* 0x000fc600078e0212 */
[----:B------:R-:W-:Y:S02]  /*1e0c0*/  ISETP.NE.AND P2, PT, R0, 0x3, PT ;  /* 0x000000030000780c */ /* 0x000fe40003f45270 */
[----:B----4-:R-:W-:-:S04]  /*1e0d0*/  LOP3.LUT R0, R2, 0x1, RZ, 0x3c, !PT ;  /* 0x0000000102007812 */ /* 0x010fc800078e3cff */
[----:B------:R-:W-:-:S04]  /*1e0e0*/  SHF.L.U32 R0, R0, 0x1f, RZ ;  /* 0x0000001f00007819 */ /* 0x000fc800000006ff */
[----:B------:R-:W1:Y:S02]  /*1e0f0*/  SYNCS.PHASECHK.TRANS64.TRYWAIT P1, [R3+URZ+0x33470], R0 ;  /* 0x03347000030075a7 */ /* 0x000e64000802017f */
[----:B-1----:R-:W-:Y:S05]  /*1e100*/  @!P1 BRA `(.L_x_1286) ;  /* 0x0000002800209947 */ /* 0x002fea0003800000 */
.L_x_1338:
[----:B------:R-:W-:Y:S05]  /*1e110*/  BSYNC B0 ;  /* 0x0000000000007941 */ /* 0x000fea0003800000 */
.L_x_1285:
[----:B------:R-:W-:Y:S05]  /*1e120*/  @!P2 BRA `(.L_x_1287) ;  /* 0x000000000004a947 */ /* 0x000fea0003800000 */
[----:B------:R-:W-:Y:S01]  /*1e130*/  BPT.TRAP 0x1 ;  /* 0x000000040000795c */ /* 0x000fe20000300000 */
.L_x_1287:
[----:B-1----:R-:W3:Y:S02]  /*1e140*/  LDL R0, [R1] ;  /* 0x0000000001007983 */ /* 0x002ee40000100800 */
[----:B---3--:R-:W-:-:S04]  /*1e150*/  SHF.L.U32 R0, R0, 0x1f, RZ ;  /* 0x0000001f00007819 */ /* 0x008fc800000006ff */
[----:B------:R-:W1:Y:S02]  /*1e160*/  SYNCS.PHASECHK.TRANS64.TRYWAIT P1, [R3+URZ+0x33460], R0 ;  /* 0x03346000030075a7 */ /* 0x000e64000802017f */
[----:B-1----:R-:W-:Y:S05]  /*1e170*/  @!P1 BRA `(.L_x_1288) ;  /* 0x0000002800189947 */ /* 0x002fea0003800000 */
.L_x_1339:
[----:B------:R-:W3:Y:S04]  /*1e180*/  LDL R4, [R1+0x24] ;  /* 0x0000240001047983 */ /* 0x000ee80000100800 */
[----:B------:R-:W4:Y:S01]  /*1e190*/  LDL R10, [R1+0x20] ;  /* 0x00002000010a7983 */ /* 0x000f220000100800 */
[----:B------:R-:W-:Y:S01]  /*1e1a0*/  IMAD R2, R19, 0x7800, RZ ;  /* 0x0000780013027824 */ /* 0x000fe200078e02ff */
[----:B------:R-:W-:Y:S05]  /*1e1b0*/  WARPSYNC.ALL ;  /* 0x0000000000007948 */ /* 0x000fea0003800000 */
[----:B---3--:R-:W-:-:S02]  /*1e1c0*/  LOP3.LUT R5, R2, R4, RZ, 0xfc, !PT ;  /* 0x0000000402057212 */ /* 0x008fc400078efcff */
[----:B----4-:R-:W-:-:S03]  /*1e1d0*/  LOP3.LUT R2, R2, R10, RZ, 0xfc, !PT ;  /* 0x0000000a02027212 */ /* 0x010fc600078efcff */
[C---:B-1----:R-:W-:Y:S02]  /*1e1e0*/  IMAD.IADD R0, R18.reuse, 0x1, R5 ;  /* 0x0000000112007824 */ /* 0x042fe400078e0205 */
[----:B------:R-:W-:-:S03]  /*1e1f0*/  IMAD.IADD R2, R18, 0x1, R2 ;  /* 0x0000000112027824 */ /* 0x000fc600078e0202 */
[----:B0-----:R-:W0:Y:S02]  /*1e200*/  LDSM.16.MT88.4 R4, [R0+0xf200] ;  /* 0x00f200000004783b */ /* 0x001e240000004200 */
[C-C-:B0----5:R-:W-:Y:S02]  /*1e210*/  PRMT R8, R4.reuse, 0x6420, R5.reuse ;  /* 0x0000642004087816 */ /* 0x161fe40000000005 */
        /* <DEDUP_REMOVED lines=96> */
.L_x_1289:
[----:B0-----:R-:W3:Y:S01]  /*1e820*/  LDL.LU R2, [R1] ;  /* 0x0000000001027983 */ /* 0x001ee20000300800 */
        /* <DEDUP_REMOVED lines=8> */
[----:B0-----:R-:W-:-:S04]  /*1e8b0*/  SEL R0, RZ, 0x1, P0 ;  /* 0x00000001ff007807 */ /* 0x001fc80000000000 */
[----:B---3--:R-:W-:-:S05]  /*1e8c0*/  LOP3.LUT R2, R2, R0, RZ, 0x3c, !PT ;  /* 0x0000000002027212 */ /* 0x008fca00078e3cff */
[----:B------:R0:W-:Y:S02]  /*1e8d0*/  STL [R1], R2 ;  /* 0x0000000201007387 */ /* 0x0001e40000100800 */
.L_x_1232:
[----:B------:R-:W-:Y:S05]  /*1e8e0*/  BSYNC B7 ;  /* 0x0000000000077941 */ /* 0x000fea0003800000 */
.L_x_1230:
[----:B------:R-:W-:-:S13]  /*1e8f0*/  LOP3.LUT P0, RZ, R16, 0x2, RZ, 0xc0, !PT ;  /* 0x0000000210ff7812 */ /* 0x000fda000780c0ff */
[----:B------:R-:W-:Y:S05]  /*1e900*/  @!P0 BRA `(.L_x_1290) ;  /* 0x0000000000308947 */ /* 0x000fea0003800000 */
[----:B------:R-:W4:Y:S08]  /*1e910*/  S2UR UR5, SR_CgaCtaId ;  /* 0x00000000000579c3 */ /* 0x000f300000008800 */
[----:B------:R-:W-:Y:S06]  /*1e920*/  BAR.SYNC.DEFER_BLOCKING 0x5, 0x180 ;  /* 0x0146000000007b1d */ /* 0x000fec0000010000 */
[----:B------:R-:W-:-:S02]  /*1e930*/  UMOV UR4, 0x400 ;  /* 0x0000040000047882 */ /* 0x000fc40000000000 */
[----:B----4-:R-:W-:-:S06]  /*1e940*/  ULEA UR4, UR5, UR4, 0x18 ;  /* 0x0000000405047291 */ /* 0x010fcc000f8ec03f */
[----:B------:R-:W-:-:S05]  /*1e950*/  IMAD.U32 R18, RZ, RZ, UR4 ;  /* 0x00000004ff127e24 */ /* 0x000fca000f8e00ff */
[----:B-1----:R-:W1:Y:S04]  /*1e960*/  LDS.128 R4, [R18+0x334d0] ;  /* 0x0334d00012047984 */ /* 0x002e680000000c00 */
[----:B-1----:R1:W-:Y:S01]  /*1e970*/  STL.64 [R1+0x10], R4 ;  /* 0x0000100401007387 */ /* 0x0023e20000100a00 */
[----:B---3--:R-:W-:-:S03]  /*1e980*/  IMAD.MOV.U32 R0, RZ, RZ, R7 ;  /* 0x000000ffff007224 */ /* 0x008fc600078e0007 */
[----:B------:R1:W-:Y:S02]  /*1e990*/  STL [R1+0x18], R6 ;  /* 0x0000180601007387 */ /* 0x0003e40000100800 */
[----:B------:R-:W-:Y:S01]  /*1e9a0*/  R2UR UR42, R0 ;  /* 0x00000000002a72ca */ /* 0x000fe200000e0000 */
[----:B------:R-:W-:Y:S06]  /*1e9b0*/  BAR.ARV 0x4, 0x180 ;  /* 0x0106000000007b1d */ /* 0x000fec0000002000 */
[----:B------:R-:W-:Y:S08]  /*1e9c0*/  BRA `(.L_x_1291) ;  /* 0x0000000c00e47947 */ /* 0x000ff00003800000 */
.L_x_1290:
[----:B---3--:R-:W3:Y:S01]  /*1e9d0*/  LDL.LU R0, [R1+0x10] ;  /* 0x0000100001007983 */ /* 0x008ee20000300800 */
[----:B------:R-:W-:Y:S01]  /*1e9e0*/  ULDC UR4, c[0x0][0xc3c] ;  /* 0x00030f0000047ab9 */ /* 0x000fe20000000800 */
[----:B0-----:R-:W0:Y:S02]  /*1e9f0*/  S2R R2, SR_TID.X ;  /* 0x0000000000027919 */ /* 0x001e240000002100 */
[----:B0-----:R-:W-:-:S04]  /*1ea00*/  LOP3.LUT R10, R2, 0x1f, RZ, 0xc0, !PT ;  /* 0x0000001f020a7812 */ /* 0x001fc800078ec0ff */
[C---:B------:R-:W-:Y:S01]  /*1ea10*/  ISETP.NE.AND P0, PT, R10.reuse, 0x1f, PT ;  /* 0x0000001f0a00780c */ /* 0x040fe20003f05270 */
[----:B------:R-:W-:-:S05]  /*1ea20*/  VIADD R6, R10, UR42 ;  /* 0x0000002a0a067c36 */ /* 0x000fca0008000000 */
[----:B------:R-:W-:Y:S01]  /*1ea30*/  ISETP.GE.OR P1, PT, R6, UR4, !P0 ;  /* 0x0000000406007c0c */ /* 0x000fe2000c726670 */
[----:B------:R-:W-:Y:S02]  /*1ea40*/  IMAD.MOV.U32 R7, RZ, RZ, RZ ;  /* 0x000000ffff077224 */ /* 0x000fe400078e00ff */
[----:B---3--:R-:W-:-:S10]  /*1ea50*/  IMAD.MOV.U32 R9, RZ, RZ, R0 ;  /* 0x000000ffff097224 */ /* 0x008fd400078e0000 */
[----:B------:R-:W0:Y:S01]  /*1ea60*/  @!P1 LDC.64 R2, c[0x0][0xc80] ;  /* 0x00032000ff029b82 */ /* 0x000e220000000a00 */
[----:B------:R-:W-:Y:S01]  /*1ea70*/  IMAD.MOV.U32 R0, RZ, RZ, RZ ;  /* 0x000000ffff007224 */ /* 0x000fe200078e00ff */
[----:B------:R-:W-:Y:S01]  /*1ea80*/  ISETP.GE.U32.AND P2, PT, R10, 0x2, PT ;  /* 0x000000020a00780c */ /* 0x000fe20003f46070 */
[----:B------:R-:W-:-:S05]  /*1ea90*/  ULDC UR4, c[0x0][0xc3c] ;  /* 0x00030f0000047ab9 */ /* 0x000fca0000000800 */
[----:B-1----:R-:W1:Y:S01]  /*1eaa0*/  @!P1 LDC.64 R4, c[0x0][0xc78] ;  /* 0x00031e00ff049b82 */ /* 0x002e620000000a00 */
[----:B0-----:R-:W-:-:S05]  /*1eab0*/  @!P1 IMAD.WIDE R2, R6, 0x4, R2 ;  /* 0x0000000406029825 */ /* 0x001fca00078e0202 */
[----:B------:R1:W3:Y:S02]  /*1eac0*/  @!P1 LDG.E R0, desc[UR52][R2.64] ;  /* 0x0000003402009981 */ /* 0x0002e4000c1e1900 */
[----:B-1----:R-:W-:-:S05]  /*1ead0*/  @!P1 IMAD.WIDE R2, R6, 0x4, R4 ;  /* 0x0000000406029825 */ /* 0x002fca00078e0204 */
[----:B------:R-:W3:Y:S01]  /*1eae0*/  @!P1 LDG.E R7, desc[UR52][R2.64] ;  /* 0x0000003402079981 */ /* 0x000ee2000c1e1900 */
[C---:B------:R-:W-:Y:S02]  /*1eaf0*/  ISETP.NE.AND P1, PT, R10.reuse, RZ, PT ;  /* 0x000000ff0a00720c */ /* 0x040fe40003f25270 */
        /* <DEDUP_REMOVED lines=11> */
[----:B0-----:R-:W-:Y:S02]  /*1ebb0*/  SEL R3, R8, RZ, P3 ;  /* 0x000000ff08037207 */ /* 0x001fe40001800000 */
[----:B------:R-:W0:Y:S03]  /*1ebc0*/  LDC R8, c[0x0][0xc38] ;  /* 0x00030e00ff087b82 */ /* 0x000e260000000800 */
[----:B------:R-:W-:Y:S02]  /*1ebd0*/  IMAD.IADD R4, R6, 0x1, R3 ;  /* 0x0000000106047824 */ /* 0x000fe400078e0203 */
[----:B------:R-:W-:Y:S04]  /*1ebe0*/  SHFL.IDX PT, R6, R9, 0x1, 0x1f ;  /* 0x00201f0009067f89 */ /* 0x000fe800000e0000 */
[----:B------:R-:W1:Y:S02]  /*1ebf0*/  SHFL.UP PT, R2, R4, 0x8, RZ ;  /* 0x0500000004027989 */ /* 0x000e6400000e00ff */
[----:B-1----:R-:W-:-:S05]  /*1ec00*/  SEL R3, R2, RZ, P4 ;  /* 0x000000ff02037207 */ /* 0x002fca0002000000 */
[----:B------:R-:W-:Y:S02]  /*1ec10*/  IMAD.IADD R5, R4, 0x1, R3 ;  /* 0x0000000104057824 */ /* 0x000fe400078e0203 */
[----:B------:R-:W-:Y:S04]  /*1ec20*/  SHFL.IDX PT, R4, R9, RZ, 0x1f ;  /* 0x00001fff09047589 */ /* 0x000fe800000e0000 */
[----:B------:R-:W1:Y:S02]  /*1ec30*/  SHFL.UP PT, R2, R5, 0x10, RZ ;  /* 0x0600000005027989 */ /* 0x000e6400000e00ff */
[----:B-1----:R-:W-:-:S05]  /*1ec40*/  SEL R2, R2, RZ, P5 ;  /* 0x000000ff02027207 */ /* 0x002fca0002800000 */
[----:B------:R-:W-:Y:S02]  /*1ec50*/  IMAD.IADD R2, R5, 0x1, R2 ;  /* 0x0000000105027824 */ /* 0x000fe400078e0202 */
[----:B------:R-:W-:-:S03]  /*1ec60*/  IMAD.MOV.U32 R5, RZ, RZ, RZ ;  /* 0x000000ffff057224 */ /* 0x000fc600078e00ff */
[----:B------:R-:W0:Y:S02]  /*1ec70*/  SHFL.IDX PT, R3, R2, 0x1f, 0x1f ;  /* 0x03e01f0002037f89 */ /* 0x000e2400000e0000 */
[----:B0-----:R-:W-:-:S04]  /*1ec80*/  IMAD R3, R3, R8, RZ ;  /* 0x0000000803037224 */ /* 0x001fc800078e02ff */
[----:B------:R-:W-:-:S05]  /*1ec90*/  IMAD.IADD R6, R6, 0x1, R3 ;  /* 0x0000000106067824 */ /* 0x000fca00078e0203 */
[----:B------:R-:W-:-:S13]  /*1eca0*/  ISETP.GT.AND P6, PT, R6, R4, PT ;  /* 0x000000040600720c */ /* 0x000fda0003fc4270 */
[----:B------:R-:W-:Y:S05]  /*1ecb0*/  @P6 BRA `(.L_x_1292) ;  /* 0x0000000000986947 */ /* 0x000fea0003800000 */
.L_x_1294:
[----:B------:R-:W-:-:S04]  /*1ecc0*/  UIADD3 UR42, UR42, 0x1f, URZ ;  /* 0x0000001f2a2a7890 */ /* 0x000fc8000fffe03f */
[----:B------:R-:W-:-:S06]  /*1ecd0*/  UISETP.GE.AND UP0, UPT, UR42, UR4, UPT ;  /* 0x000000042a00728c */ /* 0x000fcc000bf06270 */
[----:B------:R-:W-:-:S13]  /*1ece0*/  PLOP3.LUT P6, PT, PT, PT, UP0, 0x40, 0x0 ;  /* 0x000000000000781c */ /* 0x000fda0003fce808 */
[----:B------:R-:W-:Y:S05]  /*1ecf0*/  @!P6 BRA `(.L_x_1293) ;  /* 0x0000000800c8e947 */ /* 0x000fea0003800000 */
[----:B------:R-:W0:Y:S01]  /*1ed00*/  S2R R0, SR_TID.X ;  /* 0x0000000000007919 */ /* 0x000e220000002100 */
[----:B------:R-:W1:Y:S01]  /*1ed10*/  LDC R8, c[0x0][0xc38] ;  /* 0x00030e00ff087b82 */ /* 0x000e620000000800 */
[----:B0-----:R-:W-:-:S05]  /*1ed20*/  LOP3.LUT R0, R0, 0x1f, RZ, 0xc0, !PT ;  /* 0x0000001f00007812 */ /* 0x001fca00078ec0ff */
[----:B------:R-:W-:Y:S02]  /*1ed30*/  VIADD R7, R0, UR42 ;  /* 0x0000002a00077c36 */ /* 0x000fe40008000000 */
[----:B------:R-:W-:-:S03]  /*1ed40*/  IMAD.MOV.U32 R0, RZ, RZ, RZ ;  /* 0x000000ffff007224 */ /* 0x000fc600078e00ff */
[----:B------:R-:W-:-:S13]  /*1ed50*/  ISETP.GE.OR P6, PT, R7, UR4, !P0 ;  /* 0x0000000407007c0c */ /* 0x000fda000c7c6670 */
[----:B------:R-:W0:Y:S02]  /*1ed60*/  @!P6 LDC.64 R2, c[0x0][0xc80] ;  /* 0x00032000ff02eb82 */ /* 0x000e240000000a00 */
[----:B0-----:R-:W-:-:S05]  /*1ed70*/  @!P6 IMAD.WIDE R2, R7, 0x4, R2 ;  /* 0x000000040702e825 */ /* 0x001fca00078e0202 */
[----:B------:R0:W3:Y:S02]  /*1ed80*/  @!P6 LDG.E R0, desc[UR52][R2.64] ;  /* 0x000000340200e981 */ /* 0x0000e4000c1e1900 */
[----:B0-----:R-:W0:Y:S02]  /*1ed90*/  @!P6 LDC.64 R2, c[0x0][0xc78] ;  /* 0x00031e00ff02eb82 */ /* 0x001e240000000a00 */
[----:B0-----:R-:W-:-:S04]  /*1eda0*/  @!P6 IMAD.WIDE R2, R7, 0x4, R2 ;  /* 0x000000040702e825 */ /* 0x001fc800078e0202 */
[----:B------:R-:W-:-:S06]  /*1edb0*/  IMAD.MOV.U32 R7, RZ, RZ, RZ ;  /* 0x000000ffff077224 */ /* 0x000fcc00078e00ff */
[----:B------:R-:W3:Y:S02]  /*1edc0*/  @!P6 LDG.E R7, desc[UR52][R2.64] ;  /* 0x000000340207e981 */ /* 0x000ee4000c1e1900 */
        /* <DEDUP_REMOVED lines=16> */
[----:B------:R-:W1:Y:S02]  /*1eed0*/  SHFL.IDX PT, R3, R2, 0x1f, 0x1f ;  /* 0x03e01f0002037f89 */ /* 0x000e6400000e0000 */
[----:B-1----:R-:W-:-:S04]  /*1eee0*/  IMAD R3, R3, R8, RZ ;  /* 0x0000000803037224 */ /* 0x002fc800078e02ff */
[----:B------:R-:W-:-:S05]  /*1eef0*/  IMAD.IADD R6, R3, 0x1, R6 ;  /* 0x0000000103067824 */ /* 0x000fca00078e0206 */
[----:B------:R-:W-:-:S13]  /*1ef00*/  ISETP.GT.AND P6, PT, R6, R4, PT ;  /* 0x000000040600720c */ /* 0x000fda0003fc4270 */
[----:B------:R-:W-:Y:S05]  /*1ef10*/  @!P6 BRA `(.L_x_1294) ;  /* 0xfffffffc0068e947 */ /* 0x000fea000383ffff */
.L_x_1292:
        /* <DEDUP_REMOVED lines=8> */
[----:B------:R0:W3:Y:S01]  /*1efa0*/  SHFL.IDX PT, R7, R7, R3, 0x1f ;  /* 0x00001f0307077589 */ /* 0x0000e200000e0000 */
[----:B------:R-:W-:Y:S05]  /*1efb0*/  @!P0 BRA `(.L_x_1295) ;  /* 0x00000000000c8947 */ /* 0x000fea0003800000 */
[----:B------:R-:W-:-:S06]  /*1efc0*/  UIADD3 UR5, UR4, -0x1, URZ ;  /* 0xffffffff04057890 */ /* 0x000fcc000fffe03f */
[----:B------:R-:W-:-:S06]  /*1efd0*/  IMAD.U32 R5, RZ, RZ, UR5 ;  /* 0x00000005ff057e24 */ /* 0x000fcc000f8e00ff */
[----:B------:R4:W0:Y:S02]  /*1efe0*/  SHFL.IDX PT, R5, R2, R5, 0x1f ;  /* 0x00001f0502057589 */ /* 0x00082400000e0000 */
.L_x_1295:
[----:B0---4-:R-:W-:Y:S01]  /*1eff0*/  IMAD R2, R5, R8, R6 ;  /* 0x0000000805027224 */ /* 0x011fe200078e0206 */
[----:B---3--:R-:W-:Y:S01]  /*1f000*/  ISETP.NE.AND P0, PT, R7, 0x1, PT ;  /* 0x000000010700780c */ /* 0x008fe20003f05270 */
[----:B------:R-:W-:Y:S02]  /*1f010*/  UIADD3 UR42, UR4, UR42, URZ ;  /* 0x0000002a042a7290 */ /* 0x000fe4000fffe03f */
[----:B------:R-:W-:Y:S01]  /*1f020*/  IMAD.IADD R4, R4, 0x1, -R2 ;  /* 0x0000000104047824 */ /* 0x000fe200078e0a02 */
[----:B------:R0:W-:Y:S09]  /*1f030*/  STL [R1+0x10], R2 ;  /* 0x0000100201007387 */ /* 0x0001f20000100800 */
[----:B------:R-:W-:Y:S05]  /*1f040*/  @!P0 BRA `(.L_x_1296) ;  /* 0x0000000000e48947 */ /* 0x000fea0003800000 */
[----:B-1----:R-:W-:-:S04]  /*1f050*/  IABS R5, R0 ;  /* 0x0000000000057213 */ /* 0x002fc80000000000 */
[----:B0-----:R-:W0:Y:S08]  /*1f060*/  I2F.RP R2, R5 ;  /* 0x0000000500027306 */ /* 0x001e300000209400 */
        /* <DEDUP_REMOVED lines=16> */
[----:B------:R-:W-:Y:S02]  /*1f170*/  ISETP.GE.U32.AND P0, PT, R2, R5, PT ;  /* 0x000000050200720c */ /* 0x000fe40003f06070 */
[----:B------:R-:W-:-:S04]  /*1f180*/  IABS R5, R7 ;  /* 0x0000000700057213 */ /* 0x000fc80000000000 */
        /* <DEDUP_REMOVED lines=9> */
[----:B------:R-:W-:-:S03]  /*1f220*/  LOP3.LUT R2, R4, R0, RZ, 0x3c, !PT ;  /* 0x0000000004027212 */ /* 0x000fc600078e3cff */
[----:B------:R-:W-:Y:S01]  /*1f230*/  IMAD.MOV.U32 R3, RZ, RZ, R8 ;  /* 0x000000ffff037224 */ /* 0x000fe200078e0008 */
[----:B------:R-:W-:Y:S02]  /*1f240*/  ISETP.GE.AND P2, PT, R2, RZ, PT ;  /* 0x000000ff0200720c */ /* 0x000fe40003f46270 */
        /* <DEDUP_REMOVED lines=11> */
[----:B------:R-:W-:Y:S01]  /*1f300*/  ISETP.GE.U32.AND P0, PT, R2, R5, PT ;  /* 0x000000050200720c */ /* 0x000fe20003f06070 */
[----:B------:R-:W-:-:S04]  /*1f310*/  IMAD.MOV R2, RZ, RZ, -R3 ;  /* 0x000000ffff027224 */ /* 0x000fc800078e0a03 */
[----:B------:R-:W-:Y:S01]  /*1f320*/  IMAD R4, R0, R2, R4 ;  /* 0x0000000200047224 */ /* 0x000fe200078e0204 */
[----:B------:R-:W-:-:S04]  /*1f330*/  LOP3.LUT R2, R3, R7, RZ, 0x3c, !PT ;  /* 0x0000000703027212 */ /* 0x000fc800078e3cff */
[----:B------:R-:W-:-:S03]  /*1f340*/  ISETP.GE.AND P2, PT, R2, RZ, PT ;  /* 0x000000ff0200720c */ /* 0x000fc60003f46270 */
[----:B------:R-:W-:-:S10]  /*1f350*/  @P0 VIADD R6, R6, 0x1 ;  /* 0x0000000106060836 */ /* 0x000fd40000000000 */
[----:B------:R-:W-:Y:S01]  /*1f360*/  @!P2 IMAD.MOV R6, RZ, RZ, -R6 ;  /* 0x000000ffff06a224 */ /* 0x000fe200078e0a06 */
[----:B------:R-:W-:-:S05]  /*1f370*/  @!P1 LOP3.LUT R6, RZ, R7, RZ, 0x33, !PT ;  /* 0x00000007ff069212 */ /* 0x000fca00078e33ff */
[----:B------:R-:W-:-:S04]  /*1f380*/  IMAD.MOV R2, RZ, RZ, -R6 ;  /* 0x000000ffff027224 */ /* 0x000fc800078e0a06 */
[C---:B------:R-:W-:Y:S02]  /*1f390*/  IMAD R2, R7.reuse, R2, R3 ;  /* 0x0000000207027224 */ /* 0x040fe400078e0203 */
[----:B------:R-:W-:-:S04]  /*1f3a0*/  IMAD R7, R7, 0x1000000, R6 ;  /* 0x0100000007077824 */ /* 0x000fc800078e0206 */
[----:B------:R-:W-:-:S05]  /*1f3b0*/  IMAD R2, R2, 0x10000, R7 ;  /* 0x0001000002027824 */ /* 0x000fca00078e0207 */
[----:B------:R0:W-:Y:S01]  /*1f3c0*/  STL [R1+0x18], R2 ;  /* 0x0000180201007387 */ /* 0x0001e20000100800 */
[----:B------:R-:W-:Y:S05]  /*1f3d0*/  BRA `(.L_x_1297) ;  /* 0x0000000400007947 */ /* 0x000fea0003800000 */
.L_x_1296:
[----:B------:R-:W-:Y:S02]  /*1f3e0*/  ULDC.64 UR4, c[0x0][0xc90] ;  /* 0x0003240000047ab9 */ /* 0x000fe40000000a00 */
[----:B------:R-:W-:-:S06]  /*1f3f0*/  UIMAD.WIDE UR4, UR42, 0x4, UR4 ;  /* 0x000000042a0478a5 */ /* 0x000fcc000f8e0204 */
[----:B0-----:R-:W-:Y:S02]  /*1f400*/  IMAD.U32 R2, RZ, RZ, UR4 ;  /* 0x00000004ff027e24 */ /* 0x001fe4000f8e00ff */
[----:B------:R-:W-:-:S05]  /*1f410*/  IMAD.U32 R3, RZ, RZ, UR5 ;  /* 0x00000005ff037e24 */ /* 0x000fca000f8e00ff */
[----:B------:R-:W1:Y:S02]  /*1f420*/  LDG.E R6, desc[UR52][R2.64] ;  /* 0x0000003402067981 */ /* 0x000e64000c1e1900 */
[----:B-1----:R-:W-:-:S05]  /*1f430*/  IMAD R5, R0, R6, RZ ;  /* 0x0000000600057224 */ /* 0x002fca00078e02ff */
[----:B------:R-:W-:-:S04]  /*1f440*/  IABS R7, R5 ;  /* 0x0000000500077213 */ /* 0x000fc80000000000 */
[----:B------:R-:W0:Y:S08]  /*1f450*/  I2F.RP R2, R7 ;  /* 0x0000000700027306 */ /* 0x000e300000209400 */
        /* <DEDUP_REMOVED lines=22> */
[----:B------:R-:W-:Y:S02]  /*1f5c0*/  IMAD R7, R6, R2, RZ ;  /* 0x0000000206077224 */ /* 0x000fe400078e02ff */
[----:B------:R-:W-:Y:S02]  /*1f5d0*/  IMAD.MOV R2, RZ, RZ, -R2 ;  /* 0x000000ffff027224 */ /* 0x000fe400078e0a02 */
[----:B------:R-:W-:Y:S02]  /*1f5e0*/  IMAD.MOV R3, RZ, RZ, -R7 ;  /* 0x000000ffff037224 */ /* 0x000fe400078e0a07 */
[----:B------:R-:W-:-:S03]  /*1f5f0*/  IMAD R4, R5, R2, R4 ;  /* 0x0000000205047224 */ /* 0x000fc600078e0204 */
[----:B------:R-:W-:Y:S02]  /*1f600*/  VIADDMNMX R6, R3, R8, R6, PT ;  /* 0x0000000803067246 */ /* 0x000fe40003800106 */
[----:B------:R-:W-:Y:S02]  /*1f610*/  IADD3 R7, R7, 0x1000000, R4 ;  /* 0x0100000007077810 */ /* 0x000fe40007ffe004 */
        /* <DEDUP_REMOVED lines=23> */
[----:B------:R-:W-:Y:S01]  /*1f790*/  @!P1 LOP3.LUT R2, RZ, R6, RZ, 0x33, !PT ;  /* 0x00000006ff029212 */ /* 0x000fe200078e33ff */
[----:B------:R-:W-:-:S04]  /*1f7a0*/  IMAD.MOV R6, RZ, RZ, -R6 ;  /* 0x000000ffff067224 */ /* 0x000fc800078e0a06 */
[----:B------:R-:W-:Y:S02]  /*1f7b0*/  IMAD R3, R2, R6, R7 ;  /* 0x0000000602037224 */ /* 0x000fe400078e0207 */
[----:B------:R-:W-:-:S03]  /*1f7c0*/  IMAD.MOV.U32 R4, RZ, RZ, R2 ;  /* 0x000000ffff047224 */ /* 0x000fc600078e0002 */
[----:B------:R1:W-:Y:S04]  /*1f7d0*/  STL [R1+0x18], R3 ;  /* 0x0000180301007387 */ /* 0x0003e80000100800 */
.L_x_1297:
[----:B-1----:R-:W-:-:S05]  /*1f7e0*/  LOP3.LUT R3, RZ, R4, RZ, 0x33, !PT ;  /* 0x00000004ff037212 */ /* 0x002fca00078e33ff */
[----:B------:R-:W-:-:S05]  /*1f7f0*/  IMAD.IADD R0, R0, 0x1, R3 ;  /* 0x0000000100007824 */ /* 0x000fca00078e0203 */
[----:B------:R1:W-:Y:S01]  /*1f800*/  STL [R1+0x14], R0 ;  /* 0x0000140001007387 */ /* 0x0003e20000100800 */
[----:B------:R-:W-:Y:S05]  /*1f810*/  BRA `(.L_x_1298) ;  /* 0x0000000000107947 */ /* 0x000fea0003800000 */
.L_x_1293:
[----:B------:R0:W-:Y:S01]  /*1f820*/  STL [R1+0x10], R4 ;  /* 0x0000100401007387 */ /* 0x0001e20000100800 */
[----:B------:R-:W-:-:S03]  /*1f830*/  ULDC UR42, c[0x0][0xc3c] ;  /* 0x00030f00002a7ab9 */ /* 0x000fc60000000800 */
[----:B------:R0:W-:Y:S04]  /*1f840*/  STL [R1+0x14], RZ ;  /* 0x000014ff01007387 */ /* 0x0001e80000100800 */
[----:B------:R0:W-:Y:S02]  /*1f850*/  STL [R1+0x18], RZ ;  /* 0x000018ff01007387 */ /* 0x0001e40000100800 */
.L_x_1298:
[----:B------:R-:W3:Y:S04]  /*1f860*/  LDL R3, [R1+0x14] ;  /* 0x0000140001037983 */ /* 0x000ee80000100800 */
[----:B0-----:R-:W4:Y:S04]  /*1f870*/  LDL R2, [R1+0x18] ;  /* 0x0000180001027983 */ /* 0x001f280000100800 */
[----:B------:R-:W5:Y:S01]  /*1f880*/  LDL R4, [R1+0x10] ;  /* 0x0000100001047983 */ /* 0x000f620000100800 */
[----:B-1----:R-:W0:Y:S02]  /*1f890*/  S2R R0, SR_TID.X ;  /* 0x0000000000007919 */ /* 0x002e240000002100 */
[----:B0-----:R-:W-:Y:S01]  /*1f8a0*/  LOP3.LUT R0, R0, 0x1f, RZ, 0xc0, !PT ;  /* 0x0000001f00007812 */ /* 0x001fe200078ec0ff */
[----:B------:R-:W-:Y:S03]  /*1f8b0*/  BAR.SYNC.DEFER_BLOCKING 0x4, 0x180 ;  /* 0x0106000000007b1d */ /* 0x000fe60000010000 */
[----:B------:R-:W-:-:S13]  /*1f8c0*/  ISETP.NE.AND P0, PT, R0, RZ, PT ;  /* 0x000000ff0000720c */ /* 0x000fda0003f05270 */
[----:B------:R-:W-:Y:S01]  /*1f8d0*/  @!P0 MOV R0, 0x400 ;  /* 0x0000040000008802 */ /* 0x000fe20000000f00 */
[----:B---3--:R-:W-:Y:S02]  /*1f8e0*/  IMAD.MOV.U32 R5, RZ, RZ, R3 ;  /* 0x000000ffff057224 */ /* 0x008fe400078e0003 */
[----:B------:R-:W0:Y:S01]  /*1f8f0*/  @!P0 S2R R3, SR_CgaCtaId ;  /* 0x0000000000038919 */ /* 0x000e220000008800 */
[----:B----4-:R-:W-:Y:S01]  /*1f900*/  IMAD.MOV.U32 R6, RZ, RZ, R2 ;  /* 0x000000ffff067224 */ /* 0x010fe200078e0002 */
[----:B0-----:R-:W-:Y:S01]  /*1f910*/  @!P0 LEA R18, R3, R0, 0x18 ;  /* 0x0000000003128211 */ /* 0x001fe200078ec0ff */
[----:B------:R-:W-:-:S04]  /*1f920*/  IMAD.U32 R0, RZ, RZ, UR42 ;  /* 0x0000002aff007e24 */ /* 0x000fc8000f8e00ff */
[----:B------:R-:W-:-:S05]  /*1f930*/  @!P0 IMAD.MOV.U32 R7, RZ, RZ, R0 ;  /* 0x000000ffff078224 */ /* 0x000fca00078e0000 */
[----:B-----5:R0:W-:Y:S01]  /*1f940*/  @!P0 STS.128 [R18+0x334d0], R4 ;  /* 0x0334d00412008388 */ /* 0x0201e20000000c00 */
[----:B------:R-:W-:Y:S06]  /*1f950*/  BAR.ARV 0x5, 0x180 ;  /* 0x0146000000007b1d */ /* 0x000fec0000002000 */
.L_x_1291:
[----:B------:R-:W-:Y:S02]  /*1f960*/  ULDC UR4, c[0x0][0xc3c] ;  /* 0x00030f0000047ab9 */ /* 0x000fe40000000800 */
[----:B------:R-:W-:-:S06]  /*1f970*/  UISETP.GE.AND UP0, UPT, UR42, UR4, UPT ;  /* 0x000000042a00728c */ /* 0x000fcc000bf06270 */
[----:B------:R-:W-:-:S13]  /*1f980*/  PLOP3.LUT P0, PT, PT, PT, UP0, 0x80, 0x0 ;  /* 0x000000000000781c */ /* 0x000fda0003f0f008 */
[----:B------:R-:W-:Y:S05]  /*1f990*/  @!P0 BRA `(.L_x_1299) ;  /* 0xffffffa800f88947 */ /* 0x000fea000383ffff */
.L_x_1219:
[----:B------:R-:W3:Y:S01]  /*1f9a0*/  LDL.LU R0, [R1+0x30] ;  /* 0x0000300001007983 */ /* 0x000ee20000300800 */
[----:B------:R-:W-:Y:S01]  /*1f9b0*/  BSSY B0, `(.L_x_1300) ;  /* 0x000000b000007945 */ /* 0x000fe20003800000 */
[----:B01----:R-:W0:Y:S01]  /*1f9c0*/  S2R R5, SR_CgaCtaId ;  /* 0x0000000000057919 */ /* 0x003e220000008800 */
        /* <DEDUP_REMOVED lines=9> */
.L_x_1340:
[----:B------:R-:W-:Y:S05]  /*1fa60*/  BSYNC B0 ;  /* 0x0000000000007941 */ /* 0x000fea0003800000 */
.L_x_1300:
[----:B------:R-:W-:-:S03]  /*1fa70*/  UMOV UR4, 0xffffffff ;  /* 0xffffffff00047882 */ /* 0x000fc60000000000 */
[----:B------:R-:W-:Y:S05]  /*1fa80*/  BRA.DIV UR4, `(.L_x_1302) ;  /* 0x0000000e04fc7947 */ /* 0x000fea000b800000 */
[----:B------:R-:W1:Y:S02]  /*1fa90*/  S2R R2, SR_TID.X ;  /* 0x0000000000027919 */ /* 0x000e640000002100 */
[----:B-1----:R-:W-:-:S04]  /*1faa0*/  SHF.R.U32.HI R2, RZ, 0x5, R2 ;  /* 0x00000005ff027819 */ /* 0x002fc80000011602 */
[----:B------:R-:W-:-:S05]  /*1fab0*/  LOP3.LUT R2, R2, 0x3, RZ, 0xc0, !PT ;  /* 0x0000000302027812 */ /* 0x000fca00078ec0ff */
[----:B------:R1:W3:Y:S02]  /*1fac0*/  SHFL.IDX PT, R14, R2, RZ, 0x1f ;  /* 0x00001fff020e7589 */ /* 0x0002e400000e0000 */
.L_x_1343:
[----:B---3--:R-:W-:Y:S01]  /*1fad0*/  ISETP.NE.AND P0, PT, R14, RZ, PT ;  /* 0x000000ff0e00720c */ /* 0x008fe20003f05270 */
[----:B------:R-:W-:-:S12]  /*1fae0*/  BSSY B0, `(.L_x_1303) ;  /* 0x000002c000007945 */ /* 0x000fd80003800000 */
[----:B------:R-:W-:Y:S05]  /*1faf0*/  @P0 BRA `(.L_x_1304) ;  /* 0x0000000000a80947 */ /* 0x000fea0003800000 */
[----:B------:R-:W-:-:S03]  /*1fb00*/  UMOV UR4, 0xffffffff ;  /* 0xffffffff00047882 */ /* 0x000fc60000000000 */
[----:B------:R-:W-:Y:S05]  /*1fb10*/  BRA.DIV UR4, `(.L_x_1305) ;  /* 0x00000012040c7947 */ /* 0x000fea000b800000 */
[----:B------:R-:W-:-:S13]  /*1fb20*/  ELECT P6, URZ, PT ;  /* 0x00000000003f782f */ /* 0x000fda00038c0000 */
.L_x_1346:
[----:B------:R-:W-:Y:S05]  /*1fb30*/  @!P6 BRA `(.L_x_1304) ;  /* 0x000000000098e947 */ /* 0x000fea0003800000 */
[----:B------:R-:W-:-:S06]  /*1fb40*/  ULOP3.LUT UR4, UR38, 0x2, URZ, 0xfc, !UPT ;  /* 0x0000000226047892 */ /* 0x000fcc000f8efc3f */
[----:B-1----:R-:W-:-:S05]  /*1fb50*/  IMAD.U32 R2, RZ, RZ, UR4 ;  /* 0x00000004ff027e24 */ /* 0x002fca000f8e00ff */
[----:B------:R-:W-:-:S13]  /*1fb60*/  ISETP.NE.AND P0, PT, R2, 0x3, PT ;  /* 0x000000030200780c */ /* 0x000fda0003f05270 */
[----:B------:R-:W-:Y:S05]  /*1fb70*/  @!P0 BRA `(.L_x_1306) ;  /* 0x0000000000048947 */ /* 0x000fea0003800000 */
[----:B------:R-:W-:Y:S01]  /*1fb80*/  BPT.TRAP 0x1 ;  /* 0x000000040000795c */ /* 0x000fe20000300000 */
.L_x_1306:
[----:B------:R-:W3:Y:S01]  /*1fb90*/  LDL.LU R7, [R1] ;  /* 0x0000000001077983 */ /* 0x000ee20000300800 */
[----:B------:R-:W-:Y:S02]  /*1fba0*/  VIADD R2, R0, 0x33440 ;  /* 0x0003344000027836 */ /* 0x000fe40000000000 */
[C---:B0-----:R-:W-:Y:S02]  /*1fbb0*/  VIADD R3, R19.reuse, 0x1 ;  /* 0x0000000113037836 */ /* 0x041fe40000000000 */
[----:B------:R-:W-:-:S03]  /*1fbc0*/  IMAD R6, R19, 0x8, R2 ;  /* 0x0000000813067824 */ /* 0x000fc600078e0202 */
[----:B------:R-:W-:-:S04]  /*1fbd0*/  ISETP.NE.AND P2, PT, R3, 0x2, PT ;  /* 0x000000020300780c */ /* 0x000fc80003f45270 */
[----:B------:R-:W-:Y:S02]  /*1fbe0*/  SEL R4, RZ, 0x1, P2 ;  /* 0x00000001ff047807 */ /* 0x000fe40001000000 */
[----:B------:R-:W-:Y:S02]  /*1fbf0*/  SEL R3, R3, RZ, P2 ;  /* 0x000000ff03037207 */ /* 0x000fe40001000000 */
[C---:B---3--:R-:W-:Y:S02]  /*1fc00*/  SHF.L.U32 R5, R7.reuse, 0x1f, RZ ;  /* 0x0000001f07057819 */ /* 0x048fe400000006ff */
[----:B------:R-:W-:Y:S01]  /*1fc10*/  LOP3.LUT R4, R7, R4, RZ, 0x3c, !PT ;  /* 0x0000000407047212 */ /* 0x000fe200078e3cff */
[----:B------:R-:W-:Y:S01]  /*1fc20*/  IMAD R7, R3, 0x8, R2 ;  /* 0x0000000803077824 */ /* 0x000fe200078e0202 */
[----:B------:R-:W0:Y:S02]  /*1fc30*/  SYNCS.PHASECHK.TRANS64.TRYWAIT P1, [R6+URZ], R5 ;  /* 0x00000005060075a7 */ /* 0x000e24000802017f */
[----:B------:R-:W-:Y:S01]  /*1fc40*/  SHF.L.U32 R2, R4, 0x1f, RZ ;  /* 0x0000001f04027819 */ /* 0x000fe200000006ff */
[----:B0-----:R-:W-:Y:S06]  /*1fc50*/  @!P1 BRA `(.L_x_1307) ;  /* 0x0000000c00dc9947 */ /* 0x001fec0003800000 */
.L_x_1347:
[----:B------:R-:W1:Y:S02]  /*1fc60*/  SYNCS.PHASECHK.TRANS64.TRYWAIT P1, [R7+URZ], R2 ;  /* 0x00000002070075a7 */ /* 0x000e64000802017f */
[----:B-1----:R-:W-:Y:S05]  /*1fc70*/  @!P1 BRA `(.L_x_1308) ;  /* 0x0000000c00e89947 */ /* 0x002fea0003800000 */
.L_x_1348:
[----:B------:R-:W-:Y:S05]  /*1fc80*/  @!P0 BRA `(.L_x_1309) ;  /* 0x0000000000048947 */ /* 0x000fea0003800000 */
[----:B------:R-:W-:Y:S01]  /*1fc90*/  BPT.TRAP 0x1 ;  /* 0x000000040000795c */ /* 0x000fe20000300000 */
.L_x_1309:
[----:B------:R-:W-:-:S04]  /*1fca0*/  IMAD R4, R19, 0x8, R0 ;  /* 0x0000000813047824 */ /* 0x000fc800078e0200 */
[----:B------:R-:W3:Y:S02]  /*1fcb0*/  SYNCS.PHASECHK.TRANS64.TRYWAIT P1, [R4+URZ+0x33460], R5 ;  /* 0x03346005040075a7 */ /* 0x000ee4000802017f */
[----:B---3--:R-:W-:Y:S05]  /*1fcc0*/  @!P1 BRA `(.L_x_1310) ;  /* 0x0000000c00e89947 */ /* 0x008fea0003800000 */
.L_x_1349:
[----:B------:R-:W-:Y:S05]  /*1fcd0*/  @!P0 BRA `(.L_x_1311) ;  /* 0x0000000000048947 */ /* 0x000fea0003800000 */
[----:B------:R-:W-:Y:S01]  /*1fce0*/  BPT.TRAP 0x1 ;  /* 0x000000040000795c */ /* 0x000fe20000300000 */
.L_x_1311:
[----:B------:R-:W-:-:S04]  /*1fcf0*/  IMAD R3, R3, 0x8, R0 ;  /* 0x0000000803037824 */ /* 0x000fc800078e0200 */
[----:B------:R-:W4:Y:S02]  /*1fd00*/  SYNCS.PHASECHK.TRANS64.TRYWAIT P1, [R3+URZ+0x33460], R2 ;  /* 0x03346002030075a7 */ /* 0x000f24000802017f */
[----:B----4-:R-:W-:Y:S05]  /*1fd10*/  @!P1 BRA `(.L_x_1312) ;  /* 0x0000000c00e89947 */ /* 0x010fea0003800000 */
.L_x_1350:
[----:B------:R-:W-:Y:S05]  /*1fd20*/  @!P0 BRA `(.L_x_1313) ;  /* 0x0000000000048947 */ /* 0x000fea0003800000 */
[----:B------:R-:W-:Y:S01]  /*1fd30*/  BPT.TRAP 0x1 ;  /* 0x000000040000795c */ /* 0x000fe20000300000 */
.L_x_1313:
[----:B------:R-:W5:Y:S02]  /*1fd40*/  SYNCS.PHASECHK.TRANS64.TRYWAIT P0, [R4+URZ+0x33480], R5 ;  /* 0x03348005040075a7 */ /* 0x000f64000800017f */
[----:B-----5:R-:W-:Y:S05]  /*1fd50*/  @!P0 BRA `(.L_x_1314) ;  /* 0x0000000c00ec8947 */ /* 0x020fea0003800000 */
.L_x_1315:
[----:B------:R0:W0:Y:S02]  /*1fd60*/  SYNCS.PHASECHK.TRANS64.TRYWAIT P0, [R3+URZ+0x33480], R2 ;  /* 0x03348002030075a7 */ /* 0x000024000800017f */
[----:B0-----:R-:W-:Y:S05]  /*1fd70*/  @!P0 NANOSLEEP.SYNCS 0x989680 ;  /* 0x009896800000895d */ /* 0x001fea0003900000 */
[----:B------:R-:W0:Y:S02]  /*1fd80*/  @!P0 SYNCS.PHASECHK.TRANS64 P0, [R3+URZ+0x33480], R2 ;  /* 0x03348002030085a7 */ /* 0x000e24000800007f */
[----:B0-----:R-:W-:Y:S05]  /*1fd90*/  @!P0 BRA `(.L_x_1315) ;  /* 0xfffffffc00f08947 */ /* 0x001fea000383ffff */
.L_x_1304:
[----:B------:R-:W-:Y:S05]  /*1fda0*/  BSYNC B0 ;  /* 0x0000000000007941 */ /* 0x000fea0003800000 */
.L_x_1303:
[----:B------:R-:W-:Y:S05]  /*1fdb0*/  EXIT ;  /* 0x000000000000794d */ /* 0x000fea0003800000 */
.L_x_1114:
[----:B0-----:R-:W-:-:S04]  /*1fdc0*/  IMAD.U32 R3, RZ, RZ, UR41 ;  /* 0x00000029ff037e24 */ /* 0x001fc8000f8e00ff */
[----:B------:R0:W1:Y:S03]  /*1fdd0*/  SYNCS.PHASECHK.TRANS64.TRYWAIT P1, [R3+URZ+0x33400], R0 ;  /* 0x03340000030075a7 */ /* 0x000066000802017f */
[----:B-1----:R-:W-:Y:S05]  /*1fde0*/  @!P1 NANOSLEEP.SYNCS 0x989680 ;  /* 0x009896800000995d */ /* 0x002fea0003900000 */
[----:B------:R-:W1:Y:S02]  /*1fdf0*/  @!P1 SYNCS.PHASECHK.TRANS64 P1, [R3+URZ+0x33400], R0 ;  /* 0x03340000030095a7 */ /* 0x000e64000802007f */
[----:B-1----:R-:W-:Y:S05]  /*1fe00*/  @!P1 BRA `(.L_x_1114) ;  /* 0xfffffffc00ec9947 */ /* 0x002fea000383ffff */
[----:B------:R-:W-:Y:S05]  /*1fe10*/  BRA `(.L_x_1316) ;  /* 0xfffffe2400387947 */ /* 0x000fea000383ffff */
.L_x_1118:
[----:B-1----:R1:W2:Y:S02]  /*1fe20*/  SYNCS.PHASECHK.TRANS64.TRYWAIT P1, [R5+URZ+0x33430], R0 ;  /* 0x03343000050075a7 */ /* 0x0022a4000802017f */
[----:B--2---:R-:W-:Y:S05]  /*1fe30*/  @!P1 NANOSLEEP.SYNCS 0x989680 ;  /* 0x009896800000995d */ /* 0x004fea0003900000 */
[----:B------:R-:W2:Y:S02]  /*1fe40*/  @!P1 SYNCS.PHASECHK.TRANS64 P1, [R5+URZ+0x33430], R0 ;  /* 0x03343000050095a7 */ /* 0x000ea4000802007f */
[----:B--2---:R-:W-:Y:S05]  /*1fe50*/  @!P1 BRA `(.L_x_1118) ;  /* 0xfffffffc00f09947 */ /* 0x004fea000383ffff */
[----:B------:R-:W-:Y:S05]  /*1fe60*/  BRA `(.L_x_1117) ;  /* 0xfffffe2400647947 */ /* 0x000fea000383ffff */
.L_x_1134:
[----:B-1----:R-:W-:-:S04]  /*1fe70*/  IMAD.U32 R8, RZ, RZ, UR6 ;  /* 0x00000006ff087e24 */ /* 0x002fc8000f8e00ff */
[----:B------:R1:W2:Y:S03]  /*1fe80*/  SYNCS.PHASECHK.TRANS64.TRYWAIT P1, [R8+URZ+0x33430], R7 ;  /* 0x03343007080075a7 */ /* 0x0002a6000802017f */
[----:B--2---:R-:W-:Y:S05]  /*1fe90*/  @!P1 NANOSLEEP.SYNCS 0x989680 ;  /* 0x009896800000995d */ /* 0x004fea0003900000 */
[----:B------:R-:W2:Y:S02]  /*1fea0*/  @!P1 SYNCS.PHASECHK.TRANS64 P1, [R8+URZ+0x33430], R7 ;  /* 0x03343007080095a7 */ /* 0x000ea4000802007f */
[----:B--2---:R-:W-:Y:S05]  /*1feb0*/  @!P1 BRA `(.L_x_1134) ;  /* 0xfffffffc00ec9947 */ /* 0x004fea000383ffff */
[----:B------:R-:W-:Y:S05]  /*1fec0*/  BRA `(.L_x_1131) ;  /* 0xfffffe6c00447947 */ /* 0x000fea000383ffff */
.L_x_1138:
[----:B-1----:R-:W-:-:S04]  /*1fed0*/  IMAD.U32 R8, RZ, RZ, UR6 ;  /* 0x00000006ff087e24 */ /* 0x002fc8000f8e00ff */
[----:B------:R1:W2:Y:S03]  /*1fee0*/  SYNCS.PHASECHK.TRANS64.TRYWAIT P1, [R8+URZ+0x33450], R7 ;  /* 0x03345007080075a7 */ /* 0x0002a6000802017f */
[----:B--2---:R-:W-:Y:S05]  /*1fef0*/  @!P1 NANOSLEEP.SYNCS 0x989680 ;  /* 0x009896800000995d */ /* 0x004fea0003900000 */
[----:B------:R-:W2:Y:S02]  /*1ff00*/  @!P1 SYNCS.PHASECHK.TRANS64 P1, [R8+URZ+0x33450], R7 ;  /* 0x03345007080095a7 */ /* 0x000ea4000802007f */
[----:B--2---:R-:W-:Y:S05]  /*1ff10*/  @!P1 BRA `(.L_x_1138) ;  /* 0xfffffffc00ec9947 */ /* 0x004fea000383ffff */
[----:B------:R-:W-:Y:S05]  /*1ff20*/  BRA `(.L_x_1135) ;  /* 0xfffffe7800407947 */ /* 0x000fea000383ffff */
.L_x_1156:
[----:B-1----:R-:W-:-:S04]  /*1ff30*/  IMAD.U32 R3, RZ, RZ, UR6 ;  /* 0x00000006ff037e24 */ /* 0x002fc8000f8e00ff */
[----:B------:R1:W2:Y:S03]  /*1ff40*/  SYNCS.PHASECHK.TRANS64.TRYWAIT P1, [R3+URZ+0x33430], R0 ;  /* 0x03343000030075a7 */ /* 0x0002a6000802017f */
[----:B--2---:R-:W-:Y:S05]  /*1ff50*/  @!P1 NANOSLEEP.SYNCS 0x989680 ;  /* 0x009896800000995d */ /* 0x004fea0003900000 */
[----:B------:R-:W2:Y:S02]  /*1ff60*/  @!P1 SYNCS.PHASECHK.TRANS64 P1, [R3+URZ+0x33430], R0 ;  /* 0x03343000030095a7 */ /* 0x000ea4000802007f */
[----:B--2---:R-:W-:Y:S05]  /*1ff70*/  @!P1 BRA `(.L_x_1156) ;  /* 0xfffffffc00ec9947 */ /* 0x004fea000383ffff */
[----:B------:R-:W-:Y:S05]  /*1ff80*/  BRA `(.L_x_1153) ;  /* 0xfffffeb800987947 */ /* 0x000fea000383ffff */
.L_x_1160:
[----:B-1----:R-:W-:-:S04]  /*1ff90*/  IMAD.U32 R3, RZ, RZ, UR6 ;  /* 0x00000006ff037e24 */ /* 0x002fc8000f8e00ff */
[----:B------:R1:W2:Y:S03]  /*1ffa0*/  SYNCS.PHASECHK.TRANS64.TRYWAIT P1, [R3+URZ+0x33450], R0 ;  /* 0x03345000030075a7 */ /* 0x0002a6000802017f */
[----:B--2---:R-:W-:Y:S05]  /*1ffb0*/  @!P1 NANOSLEEP.SYNCS 0x989680 ;  /* 0x009896800000995d */ /* 0x004fea0003900000 */
[----:B------:R-:W2:Y:S02]  /*1ffc0*/  @!P1 SYNCS.PHASECHK.TRANS64 P1, [R3+URZ+0x33450], R0 ;  /* 0x03345000030095a7 */ /* 0x000ea4000802007f */
[----:B--2---:R-:W-:Y:S05]  /*1ffd0*/  @!P1 BRA `(.L_x_1160) ;  /* 0xfffffffc00ec9947 */ /* 0x004fea000383ffff */
[----:B------:R-:W-:Y:S05]  /*1ffe0*/  BRA `(.L_x_1157) ;  /* 0xfffffec400a07947 */ /* 0x000fea000383ffff */
.L_x_1167:
[----:B-1----:R-:W-:-:S04]  /*1fff0*/  IMAD.U32 R3, RZ, RZ, UR6 ;  /* 0x00000006ff037e24 */ /* 0x002fc8000f8e00ff */
[----:B------:R1:W2:Y:S03]  /*20000*/  SYNCS.PHASECHK.TRANS64.TRYWAIT P1, [R3+URZ+0x33430], R0 ;  /* 0x03343000030075a7 */ /* 0x0002a6000802017f */
[----:B--2---:R-:W-:Y:S05]  /*20010*/  @!P1 NANOSLEEP.SYNCS 0x989680 ;  /* 0x009896800000995d */ /* 0x004fea0003900000 */
[----:B------:R-:W2:Y:S02]  /*20020*/  @!P1 SYNCS.PHASECHK.TRANS64 P1, [R3+URZ+0x33430], R0 ;  /* 0x03343000030095a7 */ /* 0x000ea4000802007f */
[----:B--2---:R-:W-:Y:S05]  /*20030*/  @!P1 BRA `(.L_x_1167) ;  /* 0xfffffffc00ec9947 */ /* 0x004fea000383ffff */
[----:B------:R-:W-:Y:S05]  /*20040*/  BRA `(.L_x_1164) ;  /* 0xfffffee800387947 */ /* 0x000fea000383ffff */
.L_x_1171:
[----:B-1----:R-:W-:-:S04]  /*20050*/  IMAD.U32 R3, RZ, RZ, UR6 ;  /* 0x00000006ff037e24 */ /* 0x002fc8000f8e00ff */
[----:B------:R1:W2:Y:S03]  /*20060*/  SYNCS.PHASECHK.TRANS64.TRYWAIT P1, [R3+URZ+0x33450], R0 ;  /* 0x03345000030075a7 */ /* 0x0002a6000802017f */
[----:B--2---:R-:W-:Y:S05]  /*20070*/  @!P1 NANOSLEEP.SYNCS 0x989680 ;  /* 0x009896800000995d */ /* 0x004fea0003900000 */
[----:B------:R-:W2:Y:S02]  /*20080*/  @!P1 SYNCS.PHASECHK.TRANS64 P1, [R3+URZ+0x33450], R0 ;  /* 0x03345000030095a7 */ /* 0x000ea4000802007f */
[----:B--2---:R-:W-:Y:S05]  /*20090*/  @!P1 BRA `(.L_x_1171) ;  /* 0xfffffffc00ec9947 */ /* 0x004fea000383ffff */
[----:B------:R-:W-:Y:S05]  /*200a0*/  BRA `(.L_x_1168) ;  /* 0xfffffef400407947 */ /* 0x000fea000383ffff */
.L_x_1185:
[----:B-1----:R-:W-:-:S04]  /*200b0*/  IMAD.U32 R7, RZ, RZ, UR9 ;  /* 0x00000009ff077e24 */ /* 0x002fc8000f8e00ff */
[----:B------:R1:W2:Y:S03]  /*200c0*/  SYNCS.PHASECHK.TRANS64.TRYWAIT P1, [R7+URZ+0x33450], R4 ;  /* 0x03345004070075a7 */ /* 0x0002a6000802017f */
[----:B--2---:R-:W-:Y:S05]  /*200d0*/  @!P1 NANOSLEEP.SYNCS 0x989680 ;  /* 0x009896800000995d */ /* 0x004fea0003900000 */
[----:B------:R-:W2:Y:S02]  /*200e0*/  @!P1 SYNCS.PHASECHK.TRANS64 P1, [R7+URZ+0x33450], R4 ;  /* 0x03345004070095a7 */ /* 0x000ea4000802007f */
[----:B--2---:R-:W-:Y:S05]  /*200f0*/  @!P1 BRA `(.L_x_1185) ;  /* 0xfffffffc00ec9947 */ /* 0x004fea000383ffff */
[----:B------:R-:W-:Y:S05]  /*20100*/  BRA `(.L_x_1184) ;  /* 0xffffff3000bc7947 */ /* 0x000fea000383ffff */
.L_x_1241:
[----:B------:R-:W-:Y:S02]  /*20110*/  IMAD.MOV.U32 R13, RZ, RZ, R0 ;  /* 0x000000ffff0d7224 */ /* 0x000fe400078e0000 */
[----:B------:R-:W-:Y:S02]  /*20120*/  IMAD.MOV.U32 R12, RZ, RZ, RZ ;  /* 0x000000ffff0c7224 */ /* 0x000fe400078e00ff */
[----:B------:R-:W-:Y:S02]  /*20130*/  IMAD.MOV.U32 R11, RZ, RZ, 0x1f ;  /* 0x0000001fff0b7424 */ /* 0x000fe400078e00ff */
[----:B------:R-:W-:-:S07]  /*20140*/  IMAD.MOV.U32 R15, RZ, RZ, -0x1 ;  /* 0xffffffffff0f7424 */ /* 0x000fce00078e00ff */
[----:B01----:R-:W-:Y:S05]  /*20150*/  WARPSYNC.COLLECTIVE R15, `(.L_x_1317) ;  /* 0x000000000f087348 */ /* 0x003fea0003c00000 */
[----:B------:R2:W3:Y:S02]  /*20160*/  SHFL.IDX P6, R14, R13, R12, R11 ;  /* 0x0000000c0d0e7389 */ /* 0x0004e400000c000b */
[----:B0123--:R-:W-:Y:S01]  /*20170*/  ENDCOLLECTIVE ;  /* 0x000000000000791b */ /* 0x00ffe20003800000 */
.L_x_1317:
[----:B------:R-:W-:Y:S05]  /*20180*/  BRA `(.L_x_1318) ;  /* 0xffffffb400f87947 */ /* 0x000fea000383ffff */
.L_x_1243:
[----:B------:R-:W-:Y:S01]  /*20190*/  BSSY B0, `(.L_x_1319) ;  /* 0x0000006000007945 */ /* 0x000fe20003800000 */
[----:B------:R-:W-:-:S07]  /*201a0*/  IMAD.MOV.U32 R15, RZ, RZ, -0x1 ;  /* 0xffffffffff0f7424 */ /* 0x000fce00078e00ff */
[----:B01----:R-:W-:Y:S05]  /*201b0*/  WARPSYNC.COLLECTIVE R15, `(.L_x_1320) ;  /* 0x000000000f0c7348 */ /* 0x003fea0003c00000 */
[----:B------:R-:W-:Y:S02]  /*201c0*/  ELECT P6, UR62, PT ;  /* 0x00000000003e782f */ /* 0x000fe400038c0000 */
[----:B------:R-:W-:Y:S01]  /*201d0*/  MOV R14, UR62 ;  /* 0x0000003e000e7c02 */ /* 0x000fe20008000f00 */
[----:B01----:R-:W-:Y:S10]  /*201e0*/  ENDCOLLECTIVE ;  /* 0x000000000000791b */ /* 0x003ff40003800000 */
.L_x_1320:
[----:B------:R-:W-:Y:S05]  /*201f0*/  BSYNC B0 ;  /* 0x0000000000007941 */ /* 0x000fea0003800000 */
.L_x_1319:
[----:B------:R-:W-:Y:S05]  /*20200*/  BRA `(.L_x_1321) ;  /* 0xffffffb800007947 */ /* 0x000fea000383ffff */
.L_x_1245:
[----:B0-----:R0:W2:Y:S02]  /*20210*/  SYNCS.PHASECHK.TRANS64.TRYWAIT P0, [R4+URZ+0x33480], R3 ;  /* 0x03348003040075a7 */ /* 0x0010a4000800017f */
[----:B--2---:R-:W-:Y:S05]  /*20220*/  @!P0 NANOSLEEP.SYNCS 0x989680 ;  /* 0x009896800000895d */ /* 0x004fea0003900000 */
[----:B------:R-:W2:Y:S02]  /*20230*/  @!P0 SYNCS.PHASECHK.TRANS64 P0, [R4+URZ+0x33480], R3 ;  /* 0x03348003040085a7 */ /* 0x000ea4000800007f */
[----:B--2---:R-:W-:Y:S05]  /*20240*/  @!P0 BRA `(.L_x_1245) ;  /* 0xfffffffc00f08947 */ /* 0x004fea000383ffff */
[----:B------:R-:W-:Y:S05]  /*20250*/  BRA `(.L_x_1322) ;  /* 0xffffffb800607947 */ /* 0x000fea000383ffff */
.L_x_1247:
[----:B-1----:R1:W2:Y:S02]  /*20260*/  SYNCS.PHASECHK.TRANS64.TRYWAIT P0, [R4+URZ+0x33440], R3 ;  /* 0x03344003040075a7 */ /* 0x0022a4000800017f */
[----:B--2---:R-:W-:Y:S05]  /*20270*/  @!P0 NANOSLEEP.SYNCS 0x989680 ;  /* 0x009896800000895d */ /* 0x004fea0003900000 */
[----:B------:R-:W2:Y:S02]  /*20280*/  @!P0 SYNCS.PHASECHK.TRANS64 P0, [R4+URZ+0x33440], R3 ;  /* 0x03344003040085a7 */ /* 0x000ea4000800007f */
[----:B--2---:R-:W-:Y:S05]  /*20290*/  @!P0 BRA `(.L_x_1247) ;  /* 0xfffffffc00f08947 */ /* 0x004fea000383ffff */
[----:B------:R-:W-:Y:S05]  /*202a0*/  BRA `(.L_x_1323) ;  /* 0xffffffb800e87947 */ /* 0x000fea000383ffff */
.L_x_1251:
[----:B------:R-:W2:Y:S01]  /*202b0*/  LDL.LU R11, [R1+0x1c] ;  /* 0x00001c00010b7983 */ /* 0x000ea20000300800 */
[----:B------:R-:W-:Y:S01]  /*202c0*/  IMAD.MOV.U32 R3, RZ, RZ, R12 ;  /* 0x000000ffff037224 */ /* 0x000fe200078e000c */
[----:B------:R-:W-:Y:S01]  /*202d0*/  LOP3.LUT R7, R7, 0x7f, RZ, 0xc0, !PT ;  /* 0x0000007f07077812 */ /* 0x000fe200078ec0ff */
[----:B------:R-:W-:Y:S02]  /*202e0*/  IMAD.MOV.U32 R13, RZ, RZ, R0 ;  /* 0x000000ffff0d7224 */ /* 0x000fe400078e0000 */
[----:B------:R-:W-:Y:S01]  /*202f0*/  IMAD.MOV.U32 R12, RZ, RZ, RZ ;  /* 0x000000ffff0c7224 */ /* 0x000fe200078e00ff */
[----:B------:R-:W-:Y:S01]  /*20300*/  SHF.R.U32.HI R7, RZ, 0x2, R7 ;  /* 0x00000002ff077819 */ /* 0x000fe20000011607 */
[----:B------:R-:W-:-:S04]  /*20310*/  IMAD.MOV.U32 R15, RZ, RZ, -0x1 ;  /* 0xffffffffff0f7424 */ /* 0x000fc800078e00ff */
[----:B------:R-:W-:Y:S02]  /*20320*/  IMAD.IADD R3, R7, 0x1, R3 ;  /* 0x0000000107037824 */ /* 0x000fe400078e0203 */
[----:B--2---:R-:W-:Y:S02]  /*20330*/  IMAD R2, R11, R8, RZ ;  /* 0x000000080b027224 */ /* 0x004fe400078e02ff */
[----:B------:R-:W-:-:S03]  /*20340*/  IMAD.MOV.U32 R11, RZ, RZ, 0x1c1f ;  /* 0x00001c1fff0b7424 */ /* 0x000fc600078e00ff */
[----:B------:R-:W-:-:S13]  /*20350*/  ISETP.GE.AND P4, PT, R3, R2, PT ;  /* 0x000000020300720c */ /* 0x000fda0003f86270 */
[----:B-----5:R-:W-:Y:S05]  /*20360*/  WARPSYNC.COLLECTIVE R15, `(.L_x_1324) ;  /* 0x000000000f087348 */ /* 0x020fea0003c00000 */
[----:B------:R0:W1:Y:S02]  /*20370*/  SHFL.IDX P6, R14, R13, R12, R11 ;  /* 0x0000000c0d0e7389 */ /* 0x00006400000c000b */
[----:B01---5:R-:W-:Y:S01]  /*20380*/  ENDCOLLECTIVE ;  /* 0x000000000000791b */ /* 0x023fe20003800000 */
.L_x_1324:
[----:B------:R-:W-:Y:S02]  /*20390*/  IMAD.MOV.U32 R13, RZ, RZ, R4 ;  /* 0x000000ffff0d7224 */ /* 0x000fe400078e0004 */
[----:B------:R-:W-:-:S07]  /*203a0*/  IMAD.MOV.U32 R5, RZ, RZ, R14 ;  /* 0x000000ffff057224 */ /* 0x000fce00078e000e */
[----:B------:R-:W-:Y:S05]  /*203b0*/  WARPSYNC.COLLECTIVE R15, `(.L_x_1325) ;  /* 0x000000000f087348 */ /* 0x000fea0003c00000 */
[----:B------:R0:W1:Y:S02]  /*203c0*/  SHFL.IDX P6, R14, R13, R12, R11 ;  /* 0x0000000c0d0e7389 */ /* 0x00006400000c000b */
[----:B01----:R-:W-:Y:S01]  /*203d0*/  ENDCOLLECTIVE ;  /* 0x000000000000791b */ /* 0x003fe20003800000 */
.L_x_1325:
[----:B------:R-:W-:Y:S02]  /*203e0*/  IMAD.MOV.U32 R13, RZ, RZ, R0 ;  /* 0x000000ffff0d7224 */ /* 0x000fe400078e0000 */
[----:B------:R-:W-:Y:S02]  /*203f0*/  IMAD.MOV.U32 R12, RZ, RZ, 0x1 ;  /* 0x00000001ff0c7424 */ /* 0x000fe400078e00ff */
[----:B------:R-:W-:-:S07]  /*20400*/  IMAD.MOV.U32 R6, RZ, RZ, R14 ;  /* 0x000000ffff067224 */ /* 0x000fce00078e000e */
[----:B------:R-:W-:Y:S05]  /*20410*/  WARPSYNC.COLLECTIVE R15, `(.L_x_1326) ;  /* 0x000000000f087348 */ /* 0x000fea0003c00000 */
[----:B------:R0:W1:Y:S02]  /*20420*/  SHFL.IDX P6, R14, R13, R12, R11 ;  /* 0x0000000c0d0e7389 */ /* 0x00006400000c000b */
[----:B01----:R-:W-:Y:S01]  /*20430*/  ENDCOLLECTIVE ;  /* 0x000000000000791b */ /* 0x003fe20003800000 */
.L_x_1326:
        /* <DEDUP_REMOVED lines=8> */
[----:B------:R0:W-:Y:S02]  /*204c0*/  @!P4 LDGSTS.E.BYPASS.LTC128B.128 [R9+0x1e200], desc[UR52][R6.64], !P0 ;  /* 0x1e2000000609cfae */ /* 0x0001e4000c101d74 */
[----:B------:R-:W-:Y:S02]  /*204d0*/  ISETP.GE.AND P3, PT, R5, R2, PT ;  /* 0x000000020500720c */ /* 0x000fe40003f66270 */
[----:B------:R0:W-:Y:S01]  /*204e0*/  @!P4 LDGSTS.E.BYPASS.LTC128B.128 [R9+0x20200], desc[UR52][R6.64+0x40], !P1 ;  /* 0x202000400609cfae */ /* 0x0001e2000c901d74 */
[----:B------:R-:W-:-:S03]  /*204f0*/  IMAD.MOV.U32 R5, RZ, RZ, R14 ;  /* 0x000000ffff057224 */ /* 0x000fc600078e000e */
[----:B------:R0:W-:Y:S07]  /*20500*/  @!P4 LDGSTS.E.BYPASS.LTC128B.128 [R9+0x22200], desc[UR52][R6.64+0x80], !P2 ;  /* 0x222000800609cfae */ /* 0x0001ee000d101d74 */
[----:B0-----:R-:W-:Y:S05]  /*20510*/  WARPSYNC.COLLECTIVE R15, `(.L_x_1327) ;  /* 0x000000000f087348 */ /* 0x001fea0003c00000 */
[----:B------:R1:W2:Y:S02]  /*20520*/  SHFL.IDX P6, R14, R13, R12, R11 ;  /* 0x0000000c0d0e7389 */ /* 0x0002a400000c000b */
[----:B012---:R-:W-:Y:S01]  /*20530*/  ENDCOLLECTIVE ;  /* 0x000000000000791b */ /* 0x007fe20003800000 */
.L_x_1327:
[----:B------:R-:W-:Y:S02]  /*20540*/  IMAD.MOV.U32 R13, RZ, RZ, R0 ;  /* 0x000000ffff0d7224 */ /* 0x000fe400078e0000 */
[----:B------:R-:W-:Y:S02]  /*20550*/  IMAD.MOV.U32 R12, RZ, RZ, 0x2 ;  /* 0x00000002ff0c7424 */ /* 0x000fe400078e00ff */
[----:B------:R-:W-:-:S07]  /*20560*/  IMAD.MOV.U32 R6, RZ, RZ, R14 ;  /* 0x000000ffff067224 */ /* 0x000fce00078e000e */
[----:B------:R-:W-:Y:S05]  /*20570*/  WARPSYNC.COLLECTIVE R15, `(.L_x_1328) ;  /* 0x000000000f087348 */ /* 0x000fea0003c00000 */
[----:B------:R0:W1:Y:S02]  /*20580*/  SHFL.IDX P6, R14, R13, R12, R11 ;  /* 0x0000000c0d0e7389 */ /* 0x00006400000c000b */
[----:B01----:R-:W-:Y:S01]  /*20590*/  ENDCOLLECTIVE ;  /* 0x000000000000791b */ /* 0x003fe20003800000 */
.L_x_1328:
        /* <DEDUP_REMOVED lines=16> */
.L_x_1329:
[----:B------:R-:W-:Y:S02]  /*206a0*/  IMAD.MOV.U32 R13, RZ, RZ, R0 ;  /* 0x000000ffff0d7224 */ /* 0x000fe400078e0000 */
[----:B------:R-:W-:Y:S02]  /*206b0*/  IMAD.MOV.U32 R12, RZ, RZ, 0x3 ;  /* 0x00000003ff0c7424 */ /* 0x000fe400078e00ff */
[----:B------:R-:W-:-:S07]  /*206c0*/  IMAD.MOV.U32 R6, RZ, RZ, R14 ;  /* 0x000000ffff067224 */ /* 0x000fce00078e000e */
[----:B------:R-:W-:Y:S05]  /*206d0*/  WARPSYNC.COLLECTIVE R15, `(.L_x_1330) ;  /* 0x000000000f087348 */ /* 0x000fea0003c00000 */
[----:B------:R0:W1:Y:S02]  /*206e0*/  SHFL.IDX P6, R14, R13, R12, R11 ;  /* 0x0000000c0d0e7389 */ /* 0x00006400000c000b */
[----:B01----:R-:W-:Y:S01]  /*206f0*/  ENDCOLLECTIVE ;  /* 0x000000000000791b */ /* 0x003fe20003800000 */
.L_x_1330:
        /* <DEDUP_REMOVED lines=14> */
.L_x_1331:
[----:B------:R-:W-:Y:S01]  /*207e0*/  IMAD.MOV.U32 R4, RZ, RZ, R14 ;  /* 0x000000ffff047224 */ /* 0x000fe200078e000e */
[----:B------:R-:W-:Y:S06]  /*207f0*/  BRA `(.L_x_1332) ;  /* 0xffffffc000487947 */ /* 0x000fec000383ffff */
.L_x_1256:
[----:B-1----:R1:W2:Y:S02]  /*20800*/  SYNCS.PHASECHK.TRANS64.TRYWAIT P0, [R18+URZ+0x33420], R0 ;  /* 0x03342000120075a7 */ /* 0x0022a4000800017f */
[----:B--2---:R-:W-:Y:S05]  /*20810*/  @!P0 NANOSLEEP.SYNCS 0x989680 ;  /* 0x009896800000895d */ /* 0x004fea0003900000 */
[----:B------:R-:W2:Y:S02]  /*20820*/  @!P0 SYNCS.PHASECHK.TRANS64 P0, [R18+URZ+0x33420], R0 ;  /* 0x03342000120085a7 */ /* 0x000ea4000800007f */
[----:B--2---:R-:W-:Y:S05]  /*20830*/  @!P0 BRA `(.L_x_1256) ;  /* 0xfffffffc00f08947 */ /* 0x004fea000383ffff */
[----:B------:R-:W-:Y:S05]  /*20840*/  BRA `(.L_x_1333) ;  /* 0xffffffc000b87947 */ /* 0x000fea000383ffff */
.L_x_1262:
[----:B-1----:R1:W3:Y:S02]  /*20850*/  SYNCS.PHASECHK.TRANS64.TRYWAIT P0, [R6+URZ+0x33480], R5 ;  /* 0x03348005060075a7 */ /* 0x0022e4000800017f */
[----:B---3--:R-:W-:Y:S05]  /*20860*/  @!P0 NANOSLEEP.SYNCS 0x989680 ;  /* 0x009896800000895d */ /* 0x008fea0003900000 */
[----:B------:R-:W3:Y:S02]  /*20870*/  @!P0 SYNCS.PHASECHK.TRANS64 P0, [R6+URZ+0x33480], R5 ;  /* 0x03348005060085a7 */ /* 0x000ee4000800007f */
[----:B---3--:R-:W-:Y:S05]  /*20880*/  @!P0 BRA `(.L_x_1262) ;  /* 0xfffffffc00f08947 */ /* 0x008fea000383ffff */
[----:B------:R-:W-:Y:S05]  /*20890*/  BRA `(.L_x_1334) ;  /* 0xffffffc4006c7947 */ /* 0x000fea000383ffff */
.L_x_1269:
[----:B0-----:R0:W3:Y:S02]  /*208a0*/  SYNCS.PHASECHK.TRANS64.TRYWAIT P0, [R6+URZ+0x33440], R5 ;  /* 0x03344005060075a7 */ /* 0x0010e4000800017f */
[----:B---3--:R-:W-:Y:S05]  /*208b0*/  @!P0 NANOSLEEP.SYNCS 0x989680 ;  /* 0x009896800000895d */ /* 0x008fea0003900000 */
[----:B------:R-:W3:Y:S02]  /*208c0*/  @!P0 SYNCS.PHASECHK.TRANS64 P0, [R6+URZ+0x33440], R5 ;  /* 0x03344005060085a7 */ /* 0x000ee4000800007f */
[----:B---3--:R-:W-:Y:S05]  /*208d0*/  @!P0 BRA `(.L_x_1269) ;  /* 0xfffffffc00f08947 */ /* 0x008fea000383ffff */
[----:B------:R-:W-:Y:S05]  /*208e0*/  BRA `(.L_x_1335) ;  /* 0xffffffc800687947 */ /* 0x000fea000383ffff */
.L_x_1277:
[----:B-1----:R1:W3:Y:S02]  /*208f0*/  SYNCS.PHASECHK.TRANS64.TRYWAIT P0, [R3+URZ+0x33470], R4 ;  /* 0x03347004030075a7 */ /* 0x0022e4000800017f */
[----:B---3--:R-:W-:Y:S05]  /*20900*/  @!P0 NANOSLEEP.SYNCS 0x989680 ;  /* 0x009896800000895d */ /* 0x008fea0003900000 */
[----:B------:R-:W3:Y:S02]  /*20910*/  @!P0 SYNCS.PHASECHK.TRANS64 P0, [R3+URZ+0x33470], R4 ;  /* 0x03347004030085a7 */ /* 0x000ee4000800007f */
[----:B---3--:R-:W-:Y:S05]  /*20920*/  @!P0 BRA `(.L_x_1277) ;  /* 0xfffffffc00f08947 */ /* 0x008fea000383ffff */
[----:B------:R-:W-:Y:S05]  /*20930*/  BRA `(.L_x_1336) ;  /* 0xffffffcc007c7947 */ /* 0x000fea000383ffff */
.L_x_1279:
[----:B-1----:R1:W3:Y:S02]  /*20940*/  SYNCS.PHASECHK.TRANS64.TRYWAIT P0, [R3+URZ+0x33460], R4 ;  /* 0x03346004030075a7 */ /* 0x0022e4000800017f */
[----:B---3--:R-:W-:Y:S05]  /*20950*/  @!P0 NANOSLEEP.SYNCS 0x989680 ;  /* 0x009896800000895d */ /* 0x008fea0003900000 */
[----:B------:R-:W3:Y:S02]  /*20960*/  @!P0 SYNCS.PHASECHK.TRANS64 P0, [R3+URZ+0x33460], R4 ;  /* 0x03346004030085a7 */ /* 0x000ee4000800007f */
[----:B---3--:R-:W-:Y:S05]  /*20970*/  @!P0 BRA `(.L_x_1279) ;  /* 0xfffffffc00f08947 */ /* 0x008fea000383ffff */
[----:B------:R-:W-:Y:S05]  /*20980*/  BRA `(.L_x_1337) ;  /* 0xffffffcc00847947 */ /* 0x000fea000383ffff */
.L_x_1286:
[----:B-1----:R1:W3:Y:S02]  /*20990*/  SYNCS.PHASECHK.TRANS64.TRYWAIT P1, [R3+URZ+0x33470], R0 ;  /* 0x03347000030075a7 */ /* 0x0022e4000802017f */
[----:B---3--:R-:W-:Y:S05]  /*209a0*/  @!P1 NANOSLEEP.SYNCS 0x989680 ;  /* 0x009896800000995d */ /* 0x008fea0003900000 */
[----:B------:R-:W3:Y:S02]  /*209b0*/  @!P1 SYNCS.PHASECHK.TRANS64 P1, [R3+URZ+0x33470], R0 ;  /* 0x03347000030095a7 */ /* 0x000ee4000802007f */
[----:B---3--:R-:W-:Y:S05]  /*209c0*/  @!P1 BRA `(.L_x_1286) ;  /* 0xfffffffc00f09947 */ /* 0x008fea000383ffff */
[----:B------:R-:W-:Y:S05]  /*209d0*/  BRA `(.L_x_1338) ;  /* 0xffffffd400cc7947 */ /* 0x000fea000383ffff */
.L_x_1288:
[----:B-1----:R1:W3:Y:S02]  /*209e0*/  SYNCS.PHASECHK.TRANS64.TRYWAIT P1, [R3+URZ+0x33460], R0 ;  /* 0x03346000030075a7 */ /* 0x0022e4000802017f */
[----:B---3--:R-:W-:Y:S05]  /*209f0*/  @!P1 NANOSLEEP.SYNCS 0x989680 ;  /* 0x009896800000995d */ /* 0x008fea0003900000 */
[----:B------:R-:W3:Y:S02]  /*20a00*/  @!P1 SYNCS.PHASECHK.TRANS64 P1, [R3+URZ+0x33460], R0 ;  /* 0x03346000030095a7 */ /* 0x000ee4000802007f */
[----:B---3--:R-:W-:Y:S05]  /*20a10*/  @!P1 BRA `(.L_x_1288) ;  /* 0xfffffffc00f09947 */ /* 0x008fea000383ffff */
[----:B------:R-:W-:Y:S05]  /*20a20*/  BRA `(.L_x_1339) ;  /* 0xffffffd400d47947 */ /* 0x000fea000383ffff */
.L_x_1301:
[----:B0-----:R0:W1:Y:S02]  /*20a30*/  SYNCS.PHASECHK.TRANS64.TRYWAIT P0, [R0+URZ+0x33420], R3 ;  /* 0x03342003000075a7 */ /* 0x001064000800017f */
[----:B-1----:R-:W-:Y:S05]  /*20a40*/  @!P0 NANOSLEEP.SYNCS 0x989680 ;  /* 0x009896800000895d */ /* 0x002fea0003900000 */
[----:B------:R-:W1:Y:S02]  /*20a50*/  @!P0 SYNCS.PHASECHK.TRANS64 P0, [R0+URZ+0x33420], R3 ;  /* 0x03342003000085a7 */ /* 0x000e64000800007f */
[----:B-1----:R-:W-:Y:S05]  /*20a60*/  @!P0 BRA `(.L_x_1301) ;  /* 0xfffffffc00f08947 */ /* 0x002fea000383ffff */
[----:B------:R-:W-:Y:S05]  /*20a70*/  BRA `(.L_x_1340) ;  /* 0xffffffec00f87947 */ /* 0x000fea000383ffff */
.L_x_1302:
        /* <DEDUP_REMOVED lines=8> */
[----:B0-2---:R-:W-:Y:S05]  /*20b00*/  WARPSYNC.COLLECTIVE R15, `(.L_x_1342) ;  /* 0x000000000f087348 */ /* 0x005fea0003c00000 */
[----:B------:R1:W3:Y:S02]  /*20b10*/  SHFL.IDX P6, R14, R13, R12, R11 ;  /* 0x0000000c0d0e7389 */ /* 0x0002e400000c000b */
[----:B0123--:R-:W-:Y:S01]  /*20b20*/  ENDCOLLECTIVE ;  /* 0x000000000000791b */ /* 0x00ffe20003800000 */
.L_x_1342:
[----:B------:R-:W-:Y:S05]  /*20b30*/  BSYNC B0 ;  /* 0x0000000000007941 */ /* 0x000fea0003800000 */
.L_x_1341:
[----:B------:R-:W-:Y:S05]  /*20b40*/  BRA `(.L_x_1343) ;  /* 0xffffffec00e07947 */ /* 0x000fea000383ffff */
.L_x_1305:
[----:B------:R-:W-:Y:S01]  /*20b50*/  BSSY B1, `(.L_x_1344) ;  /* 0x0000006000017945 */ /* 0x000fe20003800000 */
[----:B------:R-:W-:-:S07]  /*20b60*/  IMAD.MOV.U32 R15, RZ, RZ, -0x1 ;  /* 0xffffffffff0f7424 */ /* 0x000fce00078e00ff */
[----:B012---:R-:W-:Y:S05]  /*20b70*/  WARPSYNC.COLLECTIVE R15, `(.L_x_1345) ;  /* 0x000000000f0c7348 */ /* 0x007fea0003c00000 */
[----:B------:R-:W-:Y:S02]  /*20b80*/  ELECT P6, UR62, PT ;  /* 0x00000000003e782f */ /* 0x000fe400038c0000 */
[----:B------:R-:W-:Y:S01]  /*20b90*/  MOV R14, UR62 ;  /* 0x0000003e000e7c02 */ /* 0x000fe20008000f00 */
[----:B012---:R-:W-:Y:S10]  /*20ba0*/  ENDCOLLECTIVE ;  /* 0x000000000000791b */ /* 0x007ff40003800000 */
.L_x_1345:
[----:B------:R-:W-:Y:S05]  /*20bb0*/  BSYNC B1 ;  /* 0x0000000000017941 */ /* 0x000fea0003800000 */
.L_x_1344:
[----:B------:R-:W-:Y:S05]  /*20bc0*/  BRA `(.L_x_1346) ;  /* 0xffffffec00d87947 */ /* 0x000fea000383ffff */
.L_x_1307:
[----:B0-----:R0:W1:Y:S02]  /*20bd0*/  SYNCS.PHASECHK.TRANS64.TRYWAIT P1, [R6+URZ], R5 ;  /* 0x00000005060075a7 */ /* 0x001064000802017f */
[----:B-1----:R-:W-:Y:S05]  /*20be0*/  @!P1 NANOSLEEP.SYNCS 0x989680 ;  /* 0x009896800000995d */ /* 0x002fea0003900000 */
[----:B------:R-:W1:Y:S02]  /*20bf0*/  @!P1 SYNCS.PHASECHK.TRANS64 P1, [R6+URZ], R5 ;  /* 0x00000005060095a7 */ /* 0x000e64000802007f */
[----:B-1----:R-:W-:Y:S05]  /*20c00*/  @!P1 BRA `(.L_x_1307) ;  /* 0xfffffffc00f09947 */ /* 0x002fea000383ffff */
[----:B------:R-:W-:Y:S05]  /*20c10*/  BRA `(.L_x_1347) ;  /* 0xfffffff000107947 */ /* 0x000fea000383ffff */
.L_x_1308:
[----:B-1----:R1:W3:Y:S02]  /*20c20*/  SYNCS.PHASECHK.TRANS64.TRYWAIT P1, [R7+URZ], R2 ;  /* 0x00000002070075a7 */ /* 0x0022e4000802017f */
[----:B---3--:R-:W-:Y:S05]  /*20c30*/  @!P1 NANOSLEEP.SYNCS 0x989680 ;  /* 0x009896800000995d */ /* 0x008fea0003900000 */
[----:B------:R-:W3:Y:S02]  /*20c40*/  @!P1 SYNCS.PHASECHK.TRANS64 P1, [R7+URZ], R2 ;  /* 0x00000002070095a7 */ /* 0x000ee4000802007f */
[----:B---3--:R-:W-:Y:S05]  /*20c50*/  @!P1 BRA `(.L_x_1308) ;  /* 0xfffffffc00f09947 */ /* 0x008fea000383ffff */
[----:B------:R-:W-:Y:S05]  /*20c60*/  BRA `(.L_x_1348) ;  /* 0xfffffff000047947 */ /* 0x000fea000383ffff */
.L_x_1310:
[----:B---3--:R3:W4:Y:S02]  /*20c70*/  SYNCS.PHASECHK.TRANS64.TRYWAIT P1, [R4+URZ+0x33460], R5 ;  /* 0x03346005040075a7 */ /* 0x008724000802017f */
[----:B----4-:R-:W-:Y:S05]  /*20c80*/  @!P1 NANOSLEEP.SYNCS 0x989680 ;  /* 0x009896800000995d */ /* 0x010fea0003900000 */
[----:B------:R-:W4:Y:S02]  /*20c90*/  @!P1 SYNCS.PHASECHK.TRANS64 P1, [R4+URZ+0x33460], R5 ;  /* 0x03346005040095a7 */ /* 0x000f24000802007f */
[----:B----4-:R-:W-:Y:S05]  /*20ca0*/  @!P1 BRA `(.L_x_1310) ;  /* 0xfffffffc00f09947 */ /* 0x010fea000383ffff */
[----:B------:R-:W-:Y:S05]  /*20cb0*/  BRA `(.L_x_1349) ;  /* 0xfffffff000047947 */ /* 0x000fea000383ffff */
.L_x_1312:
[----:B----4-:R4:W0:Y:S02]  /*20cc0*/  SYNCS.PHASECHK.TRANS64.TRYWAIT P1, [R3+URZ+0x33460], R2 ;  /* 0x03346002030075a7 */ /* 0x010824000802017f */
[----:B0-----:R-:W-:Y:S05]  /*20cd0*/  @!P1 NANOSLEEP.SYNCS 0x989680 ;  /* 0x009896800000995d */ /* 0x001fea0003900000 */
[----:B------:R-:W0:Y:S02]  /*20ce0*/  @!P1 SYNCS.PHASECHK.TRANS64 P1, [R3+URZ+0x33460], R2 ;  /* 0x03346002030095a7 */ /* 0x000e24000802007f */
[----:B0-----:R-:W-:Y:S05]  /*20cf0*/  @!P1 BRA `(.L_x_1312) ;  /* 0xfffffffc00f09947 */ /* 0x001fea000383ffff */
[----:B------:R-:W-:Y:S05]  /*20d00*/  BRA `(.L_x_1350) ;  /* 0xfffffff000047947 */ /* 0x000fea000383ffff */
.L_x_1314:
[----:B------:R0:W0:Y:S02]  /*20d10*/  SYNCS.PHASECHK.TRANS64.TRYWAIT P0, [R4+URZ+0x33480], R5 ;  /* 0x03348005040075a7 */ /* 0x000024000800017f */
[----:B0-----:R-:W-:Y:S05]  /*20d20*/  @!P0 NANOSLEEP.SYNCS 0x989680 ;  /* 0x009896800000895d */ /* 0x001fea0003900000 */
[----:B------:R-:W0:Y:S02]  /*20d30*/  @!P0 SYNCS.PHASECHK.TRANS64 P0, [R4+URZ+0x33480], R5 ;  /* 0x03348005040085a7 */ /* 0x000e24000800007f */
[----:B0-----:R-:W-:Y:S05]  /*20d40*/  @!P0 BRA `(.L_x_1314) ;  /* 0xfffffffc00f08947 */ /* 0x001fea000383ffff */
[----:B------:R-:W-:Y:S05]  /*20d50*/  BRA `(.L_x_1315) ;  /* 0xfffffff000007947 */ /* 0x000fea000383ffff */
.L_x_1351:
        /* <DEDUP_REMOVED lines=10> */
.L_x_2830:


//--------------------- .text._ZN7cutlass13device_kernelIN5flash11enable_sm90INS1_16FlashAttnFwdSm90INS1_25CollectiveMainloopFwdSm90ILi2EN4cute5tupleIJNS5_1CILi1EEES8_S8_EEENS6_IJNS7_ILi128EEENS7_ILi160EEENS7_ILi192EEEEEELi192ENS_12float_e4m3_tEfNS_4arch4Sm90ELb0ELb1ELb0ELb1ELb0ELb1ELb0ELb1ELb1ELb1ELb1ELb0EEENS1_21CollectiveEpilogueFwdINS6_IJSA_SC_SB_EEES9_NS_10bfloat16_tESG_Li256ELb1ELb1ELb1ELb1EEENS1_36VarlenDynamicPersistentTileSchedulerILi128ELi160ELi256ELi128ELb1ELb1ELb1ELb1ELb0ELb1EEEEEEEEEvNT_6ParamsE --------------------------
	.section	.text._ZN7cutlass13device_kernelIN5flash11enable_sm90INS1_16FlashAttnFwdSm90INS1_25CollectiveMainloopFwdSm90ILi2EN4cute5tupleIJNS5_1CILi1EEES8_S8_EEENS6_IJNS7_ILi128EEENS7_ILi160EEENS7_ILi192EEEEEELi192ENS_12float_e4m3_tEfNS_4arch4Sm90ELb0ELb1ELb0ELb1ELb0ELb1ELb0ELb1ELb1ELb1ELb1ELb0EEENS1_21CollectiveEpilogueFwdINS6_IJSA_SC_SB_EEES9_NS_10bfloat16_tESG_Li256ELb1ELb1ELb1ELb1EEENS1_36VarlenDynamicPersistentTileSchedulerILi128ELi160ELi256ELi128ELb1ELb1ELb1ELb1ELb0ELb1EEEEEEEEEvNT_6ParamsE,"ax",@progbits
	.align	128
.text._ZN7cutlass13device_kernelIN5flash11enable_sm90INS1_16FlashAttnFwdSm90INS1_25CollectiveMainloopFwdSm90ILi2EN4cute5tupleIJNS5_1CILi1EEES8_S8_EEENS6_IJNS7_ILi128EEENS7_ILi160EEENS7_ILi192EEEEEELi192ENS_12float_e4m3_tEfNS_4arch4Sm90ELb0ELb1ELb0ELb1ELb0ELb1ELb0ELb1ELb1ELb1ELb1ELb0EEENS1_21CollectiveEpilogueFwdINS6_IJSA_SC_SB_EEES9_NS_10bfloat16_tESG_Li256ELb1ELb1ELb1ELb1EEENS1_36VarlenDynamicPersistentTileSchedulerILi128ELi160ELi256ELi128ELb1ELb1ELb1ELb1ELb0ELb1EEEEEEEEEvNT_6ParamsE:
        .type           _ZN7cutlass13device_kernelIN5flash11enable_sm90INS1_16FlashAttnFwdSm90INS1_25CollectiveMainloopFwdSm90ILi2EN4cute5tupleIJNS5_1CILi1EEES8_S8_EEENS6_IJNS7_ILi128EEENS7_ILi160EEENS7_ILi192EEEEEELi192ENS_12float_e4m3_tEfNS_4arch4Sm90ELb0ELb1ELb0ELb1ELb0ELb1ELb0ELb1ELb1ELb1ELb1ELb0EEENS1_21CollectiveEpilogueFwdINS6_IJSA_SC_SB_EEES9_NS_10bfloat16_tESG_Li256ELb1ELb1ELb1ELb1EEENS1_36VarlenDynamicPersistentTileSchedulerILi128ELi160ELi256ELi128ELb1ELb1ELb1ELb1ELb0ELb1EEEEEEEEEvNT_6ParamsE,@function
        .size           _ZN7cutlass13device_kernelIN5flash11enable_sm90INS1_16FlashAttnFwdSm90INS1_25CollectiveMainloopFwdSm90ILi2EN4cute5tupleIJNS5_1CILi1EEES8_S8_EEENS6_IJNS7_ILi128EEENS7_ILi160EEENS7_ILi192EEEEEELi192ENS_12float_e4m3_tEfNS_4arch4Sm90ELb0ELb1ELb0ELb1ELb0ELb1ELb0ELb1ELb1ELb1ELb1ELb0EEENS1_21CollectiveEpilogueFwdINS6_IJSA_SC_SB_EEES9_NS_10bfloat16_tESG_Li256ELb1ELb1ELb1ELb1EEENS1_36VarlenDynamicPersistentTileSchedulerILi128ELi160ELi256ELi128ELb1ELb1ELb1ELb1ELb0ELb1EEEEEEEEEvNT_6ParamsE,(.L_x_2831 - _ZN7cutlass13device_kernelIN5flash11enable_sm90INS1_16FlashAttnFwdSm90INS1_25CollectiveMainloopFwdSm90ILi2EN4cute5tupleIJNS5_1CILi1EEES8_S8_EEENS6_IJNS7_ILi128EEENS7_ILi160EEENS7_ILi192EEEEEELi192ENS_12float_e4m3_tEfNS_4arch4Sm90ELb0ELb1ELb0ELb1ELb0ELb1ELb0ELb1ELb1ELb1ELb1ELb0EEENS1_21CollectiveEpilogueFwdINS6_IJSA_SC_SB_EEES9_NS_10bfloat16_tESG_Li256ELb1ELb1ELb1ELb1EEENS1_36VarlenDynamicPersistentTileSchedulerILi128ELi160ELi256ELi128ELb1ELb1ELb1ELb1ELb0ELb1EEEEEEEEEvNT_6ParamsE)
        .other          _ZN7cutlass13device_kernelIN5flash11enable_sm90INS1_16FlashAttnFwdSm90INS1_25CollectiveMainloopFwdSm90ILi2EN4cute5tupleIJNS5_1CILi1EEES8_S8_EEENS6_IJNS7_ILi128EEENS7_ILi160EEENS7_ILi192EEEEEELi192ENS_12float_e4m3_tEfNS_4arch4Sm90ELb0ELb1ELb0ELb1ELb0ELb1ELb0ELb1ELb1ELb1ELb1ELb0EEENS1_21CollectiveEpilogueFwdINS6_IJSA_SC_SB_EEES9_NS_10bfloat16_tESG_Li256ELb1ELb1ELb1ELb1EEENS1_36VarlenDynamicPersistentTileSchedulerILi128ELi160ELi256ELi128ELb1ELb1ELb1ELb1ELb0ELb1EEEEEEEEEvNT_6ParamsE,@"STO_CUDA_ENTRY STV_DEFAULT"
_ZN7cutlass13device_kernelIN5flash11enable_sm90INS1_16FlashAttnFwdSm90INS1_25CollectiveMainloopFwdSm90ILi2EN4cute5tupleIJNS5_1CILi1EEES8_S8_EEENS6_IJNS7_ILi128EEENS7_ILi160EEENS7_ILi192EEEEEELi192ENS_12float_e4m3_tEfNS_4arch4Sm90ELb0ELb1ELb0ELb1ELb0ELb1ELb0ELb1ELb1ELb1ELb1ELb0EEENS1_21CollectiveEpilogueFwdINS6_IJSA_SC_SB_EEES9_NS_10bfloat16_tESG_Li256ELb1ELb1ELb1ELb1EEENS1_36VarlenDynamicPersistentTileSchedulerILi128ELi160ELi256ELi128ELb1ELb1ELb1ELb1ELb0ELb1EEEEEEEEEvNT_6ParamsE:
[----:B------:R-:W0:Y:S02]  /*0000*/  LDC R1, c[0x0][0x28] ;  /* 0x00000a00ff017b82 */ /* 0x000e240000000800 */
[----:B0-----:R-:W-:-:S05]  /*0010*/  VIADD R1, R1, 0xfffffc50 ;  /* 0xfffffc5001017836 */ /* 0x001fca0000000000 */
[----:B------:R-:W-:Y:S01]  /*0020*/  R2UR UR4, R1 ;  /* 0x00000000010472ca */ /* 0x000fe200000e0000 */
[----:B------:R-:W0:Y:S01]  /*0030*/  S2R R3, SR_TID.X ;  /* 0x0000000000037919 */ /* 0x000e220000002100 */
[----:B------:R-:W-:Y:S01]  /*0040*/  ELECT P0, URZ, PT ;  /* 0x00000000003f782f */ /* 0x000fe20003800000 */
[----:B------:R-:W-:Y:S01]  /*0050*/  BSSY B0, `(.L_x_1352) ;  /* 0x0000018000007945 */ /* 0x000fe20003800000 */
[----:B------:R-:W-:Y:S01]  /*0060*/  ULDC UR43, c[0x0][0x20] ;  /* 0x00000800002b7ab9 */ /* 0x000fe20000000800 */
[----:B------:R-:W-:-:S08]  /*0070*/  ULDC UR42, c[0x0][0x24] ;  /* 0x00000900002a7ab9 */ /* 0x000fd00000000800 */
[----:B------:R-:W-:-:S04]  /*0080*/  UIADD3 UR43, UP0, UR4, UR43, URZ ;  /* 0x0000002b042b7290 */ /* 0x000fc8000ff1e03f */
[----:B------:R-:W-:Y:S01]  /*0090*/  UIADD3.X UR42, URZ, UR42, URZ, UP0, !UPT ;  /* 0x0000002a3f2a7290 */ /* 0x000fe200087fe43f */
        /* <DEDUP_REMOVED lines=19> */
.L_x_1353:
[----:B------:R-:W-:Y:S05]  /*01d0*/  BSYNC B0 ;  /* 0x0000000000007941 */ /* 0x000fea0003800000 */
.L_x_1352:
        /* <DEDUP_REMOVED lines=41> */
.L_x_1354:
        /* <DEDUP_REMOVED lines=22> */
.L_x_1355:
        /* <DEDUP_REMOVED lines=18> */
.L_x_1356:
        /* <DEDUP_REMOVED lines=22> */
.L_x_1357:
        /* <DEDUP_REMOVED lines=22> */
.L_x_1358:
[----:B------:R-:W-:Y:S01]  /*09b0*/  PLOP3.LUT P0, PT, PT, PT, UP0, 0x80, 0x0 ;  /* 0x000000000000781c */ /* 0x000fe20003f0f008 */
[----:B------:R-:W-:Y:S01]  /*09c0*/  UMOV UR36, 0x1 ;  /* 0x0000000100247882 */ /* 0x000fe20000000000 */
[----:B------:R-:W-:Y:S01]  /*09d0*/  NOP ;  /* 0x0000000000007918 */ /* 0x000fe20000000000 */
[----:B------:R-:W-:Y:S01]  /*09e0*/  USEL UR36, UR36, 0x2, !UP0 ;  /* 0x0000000224247887 */ /* 0x000fe2000c000000 */
[----:B------:R-:W-:Y:S01]  /*09f0*/  ULDC.64 UR50, c[0x0][0x208] ;  /* 0x0000820000327ab9 */ /* 0x000fe20000000a00 */
[----:B012-4-:R-:W-:Y:S08]  /*0a00*/  BAR.SYNC.DEFER_BLOCKING 0x0 ;  /* 0x0000000000007b1d */ /* 0x017ff00000010000 */
[----:B------:R-:W-:Y:S05]  /*0a10*/  @!P0 BRA `(.L_x_1359) ;  /* 0x0000022800ac8947 */ /* 0x000fea0003800000 */
.L_x_1360:
[----:B------:R-:W-:-:S08]  /*0a20*/  NOP ;  /* 0x0000000000007918 */ /* 0x000fd00000000000 */
[----:B------:R-:W0:Y:S02]  /*0a30*/  USETMAXREG.TRY_ALLOC.CTAPOOL UP0, 0xf0 ;  /* 0x000000f0000079c8 */ /* 0x000e240008000600 */
[----:B0-----:R-:W-:-:S13]  /*0a40*/  PLOP3.LUT P0, PT, PT, PT, UP0, 0x80, 0x0 ;  /* 0x000000000000781c */ /* 0x001fda0003f0f008 */
[----:B------:R-:W-:Y:S05]  /*0a50*/  @!P0 BRA `(.L_x_1360) ;  /* 0xfffffffc00f08947 */ /* 0x000fea000383ffff */
[----:B------:R-:W0:Y:S01]  /*0a60*/  S2R R0, SR_TID.X ;  /* 0x0000000000007919 */ /* 0x000e220000002100 */
[----:B------:R-:W1:Y:S01]  /*0a70*/  S2UR UR37, SR_CgaCtaId ;  /* 0x00000000002579c3 */ /* 0x000e620000008800 */
[----:B------:R-:W-:Y:S01]  /*0a80*/  UMOV UR38, 0x400 ;  /* 0x0000040000267882 */ /* 0x000fe20000000000 */
[----:B------:R-:W-:-:S06]  /*0a90*/  LOP3.LUT R2, R2, 0xffffffef, RZ, 0xc0, !PT ;  /* 0xffffffef02027812 */ /* 0x000fcc00078ec0ff */
[----:B------:R-:W-:Y:S06]  /*0aa0*/  BAR.ARV 0x8, 0x180 ;  /* 0x0206000000007b1d */ /* 0x000fec0000002000 */
[----:B------:R-:W-:Y:S01]  /*0ab0*/  ULDC UR4, c[0x0][0xc3c] ;  /* 0x00030f0000047ab9 */ /* 0x000fe20000000800 */
[----:B------:R-:W-:Y:S04]  /*0ac0*/  STL.64 [R1+0x2b8], RZ ;  /* 0x0002b8ff01007387 */ /* 0x000fe80000100a00 */
[----:B------:R-:W-:Y:S01]  /*0ad0*/  STL [R1+0x2c0], RZ ;  /* 0x0002c0ff01007387 */ /* 0x000fe20000100800 */
[----:B-1----:R-:W-:Y:S01]  /*0ae0*/  ULEA UR38, UR37, UR38, 0x18 ;  /* 0x0000002625267291 */ /* 0x002fe2000f8ec03f */
[----:B0-----:R-:W-:-:S04]  /*0af0*/  SHF.R.U32.HI R0, RZ, 0x7, R0 ;  /* 0x00000007ff007819 */ /* 0x001fc80000011600 */
[----:B------:R-:W-:-:S13]  /*0b00*/  ISETP.NE.AND P0, PT, R0, 0x1, PT ;  /* 0x000000010000780c */ /* 0x000fda0003f05270 */
[----:B------:R-:W-:Y:S01]  /*0b10*/  @P0 LOP3.LUT R2, R2, 0x10, RZ, 0xfc, !PT ;  /* 0x0000001002020812 */ /* 0x000fe200078efcff */
[----:B------:R-:W-:Y:S08]  /*0b20*/  @!P0 BAR.ARV 0x9, 0x100 ;  /* 0x0244000000008b1d */ /* 0x000ff00000002000 */
[----:B------:R-:W-:Y:S06]  /*0b30*/  BAR.SYNC.DEFER_BLOCKING 0x5, 0x180 ;  /* 0x0146000000007b1d */ /* 0x000fec0000010000 */
[----:B------:R-:W0:Y:S02]  /*0b40*/  LDS.128 R220, [UR38+0x334d0] ;  /* 0x0334d026ffdc7984 */ /* 0x000e240008000c00 */
[----:B------:R-:W-:Y:S06]  /*0b50*/  BAR.ARV 0x4, 0x180 ;  /* 0x0106000000007b1d */ /* 0x000fec0000002000 */
[----:B0-----:R-:W-:-:S13]  /*0b60*/  ISETP.GE.AND P0, PT, R223, UR4, PT ;  /* 0x00000004df007c0c */ /* 0x001fda000bf06270 */
[----:B------:R-:W-:Y:S05]  /*0b70*/  @P0 EXIT ;  /* 0x000000000000094d */ /* 0x000fea0003800000 */
[----:B------:R-:W0:Y:S01]  /*0b80*/  S2R R0, SR_TID.X ;  /* 0x0000000000007919 */ /* 0x000e220000002100 */
[----:B------:R-:W-:Y:S01]  /*0b90*/  R2UR UR4, R221 ;  /* 0x00000000dd0472ca */ /* 0x000fe200000e0000 */
[----:B------:R-:W-:Y:S01]  /*0ba0*/  UIADD3 UR47, UR38, 0x1e200, URZ ;  /* 0x0001e200262f7890 */ /* 0x000fe2000fffe03f */
[----:B------:R-:W-:Y:S01]  /*0bb0*/  UMOV UR46, URZ ;  /* 0x0000003f002e7c82 */ /* 0x000fe20008000000 */
[----:B------:R-:W-:Y:S01]  /*0bc0*/  UMOV UR45, URZ ;  /* 0x0000003f002d7c82 */ /* 0x000fe20008000000 */
[----:B------:R-:W-:Y:S01]  /*0bd0*/  UMOV UR49, URZ ;  /* 0x0000003f00317c82 */ /* 0x000fe20008000000 */
[----:B0-----:R-:W-:-:S05]  /*0be0*/  VIADD R228, R0, 0xffffff80 ;  /* 0xffffff8000e47836 */ /* 0x001fca0000000000 */
[----:B------:R-:W-:Y:S02]  /*0bf0*/  SHF.R.S32.HI R3, RZ, 0x1f, R228 ;  /* 0x0000001fff037819 */ /* 0x000fe400000114e4 */
[-C--:B------:R-:W-:Y:S02]  /*0c00*/  LEA.HI R5, R228, R228.reuse, RZ, 0x1 ;  /* 0x000000e4e4057211 */ /* 0x080fe400078f08ff */
[CC--:B------:R-:W-:Y:S02]  /*0c10*/  LEA.HI R0, R3.reuse, R228.reuse, RZ, 0x5 ;  /* 0x000000e403007211 */ /* 0x0c0fe400078f28ff */
[----:B------:R-:W-:Y:S02]  /*0c20*/  LEA.HI R8, R3, R228, RZ, 0x4 ;  /* 0x000000e403087211 */ /* 0x000fe400078f20ff */
[----:B------:R-:W-:Y:S01]  /*0c30*/  SHF.R.S32.HI R18, RZ, 0x1, R5 ;  /* 0x00000001ff127819 */ /* 0x000fe20000011405 */
[----:B------:R-:W-:Y:S01]  /*0c40*/  IMAD.SHL.U32 R0, R0, 0x20, RZ ;  /* 0x0000002000007824 */ /* 0x000fe200078e00ff */
[----:B------:R-:W-:-:S02]  /*0c50*/  LOP3.LUT R7, R8, 0x3fffff0, RZ, 0xc0, !PT ;  /* 0x03fffff008077812 */ /* 0x000fc400078ec0ff */
[----:B------:R-:W-:Y:S02]  /*0c60*/  LEA.HI R6, R5, R18, RZ, 0x1 ;  /* 0x0000001205067211 */ /* 0x000fe400078f08ff */
[----:B------:R-:W-:Y:S01]  /*0c70*/  LOP3.LUT R0, R0, 0xfffffc00, RZ, 0xc0, !PT ;  /* 0xfffffc0000007812 */ /* 0x000fe200078ec0ff */
[----:B------:R-:W-:Y:S01]  /*0c80*/  IMAD.IADD R7, R228, 0x1, -R7 ;  /* 0x00000001e4077824 */ /* 0x000fe200078e0a07 */
[----:B------:R-:W-:Y:S02]  /*0c90*/  LOP3.LUT R9, R6, 0x3fffffe, RZ, 0xc0, !PT ;  /* 0x03fffffe06097812 */ /* 0x000fe400078ec0ff */
[----:B------:R-:W-:Y:S01]  /*0ca0*/  SHF.R.S32.HI R10, RZ, 0x4, R8 ;  /* 0x00000004ff0a7819 */ /* 0x000fe20000011408 */
[----:B------:R-:W-:Y:S01]  /*0cb0*/  IMAD R12, R7, 0x40, R0 ;  /* 0x00000040070c7824 */ /* 0x000fe200078e0200 */
[----:B------:R-:W-:Y:S01]  /*0cc0*/  LEA.HI R0, R3, R228, RZ, 0x2 ;  /* 0x000000e403007211 */ /* 0x000fe200078f10ff */
[----:B------:R-:W-:Y:S01]  /*0cd0*/  IMAD.IADD R9, R18, 0x1, -R9 ;  /* 0x0000000112097824 */ /* 0x000fe200078e0a09 */
[----:B------:R-:W-:-:S02]  /*0ce0*/  LOP3.LUT R7, R5, 0xfffffffe, RZ, 0xc0, !PT ;  /* 0xfffffffe05077812 */ /* 0x000fc400078ec0ff */
[--C-:B------:R-:W-:Y:S01]  /*0cf0*/  SHF.R.S32.HI R4, RZ, 0x2, R0.reuse ;  /* 0x00000002ff047819 */ /* 0x100fe20000011400 */
[----:B------:R-:W-:Y:S01]  /*0d00*/  IMAD R16, R10, 0x8, R9 ;  /* 0x000000080a107824 */ /* 0x000fe200078e0209 */
[----:B------:R-:W-:Y:S01]  /*0d10*/  SHF.R.S32.HI R5, RZ, 0x1f, R0 ;  /* 0x0000001fff057819 */ /* 0x000fe20000011400 */
[----:B------:R-:W-:Y:S01]  /*0d20*/  IMAD.IADD R19, R228, 0x1, -R7 ;  /* 0x00000001e4137824 */ /* 0x000fe200078e0a07 */
[----:B------:R-:W-:Y:S01]  /*0d30*/  LOP3.LUT R11, R0, 0xfffffffc, RZ, 0xc0, !PT ;  /* 0xfffffffc000b7812 */ /* 0x000fe200078ec0ff */
[----:B------:R-:W-:Y:S01]  /*0d40*/  IMAD.SHL.U32 R27, R16, 0x40, RZ ;  /* 0x00000040101b7824 */ /* 0x000fe200078e00ff */
[----:B------:R-:W-:Y:S01]  /*0d50*/  LEA.HI R5, R5, R4, RZ, 0x2 ;  /* 0x0000000405057211 */ /* 0x000fe200078f10ff */
[----:B------:R-:W-:Y:S01]  /*0d60*/  IMAD.SHL.U32 R6, R19, 0x8, RZ ;  /* 0x0000000813067824 */ /* 0x000fe200078e00ff */
[----:B------:R-:W-:Y:S01]  /*0d70*/  LEA.HI R0, R3, R228, RZ, 0x7 ;  /* 0x000000e403007211 */ /* 0x000fe200078f38ff */
[----:B------:R-:W-:Y:S01]  /*0d80*/  IMAD.IADD R11, R228, 0x1, -R11 ;  /* 0x00000001e40b7824 */ /* 0x000fe200078e0a0b */
[----:B------:R-:W-:Y:S01]  /*0d90*/  LOP3.LUT R5, R5, 0xfffffffc, RZ, 0xc0, !PT ;  /* 0xfffffffc05057812 */ /* 0x000fe200078ec0ff */
[----:B------:R-:W-:Y:S01]  /*0da0*/  VIADD R9, R6, 0x20 ;  /* 0x0000002006097836 */ /* 0x000fe20000000000 */
[----:B------:R-:W-:Y:S01]  /*0db0*/  LEA.HI R8, R8, R10, RZ, 0x1 ;  /* 0x0000000a08087211 */ /* 0x000fe200078f08ff */
[----:B------:R-:W-:Y:S01]  /*0dc0*/  VIADD R13, R6, 0x40 ;  /* 0x00000040060d7836 */ /* 0x000fe20000000000 */
[----:B------:R-:W-:Y:S01]  /*0dd0*/  STL [R1+0x31c], R19 ;  /* 0x00031c1301007387 */ /* 0x000fe20000100800 */
[----:B------:R-:W-:Y:S01]  /*0de0*/  IMAD.IADD R14, R4, 0x1, -R5 ;  /* 0x00000001040e7824 */ /* 0x000fe200078e0a05 */
[----:B------:R-:W-:Y:S01]  /*0df0*/  LOP3.LUT R5, R0, 0xffffff80, RZ, 0xc0, !PT ;  /* 0xffffff8000057812 */ /* 0x000fe200078ec0ff */
[----:B------:R-:W-:Y:S01]  /*0e00*/  IMAD.IADD R9, R6, 0x1, R9 ;  /* 0x0000000106097824 */ /* 0x000fe200078e0209 */
[----:B------:R-:W-:Y:S01]  /*0e10*/  LOP3.LUT R7, R8, 0x1ffffffe, RZ, 0xc0, !PT ;  /* 0x1ffffffe08077812 */ /* 0x000fe200078ec0ff */
[----:B------:R-:W-:Y:S01]  /*0e20*/  IMAD.IADD R13, R6, 0x1, R13 ;  /* 0x00000001060d7824 */ /* 0x000fe200078e020d */
[----:B------:R-:W-:Y:S01]  /*0e30*/  LEA.HI R4, R11, R11, RZ, 0x1 ;  /* 0x0000000b0b047211 */ /* 0x000fe200078f08ff */
[----:B------:R-:W-:Y:S01]  /*0e40*/  IMAD.IADD R17, R228, 0x1, -R5 ;  /* 0x00000001e4117824 */ /* 0x000fe200078e0a05 */
[----:B------:R-:W-:Y:S01]  /*0e50*/  SHF.R.S32.HI R8, RZ, 0x1f, R9 ;  /* 0x0000001fff087819 */ /* 0x000fe20000011409 */
[----:B------:R-:W-:Y:S01]  /*0e60*/  IMAD.IADD R7, R10, 0x1, -R7 ;  /* 0x000000010a077824 */ /* 0x000fe200078e0a07 */
[----:B------:R-:W-:Y:S01]  /*0e70*/  LOP3.LUT R4, R4, 0x1ffffffe, RZ, 0xc0, !PT ;  /* 0x1ffffffe04047812 */ /* 0x000fe200078ec0ff */
[----:B------:R0:W-:Y:S01]  /*0e80*/  STL [R1+0x328], R14 ;  /* 0x0003280e01007387 */ /* 0x0001e20000100800 */
[----:B------:R-:W-:Y:S01]  /*0e90*/  SHF.R.S32.HI R6, RZ, 0x1f, R17 ;  /* 0x0000001fff067819 */ /* 0x000fe20000011411 */
[----:B------:R-:W-:Y:S01]  /*0ea0*/  IMAD R5, R7, 0x8, R12 ;  /* 0x0000000807057824 */ /* 0x000fe200078e020c */
[----:B------:R-:W-:Y:S01]  /*0eb0*/  SHF.R.S32.HI R12, RZ, 0x1f, R13 ;  /* 0x0000001fff0c7819 */ /* 0x000fe2000001140d */
[----:B------:R-:W-:Y:S01]  /*0ec0*/  IMAD.IADD R224, R11, 0x1, -R4 ;  /* 0x000000010be07824 */ /* 0x000fe200078e0a04 */
[----:B------:R-:W-:Y:S01]  /*0ed0*/  LEA.HI R7, R6, R17, RZ, 0x2 ;  /* 0x0000001106077211 */ /* 0x000fe200078f10ff */
[----:B------:R-:W-:Y:S01]  /*0ee0*/  IMAD.SHL.U32 R4, R14, 0x80, RZ ;  /* 0x000000800e047824 */ /* 0x000fe200078e00ff */
[----:B------:R1:W-:Y:S01]  /*0ef0*/  STL [R1+0x3a0], R5 ;  /* 0x0003a00501007387 */ /* 0x0003e20000100800 */
[----:B------:R-:W-:-:S02]  /*0f00*/  LEA.HI R10, R8, R9, RZ, 0x4 ;  /* 0x00000009080a7211 */ /* 0x000fc400078f20ff */
[----:B------:R-:W-:Y:S01]  /*0f10*/  LEA.HI R15, R8, R9, RZ, 0x6 ;  /* 0x00000009080f7211 */ /* 0x000fe200078f30ff */
[----:B------:R-:W-:Y:S01]  /*0f20*/  STL [R1+0x394], R17 ;  /* 0x0003941101007387 */ /* 0x000fe20000100800 */
[--C-:B------:R-:W-:Y:S02]  /*0f30*/  SHF.R.S32.HI R8, RZ, 0x2, R7.reuse ;  /* 0x00000002ff087819 */ /* 0x100fe40000011407 */
[----:B------:R-:W-:Y:S01]  /*0f40*/  SHF.R.S32.HI R9, RZ, 0x1f, R7 ;  /* 0x0000001fff097819 */ /* 0x000fe20000011407 */
[----:B------:R-:W-:Y:S01]  /*0f50*/  IMAD.SHL.U32 R15, R15, 0x80, RZ ;  /* 0x000000800f0f7824 */ /* 0x000fe200078e00ff */
[-C--:B0-----:R-:W-:Y:S01]  /*0f60*/  LEA.HI R14, R12, R13.reuse, RZ, 0x4 ;  /* 0x0000000d0c0e7211 */ /* 0x081fe200078f20ff */
[----:B------:R-:W-:Y:S01]  /*0f70*/  STL [R1+0x324], R27 ;  /* 0x0003241b01007387 */ /* 0x000fe20000100800 */
[----:B-1----:R-:W-:Y:S01]  /*0f80*/  LOP3.LUT R5, R4, 0x180, RZ, 0xc0, !PT ;  /* 0x0000018004057812 */ /* 0x002fe200078ec0ff */
[----:B------:R-:W-:Y:S01]  /*0f90*/  IMAD.SHL.U32 R4, R19, 0x10, RZ ;  /* 0x0000001013047824 */ /* 0x000fe200078e00ff */
[----:B------:R-:W-:-:S02]  /*0fa0*/  LEA.HI R12, R12, R13, RZ, 0x6 ;  /* 0x0000000d0c0c7211 */ /* 0x000fc400078f30ff */
[----:B------:R-:W-:Y:S02]  /*0fb0*/  SHF.R.S32.HI R19, RZ, 0x7, R0 ;  /* 0x00000007ff137819 */ /* 0x000fe40000011400 */
[----:B------:R-:W-:Y:S01]  /*0fc0*/  LEA.HI R9, R9, R8, RZ, 0x3 ;  /* 0x0000000809097211 */ /* 0x000fe200078f18ff */
[----:B------:R-:W-:Y:S01]  /*0fd0*/  IMAD.SHL.U32 R12, R12, 0x80, RZ ;  /* 0x000000800c0c7824 */ /* 0x000fe200078e00ff */
[----:B------:R-:W-:Y:S01]  /*0fe0*/  LOP3.LUT R7, R7, 0x7ffffffc, RZ, 0xc0, !PT ;  /* 0x7ffffffc07077812 */ /* 0x000fe200078ec0ff */
[----:B------:R0:W-:Y:S01]  /*0ff0*/  STL [R1+0x398], R19 ;  /* 0x0003981301007387 */ /* 0x0001e20000100800 */
[C---:B------:R-:W-:Y:S02]  /*1000*/  LOP3.LUT R11, R5.reuse, 0x30, R4, 0xf8, !PT ;  /* 0x00000030050b7812 */ /* 0x040fe400078ef804 */
[----:B------:R-:W-:Y:S01]  /*1010*/  LOP3.LUT R13, R5, 0x30, R10, 0xf8, !PT ;  /* 0x00000030050d7812 */ /* 0x000fe200078ef80a */
[----:B------:R-:W-:Y:S01]  /*1020*/  IMAD.IADD R7, R17, 0x1, -R7 ;  /* 0x0000000111077824 */ /* 0x000fe200078e0a07 */
[----:B------:R-:W-:-:S02]  /*1030*/  SHF.R.U32.HI R4, RZ, 0x3, R5 ;  /* 0x00000003ff047819 */ /* 0x000fc40000011605 */
[----:B------:R-:W-:Y:S01]  /*1040*/  LOP3.LUT R5, R5, 0x30, R14, 0xf8, !PT ;  /* 0x0000003005057812 */ /* 0x000fe200078ef80e */
[----:B------:R-:W-:Y:S01]  /*1050*/  IMAD.SHL.U32 R23, R7, 0x2, RZ ;  /* 0x0000000207177824 */ /* 0x000fe200078e00ff */
[----:B------:R-:W-:Y:S02]  /*1060*/  LEA.HI R0, R0, R19, RZ, 0x1 ;  /* 0x0000001300007211 */ /* 0x000fe400078f08ff */
[----:B------:R-:W-:Y:S01]  /*1070*/  LOP3.LUT R9, R9, 0xfffffff8, RZ, 0xc0, !PT ;  /* 0xfffffff809097812 */ /* 0x000fe200078ec0ff */
[C---:B------:R-:W-:Y:S01]  /*1080*/  VIADD R26, R23.reuse, 0x8 ;  /* 0x00000008171a7836 */ /* 0x040fe20000000000 */
[----:B------:R-:W-:Y:S01]  /*1090*/  LEA.HI R6, R6, R17, RZ, 0x5 ;  /* 0x0000001106067211 */ /* 0x000fe200078f28ff */
[----:B------:R-:W-:Y:S01]  /*10a0*/  VIADD R22, R23, 0x20 ;  /* 0x0000002017167836 */ /* 0x000fe20000000000 */
[----:B------:R-:W-:Y:S01]  /*10b0*/  LOP3.LUT R5, R5, R4, RZ, 0x3c, !PT ;  /* 0x0000000405057212 */ /* 0x000fe200078e3cff */
[----:B------:R-:W-:Y:S01]  /*10c0*/  IMAD.IADD R9, R8, 0x1, -R9 ;  /* 0x0000000108097824 */ /* 0x000fe200078e0a09 */
[----:B------:R-:W-:Y:S01]  /*10d0*/  LOP3.LUT R0, R0, 0x3fffffe, RZ, 0xc0, !PT ;  /* 0x03fffffe00007812 */ /* 0x000fe200078ec0ff */
[C---:B------:R-:W-:Y:S01]  /*10e0*/  VIADD R24, R23.reuse, 0x18 ;  /* 0x0000001817187836 */ /* 0x040fe20000000000 */
[----:B------:R-:W-:Y:S01]  /*10f0*/  SHF.R.S32.HI R6, RZ, 0x5, R6 ;  /* 0x00000005ff067819 */ /* 0x000fe20000011406 */
[----:B------:R-:W-:Y:S01]  /*1100*/  VIADD R236, R23, 0x80 ;  /* 0x0000008017ec7836 */ /* 0x000fe20000000000 */
[----:B------:R-:W-:Y:S01]  /*1110*/  LOP3.LUT R12, R12, 0xffffe000, RZ, 0xc0, !PT ;  /* 0xffffe0000c0c7812 */ /* 0x000fe200078ec0ff */
[----:B------:R-:W-:Y:S01]  /*1120*/  IMAD.IADD R0, R19, 0x1, -R0 ;  /* 0x0000000113007824 */ /* 0x000fe200078e0a00 */
[----:B------:R-:W-:Y:S01]  /*1130*/  LEA.HI R3, R3, R228, RZ, 0x3 ;  /* 0x000000e403037211 */ /* 0x000fe200078f18ff */
[----:B------:R-:W-:Y:S01]  /*1140*/  IMAD R9, R6, 0x10, R9 ;  /* 0x0000001006097824 */ /* 0x000fe200078e0209 */
[-C--:B------:R-:W-:Y:S01]  /*1150*/  IADD3 R12, R5, R27.reuse, R12 ;  /* 0x0000001b050c7210 */ /* 0x080fe20007ffe00c */
[----:B0-----:R-:W-:Y:S01]  /*1160*/  VIADD R19, R23, 0x38 ;  /* 0x0000003817137836 */ /* 0x001fe20000000000 */
[----:B------:R-:W-:Y:S01]  /*1170*/  LOP3.LUT R5, R3, 0xfffffff8, RZ, 0xc0, !PT ;  /* 0xfffffff803057812 */ /* 0x000fe200078ec0ff */
[----:B------:R-:W-:Y:S01]  /*1180*/  VIADD R20, R23, 0x30 ;  /* 0x0000003017147836 */ /* 0x000fe20000000000 */
[-C--:B------:R-:W-:Y:S01]  /*1190*/  LOP3.LUT R10, R13, R4.reuse, RZ, 0x3c, !PT ;  /* 0x000000040d0a7212 */ /* 0x080fe200078e3cff */
[----:B------:R-:W-:Y:S01]  /*11a0*/  VIADD R8, R23, 0x70 ;  /* 0x0000007017087836 */ /* 0x000fe20000000000 */
[----:B------:R-:W-:Y:S01]  /*11b0*/  LOP3.LUT R11, R11, R4, RZ, 0x3c, !PT ;  /* 0x000000040b0b7212 */ /* 0x000fe200078e3cff */
[----:B------:R-:W-:Y:S01]  /*11c0*/  IMAD R4, R0, 0x40, R9 ;  /* 0x0000004000047824 */ /* 0x000fe200078e0209 */
[----:B------:R-:W-:Y:S01]  /*11d0*/  LOP3.LUT R15, R15, 0xffffe000, RZ, 0xc0, !PT ;  /* 0xffffe0000f0f7812 */ /* 0x000fe200078ec0ff */
[----:B------:R-:W-:Y:S01]  /*11e0*/  IMAD.IADD R0, R228, 0x1, -R5 ;  /* 0x00000001e4007824 */ /* 0x000fe200078e0a05 */
[----:B------:R-:W-:Y:S01]  /*11f0*/  SHF.R.S32.HI R5, RZ, 0x1f, R26 ;  /* 0x0000001fff057819 */ /* 0x000fe2000001141a */
[C---:B------:R-:W-:Y:S01]  /*1200*/  VIADD R9, R23.reuse, 0x68 ;  /* 0x0000006817097836 */ /* 0x040fe20000000000 */
[----:B------:R-:W-:Y:S01]  /*1210*/  IADD3 R10, R10, R27, R15 ;  /* 0x0000001b0a0a7210 */ /* 0x000fe20007ffe00f */
[----:B------:R-:W-:Y:S01]  /*1220*/  VIADD R15, R23, 0x50 ;  /* 0x00000050170f7836 */ /* 0x000fe20000000000 */
[----:B------:R-:W-:Y:S01]  /*1230*/  IADD3 R11, R27, UR38, R11 ;  /* 0x000000261b0b7c10 */ /* 0x000fe2000fffe00b */
[----:B------:R0:W-:Y:S01]  /*1240*/  STL [R1+0x384], R5 ;  /* 0x0003840501007387 */ /* 0x0001e20000100800 */
[----:B------:R-:W-:Y:S01]  /*1250*/  SHF.R.S32.HI R3, RZ, 0x3, R3 ;  /* 0x00000003ff037819 */ /* 0x000fe20000011403 */
[----:B------:R-:W-:-:S02]  /*1260*/  VIADD R7, R23, 0x98 ;  /* 0x0000009817077836 */ /* 0x000fc40000000000 */
[----:B------:R1:W-:Y:S01]  /*1270*/  STL [R1+0x390], R11 ;  /* 0x0003900b01007387 */ /* 0x0003e20000100800 */
[C---:B------:R-:W-:Y:S02]  /*1280*/  VIADD R16, R23.reuse, 0x48 ;  /* 0x0000004817107836 */ /* 0x040fe40000000000 */
[C---:B------:R-:W-:Y:S01]  /*1290*/  VIADD R237, R23.reuse, 0x78 ;  /* 0x0000007817ed7836 */ /* 0x040fe20000000000 */
[----:B------:R-:W-:Y:S01]  /*12a0*/  STL [R1+0x2d4], R9 ;  /* 0x0002d40901007387 */ /* 0x000fe20000100800 */
[C---:B------:R-:W-:Y:S01]  /*12b0*/  VIADD R6, R23.reuse, 0xa0 ;  /* 0x000000a017067836 */ /* 0x040fe20000000000 */
[----:B0-----:R-:W-:Y:S01]  /*12c0*/  SHF.R.S32.HI R5, RZ, 0x1f, R22 ;  /* 0x0000001fff057819 */ /* 0x001fe20000011416 */
[C---:B------:R-:W-:Y:S01]  /*12d0*/  VIADD R25, R23.reuse, 0x10 ;  /* 0x0000001017197836 */ /* 0x040fe20000000000 */
[----:B------:R0:W-:Y:S01]  /*12e0*/  STL [R1+0x320], R3 ;  /* 0x0003200301007387 */ /* 0x0001e20000100800 */
[C---:B------:R-:W-:Y:S01]  /*12f0*/  VIADD R21, R23.reuse, 0x28 ;  /* 0x0000002817157836 */ /* 0x040fe20000000000 */
[----:B-1----:R-:W-:Y:S01]  /*1300*/  SHF.R.S32.HI R11, RZ, 0x1f, R24 ;  /* 0x0000001fff0b7819 */ /* 0x002fe20000011418 */
[C---:B------:R-:W-:Y:S01]  /*1310*/  VIADD R17, R23.reuse, 0x40 ;  /* 0x0000004017117836 */ /* 0x040fe20000000000 */
[----:B------:R1:W-:Y:S01]  /*1320*/  STL [R1+0x378], R5 ;  /* 0x0003780501007387 */ /* 0x0003e20000100800 */
[----:B------:R-:W-:-:S02]  /*1330*/  VIADD R14, R23, 0x58 ;  /* 0x00000058170e7836 */ /* 0x000fc40000000000 */
[C---:B------:R-:W-:Y:S01]  /*1340*/  VIADD R13, R23.reuse, 0x60 ;  /* 0x00000060170d7836 */ /* 0x040fe20000000000 */
[----:B------:R2:W-:Y:S01]  /*1350*/  STL [R1+0x37c], R11 ;  /* 0x00037c0b01007387 */ /* 0x0005e20000100800 */
[C---:B------:R-:W-:Y:S02]  /*1360*/  VIADD R235, R23.reuse, 0x88 ;  /* 0x0000008817eb7836 */ /* 0x040fe40000000000 */
[C---:B0-----:R-:W-:Y:S01]  /*1370*/  VIADD R3, R23.reuse, 0xa8 ;  /* 0x000000a817037836 */ /* 0x041fe20000000000 */
[----:B------:R0:W-:Y:S01]  /*1380*/  STL [R1+0x32c], R0 ;  /* 0x00032c0001007387 */ /* 0x0001e20000100800 */
[C---:B------:R-:W-:Y:S01]  /*1390*/  VIADD R234, R23.reuse, 0x90 ;  /* 0x0000009017ea7836 */ /* 0x040fe20000000000 */
[----:B-1----:R-:W-:Y:S01]  /*13a0*/  SHF.R.S32.HI R5, RZ, 0x1f, R19 ;  /* 0x0000001fff057819 */ /* 0x002fe20000011413 */
[----:B------:R-:W-:Y:S01]  /*13b0*/  VIADD R232, R23, 0xb8 ;  /* 0x000000b817e87836 */ /* 0x000fe20000000000 */
[----:B------:R-:W-:Y:S01]  /*13c0*/  STL [R1+0x2d0], R8 ;  /* 0x0002d00801007387 */ /* 0x000fe20000100800 */
[----:B------:R-:W-:Y:S01]  /*13d0*/  IMAD R224, R224, 0x8, R4 ;  /* 0x00000008e0e07824 */ /* 0x000fe200078e0204 */
[----:B--2---:R-:W-:-:S02]  /*13e0*/  SHF.R.S32.HI R11, RZ, 0x1f, R20 ;  /* 0x0000001fff0b7819 */ /* 0x004fc40000011414 */
[----:B------:R1:W-:Y:S01]  /*13f0*/  STL [R1+0x36c], R5 ;  /* 0x00036c0501007387 */ /* 0x0003e20000100800 */
[----:B0-----:R-:W-:-:S03]  /*1400*/  VIADD R0, R23, 0xb0 ;  /* 0x000000b017007836 */ /* 0x001fc60000000000 */
[----:B------:R0:W-:Y:S04]  /*1410*/  STL [R1+0x370], R11 ;  /* 0x0003700b01007387 */ /* 0x0001e80000100800 */
[----:B------:R-:W-:Y:S01]  /*1420*/  STL [R1+0x314], R7 ;  /* 0x0003140701007387 */ /* 0x000fe20000100800 */
[----:B-1----:R-:W-:-:S03]  /*1430*/  SHF.R.S32.HI R5, RZ, 0x1f, R15 ;  /* 0x0000001fff057819 */ /* 0x002fc6000001140f */
[----:B------:R-:W-:Y:S01]  /*1440*/  STL [R1+0x310], R6 ;  /* 0x0003100601007387 */ /* 0x000fe20000100800 */
[----:B0-----:R-:W-:-:S03]  /*1450*/  SHF.R.S32.HI R11, RZ, 0x1f, R16 ;  /* 0x0000001fff0b7819 */ /* 0x001fc60000011410 */
[----:B------:R0:W-:Y:S04]  /*1460*/  STL [R1+0x360], R5 ;  /* 0x0003600501007387 */ /* 0x0001e80000100800 */
[----:B------:R1:W-:Y:S04]  /*1470*/  STL [R1+0x300], R25 ;  /* 0x0003001901007387 */ /* 0x0003e80000100800 */
[----:B------:R2:W-:Y:S01]  /*1480*/  STL [R1+0x2f4], R21 ;  /* 0x0002f41501007387 */ /* 0x0005e20000100800 */
[----:B0-----:R-:W-:Y:S02]  /*1490*/  SHF.R.S32.HI R5, RZ, 0x1f, R9 ;  /* 0x0000001fff057819 */ /* 0x001fe40000011409 */
[----:B------:R-:W-:Y:S01]  /*14a0*/  SHF.R.S32.HI R9, RZ, 0x1f, R8 ;  /* 0x0000001fff097819 */ /* 0x000fe20000011408 */
[----:B------:R0:W-:Y:S01]  /*14b0*/  STL [R1+0x2e8], R17 ;  /* 0x0002e81101007387 */ /* 0x0001e20000100800 */
[----:B------:R-:W-:-:S02]  /*14c0*/  SHF.R.S32.HI R8, RZ, 0x1f, R237 ;  /* 0x0000001fff087819 */ /* 0x000fc400000114ed */
[----:B-1----:R-:W-:Y:S01]  /*14d0*/  SHF.R.S32.HI R25, RZ, 0x1f, R25 ;  /* 0x0000001fff197819 */ /* 0x002fe20000011419 */
[----:B------:R1:W-:Y:S01]  /*14e0*/  STL [R1+0x354], R5 ;  /* 0x0003540501007387 */ /* 0x0003e20000100800 */
[----:B--2---:R-:W-:-:S03]  /*14f0*/  SHF.R.S32.HI R21, RZ, 0x1f, R21 ;  /* 0x0000001fff157819 */ /* 0x004fc60000011415 */
[----:B------:R2:W-:Y:S01]  /*1500*/  STL [R1+0x2dc], R14 ;  /* 0x0002dc0e01007387 */ /* 0x0005e20000100800 */
[----:B0-----:R-:W-:-:S03]  /*1510*/  SHF.R.S32.HI R17, RZ, 0x1f, R17 ;  /* 0x0000001fff117819 */ /* 0x001fc60000011411 */
[----:B------:R-:W-:Y:S01]  /*1520*/  STL [R1+0x30c], R3 ;  /* 0x00030c0301007387 */ /* 0x000fe20000100800 */
[----:B-1----:R-:W-:-:S03]  /*1530*/  SHF.R.S32.HI R5, RZ, 0x1f, R236 ;  /* 0x0000001fff057819 */ /* 0x002fc600000114ec */
[----:B------:R-:W-:Y:S01]  /*1540*/  STL [R1+0x308], R0 ;  /* 0x0003080001007387 */ /* 0x000fe20000100800 */
[----:B--2---:R-:W-:-:S03]  /*1550*/  SHF.R.S32.HI R14, RZ, 0x1f, R14 ;  /* 0x0000001fff0e7819 */ /* 0x004fc6000001140e */
[----:B------:R0:W-:Y:S04]  /*1560*/  STL [R1+0x348], R5 ;  /* 0x0003480501007387 */ /* 0x0001e80000100800 */
[----:B------:R1:W-:Y:S04]  /*1570*/  STL [R1+0x364], R11 ;  /* 0x0003640b01007387 */ /* 0x0003e80000100800 */
[----:B------:R2:W-:Y:S01]  /*1580*/  STL [R1+0x350], R9 ;  /* 0x0003500901007387 */ /* 0x0005e20000100800 */
[----:B0-----:R-:W-:Y:S02]  /*1590*/  SHF.R.S32.HI R5, RZ, 0x1f, R7 ;  /* 0x0000001fff057819 */ /* 0x001fe40000011407 */
[----:B------:R-:W-:Y:S01]  /*15a0*/  SHF.R.S32.HI R7, RZ, 0x1f, R6 ;  /* 0x0000001fff077819 */ /* 0x000fe20000011406 */
[----:B------:R0:W-:Y:S01]  /*15b0*/  STL [R1+0x34c], R8 ;  /* 0x00034c0801007387 */ /* 0x0001e20000100800 */
[----:B------:R-:W-:Y:S01]  /*15c0*/  SHF.R.S32.HI R6, RZ, 0x1f, R3 ;  /* 0x0000001fff067819 */ /* 0x000fe20000011403 */
[----:B------:R-:W-:Y:S01]  /*15d0*/  VIADD R3, R10, UR38 ;  /* 0x000000260a037c36 */ /* 0x000fe20008000000 */
[----:B-1----:R-:W-:Y:S01]  /*15e0*/  SHF.R.S32.HI R11, RZ, 0x1f, R13 ;  /* 0x0000001fff0b7819 */ /* 0x002fe2000001140d */
[----:B------:R1:W-:Y:S01]  /*15f0*/  STL [R1+0x33c], R5 ;  /* 0x00033c0501007387 */ /* 0x0003e20000100800 */
[----:B--2---:R-:W-:-:S03]  /*1600*/  SHF.R.S32.HI R9, RZ, 0x1f, R235 ;  /* 0x0000001fff097819 */ /* 0x004fc600000114eb */
[----:B------:R2:W-:Y:S01]  /*1610*/  STL [R1+0x39c], R4 ;  /* 0x00039c0401007387 */ /* 0x0005e20000100800 */
[----:B0-----:R-:W-:-:S03]  /*1620*/  SHF.R.S32.HI R8, RZ, 0x1f, R234 ;  /* 0x0000001fff087819 */ /* 0x001fc600000114ea */
[----:B------:R2:W-:Y:S01]  /*1630*/  STL [R1+0x304], R26 ;  /* 0x0003041a01007387 */ /* 0x0005e20000100800 */
[----:B-1----:R-:W-:Y:S01]  /*1640*/  SHF.R.S32.HI R5, RZ, 0x1f, R0 ;  /* 0x0000001fff057819 */ /* 0x002fe20000011400 */
[----:B------:R-:W-:Y:S02]  /*1650*/  VIADD R0, R12, UR38 ;  /* 0x000000260c007c36 */ /* 0x000fe40008000000 */
[----:B------:R2:W-:Y:S04]  /*1660*/  STL [R1+0x2fc], R24 ;  /* 0x0002fc1801007387 */ /* 0x0005e80000100800 */
        /* <DEDUP_REMOVED lines=17> */
[----:B------:R2:W-:Y:S02]  /*1780*/  STL [R1+0x388], R0 ;  /* 0x0003880001007387 */ /* 0x0005e40000100800 */
.L_x_1516:
[----:B01234-:R-:W0:Y:S01]  /*1790*/  LDC.64 R6, c[0x0][0xa18] ;  /* 0x00028600ff067b82 */ /* 0x01fe220000000a00 */
[----:B------:R-:W-:Y:S01]  /*17a0*/  ULDC.64 UR6, c[0x0][0xa08] ;  /* 0x0002820000067ab9 */ /* 0x000fe20000000a00 */
[----:B-----5:R-:W-:Y:S01]  /*17b0*/  IMAD.MOV.U32 R42, RZ, RZ, RZ ;  /* 0x000000ffff2a7224 */ /* 0x020fe200078e00ff */
[----:B------:R-:W-:Y:S01]  /*17c0*/  ISETP.NE.U32.AND P0, PT, RZ, UR6, PT ;  /* 0x00000006ff007c0c */ /* 0x000fe2000bf05070 */
[----:B------:R-:W-:-:S03]  /*17d0*/  IMAD.MOV.U32 R20, RZ, RZ, RZ ;  /* 0x000000ffff147224 */ /* 0x000fc600078e00ff */
[----:B------:R-:W-:Y:S01]  /*17e0*/  ISETP.NE.AND.EX P0, PT, RZ, UR7, PT, P0 ;  /* 0x00000007ff007c0c */ /* 0x000fe2000bf05300 */
[----:B------:R-:W1:Y:S01]  /*17f0*/  LDC R16, c[0x0][0x288] ;  /* 0x0000a200ff107b82 */ /* 0x000e620000000800 */
[----:B------:R-:W-:-:S07]  /*1800*/  ULDC.64 UR6, c[0x0][0xa20] ;  /* 0x0002880000067ab9 */ /* 0x000fce0000000a00 */
[----:B------:R-:W2:Y:S01]  /*1810*/  LDC.64 R4, c[0x0][0xa28] ;  /* 0x00028a00ff047b82 */ /* 0x000ea20000000a00 */
[----:B0-----:R-:W-:-:S07]  /*1820*/  ISETP.NE.U32.AND P1, PT, R6, RZ, PT ;  /* 0x000000ff0600720c */ /* 0x001fce0003f25070 */
[----:B------:R-:W0:Y:S01]  /*1830*/  LDC R31, c[0x0][0x424] ;  /* 0x00010900ff1f7b82 */ /* 0x000e220000000800 */
[----:B------:R-:W-:-:S07]  /*1840*/  ISETP.NE.AND.EX P1, PT, R7, RZ, PT, P1 ;  /* 0x000000ff0700720c */ /* 0x000fce0003f25310 */
[----:B------:R-:W3:Y:S01]  /*1850*/  LDC.64 R6, c[0x0][0xa08] ;  /* 0x00028200ff067b82 */ /* 0x000ee20000000a00 */
[----:B--2---:R-:W-:-:S07]  /*1860*/  ISETP.NE.U32.AND P2, PT, R4, RZ, PT ;  /* 0x000000ff0400720c */ /* 0x004fce0003f45070 */
[----:B------:R-:W2:Y:S01]  /*1870*/  @P1 LDC.64 R8, c[0x0][0xa18] ;  /* 0x00028600ff081b82 */ /* 0x000ea20000000a00 */
[----:B------:R-:W-:-:S07]  /*1880*/  ISETP.NE.AND.EX P2, PT, R5, RZ, PT, P2 ;  /* 0x000000ff0500720c */ /* 0x000fce0003f45320 */
[----:B------:R-:W4:Y:S01]  /*1890*/  LDC R12, c[0x0][0x2f0] ;  /* 0x0000bc00ff0c7b82 */ /* 0x000f220000000800 */
[----:B---3--:R-:W-:-:S07]  /*18a0*/  IMAD.WIDE R10, R223, 0x4, R6 ;  /* 0x00000004df0a7825 */ /* 0x008fce00078e0206 */
[----:B------:R-:W3:Y:S01]  /*18b0*/  @P2 LDC.64 R4, c[0x0][0xa28] ;  /* 0x00028a00ff042b82 */ /* 0x000ee20000000a00 */
[----:B------:R0:W5:Y:S01]  /*18c0*/  @P0 LDG.E R42, desc[UR50][R10.64] ;  /* 0x000000320a2a0981 */ /* 0x000162000c1e1900 */
[----:B--2---:R-:W-:-:S06]  /*18d0*/  @P1 IMAD.WIDE R6, R223, 0x4, R8 ;  /* 0x00000004df061825 */ /* 0x004fcc00078e0208 */
[----:B------:R-:W2:Y:S01]  /*18e0*/  LDC.64 R8, c[0x0][0x418] ;  /* 0x00010600ff087b82 */ /* 0x000ea20000000a00 */
[----:B-1----:R1:W5:Y:S07]  /*18f0*/  @P1 LDG.E R16, desc[UR50][R6.64] ;  /* 0x0000003206101981 */ /* 0x00236e000c1e1900 */
[----:B------:R-:W0:Y:S01]  /*1900*/  LDC R229, c[0x0][0x348] ;  /* 0x0000d200ffe57b82 */ /* 0x000e220000000800 */
[----:B---3--:R-:W-:-:S05]  /*1910*/  @P2 IMAD.WIDE R4, R223, 0x4, R4 ;  /* 0x00000004df042825 */ /* 0x008fca00078e0204 */
[----:B------:R1:W5:Y:S01]  /*1920*/  @P2 LDG.E R20, desc[UR50][R4.64] ;  /* 0x0000003204142981 */ /* 0x000362000c1e1900 */
[----:B--2---:R-:W-:Y:S02]  /*1930*/  ISETP.NE.U32.AND P2, PT, R8, RZ, PT ;  /* 0x000000ff0800720c */ /* 0x004fe40003f45070 */
[C---:B------:R-:W-:Y:S02]  /*1940*/  LOP3.LUT R3, R222.reuse, 0xff000000, RZ, 0xc0, !PT ;  /* 0xff000000de037812 */ /* 0x040fe400078ec0ff */
[----:B------:R-:W-:Y:S02]  /*1950*/  ISETP.NE.AND.EX P2, PT, R9, RZ, PT, P2 ;  /* 0x000000ff0900720c */ /* 0x000fe40003f45320 */
[----:B------:R-:W-:Y:S02]  /*1960*/  ISETP.NE.U32.AND P3, PT, RZ, UR6, PT ;  /* 0x00000006ff007c0c */ /* 0x000fe4000bf65070 */
[----:B0-----:R-:W-:Y:S02]  /*1970*/  SEL R31, R31, 0x1, P2 ;  /* 0x000000011f1f7807 */ /* 0x001fe40001000000 */
[----:B------:R-:W-:-:S02]  /*1980*/  LOP3.LUT R0, R222, 0xff0000, RZ, 0xc0, !PT ;  /* 0x00ff0000de007812 */ /* 0x000fc400078ec0ff */
[----:B------:R-:W-:Y:S02]  /*1990*/  SHF.R.U32.HI R3, RZ, 0x8, R3 ;  /* 0x00000008ff037819 */ /* 0x000fe40000011603 */
[----:B------:R-:W-:Y:S01]  /*19a0*/  ISETP.NE.AND.EX P3, PT, RZ, UR7, PT, P3 ;  /* 0x00000007ff007c0c */ /* 0x000fe2000bf65330 */
[----:B----4-:R-:W-:Y:S01]  /*19b0*/  IMAD R31, R31, R12, RZ ;  /* 0x0000000c1f1f7224 */ /* 0x010fe200078e02ff */
[----:B------:R-:W-:Y:S01]  /*19c0*/  LEA.HI R226, R0, R3, RZ, 0x10 ;  /* 0x0000000300e27211 */ /* 0x000fe200078f80ff */
[----:B-1----:R-:W-:Y:S10]  /*19d0*/  @P1 BRA `(.L_x_1361) ;  /* 0x0000000000241947 */ /* 0x002ff40003800000 */
        /* <DEDUP_REMOVED lines=9> */
.L_x_1361:
[----:B------:R-:W-:Y:S01]  /*1a70*/  LOP3.LUT R225, R222, 0xffff, RZ, 0xc0, !PT ;  /* 0x0000ffffdee17812 */ /* 0x000fe200078ec0ff */
[----:B------:R-:W-:Y:S01]  /*1a80*/  IMAD.MOV.U32 R227, RZ, RZ, R223 ;  /* 0x000000ffffe37224 */ /* 0x000fe200078e00df */
[----:B------:R-:W-:Y:S06]  /*1a90*/  @!P3 BRA `(.L_x_1362) ;  /* 0x000000000010b947 */ /* 0x000fec0003800000 */
[----:B------:R-:W0:Y:S02]  /*1aa0*/  LDC.64 R4, c[0x0][0xa20] ;  /* 0x00028800ff047b82 */ /* 0x000e240000000a00 */
[----:B0-----:R-:W-:-:S05]  /*1ab0*/  IMAD.WIDE R4, R223, 0x4, R4 ;  /* 0x00000004df047825 */ /* 0x001fca00078e0204 */
[----:B------:R0:W5:Y:S01]  /*1ac0*/  LDG.E R31, desc[UR50][R4.64] ;  /* 0x00000032041f7981 */ /* 0x000162000c1e1900 */
[----:B------:R-:W-:Y:S05]  /*1ad0*/  BRA `(.L_x_1363) ;  /* 0x0000000000107947 */ /* 0x000fea0003800000 */
.L_x_1362:
[----:B------:R-:W-:Y:S05]  /*1ae0*/  @!P0 BRA `(.L_x_1363) ;  /* 0x00000000000c8947 */ /* 0x000fea0003800000 */
[----:B------:R-:W2:Y:S04]  /*1af0*/  LDG.E R0, desc[UR50][R10.64] ;  /* 0x000000320a007981 */ /* 0x000ea8000c1e1900 */
[----:B------:R-:W2:Y:S02]  /*1b00*/  LDG.E R31, desc[UR50][R10.64+0x4] ;  /* 0x000004320a1f7981 */ /* 0x000ea4000c1e1900 */
[----:B--2---:R-:W-:-:S07]  /*1b10*/  IMAD.IADD R31, R31, 0x1, -R0 ;  /* 0x000000011f1f7824 */ /* 0x004fce00078e0a00 */
.L_x_1363:
[----:B0-----:R-:W0:Y:S08]  /*1b20*/  LDC.64 R4, c[0x0][0xa10] ;  /* 0x00028400ff047b82 */ /* 0x001e300000000a00 */
[----:B------:R-:W1:Y:S01]  /*1b30*/  LDC.64 R6, c[0x0][0xa30] ;  /* 0x00028c00ff067b82 */ /* 0x000e620000000a00 */
[----:B0-----:R-:W-:-:S07]  /*1b40*/  ISETP.NE.U32.AND P0, PT, R4, RZ, PT ;  /* 0x000000ff0400720c */ /* 0x001fce0003f05070 */
[----:B------:R-:W0:Y:S01]  /*1b50*/  LDC R4, c[0x0][0x448] ;  /* 0x00011200ff047b82 */ /* 0x000e220000000800 */
[----:B------:R-:W-:Y:S02]  /*1b60*/  ISETP.NE.AND.EX P0, PT, R5, RZ, PT, P0 ;  /* 0x000000ff0500720c */ /* 0x000fe40003f05300 */
[----:B-1----:R-:W-:-:S04]  /*1b70*/  ISETP.NE.U32.AND P1, PT, R6, RZ, PT ;  /* 0x000000ff0600720c */ /* 0x002fc80003f25070 */
[----:B------:R-:W-:-:S07]  /*1b80*/  ISETP.NE.AND.EX P1, PT, R7, RZ, PT, P1 ;  /* 0x000000ff0700720c */ /* 0x000fce0003f25310 */
[----:B------:R-:W1:Y:S08]  /*1b90*/  @P0 LDC.64 R8, c[0x0][0xa10] ;  /* 0x00028400ff080b82 */ /* 0x000e700000000a00 */
[----:B------:R-:W2:Y:S01]  /*1ba0*/  @P1 LDC.64 R10, c[0x0][0xa30] ;  /* 0x00028c00ff0a1b82 */ /* 0x000ea20000000a00 */
[----:B-1----:R-:W-:-:S05]  /*1bb0*/  @P0 IMAD.WIDE R8, R223, 0x4, R8 ;  /* 0x00000004df080825 */ /* 0x002fca00078e0208 */
[----:B------:R-:W3:Y:S01]  /*1bc0*/  @P0 LDG.E R0, desc[UR50][R8.64] ;  /* 0x0000003208000981 */ /* 0x000ee2000c1e1900 */
[----:B--2---:R-:W-:-:S03]  /*1bd0*/  @P1 IMAD.WIDE R10, R223, 0x4, R10 ;  /* 0x00000004df0a1825 */ /* 0x004fc600078e020a */
[----:B------:R1:W3:Y:S04]  /*1be0*/  @P0 LDG.E R3, desc[UR50][R8.64+0x4] ;  /* 0x0000043208030981 */ /* 0x0002e8000c1e1900 */
[----:B------:R2:W4:Y:S01]  /*1bf0*/  @P1 LDG.E R21, desc[UR50][R10.64] ;  /* 0x000000320a151981 */ /* 0x000522000c1e1900 */
[----:B------:R-:W2:Y:S01]  /*1c00*/  S2UR UR5, SR_SWINHI ;  /* 0x00000000000579c3 */ /* 0x000ea20000002f00 */
[----:B------:R-:W2:Y:S01]  /*1c10*/  S2R R12, SR_TID.X ;  /* 0x00000000000c7919 */ /* 0x000ea20000002100 */
[----:B0-----:R-:W-:-:S06]  /*1c20*/  ISETP.NE.AND P2, PT, R4, 0x1, PT ;  /* 0x000000010400780c */ /* 0x001fcc0003f45270 */
[----:B-1----:R-:W0:Y:S08]  /*1c30*/  LDC.64 R8, c[0x0][0x9e0] ;  /* 0x00027800ff087b82 */ /* 0x002e300000000a00 */
[----:B------:R-:W1:Y:S01]  /*1c40*/  @P2 LDC R24, c[0x0][0x44c] ;  /* 0x00011300ff182b82 */ /* 0x000e620000000800 */
[----:B------:R-:W-:Y:S01]  /*1c50*/  UMOV UR54, UR38 ;  /* 0x0000002600367c82 */ /* 0x000fe20008000000 */
[----:B--2---:R-:W-:-:S06]  /*1c60*/  UMOV UR55, UR5 ;  /* 0x0000000500377c82 */ /* 0x004fcc0008000000 */
[----:B------:R-:W2:Y:S01]  /*1c70*/  @P2 LDC R19, c[0x0][0x450] ;  /* 0x00011400ff132b82 */ /* 0x000ea20000000800 */
[----:B------:R-:W-:Y:S02]  /*1c80*/  UIADD3 UR5, UP0, UR54, 0x33490, URZ ;  /* 0x0003349036057890 */ /* 0x000fe4000ff1e03f */
[----:B------:R-:W-:Y:S02]  /*1c90*/  UIADD3 UR7, UP1, UR54, 0x334a0, URZ ;  /* 0x000334a036077890 */ /* 0x000fe4000ff3e03f */
[----:B------:R-:W-:Y:S02]  /*1ca0*/  UIADD3.X UR6, URZ, UR55, URZ, UP0, !UPT ;  /* 0x000000373f067290 */ /* 0x000fe400087fe43f */
[----:B------:R-:W-:Y:S01]  /*1cb0*/  UIADD3.X UR8, URZ, UR55, URZ, UP1, !UPT ;  /* 0x000000373f087290 */ /* 0x000fe20008ffe43f */
[----:B------:R-:W-:Y:S01]  /*1cc0*/  LOP3.LUT R12, R12, 0x7f, RZ, 0xc0, !PT ;  /* 0x0000007f0c0c7812 */ /* 0x000fe200078ec0ff */
[----:B------:R-:W-:Y:S02]  /*1cd0*/  IMAD.MOV.U32 R14, RZ, RZ, 0x7800 ;  /* 0x00007800ff0e7424 */ /* 0x000fe400078e00ff */
[----:B------:R-:W-:Y:S01]  /*1ce0*/  IMAD.U32 R15, RZ, RZ, UR36 ;  /* 0x00000024ff0f7e24 */ /* 0x000fe2000f8e00ff */
[----:B------:R-:W-:Y:S01]  /*1cf0*/  ISETP.NE.AND P3, PT, R12, RZ, PT ;  /* 0x000000ff0c00720c */ /* 0x000fe20003f65270 */
[----:B------:R-:W-:Y:S01]  /*1d00*/  IMAD.U32 R12, RZ, RZ, UR5 ;  /* 0x00000005ff0c7e24 */ /* 0x000fe2000f8e00ff */
[----:B------:R-:W-:Y:S01]  /*1d10*/  USHF.L.U32 UR39, UR4, 0x7, URZ ;  /* 0x0000000704277899 */ /* 0x000fe2000800063f */
[----:B------:R-:W-:-:S02]  /*1d20*/  IMAD.U32 R13, RZ, RZ, UR6 ;  /* 0x00000006ff0d7e24 */ /* 0x000fc4000f8e00ff */
[----:B------:R-:W-:Y:S02]  /*1d30*/  IMAD.U32 R10, RZ, RZ, UR7 ;  /* 0x00000007ff0a7e24 */ /* 0x000fe4000f8e00ff */
[----:B------:R-:W-:Y:S01]  /*1d40*/  IMAD.U32 R11, RZ, RZ, UR8 ;  /* 0x00000008ff0b7e24 */ /* 0x000fe2000f8e00ff */
[----:B------:R0:W-:Y:S01]  /*1d50*/  STL.64 [R1+0x18], R14 ;  /* 0x0000180e01007387 */ /* 0x0001e20000100a00 */
[----:B------:R-:W-:Y:S01]  /*1d60*/  IMAD.MOV.U32 R5, RZ, RZ, 0x100 ;  /* 0x00000100ff057424 */ /* 0x000fe200078e00ff */
[----:B------:R-:W-:Y:S01]  /*1d70*/  SEL R4, RZ, 0x1, P3 ;  /* 0x00000001ff047807 */ /* 0x000fe20001800000 */
[----:B------:R-:W-:Y:S01]  /*1d80*/  IMAD.MOV.U32 R6, RZ, RZ, 0x1 ;  /* 0x00000001ff067424 */ /* 0x000fe200078e00ff */
[----:B------:R-:W-:Y:S01]  /*1d90*/  STL.64 [R1+0x8], R12 ;  /* 0x0000080c01007387 */ /* 0x000fe20000100a00 */
[----:B------:R-:W-:Y:S01]  /*1da0*/  IMAD.MOV.U32 R7, RZ, RZ, RZ ;  /* 0x000000ffff077224 */ /* 0x000fe200078e00ff */
[----:B------:R-:W-:Y:S02]  /*1db0*/  UIADD3 UR4, UR39, 0x7f, URZ ;  /* 0x0000007f27047890 */ /* 0x000fe4000fffe03f */
[----:B------:R-:W-:Y:S01]  /*1dc0*/  STL.64 [R1+0x10], R10 ;  /* 0x0000100a01007387 */ /* 0x000fe20000100a00 */
[----:B0----5:R-:W-:-:S03]  /*1dd0*/  IMAD.IADD R14, R31, 0x1, -R20 ;  /* 0x000000011f0e7824 */ /* 0x021fc600078e0a14 */
[----:B------:R-:W-:Y:S01]  /*1de0*/  STL.64 [R1+0x30], R10 ;  /* 0x0000300a01007387 */ /* 0x000fe20000100a00 */
[----:B------:R-:W-:-:S03]  /*1df0*/  R2UR UR48, R31 ;  /* 0x000000001f3072ca */ /* 0x000fc600000e0000 */
[----:B------:R-:W-:Y:S04]  /*1e00*/  STL.64 [R1], RZ ;  /* 0x000000ff01007387 */ /* 0x000fe80000100a00 */
[----:B------:R1:W-:Y:S02]  /*1e10*/  STL.128 [R1+0x20], R4 ;  /* 0x0000200401007387 */ /* 0x0003e40000100c00 */
[----:B-1----:R-:W-:-:S04]  /*1e20*/  @P2 IMAD.HI.U32 R4, R24, UR4, RZ ;  /* 0x0000000418042c27 */ /* 0x002fc8000f8e00ff */
[----:B---3--:R-:W-:-:S04]  /*1e30*/  @P0 IMAD.IADD R229, R3, 0x1, -R0 ;  /* 0x0000000103e50824 */ /* 0x008fc800078e0a00 */
[----:B------:R-:W-:Y:S01]  /*1e40*/  IMAD.IADD R22, R14, 0x1, R229 ;  /* 0x000000010e167824 */ /* 0x000fe200078e02e5 */
[----:B----4-:R-:W-:Y:S02]  /*1e50*/  @P1 R2UR UR48, R21 ;  /* 0x00000000153012ca */ /* 0x010fe400000e0000 */
[----:B------:R-:W-:Y:S01]  /*1e60*/  ISETP.GE.AND P1, PT, R9, 0x1, PT ;  /* 0x000000010900780c */ /* 0x000fe20003f26270 */
[C---:B------:R-:W-:Y:S01]  /*1e70*/  VIADD R0, R22.reuse, 0x9f ;  /* 0x0000009f16007836 */ /* 0x040fe20000000000 */
[----:B------:R-:W-:Y:S01]  /*1e80*/  IADD3 R24, R22, 0x1, -R16 ;  /* 0x0000000116187810 */ /* 0x000fe20007ffe810 */
[----:B------:R-:W-:Y:S01]  /*1e90*/  IMAD.U32 R3, RZ, RZ, UR4 ;  /* 0x00000004ff037e24 */ /* 0x000fe2000f8e00ff */
[----:B--2---:R-:W-:Y:S01]  /*1ea0*/  @P2 SHF.R.U32.HI R3, RZ, R19, R4 ;  /* 0x00000013ff032219 */ /* 0x004fe20000011604 */
[----:B------:R-:W-:-:S04]  /*1eb0*/  IMAD.HI R0, R0, 0x66666667, RZ ;  /* 0x6666666700007827 */ /* 0x000fc800078e02ff */
[----:B------:R-:W-:Y:S01]  /*1ec0*/  IMAD.IADD R3, R24, 0x1, R3 ;  /* 0x0000000118037824 */ /* 0x000fe200078e0203 */
[----:B------:R-:W-:-:S03]  /*1ed0*/  SHF.R.U32.HI R27, RZ, 0x1f, R0 ;  /* 0x0000001fff1b7819 */ /* 0x000fc60000011600 */
[----:B------:R-:W-:Y:S01]  /*1ee0*/  IMAD.IADD R8, R3, 0x1, R8 ;  /* 0x0000000103087824 */ /* 0x000fe200078e0208 */
[----:B------:R-:W-:Y:S01]  /*1ef0*/  LEA.HI.SX32 R27, R0, R27, 0x1a ;  /* 0x0000001b001b7211 */ /* 0x000fe200078fd2ff */
[----:B------:R-:W-:Y:S06]  /*1f00*/  @!P1 BRA `(.L_x_1364) ;  /* 0x0000000000409947 */ /* 0x000fec0003800000 */
[C---:B------:R-:W-:Y:S01]  /*1f10*/  ISETP.GT.AND P0, PT, R3.reuse, RZ, PT ;  /* 0x000000ff0300720c */ /* 0x040fe20003f04270 */
[----:B------:R-:W-:-:S12]  /*1f20*/  VIADD R0, R3, 0xffffffff ;  /* 0xffffffff03007836 */ /* 0x000fd80000000000 */
[----:B------:R-:W-:Y:S05]  /*1f30*/  @P0 BRA `(.L_x_1365) ;  /* 0x00000000001c0947 */ /* 0x000fea0003800000 */
[----:B------:R-:W-:Y:S01]  /*1f40*/  ISETP.NE.AND P0, PT, R9, 0x1, PT ;  /* 0x000000010900780c */ /* 0x000fe20003f05270 */
[----:B------:R-:W-:-:S12]  /*1f50*/  IMAD.MOV R3, RZ, RZ, -R3 ;  /* 0x000000ffff037224 */ /* 0x000fd800078e0a03 */
[----:B------:R-:W0:Y:S02]  /*1f60*/  @P0 LDC.64 R4, c[0x0][0x9e8] ;  /* 0x00027a00ff040b82 */ /* 0x000e240000000a00 */
[----:B0-----:R-:W-:-:S05]  /*1f70*/  @P0 IMAD.HI.U32 R0, R3, R4, RZ ;  /* 0x0000000403000227 */ /* 0x001fca00078e00ff */
[----:B------:R-:W-:-:S04]  /*1f80*/  @P0 SHF.R.U32.HI R3, RZ, R5, R0 ;  /* 0x00000005ff030219 */ /* 0x000fc80000011600 */
[----:B------:R-:W-:Y:S01]  /*1f90*/  LOP3.LUT R0, RZ, R3, RZ, 0x33, !PT ;  /* 0x00000003ff007212 */ /* 0x000fe200078e33ff */
[----:B------:R-:W-:Y:S06]  /*1fa0*/  BRA `(.L_x_1366) ;  /* 0x0000000000107947 */ /* 0x000fec0003800000 */
.L_x_1365:
[----:B------:R-:W-:-:S13]  /*1fb0*/  ISETP.NE.AND P0, PT, R9, 0x1, PT ;  /* 0x000000010900780c */ /* 0x000fda0003f05270 */
[----:B------:R-:W0:Y:S02]  /*1fc0*/  @P0 LDC.64 R4, c[0x0][0x9e8] ;  /* 0x00027a00ff040b82 */ /* 0x000e240000000a00 */
[----:B0-----:R-:W-:-:S05]  /*1fd0*/  @P0 IMAD.HI.U32 R4, R0, R4, RZ ;  /* 0x0000000400040227 */ /* 0x001fca00078e00ff */
[----:B------:R-:W-:-:S07]  /*1fe0*/  @P0 SHF.R.U32.HI R0, RZ, R5, R4 ;  /* 0x00000005ff000219 */ /* 0x000fce0000011604 */
.L_x_1366:
[----:B------:R-:W-:-:S05]  /*1ff0*/  IMAD R3, R0, R9, R9 ;  /* 0x0000000900037224 */ /* 0x000fca00078e0209 */
[----:B------:R-:W-:-:S07]  /*2000*/  VIMNMX R8, R8, R3, PT ;  /* 0x0000000308087248 */ /* 0x000fce0003fe0100 */
.L_x_1364:
[----:B------:R-:W0:Y:S01]  /*2010*/  @P2 LDC R0, c[0x0][0x44c] ;  /* 0x00011300ff002b82 */ /* 0x000e220000000800 */
[----:B------:R-:W-:Y:S02]  /*2020*/  VIADD R8, R8, 0x9f ;  /* 0x0000009f08087836 */ /* 0x000fe40000000000 */
[----:B------:R-:W-:Y:S02]  /*2030*/  IMAD.U32 R5, RZ, RZ, UR39 ;  /* 0x00000027ff057e24 */ /* 0x000fe4000f8e00ff */
[----:B------:R-:W-:-:S03]  /*2040*/  IMAD.HI R8, R8, 0x66666667, RZ ;  /* 0x6666666708087827 */ /* 0x000fc600078e02ff */
[----:B------:R-:W1:Y:S01]  /*2050*/  @P2 LDC R3, c[0x0][0x450] ;  /* 0x00011400ff032b82 */ /* 0x000e620000000800 */
[----:B------:R-:W-:-:S07]  /*2060*/  IMAD.IADD R104, R22, 0x1, -R16 ;  /* 0x0000000116687824 */ /* 0x000fce00078e0a10 */
[----:B------:R-:W2:Y:S01]  /*2070*/  LDC R4, c[0x0][0x9dc] ;  /* 0x00027700ff047b82 */ /* 0x000ea20000000800 */
[----:B0-----:R-:W-:-:S05]  /*2080*/  @P2 IMAD.HI.U32 R0, R0, UR39, RZ ;  /* 0x0000002700002c27 */ /* 0x001fca000f8e00ff */
[----:B-1----:R-:W-:Y:S02]  /*2090*/  @P2 SHF.R.U32.HI R5, RZ, R3, R0 ;  /* 0x00000003ff052219 */ /* 0x002fe40000011600 */
[----:B------:R-:W-:-:S03]  /*20a0*/  SHF.R.U32.HI R3, RZ, 0x1f, R8 ;  /* 0x0000001fff037819 */ /* 0x000fc60000011608 */
[----:B------:R-:W-:Y:S01]  /*20b0*/  IMAD.IADD R5, R104, 0x1, R5 ;  /* 0x0000000168057824 */ /* 0x000fe200078e0205 */
[----:B------:R-:W-:-:S03]  /*20c0*/  LEA.HI.SX32 R8, R8, R3, 0x1a ;  /* 0x0000000308087211 */ /* 0x000fc600078fd2ff */
[----:B--2---:R-:W-:Y:S01]  /*20d0*/  IMAD.IADD R0, R5, 0x1, -R4 ;  /* 0x0000000105007824 */ /* 0x004fe200078e0a04 */
[----:B------:R-:W-:Y:S01]  /*20e0*/  VIMNMX R8, R27, R8, PT ;  /* 0x000000081b087248 */ /* 0x000fe20003fe0100 */
[----:B------:R-:W-:Y:S06]  /*20f0*/  @!P1 BRA `(.L_x_1367) ;  /* 0x00000000003c9947 */ /* 0x000fec0003800000 */
[----:B------:R-:W-:-:S13]  /*2100*/  ISETP.GT.AND P0, PT, R5, -0x1, PT ;  /* 0xffffffff0500780c */ /* 0x000fda0003f04270 */
[----:B------:R-:W-:Y:S05]  /*2110*/  @P0 BRA `(.L_x_1368) ;  /* 0x00000000001c0947 */ /* 0x000fea0003800000 */
[----:B------:R-:W-:Y:S02]  /*2120*/  ISETP.NE.AND P0, PT, R9, 0x1, PT ;  /* 0x000000010900780c */ /* 0x000fe40003f05270 */
[----:B------:R-:W-:-:S11]  /*2130*/  LOP3.LUT R5, RZ, R5, RZ, 0x33, !PT ;  /* 0x00000005ff057212 */ /* 0x000fd600078e33ff */
[----:B------:R-:W0:Y:S02]  /*2140*/  @P0 LDC.64 R6, c[0x0][0x9e8] ;  /* 0x00027a00ff060b82 */ /* 0x000e240000000a00 */
[----:B0-----:R-:W-:-:S05]  /*2150*/  @P0 IMAD.HI.U32 R4, R5, R6, RZ ;  /* 0x0000000605040227 */ /* 0x001fca00078e00ff */
[----:B------:R-:W-:-:S04]  /*2160*/  @P0 SHF.R.U32.HI R5, RZ, R7, R4 ;  /* 0x00000007ff050219 */ /* 0x000fc80000011604 */
[----:B------:R-:W-:Y:S01]  /*2170*/  LOP3.LUT R5, RZ, R5, RZ, 0x33, !PT ;  /* 0x00000005ff057212 */ /* 0x000fe200078e33ff */
[----:B------:R-:W-:Y:S06]  /*2180*/  BRA `(.L_x_1369) ;  /* 0x0000000000107947 */ /* 0x000fec0003800000 */
.L_x_1368:
[----:B------:R-:W-:-:S13]  /*2190*/  ISETP.NE.AND P0, PT, R9, 0x1, PT ;  /* 0x000000010900780c */ /* 0x000fda0003f05270 */
[----:B------:R-:W0:Y:S02]  /*21a0*/  @P0 LDC.64 R6, c[0x0][0x9e8] ;  /* 0x00027a00ff060b82 */ /* 0x000e240000000a00 */
[----:B0-----:R-:W-:-:S05]  /*21b0*/  @P0 IMAD.HI.U32 R4, R5, R6, RZ ;  /* 0x0000000605040227 */ /* 0x001fca00078e00ff */
[----:B------:R-:W-:-:S07]  /*21c0*/  @P0 SHF.R.U32.HI R5, RZ, R7, R4 ;  /* 0x00000007ff050219 */ /* 0x000fce0000011604 */
.L_x_1369:
[----:B------:R-:W-:-:S05]  /*21d0*/  IMAD R5, R5, R9, RZ ;  /* 0x0000000905057224 */ /* 0x000fca00078e02ff */
[----:B------:R-:W-:-:S07]  /*21e0*/  VIMNMX R0, R0, R5, !PT ;  /* 0x0000000500007248 */ /* 0x000fce0007fe0100 */
.L_x_1367:
[----:B------:R-:W-:Y:S01]  /*21f0*/  IMAD.HI R0, R0, 0x66666667, RZ ;  /* 0x6666666700007827 */ /* 0x000fe200078e02ff */
[----:B------:R-:W-:Y:S02]  /*2200*/  LOP3.LUT R233, R226, 0xff, RZ, 0xc0, !PT ;  /* 0x000000ffe2e97812 */ /* 0x000fe400078ec0ff */
[----:B------:R-:W-:Y:S02]  /*2210*/  SHF.R.U32.HI R226, RZ, 0x10, R226 ;  /* 0x00000010ffe27819 */ /* 0x000fe400000116e2 */
[----:B------:R-:W-:-:S04]  /*2220*/  SHF.R.U32.HI R3, RZ, 0x1f, R0 ;  /* 0x0000001fff037819 */ /* 0x000fc80000011600 */
[----:B------:R-:W-:Y:S01]  /*2230*/  LEA.HI.SX32 R3, R0, R3, 0x1a ;  /* 0x0000000300037211 */ /* 0x000fe200078fd2ff */
[----:B------:R-:W-:-:S03]  /*2240*/  IMAD.MOV.U32 R0, RZ, RZ, RZ ;  /* 0x000000ffff007224 */ /* 0x000fc600078e00ff */
[----:B------:R-:W-:-:S04]  /*2250*/  VIMNMX R9, RZ, R3, !PT ;  /* 0x00000003ff097248 */ /* 0x000fc80007fe0100 */
[----:B------:R-:W-:-:S13]  /*2260*/  ISETP.GT.AND P0, PT, R8, R9, PT ;  /* 0x000000090800720c */ /* 0x000fda0003f04270 */
[----:B------:R-:W-:Y:S05]  /*2270*/  @!P0 BRA `(.L_x_1370) ;  /* 0x00000000007c8947 */ /* 0x000fea0003800000 */
[----:B------:R-:W0:Y:S01]  /*2280*/  LDC R3, c[0x0][0x9f0] ;  /* 0x00027c00ff037b82 */ /* 0x000e220000000800 */
[----:B------:R-:W-:-:S04]  /*2290*/  ISETP.NE.AND P0, PT, R226, RZ, PT ;  /* 0x000000ffe200720c */ /* 0x000fc80003f05270 */
[----:B0-----:R-:W-:-:S04]  /*22a0*/  SEL R11, R226, R3, P0 ;  /* 0x00000003e20b7207 */ /* 0x001fc80000000000 */
[-C--:B------:R-:W-:Y:S02]  /*22b0*/  IABS R6, R11.reuse ;  /* 0x0000000b00067213 */ /* 0x080fe40000000000 */
[----:B------:R-:W-:Y:S02]  /*22c0*/  IADD3 R0, R11, -0x1, R8 ;  /* 0xffffffff0b007810 */ /* 0x000fe40007ffe008 */
[----:B------:R-:W0:Y:S01]  /*22d0*/  I2F.RP R3, R6 ;  /* 0x0000000600037306 */ /* 0x000e220000209400 */
[----:B------:R-:W-:Y:S02]  /*22e0*/  IABS R12, R11 ;  /* 0x0000000b000c7213 */ /* 0x000fe40000000000 */
[----:B------:R-:W-:-:S05]  /*22f0*/  IMAD.IADD R0, R0, 0x1, -R9 ;  /* 0x0000000100007824 */ /* 0x000fca00078e0a09 */
        /* <DEDUP_REMOVED lines=10> */
[----:B------:R-:W-:-:S04]  /*23a0*/  IMAD.HI.U32 R5, R5, R7, R4 ;  /* 0x0000000705057227 */ /* 0x000fc800078e0004 */
[----:B------:R-:W-:-:S04]  /*23b0*/  IMAD.MOV.U32 R4, RZ, RZ, R10 ;  /* 0x000000ffff047224 */ /* 0x000fc800078e000a */
        /* <DEDUP_REMOVED lines=11> */
.L_x_1370:
[----:B------:R-:W-:-:S05]  /*2470*/  IMAD R3, R233, R0, R9 ;  /* 0x00000000e9037224 */ /* 0x000fca00078e0209 */
        /* <DEDUP_REMOVED lines=16> */
[----:B------:R-:W-:Y:S01]  /*2580*/  UIADD3 UR4, UR38, 0x24200, URZ ;  /* 0x0002420026047890 */ /* 0x000fe2000fffe03f */
[----:B------:R-:W-:Y:S01]  /*2590*/  ULDC UR44, c[0x0][0x2f4] ;  /* 0x0000bd00002c7ab9 */ /* 0x000fe20000000800 */
[----:B------:R-:W-:Y:S02]  /*25a0*/  ULDC.64 UR40, c[0x0][0x328] ;  /* 0x0000ca0000287ab9 */ /* 0x000fe40000000a00 */
[----:B------:R-:W-:Y:S01]  /*25b0*/  ULOP3.LUT UP0, URZ, UR4, 0x1bf, URZ, 0xc0, !UPT ;  /* 0x000001bf043f7892 */ /* 0x000fe2000f80c03f */
[----:B------:R-:W-:-:S05]  /*25c0*/  ULDC.64 UR52, c[0x0][0x318] ;  /* 0x0000c60000347ab9 */ /* 0x000fca0000000a00 */
[----:B------:R-:W-:-:S13]  /*25d0*/  PLOP3.LUT P0, PT, PT, PT, UP0, 0x80, 0x0 ;  /* 0x000000000000781c */ /* 0x000fda0003f0f008 */
[----:B------:R-:W-:Y:S05]  /*25e0*/  @!P0 BRA `(.L_x_1372) ;  /* 0x0000000000408947 */ /* 0x000fea0003800000 */
        /* <DEDUP_REMOVED lines=16> */
.L_x_1372:
[----:B------:R-:W-:Y:S01]  /*26f0*/  UIADD3 UR4, UP0, UR54, 0x24200, URZ ;  /* 0x0002420036047890 */ /* 0x000fe2000ff1e03f */
[----:B------:R-:W-:-:S03]  /*2700*/  IMAD.U32 R28, RZ, RZ, UR43 ;  /* 0x0000002bff1c7e24 */ /* 0x000fc6000f8e00ff */
[----:B------:R-:W-:Y:S02]  /*2710*/  UIADD3.X UR5, URZ, UR55, URZ, UP0, !UPT ;  /* 0x000000373f057290 */ /* 0x000fe400087fe43f */
[----:B------:R-:W-:Y:S01]  /*2720*/  IMAD.U32 R4, RZ, RZ, UR4 ;  /* 0x00000004ff047e24 */ /* 0x000fe2000f8e00ff */
[----:B------:R-:W-:Y:S01]  /*2730*/  UIADD3 UR4, UR38, 0xf200, URZ ;  /* 0x0000f20026047890 */ /* 0x000fe2000fffe03f */
[----:B------:R-:W-:Y:S02]  /*2740*/  IADD3 R28, P0, R28, 0x38, RZ ;  /* 0x000000381c1c7810 */ /* 0x000fe40007f1e0ff */
[----:B------:R-:W-:Y:S01]  /*2750*/  IMAD.U32 R5, RZ, RZ, UR5 ;  /* 0x00000005ff057e24 */ /* 0x000fe2000f8e00ff */
[----:B------:R-:W-:Y:S02]  /*2760*/  ULOP3.LUT UP0, URZ, UR4, 0x1bf, URZ, 0xc0, !UPT ;  /* 0x000001bf043f7892 */ /* 0x000fe4000f80c03f */
[----:B------:R-:W-:Y:S02]  /*2770*/  IMAD.X R29, RZ, RZ, UR42, P0 ;  /* 0x0000002aff1d7e24 */ /* 0x000fe400080e06ff */
[----:B------:R0:W-:Y:S02]  /*2780*/  STL.64 [R1+0x38], R4 ;  /* 0x0000380401007387 */ /* 0x0001e40000100a00 */
[----:B------:R-:W-:-:S13]  /*2790*/  PLOP3.LUT P1, PT, PT, PT, UP0, 0x80, 0x0 ;  /* 0x000000000000781c */ /* 0x000fda0003f2f008 */
[----:B0-----:R-:W-:Y:S05]  /*27a0*/  @!P1 BRA `(.L_x_1373) ;  /* 0x0000000000409947 */ /* 0x001fea0003800000 */
        /* <DEDUP_REMOVED lines=16> */
.L_x_1373:
[----:B------:R-:W0:Y:S01]  /*28b0*/  LDC.64 R4, c[0x0][0x9f8] ;  /* 0x00027e00ff047b82 */ /* 0x000e220000000a00 */
[----:B------:R-:W-:Y:S01]  /*28c0*/  IMAD.MOV.U32 R60, RZ, RZ, R223 ;  /* 0x000000ffff3c7224 */ /* 0x000fe200078e00df */
[----:B------:R-:W2:Y:S04]  /*28d0*/  LDL R62, [R1+0x328] ;  /* 0x00032800013e7983 */ /* 0x000ea80000100800 */
[----:B------:R-:W3:Y:S02]  /*28e0*/  LDL R40, [R1+0x31c] ;  /* 0x00031c0001287983 */ /* 0x000ee40000100800 */
[----:B------:R-:W1:Y:S01]  /*28f0*/  LDC.64 R44, c[0x0][0xa08] ;  /* 0x00028200ff2c7b82 */ /* 0x000e620000000a00 */
[----:B------:R-:W-:Y:S01]  /*2900*/  IMAD.IADD R42, R42, 0x1, R31 ;  /* 0x000000012a2a7824 */ /* 0x000fe200078e021f */
[----:B------:R-:W4:Y:S01]  /*2910*/  S2R R19, SR_TID.X ;  /* 0x0000000000137919 */ /* 0x000f220000002100 */
[----:B------:R-:W-:Y:S01]  /*2920*/  ULDC.64 UR4, c[0x0][0x308] ;  /* 0x0000c20000047ab9 */ /* 0x000fe20000000a00 */
[----:B------:R-:W-:Y:S01]  /*2930*/  ULDC.64 UR6, c[0x0][0x300] ;  /* 0x0000c00000067ab9 */ /* 0x000fe20000000a00 */
[----:B------:R-:W-:Y:S01]  /*2940*/  ULDC.64 UR8, c[0x0][0x310] ;  /* 0x0000c40000087ab9 */ /* 0x000fe20000000a00 */
[----:B------:R-:W-:Y:S01]  /*2950*/  ULDC.64 UR10, c[0x0][0x2e8] ;  /* 0x0000ba00000a7ab9 */ /* 0x000fe20000000a00 */
[----:B------:R-:W5:Y:S01]  /*2960*/  LDL R63, [R1+0x324] ;  /* 0x00032400013f7983 */ /* 0x000f620000100800 */
[----:B------:R-:W4:Y:S03]  /*2970*/  LDC.64 R36, c[0x0][0x300] ;  /* 0x0000c000ff247b82 */ /* 0x000f260000000a00 */
[----:B------:R-:W5:Y:S05]  /*2980*/  LDL.64 R32, [R1+0x38] ;  /* 0x0000380001207983 */ /* 0x000f6a0000100a00 */
[----:B------:R-:W4:Y:S01]  /*2990*/  LDC.64 R34, c[0x0][0x2f0] ;  /* 0x0000bc00ff227b82 */ /* 0x000f220000000a00 */
[----:B0-----:R-:W-:-:S07]  /*29a0*/  ISETP.NE.U32.AND P0, PT, R4, RZ, PT ;  /* 0x000000ff0400720c */ /* 0x001fce0003f05070 */
[----:B------:R-:W0:Y:S01]  /*29b0*/  LDC.64 R8, c[0x0][0x198] ;  /* 0x00006600ff087b82 */ /* 0x000e220000000a00 */
[----:B------:R-:W-:Y:S01]  /*29c0*/  ISETP.NE.AND.EX P0, PT, R5, RZ, PT, P0 ;  /* 0x000000ff0500720c */ /* 0x000fe20003f05300 */
[----:B------:R0:W-:Y:S01]  /*29d0*/  STL.64 [R1+0x2b0], R28 ;  /* 0x0002b01c01007387 */ /* 0x0001e20000100a00 */
[----:B------:R-:W-:Y:S01]  /*29e0*/  IMAD.U32 R30, RZ, RZ, UR43 ;  /* 0x0000002bff1e7e24 */ /* 0x000fe2000f8e00ff */
[----:B------:R-:W-:Y:S01]  /*29f0*/  ULDC.64 UR14, c[0x0][0x3f8] ;  /* 0x0000fe00000e7ab9 */ /* 0x000fe20000000a00 */
[----:B------:R-:W-:Y:S01]  /*2a00*/  IMAD.U32 R11, RZ, RZ, UR42 ;  /* 0x0000002aff0b7e24 */ /* 0x000fe2000f8e00ff */
[----:B------:R-:W-:-:S08]  /*2a10*/  ULDC.64 UR12, c[0x0][0x408] ;  /* 0x00010200000c7ab9 */ /* 0x000fd00000000a00 */
[----:B------:R-:W1:Y:S02]  /*2a20*/  @P0 LDC.64 R4, c[0x0][0x9f8] ;  /* 0x00027e00ff040b82 */ /* 0x000e640000000a00 */
[----:B-1----:R-:W-:-:S05]  /*2a30*/  @P0 IMAD.WIDE R4, R223, 0x4, R4 ;  /* 0x00000004df040825 */ /* 0x002fca00078e0204 */
[----:B------:R1:W2:Y:S01]  /*2a40*/  @P0 LDG.E R60, desc[UR50][R4.64] ;  /* 0x00000032043c0981 */ /* 0x0002a2000c1e1900 */
[----:B------:R-:W-:Y:S01]  /*2a50*/  SHF.R.S32.HI R54, RZ, 0x1f, R42 ;  /* 0x0000001fff367819 */ /* 0x000fe2000001142a */
[----:B------:R-:W-:Y:S01]  /*2a60*/  IMAD.WIDE.U32 R48, R225, UR4, RZ ;  /* 0x00000004e1307c25 */ /* 0x000fe2000f8e00ff */
[----:B------:R-:W-:-:S03]  /*2a70*/  ISETP.NE.U32.AND P0, PT, R44, RZ, PT ;  /* 0x000000ff2c00720c */ /* 0x000fc60003f05070 */
[----:B------:R-:W-:Y:S02]  /*2a80*/  IMAD R49, R225, UR5, R49 ;  /* 0x00000005e1317c24 */ /* 0x000fe4000f8e0231 */
[----:B------:R-:W-:Y:S01]  /*2a90*/  IMAD R3, R54, UR6, RZ ;  /* 0x0000000636037c24 */ /* 0x000fe2000f8e02ff */
[----:B------:R-:W-:Y:S01]  /*2aa0*/  ISETP.NE.AND.EX P0, PT, R45, RZ, PT, P0 ;  /* 0x000000ff2d00720c */ /* 0x000fe20003f05300 */
[----:B-1----:R-:W-:Y:S01]  /*2ab0*/  IMAD.WIDE.U32 R4, R42, UR6, R48 ;  /* 0x000000062a047c25 */ /* 0x002fe2000f8e0030 */
[----:B----4-:R-:W-:-:S03]  /*2ac0*/  SHF.R.U32.HI R61, RZ, 0x7, R19 ;  /* 0x00000007ff3d7819 */ /* 0x010fc60000011613 */
[----:B------:R-:W-:Y:S01]  /*2ad0*/  IMAD R3, R42, UR7, R3 ;  /* 0x000000072a037c24 */ /* 0x000fe2000f8e0203 */
[----:B------:R-:W-:-:S03]  /*2ae0*/  ISETP.NE.AND P6, PT, R61, 0x1, PT ;  /* 0x000000013d00780c */ /* 0x000fc60003fc5270 */
[----:B------:R-:W-:Y:S01]  /*2af0*/  IMAD.IADD R5, R5, 0x1, R3 ;  /* 0x0000000105057824 */ /* 0x000fe200078e0203 */
[----:B------:R-:W-:Y:S02]  /*2b00*/  UIMAD.WIDE.U32 UR4, UR6, 0xa0, URZ ;  /* 0x000000a0060478a5 */ /* 0x000fe4000f8e003f */
[----:B------:R-:W-:-:S04]  /*2b10*/  UIMAD UR6, UR7, 0xa0, URZ ;  /* 0x000000a0070678a4 */ /* 0x000fc8000f8e023f */
[----:B------:R-:W-:Y:S01]  /*2b20*/  UIADD3 UR6, UR5, UR6, URZ ;  /* 0x0000000605067290 */ /* 0x000fe2000fffe03f */
[----:B------:R-:W-:Y:S01]  /*2b30*/  STL.64 [R1+0x48], R36 ;  /* 0x0000482401007387 */ /* 0x000fe20000100a00 */
[----:B------:R-:W-:-:S04]  /*2b40*/  VIADD R0, R34, 0x9f ;  /* 0x0000009f22007836 */ /* 0x000fc80000000000 */
[----:B------:R-:W-:Y:S01]  /*2b50*/  IMAD.HI R0, R0, 0x66666667, RZ ;  /* 0x6666666700007827 */ /* 0x000fe200078e02ff */
[C---:B0-----:R-:W-:Y:S02]  /*2b60*/  IADD3 R38, P3, R8.reuse, 0x70, RZ ;  /* 0x0000007008267810 */ /* 0x041fe40007f7e0ff */
[----:B------:R-:W-:Y:S01]  /*2b70*/  IADD3 R12, P2, R8, 0x22c, RZ ;  /* 0x0000022c080c7810 */ /* 0x000fe20007f5e0ff */
[----:B------:R-:W-:Y:S02]  /*2b80*/  VIADD R228, R19, 0xffffff80 ;  /* 0xffffff8013e47836 */ /* 0x000fe40000000000 */
[----:B------:R-:W-:Y:S02]  /*2b90*/  IMAD.U32 R28, RZ, RZ, UR43 ;  /* 0x0000002bff1c7e24 */ /* 0x000fe4000f8e00ff */
[--C-:B------:R-:W-:Y:S02]  /*2ba0*/  IMAD.X R39, RZ, RZ, R9.reuse, P3 ;  /* 0x000000ffff277224 */ /* 0x100fe400018e0609 */
[----:B------:R-:W-:Y:S01]  /*2bb0*/  IMAD.X R13, RZ, RZ, R9, P2 ;  /* 0x000000ffff0d7224 */ /* 0x000fe200010e0609 */
[----:B------:R-:W-:-:S05]  /*2bc0*/  IADD3 R28, P2, R28, 0x68, RZ ;  /* 0x000000681c1c7810 */ /* 0x000fca0007f5e0ff */
[----:B------:R-:W-:Y:S01]  /*2bd0*/  IMAD.X R29, RZ, RZ, UR42, P2 ;  /* 0x0000002aff1d7e24 */ /* 0x000fe200090e06ff */
[----:B------:R-:W-:Y:S04]  /*2be0*/  STL.64 [R1+0x150], R12 ;  /* 0x0001500c01007387 */ /* 0x000fe80000100a00 */
[----:B------:R-:W-:Y:S04]  /*2bf0*/  STL.128 [R1+0x100], RZ ;  /* 0x000100ff01007387 */ /* 0x000fe80000100c00 */
[----:B------:R-:W-:Y:S01]  /*2c00*/  STL.128 [R1+0xc0], RZ ;  /* 0x0000c0ff01007387 */ /* 0x000fe20000100c00 */
[----:B--2---:R-:W-:-:S02]  /*2c10*/  SHF.R.S32.HI R57, RZ, 0x1f, R60 ;  /* 0x0000001fff397819 */ /* 0x004fc4000001143c */
[----:B------:R-:W-:Y:S02]  /*2c20*/  SEL R56, R60, RZ, !P0 ;  /* 0x000000ff3c387207 */ /* 0x000fe40004000000 */
[----:B------:R-:W-:-:S03]  /*2c30*/  SEL R55, R57, RZ, !P0 ;  /* 0x000000ff39377207 */ /* 0x000fc60004000000 */
[----:B------:R-:W-:-:S04]  /*2c40*/  IMAD.WIDE.U32 R4, R56, UR8, R4 ;  /* 0x0000000838047c25 */ /* 0x000fc8000f8e0004 */
[----:B------:R-:W-:Y:S01]  /*2c50*/  IMAD R3, R55, UR8, RZ ;  /* 0x0000000837037c24 */ /* 0x000fe2000f8e02ff */
[----:B------:R-:W-:-:S03]  /*2c60*/  IADD3 R6, P0, R4, UR10, RZ ;  /* 0x0000000a04067c10 */ /* 0x000fc6000ff1e0ff */
[----:B------:R-:W-:Y:S01]  /*2c70*/  IMAD R3, R56, UR9, R3 ;  /* 0x0000000938037c24 */ /* 0x000fe2000f8e0203 */
[----:B------:R-:W-:Y:S02]  /*2c80*/  ULDC.64 UR8, c[0x0][0x300] ;  /* 0x0000c00000087ab9 */ /* 0x000fe40000000a00 */
[----:B------:R-:W-:Y:S02]  /*2c90*/  IMAD.U32 R20, RZ, RZ, UR8 ;  /* 0x00000008ff147e24 */ /* 0x000fe4000f8e00ff */
[----:B------:R-:W-:Y:S01]  /*2ca0*/  IMAD.U32 R21, RZ, RZ, UR9 ;  /* 0x00000009ff157e24 */ /* 0x000fe2000f8e00ff */
[----:B------:R-:W-:Y:S01]  /*2cb0*/  IADD3.X R7, R5, UR11, R3, P0, !PT ;  /* 0x0000000b05077c10 */ /* 0x000fe200087fe403 */
[----:B------:R-:W-:Y:S02]  /*2cc0*/  IMAD.U32 R5, RZ, RZ, UR5 ;  /* 0x00000005ff057e24 */ /* 0x000fe4000f8e00ff */
[----:B------:R-:W-:Y:S02]  /*2cd0*/  IMAD.U32 R4, RZ, RZ, UR4 ;  /* 0x00000004ff047e24 */ /* 0x000fe4000f8e00ff */
[----:B------:R-:W-:Y:S01]  /*2ce0*/  IMAD.U32 R5, RZ, RZ, UR6 ;  /* 0x00000006ff057e24 */ /* 0x000fe2000f8e00ff */
[----:B------:R-:W2:Y:S04]  /*2cf0*/  @!P6 LDL.64 R20, [R1+0x48] ;  /* 0x000048000114e983 */ /* 0x000ea80000100a00 */
[----:B------:R0:W-:Y:S04]  /*2d00*/  STL.128 [R1+0x50], R4 ;  /* 0x0000500401007387 */ /* 0x0001e80000100c00 */
[----:B0-----:R-:W4:Y:S01]  /*2d10*/  @!P6 LDL.128 R4, [R1+0x50] ;  /* 0x000050000104e983 */ /* 0x001f220000100c00 */
[----:B------:R-:W-:-:S04]  /*2d20*/  SHF.R.U32.HI R3, RZ, 0x1f, R0 ;  /* 0x0000001fff037819 */ /* 0x000fc80000011600 */
[----:B------:R-:W-:-:S05]  /*2d30*/  LEA.HI.SX32 R0, R0, R3, 0x1a ;  /* 0x0000000300007211 */ /* 0x000fca00078fd2ff */
[----:B------:R0:W-:Y:S04]  /*2d40*/  STL [R1+0x40], R0 ;  /* 0x0000400001007387 */ /* 0x0001e80000100800 */
[----:B0-----:R-:W5:Y:S01]  /*2d50*/  @!P6 LDL R0, [R1+0x40] ;  /* 0x000040000100e983 */ /* 0x001f620000100800 */
[----:B------:R-:W-:Y:S01]  /*2d60*/  IMAD.SHL.U32 R3, R62, 0x80, RZ ;  /* 0x000000803e037824 */ /* 0x000fe200078e00ff */
[----:B------:R-:W-:Y:S01]  /*2d70*/  IADD3 R14, P0, R8, 0x220, RZ ;  /* 0x00000220080e7810 */ /* 0x000fe20007f1e0ff */
[----:B---3--:R-:W-:-:S03]  /*2d80*/  IMAD.SHL.U32 R19, R40, 0x10, RZ ;  /* 0x0000001028137824 */ /* 0x008fc600078e00ff */
[----:B------:R-:W-:Y:S01]  /*2d90*/  LOP3.LUT R10, R3, 0x180, RZ, 0xc0, !PT ;  /* 0x00000180030a7812 */ /* 0x000fe200078ec0ff */
[----:B------:R-:W-:Y:S02]  /*2da0*/  IMAD.MOV.U32 R8, RZ, RZ, 0x1 ;  /* 0x00000001ff087424 */ /* 0x000fe400078e00ff */
[----:B------:R-:W-:Y:S01]  /*2db0*/  IMAD.X R15, RZ, RZ, R9, P0 ;  /* 0x000000ffff0f7224 */ /* 0x000fe200000e0609 */
[----:B------:R-:W-:Y:S01]  /*2dc0*/  SHF.R.U32.HI R3, RZ, 0x3, R10 ;  /* 0x00000003ff037819 */ /* 0x000fe2000001160a */
[----:B------:R-:W-:Y:S01]  /*2dd0*/  IMAD.U32 R9, RZ, RZ, UR43 ;  /* 0x0000002bff097e24 */ /* 0x000fe2000f8e00ff */
[----:B------:R-:W-:Y:S02]  /*2de0*/  LOP3.LUT R10, R10, 0x10, R19, 0xf8, !PT ;  /* 0x000000100a0a7812 */ /* 0x000fe400078ef813 */
[----:B------:R-:W-:Y:S01]  /*2df0*/  IADD3 R30, P0, R30, 0x140, RZ ;  /* 0x000001401e1e7810 */ /* 0x000fe20007f1e0ff */
[----:B------:R0:W-:Y:S01]  /*2e00*/  STL.U8 [R1+0x140], R8 ;  /* 0x0001400801007387 */ /* 0x0001e20000100000 */
[----:B------:R-:W-:Y:S01]  /*2e10*/  LOP3.LUT R3, R10, R3, RZ, 0x3c, !PT ;  /* 0x000000030a037212 */ /* 0x000fe200078e3cff */
[----:B------:R-:W-:-:S02]  /*2e20*/  IMAD.MOV.U32 R10, RZ, RZ, R9 ;  /* 0x000000ffff0a7224 */ /* 0x000fc400078e0009 */
[----:B------:R-:W-:Y:S01]  /*2e30*/  IMAD.MOV.U32 R9, RZ, RZ, R39 ;  /* 0x000000ffff097224 */ /* 0x000fe200078e0027 */
[----:B------:R-:W-:Y:S01]  /*2e40*/  UIMAD.WIDE.U32 UR6, UR14, 0xa0, URZ ;  /* 0x000000a00e0678a5 */ /* 0x000fe2000f8e003f */
[----:B------:R-:W-:Y:S01]  /*2e50*/  IMAD.X R31, RZ, RZ, UR42, P0 ;  /* 0x0000002aff1f7e24 */ /* 0x000fe200080e06ff */
[----:B------:R-:W-:Y:S01]  /*2e60*/  UIMAD UR4, UR15, 0xa0, URZ ;  /* 0x000000a00f0478a4 */ /* 0x000fe2000f8e023f */
[----:B0-----:R-:W-:-:S03]  /*2e70*/  IMAD.MOV.U32 R8, RZ, RZ, R38 ;  /* 0x000000ffff087224 */ /* 0x001fc600078e0026 */
[----:B------:R-:W-:Y:S02]  /*2e80*/  UIADD3 UR4, UR7, UR4, URZ ;  /* 0x0000000407047290 */ /* 0x000fe4000fffe03f */
[----:B------:R0:W-:Y:S01]  /*2e90*/  STL.128 [R1+0x260], R8 ;  /* 0x0002600801007387 */ /* 0x0001e20000100c00 */
[----:B------:R-:W-:Y:S02]  /*2ea0*/  UIMAD.WIDE.U32 UR8, UR12, 0xa0, URZ ;  /* 0x000000a00c0878a5 */ /* 0x000fe4000f8e003f */
[----:B------:R-:W-:-:S04]  /*2eb0*/  UIMAD UR5, UR13, 0xa0, URZ ;  /* 0x000000a00d0578a4 */ /* 0x000fc8000f8e023f */
[----:B------:R-:W-:Y:S01]  /*2ec0*/  UIADD3 UR5, UR9, UR5, URZ ;  /* 0x0000000509057290 */ /* 0x000fe2000fffe03f */
[----:B0-----:R-:W-:Y:S02]  /*2ed0*/  IMAD.MOV.U32 R8, RZ, RZ, R30 ;  /* 0x000000ffff087224 */ /* 0x001fe400078e001e */
[----:B------:R-:W-:Y:S02]  /*2ee0*/  IMAD.MOV.U32 R9, RZ, RZ, R31 ;  /* 0x000000ffff097224 */ /* 0x000fe400078e001f */
[----:B------:R-:W-:Y:S02]  /*2ef0*/  IMAD.MOV.U32 R10, RZ, RZ, R28 ;  /* 0x000000ffff0a7224 */ /* 0x000fe400078e001c */
[----:B------:R-:W-:-:S05]  /*2f00*/  IMAD.MOV.U32 R11, RZ, RZ, R29 ;  /* 0x000000ffff0b7224 */ /* 0x000fca00078e001d */
[----:B------:R0:W-:Y:S01]  /*2f10*/  STL.128 [R1+0x2a0], R8 ;  /* 0x0002a00801007387 */ /* 0x0001e20000100c00 */
[----:B------:R-:W-:Y:S02]  /*2f20*/  IMAD.U32 R13, RZ, RZ, UR9 ;  /* 0x00000009ff0d7e24 */ /* 0x000fe4000f8e00ff */
[----:B------:R-:W-:Y:S01]  /*2f30*/  IMAD.U32 R13, RZ, RZ, UR5 ;  /* 0x00000005ff0d7e24 */ /* 0x000fe2000f8e00ff */
[----:B------:R-:W-:Y:S01]  /*2f40*/  USHF.L.U32 UR5, UR12, 0x7, URZ ;  /* 0x000000070c057899 */ /* 0x000fe2000800063f */
[----:B------:R1:W-:Y:S01]  /*2f50*/  STL.64 [R1+0x148], R14 ;  /* 0x0001480e01007387 */ /* 0x0003e20000100a00 */
[----:B------:R-:W-:Y:S02]  /*2f60*/  IMAD.U32 R12, RZ, RZ, UR8 ;  /* 0x00000008ff0c7e24 */ /* 0x000fe4000f8e00ff */
[----:B0-----:R-:W-:Y:S01]  /*2f70*/  IMAD.U32 R11, RZ, RZ, UR7 ;  /* 0x00000007ff0b7e24 */ /* 0x001fe2000f8e00ff */
[----:B-1----:R-:W0:Y:S01]  /*2f80*/  LDC.64 R14, c[0x0][0x418] ;  /* 0x00010600ff0e7b82 */ /* 0x002e220000000a00 */
[----:B------:R-:W-:Y:S01]  /*2f90*/  IMAD.U32 R10, RZ, RZ, UR6 ;  /* 0x00000006ff0a7e24 */ /* 0x000fe2000f8e00ff */
[----:B------:R-:W-:Y:S01]  /*2fa0*/  USHF.L.U32 UR6, UR14, 0x7, URZ ;  /* 0x000000070e067899 */ /* 0x000fe2000800063f */
[----:B------:R-:W-:Y:S01]  /*2fb0*/  IMAD.U32 R11, RZ, RZ, UR4 ;  /* 0x00000004ff0b7e24 */ /* 0x000fe2000f8e00ff */
[----:B------:R-:W-:Y:S01]  /*2fc0*/  USHF.L.U64.HI UR4, UR14, 0x7, UR15 ;  /* 0x000000070e047899 */ /* 0x000fe2000801020f */
[----:B------:R-:W-:-:S03]  /*2fd0*/  IMAD.U32 R28, RZ, RZ, UR43 ;  /* 0x0000002bff1c7e24 */ /* 0x000fc6000f8e00ff */
[----:B------:R-:W-:Y:S01]  /*2fe0*/  IMAD.U32 R8, RZ, RZ, UR6 ;  /* 0x00000006ff087e24 */ /* 0x000fe2000f8e00ff */
[----:B------:R-:W-:Y:S01]  /*2ff0*/  USHF.R.S32.HI UR8, URZ, 0x1f, UR48 ;  /* 0x0000001f3f087899 */ /* 0x000fe20008011430 */
[----:B------:R-:W-:Y:S01]  /*3000*/  IMAD.U32 R9, RZ, RZ, UR4 ;  /* 0x00000004ff097e24 */ /* 0x000fe2000f8e00ff */
[----:B------:R-:W-:Y:S01]  /*3010*/  USHF.L.U64.HI UR4, UR12, 0x7, UR13 ;  /* 0x000000070c047899 */ /* 0x000fe2000801020d */
[----:B------:R-:W-:Y:S01]  /*3020*/  IMAD.SHL.U32 R40, R40, 0x8, RZ ;  /* 0x0000000828287824 */ /* 0x000fe200078e00ff */
[----:B------:R-:W-:Y:S01]  /*3030*/  IADD3 R28, P0, R28, 0x60, RZ ;  /* 0x000000601c1c7810 */ /* 0x000fe20007f1e0ff */
[----:B------:R-:W-:Y:S01]  /*3040*/  ULDC.64 UR6, c[0x0][0x400] ;  /* 0x0001000000067ab9 */ /* 0x000fe20000000a00 */
[----:B------:R-:W-:Y:S04]  /*3050*/  STL.128 [R1+0xc0], R8 ;  /* 0x0000c00801007387 */ /* 0x000fe80000100c00 */
[----:B------:R1:W-:Y:S01]  /*3060*/  STL.128 [R1+0x100], R8 ;  /* 0x0001000801007387 */ /* 0x0003e20000100c00 */
[----:B------:R-:W-:Y:S01]  /*3070*/  UIMAD UR9, UR8, UR14, URZ ;  /* 0x0000000e080972a4 */ /* 0x000fe2000f8e023f */
[----:B------:R-:W-:Y:S01]  /*3080*/  SHF.R.S32.HI R43, RZ, 0x1f, R18 ;  /* 0x0000001fff2b7819 */ /* 0x000fe20000011412 */
[----:B------:R-:W-:Y:S01]  /*3090*/  UIMAD UR8, UR8, UR12, URZ ;  /* 0x0000000c080872a4 */ /* 0x000fe2000f8e023f */
[----:B------:R-:W-:Y:S01]  /*30a0*/  SHF.R.S32.HI R41, RZ, 0x1f, R40 ;  /* 0x0000001fff297819 */ /* 0x000fe20000011428 */
[----:B------:R-:W-:Y:S01]  /*30b0*/  IMAD.X R29, RZ, RZ, UR42, P0 ;  /* 0x0000002aff1d7e24 */ /* 0x000fe200080e06ff */
[----:B------:R-:W-:Y:S01]  /*30c0*/  UIMAD.WIDE.U32 UR6, UR48, UR12, UR6 ;  /* 0x0000000c300672a5 */ /* 0x000fe2000f8e0006 */
[----:B------:R-:W-:Y:S01]  /*30d0*/  STL.128 [R1+0x120], RZ ;  /* 0x000120ff01007387 */ /* 0x000fe20000100c00 */
[----:B-1----:R-:W-:-:S02]  /*30e0*/  IMAD.MOV.U32 R10, RZ, RZ, R12 ;  /* 0x000000ffff0a7224 */ /* 0x002fc400078e000c */
[----:B------:R-:W-:Y:S02]  /*30f0*/  IMAD.MOV.U32 R11, RZ, RZ, R13 ;  /* 0x000000ffff0b7224 */ /* 0x000fe400078e000d */
[----:B------:R-:W-:Y:S02]  /*3100*/  IMAD.U32 R12, RZ, RZ, UR5 ;  /* 0x00000005ff0c7e24 */ /* 0x000fe4000f8e00ff */
[----:B------:R-:W-:Y:S01]  /*3110*/  IMAD.U32 R13, RZ, RZ, UR4 ;  /* 0x00000004ff0d7e24 */ /* 0x000fe2000f8e00ff */
[----:B------:R-:W-:Y:S01]  /*3120*/  ULDC.64 UR4, c[0x0][0x3e8] ;  /* 0x0000fa0000047ab9 */ /* 0x000fe20000000a00 */
[----:B------:R-:W-:Y:S02]  /*3130*/  IMAD.MOV.U32 R8, RZ, RZ, R12 ;  /* 0x000000ffff087224 */ /* 0x000fe400078e000c */
[----:B------:R-:W-:Y:S01]  /*3140*/  IMAD.MOV.U32 R9, RZ, RZ, R13 ;  /* 0x000000ffff097224 */ /* 0x000fe200078e000d */
[----:B------:R-:W-:Y:S01]  /*3150*/  STL.128 [R1+0xe0], RZ ;  /* 0x0000e0ff01007387 */ /* 0x000fe20000100c00 */
[----:B------:R-:W-:Y:S01]  /*3160*/  UIMAD UR8, UR48, UR13, UR8 ;  /* 0x0000000d300872a4 */ /* 0x000fe2000f8e0208 */
[----:B------:R-:W-:Y:S01]  /*3170*/  IMAD R13, R43, UR14, RZ ;  /* 0x0000000e2b0d7c24 */ /* 0x000fe2000f8e02ff */
[----:B------:R-:W-:Y:S01]  /*3180*/  UIMAD.WIDE.U32 UR4, UR48, UR14, UR4 ;  /* 0x0000000e300472a5 */ /* 0x000fe2000f8e0004 */
[----:B------:R-:W-:Y:S01]  /*3190*/  STL.128 [R1+0xe0], R8 ;  /* 0x0000e00801007387 */ /* 0x000fe20000100c00 */
[----:B------:R-:W-:-:S03]  /*31a0*/  UIMAD UR9, UR48, UR15, UR9 ;  /* 0x0000000f300972a4 */ /* 0x000fc6000f8e0209 */
[----:B------:R1:W-:Y:S01]  /*31b0*/  STL.128 [R1+0x120], R8 ;  /* 0x0001200801007387 */ /* 0x0003e20000100c00 */
[--C-:B------:R-:W-:Y:S01]  /*31c0*/  SHF.R.S32.HI R39, RZ, 0x1f, R19.reuse ;  /* 0x0000001fff277819 */ /* 0x100fe20000011413 */
[----:B------:R-:W-:Y:S02]  /*31d0*/  UIADD3 UR8, UR7, UR8, URZ ;  /* 0x0000000807087290 */ /* 0x000fe4000fffe03f */
[----:B------:R3:W-:Y:S01]  /*31e0*/  STL.64 [R1+0x258], R28 ;  /* 0x0002581c01007387 */ /* 0x0007e20000100a00 */
[----:B------:R-:W-:Y:S02]  /*31f0*/  IMAD.MOV.U32 R38, RZ, RZ, R19 ;  /* 0x000000ffff267224 */ /* 0x000fe400078e0013 */
[C---:B------:R-:W-:Y:S02]  /*3200*/  IMAD R47, R18.reuse, UR15, R13 ;  /* 0x0000000f122f7c24 */ /* 0x040fe4000f8e020d */
[----:B------:R-:W-:-:S04]  /*3210*/  IMAD.WIDE.U32 R12, R18, UR14, R38 ;  /* 0x0000000e120c7c25 */ /* 0x000fc8000f8e0026 */
[----:B-1----:R-:W-:-:S04]  /*3220*/  IMAD.WIDE.U32 R8, R18, UR14, R40 ;  /* 0x0000000e12087c25 */ /* 0x002fc8000f8e0028 */
[----:B---3--:R-:W-:Y:S01]  /*3230*/  IMAD.U32 R29, RZ, RZ, UR7 ;  /* 0x00000007ff1d7e24 */ /* 0x008fe2000f8e00ff */
[----:B------:R-:W-:Y:S01]  /*3240*/  UIADD3 UR7, UR5, UR9, URZ ;  /* 0x0000000905077290 */ /* 0x000fe2000fffe03f */
[----:B------:R-:W-:Y:S01]  /*3250*/  IMAD R11, R43, UR12, RZ ;  /* 0x0000000c2b0b7c24 */ /* 0x000fe2000f8e02ff */
[----:B------:R-:W-:Y:S01]  /*3260*/  IADD3 R30, P0, R8, UR4, RZ ;  /* 0x00000004081e7c10 */ /* 0x000fe2000ff1e0ff */
[----:B------:R-:W-:-:S04]  /*3270*/  IMAD.WIDE.U32 R52, R18, UR12, R38 ;  /* 0x0000000c12347c25 */ /* 0x000fc8000f8e0026 */
[C---:B------:R-:W-:Y:S01]  /*3280*/  IMAD R59, R18.reuse, UR13, R11 ;  /* 0x0000000d123b7c24 */ /* 0x040fe2000f8e020b */
[----:B------:R-:W-:Y:S01]  /*3290*/  IADD3.X R31, R9, UR7, R47, P0, !PT ;  /* 0x00000007091f7c10 */ /* 0x000fe200087fe42f */
[----:B------:R-:W-:Y:S01]  /*32a0*/  IMAD.WIDE.U32 R10, R18, UR12, R40 ;  /* 0x0000000c120a7c25 */ /* 0x000fe2000f8e0028 */
[----:B0-----:R-:W-:Y:S01]  /*32b0*/  LOP3.LUT P0, RZ, R14, R44, RZ, 0xfc, !PT ;  /* 0x0000002c0eff7212 */ /* 0x001fe2000780fcff */
[----:B------:R-:W0:Y:S01]  /*32c0*/  LDC.64 R8, c[0x0][0x3f8] ;  /* 0x0000fe00ff087b82 */ /* 0x000e220000000a00 */
[----:B------:R-:W-:Y:S02]  /*32d0*/  IADD3 R50, P3, R12, UR4, RZ ;  /* 0x000000040c327c10 */ /* 0x000fe4000ff7e0ff */
[----:B------:R-:W-:Y:S02]  /*32e0*/  IADD3 R46, P2, R10, UR6, RZ ;  /* 0x000000060a2e7c10 */ /* 0x000fe4000ff5e0ff */
[----:B------:R-:W-:Y:S02]  /*32f0*/  IADD3 R10, P4, R52, UR6, RZ ;  /* 0x00000006340a7c10 */ /* 0x000fe4000ff9e0ff */
[----:B------:R-:W-:-:S02]  /*3300*/  LOP3.LUT P0, RZ, R15, R45, RZ, 0xfc, P0 ;  /* 0x0000002d0fff7212 */ /* 0x000fc4000000fcff */
[----:B------:R-:W1:Y:S01]  /*3310*/  LDC.64 R44, c[0x0][0x3f0] ;  /* 0x0000fc00ff2c7b82 */ /* 0x000e620000000a00 */
[----:B------:R-:W-:Y:S01]  /*3320*/  IADD3.X R51, R47, UR7, R13, P3, !PT ;  /* 0x000000072f337c10 */ /* 0x000fe20009ffe40d */
[----:B------:R-:W-:Y:S01]  /*3330*/  IMAD.U32 R29, RZ, RZ, UR8 ;  /* 0x00000008ff1d7e24 */ /* 0x000fe2000f8e00ff */
[----:B------:R-:W-:Y:S02]  /*3340*/  IADD3.X R47, R11, UR8, R59, P2, !PT ;  /* 0x000000080b2f7c10 */ /* 0x000fe400097fe43b */
[----:B------:R-:W-:Y:S01]  /*3350*/  IADD3.X R11, R59, UR8, R53, P4, !PT ;  /* 0x000000083b0b7c10 */ /* 0x000fe2000a7fe435 */
[----:B------:R-:W-:Y:S02]  /*3360*/  ULDC.64 UR8, c[0x0][0x428] ;  /* 0x00010a0000087ab9 */ /* 0x000fe40000000a00 */
[----:B------:R-:W-:Y:S01]  /*3370*/  IMAD R41, R57, UR8, RZ ;  /* 0x0000000839297c24 */ /* 0x000fe2000f8e02ff */
[----:B------:R-:W3:Y:S01]  /*3380*/  LDC.64 R12, c[0x0][0x310] ;  /* 0x0000c400ff0c7b82 */ /* 0x000ee20000000a00 */
[C---:B------:R-:W-:Y:S01]  /*3390*/  IMAD.WIDE.U32 R52, R60.reuse, UR8, RZ ;  /* 0x000000083c347c25 */ /* 0x040fe2000f8e00ff */
[----:B------:R0:W-:Y:S03]  /*33a0*/  STL.64 [R1+0xf0], R46 ;  /* 0x0000f02e01007387 */ /* 0x0001e60000100a00 */
[----:B------:R-:W-:Y:S01]  /*33b0*/  IMAD R41, R60, UR9, R41 ;  /* 0x000000093c297c24 */ /* 0x000fe2000f8e0229 */
[----:B------:R0:W-:Y:S01]  /*33c0*/  STL.64 [R1+0x110], R50 ;  /* 0x0001103201007387 */ /* 0x0001e20000100a00 */
[----:B------:R-:W-:-:S02]  /*33d0*/  IMAD.U32 R58, RZ, RZ, UR4 ;  /* 0x00000004ff3a7e24 */ /* 0x000fc4000f8e00ff */
[----:B------:R-:W-:Y:S02]  /*33e0*/  IMAD.IADD R41, R53, 0x1, R41 ;  /* 0x0000000135297824 */ /* 0x000fe400078e0229 */
[----:B------:R-:W-:Y:S01]  /*33f0*/  IMAD.U32 R57, RZ, RZ, UR7 ;  /* 0x00000007ff397e24 */ /* 0x000fe2000f8e00ff */
[----:B0-----:R-:W-:Y:S01]  /*3400*/  SEL R46, R60, RZ, !P0 ;  /* 0x000000ff3c2e7207 */ /* 0x001fe20004000000 */
[----:B------:R-:W-:Y:S01]  /*3410*/  IMAD.U32 R28, RZ, RZ, UR6 ;  /* 0x00000006ff1c7e24 */ /* 0x000fe2000f8e00ff */
[----:B------:R-:W-:-:S03]  /*3420*/  LEA R50, P0, R52, R14, 0x2 ;  /* 0x0000000e34327211 */ /* 0x000fc600078010ff */
[----:B------:R-:W-:Y:S01]  /*3430*/  IMAD.MOV.U32 R47, RZ, RZ, R46 ;  /* 0x000000ffff2f7224 */ /* 0x000fe200078e002e */
[----:B------:R0:W-:Y:S01]  /*3440*/  STL.64 [R1+0x130], R10 ;  /* 0x0001300a01007387 */ /* 0x0001e20000100a00 */
[----:B------:R-:W-:Y:S02]  /*3450*/  IADD3 R48, P1, R48, UR10, RZ ;  /* 0x0000000a30307c10 */ /* 0x000fe4000ff3e0ff */
[----:B------:R-:W-:Y:S01]  /*3460*/  LEA.HI.X R51, R52, R15, R41, 0x2, P0 ;  /* 0x0000000f34337211 */ /* 0x000fe200000f1429 */
[C---:B------:R-:W-:Y:S01]  /*3470*/  VIADD R52, R40.reuse, 0x10 ;  /* 0x0000001028347836 */ /* 0x040fe20000000000 */
[----:B------:R0:W-:Y:S01]  /*3480*/  STL.64 [R1+0xb0], R28 ;  /* 0x0000b01c01007387 */ /* 0x0001e20000100a00 */
[----:B------:R-:W-:Y:S02]  /*3490*/  IADD3.X R15, R49, UR11, RZ, P1, !PT ;  /* 0x0000000b310f7c10 */ /* 0x000fe40008ffe4ff */
[----:B-1----:R-:W-:Y:S01]  /*34a0*/  ISETP.GE.AND P0, PT, R40, R45, PT ;  /* 0x0000002d2800720c */ /* 0x002fe20003f06270 */
[----:B------:R1:W-:Y:S01]  /*34b0*/  STL.64 [R1+0xd0], R30 ;  /* 0x0000d01e01007387 */ /* 0x0003e20000100a00 */
[----:B0-----:R-:W-:-:S02]  /*34c0*/  IMAD.MOV.U32 R10, RZ, RZ, R58 ;  /* 0x000000ffff0a7224 */ /* 0x001fc400078e003a */
[----:B------:R-:W-:Y:S01]  /*34d0*/  IMAD.MOV.U32 R11, RZ, RZ, R57 ;  /* 0x000000ffff0b7224 */ /* 0x000fe200078e0039 */
[----:B------:R0:W-:Y:S01]  /*34e0*/  STL.64 [R1+0x200], R46 ;  /* 0x0002002e01007387 */ /* 0x0001e20000100a00 */
[----:B------:R-:W-:Y:S01]  /*34f0*/  ISETP.GE.AND P1, PT, R52, R45, PT ;  /* 0x0000002d3400720c */ /* 0x000fe20003f26270 */
[----:B------:R-:W2:Y:S02]  /*3500*/  LDC.64 R28, c[0x0][0x328] ;  /* 0x0000ca00ff1c7b82 */ /* 0x000ea40000000a00 */
[----:B------:R3:W-:Y:S06]  /*3510*/  STL.128 [R1+0x90], R8 ;  /* 0x0000900801007387 */ /* 0x0007ec0000100c00 */
[----:B-1----:R-:W2:Y:S01]  /*3520*/  LDC.64 R30, c[0x0][0x338] ;  /* 0x0000ce00ff1e7b82 */ /* 0x002ea20000000a00 */
[----:B0-----:R-:W-:-:S02]  /*3530*/  VIADD R46, R40, 0x50 ;  /* 0x00000050282e7836 */ /* 0x001fc40000000000 */
[----:B------:R-:W-:Y:S02]  /*3540*/  IMAD.MOV.U32 R14, RZ, RZ, R48 ;  /* 0x000000ffff0e7224 */ /* 0x000fe400078e0030 */
[----:B---3--:R-:W-:Y:S01]  /*3550*/  VIADD R11, R40, 0x20 ;  /* 0x00000020280b7836 */ /* 0x008fe20000000000 */
[----:B------:R-:W-:Y:S02]  /*3560*/  SEL R8, RZ, 0x1, P0 ;  /* 0x00000001ff087807 */ /* 0x000fe40000000000 */
[----:B------:R-:W-:Y:S02]  /*3570*/  SEL R9, RZ, 0xffffffff, P1 ;  /* 0xffffffffff097807 */ /* 0x000fe40000800000 */
[-C--:B------:R-:W-:Y:S01]  /*3580*/  ISETP.GE.AND P0, PT, R46, R45.reuse, PT ;  /* 0x0000002d2e00720c */ /* 0x080fe20003f06270 */
[C---:B------:R-:W-:Y:S02]  /*3590*/  IMAD.IADD R46, R40.reuse, 0x1, R11 ;  /* 0x00000001282e7824 */ /* 0x040fe400078e020b */
[----:B------:R-:W-:Y:S01]  /*35a0*/  IMAD.SHL.U32 R9, R9, 0x2, RZ ;  /* 0x0000000209097824 */ /* 0x000fe200078e00ff */
[----:B------:R-:W-:Y:S01]  /*35b0*/  STL.64 [R1+0x1a0], RZ ;  /* 0x0001a0ff01007387 */ /* 0x000fe20000100a00 */
[----:B------:R-:W-:Y:S01]  /*35c0*/  VIADD R10, R40, 0x30 ;  /* 0x00000030280a7836 */ /* 0x000fe20000000000 */
[----:B------:R-:W-:-:S02]  /*35d0*/  ISETP.GE.AND P4, PT, R46, R45, PT ;  /* 0x0000002d2e00720c */ /* 0x000fc40003f86270 */
[----:B------:R0:W-:Y:S01]  /*35e0*/  STL.128 [R1+0x1a0], R12 ;  /* 0x0001a00c01007387 */ /* 0x0001e20000100c00 */
[-C--:B------:R-:W-:Y:S02]  /*35f0*/  ISETP.GE.AND P1, PT, R11, R45.reuse, PT ;  /* 0x0000002d0b00720c */ /* 0x080fe40003f26270 */
[----:B------:R-:W-:Y:S01]  /*3600*/  LOP3.LUT R9, R9, 0x2, R8, 0xe2, !PT ;  /* 0x0000000209097812 */ /* 0x000fe200078ee208 */
[----:B------:R-:W-:Y:S01]  /*3610*/  VIADD R8, R44, 0x9f ;  /* 0x0000009f2c087836 */ /* 0x000fe20000000000 */
[-C--:B------:R-:W-:Y:S02]  /*3620*/  ISETP.GE.AND P2, PT, R10, R45.reuse, PT ;  /* 0x0000002d0a00720c */ /* 0x080fe40003f46270 */
[----:B------:R-:W-:Y:S02]  /*3630*/  ISETP.GE.AND P3, PT, R19, R45, PT ;  /* 0x0000002d1300720c */ /* 0x000fe40003f66270 */
[----:B------:R-:W-:Y:S01]  /*3640*/  SEL R10, RZ, 0x4, P1 ;  /* 0x00000004ff0a7807 */ /* 0x000fe20000800000 */
[----:B0-----:R-:W-:Y:S01]  /*3650*/  VIADD R14, R40, 0x40 ;  /* 0x00000040280e7836 */ /* 0x001fe20000000000 */
[----:B------:R-:W-:-:S02]  /*3660*/  SEL R13, RZ, 0xffffffff, P4 ;  /* 0xffffffffff0d7807 */ /* 0x000fc40002000000 */
[----:B------:R-:W-:Y:S01]  /*3670*/  SEL R11, RZ, 0x8, P2 ;  /* 0x00000008ff0b7807 */ /* 0x000fe20001000000 */
[----:B------:R-:W-:Y:S01]  /*3680*/  IMAD.IADD R40, R40, 0x1, R14 ;  /* 0x0000000128287824 */ /* 0x000fe200078e020e */
[----:B------:R-:W-:Y:S01]  /*3690*/  ISETP.GE.AND P1, PT, R14, R45, PT ;  /* 0x0000002d0e00720c */ /* 0x000fe20003f26270 */
[----:B------:R-:W-:Y:S01]  /*36a0*/  IMAD.SHL.U32 R13, R13, 0x2, RZ ;  /* 0x000000020d0d7824 */ /* 0x000fe200078e00ff */
[----:B------:R-:W-:Y:S01]  /*36b0*/  SEL R12, RZ, 0x1, P3 ;  /* 0x00000001ff0c7807 */ /* 0x000fe20001800000 */
[----:B------:R-:W-:Y:S01]  /*36c0*/  IMAD.HI R14, R8, 0x66666667, RZ ;  /* 0x66666667080e7827 */ /* 0x000fe200078e02ff */
[----:B------:R-:W-:Y:S01]  /*36d0*/  STL.128 [R1+0x1c0], RZ ;  /* 0x0001c0ff01007387 */ /* 0x000fe20000100c00 */
[----:B------:R-:W-:Y:S02]  /*36e0*/  LOP3.LUT R10, R11, R9, R10, 0xfe, !PT ;  /* 0x000000090b0a7212 */ /* 0x000fe400078efe0a */
[----:B------:R-:W-:Y:S01]  /*36f0*/  IMAD.SHL.U32 R8, R45, 0x2, RZ ;  /* 0x000000022d087824 */ /* 0x000fe200078e00ff */
[----:B--2---:R0:W-:Y:S01]  /*3700*/  STL.128 [R1+0x1c0], R28 ;  /* 0x0001c01c01007387 */ /* 0x0041e20000100c00 */
[----:B------:R-:W-:-:S02]  /*3710*/  SHF.R.U32.HI R9, RZ, 0x1f, R14 ;  /* 0x0000001fff097819 */ /* 0x000fc4000001160e */
[----:B------:R-:W-:Y:S01]  /*3720*/  SEL R11, RZ, 0x10, P1 ;  /* 0x00000010ff0b7807 */ /* 0x000fe20000800000 */
[----:B------:R1:W-:Y:S01]  /*3730*/  STL [R1+0x6c], R8 ;  /* 0x00006c0801007387 */ /* 0x0003e20000100800 */
[----:B------:R-:W-:Y:S02]  /*3740*/  ISETP.GE.AND P2, PT, R40, R45, PT ;  /* 0x0000002d2800720c */ /* 0x000fe40003f46270 */
[----:B0-----:R-:W-:Y:S01]  /*3750*/  LOP3.LUT R28, R13, 0x2, R12, 0xe2, !PT ;  /* 0x000000020d1c7812 */ /* 0x001fe200078ee20c */
[----:B------:R-:W-:Y:S01]  /*3760*/  STL.64 [R1+0x198], RZ ;  /* 0x000198ff01007387 */ /* 0x000fe20000100a00 */
[----:B------:R-:W-:Y:S01]  /*3770*/  SEL R13, RZ, 0x20, P0 ;  /* 0x00000020ff0d7807 */ /* 0x000fe20000000000 */
[----:B-1----:R-:W-:Y:S01]  /*3780*/  VIADD R8, R19, 0x20 ;  /* 0x0000002013087836 */ /* 0x002fe20000000000 */
[----:B------:R-:W-:Y:S01]  /*3790*/  LEA.HI.SX32 R12, R14, R9, 0x1a ;  /* 0x000000090e0c7211 */ /* 0x000fe200078fd2ff */
[----:B------:R-:W-:Y:S01]  /*37a0*/  IMAD R9, R21, R18, RZ ;  /* 0x0000001215097224 */ /* 0x000fe200078e02ff */
[----:B------:R-:W-:Y:S01]  /*37b0*/  LOP3.LUT R14, R13, R10, R11, 0xfe, !PT ;  /* 0x0000000a0d0e7212 */ /* 0x000fe200078efe0b */
[-C--:B------:R-:W-:Y:S01]  /*37c0*/  IMAD.WIDE.U32 R10, R18, R20.reuse, R38 ;  /* 0x00000014120a7225 */ /* 0x080fe200078e0026 */
[----:B------:R-:W-:Y:S01]  /*37d0*/  SEL R15, RZ, 0x4, P2 ;  /* 0x00000004ff0f7807 */ /* 0x000fe20001000000 */
[----:B------:R-:W-:Y:S01]  /*37e0*/  STL [R1+0xf8], RZ ;  /* 0x0000f8ff01007387 */ /* 0x000fe20000100800 */
[-C--:B------:R-:W-:Y:S01]  /*37f0*/  ISETP.GE.AND P2, PT, R8, R35.reuse, PT ;  /* 0x000000230800720c */ /* 0x080fe20003f46270 */
[----:B------:R-:W-:Y:S01]  /*3800*/  IMAD R13, R43, R20, R9 ;  /* 0x000000142b0d7224 */ /* 0x000fe200078e0209 */
[----:B----4-:R-:W-:Y:S01]  /*3810*/  IADD3 R10, P0, R6, R10, RZ ;  /* 0x0000000a060a7210 */ /* 0x010fe20007f1e0ff */
[----:B------:R0:W-:Y:S01]  /*3820*/  STL.64 [R1+0x198], R36 ;  /* 0x0001982401007387 */ /* 0x0001e20000100a00 */
[----:B------:R-:W-:Y:S01]  /*3830*/  SEL R6, RZ, 0xffffffff, P2 ;  /* 0xffffffffff067807 */ /* 0x000fe20001000000 */
[C---:B------:R-:W-:Y:S01]  /*3840*/  VIADD R81, R19.reuse, 0x60 ;  /* 0x0000006013517836 */ /* 0x040fe20000000000 */
[----:B------:R-:W-:Y:S01]  /*3850*/  ISETP.GE.AND P1, PT, R46, R35, PT ;  /* 0x000000232e00720c */ /* 0x000fe20003f26270 */
[----:B------:R-:W-:Y:S01]  /*3860*/  VIADD R80, R19, 0x40 ;  /* 0x0000004013507836 */ /* 0x000fe20000000000 */
[----:B------:R-:W-:Y:S01]  /*3870*/  IADD3.X R11, R7, R11, R13, P0, !PT ;  /* 0x0000000b070b7210 */ /* 0x000fe200007fe40d */
[----:B------:R-:W-:Y:S01]  /*3880*/  STL [R1+0x118], RZ ;  /* 0x000118ff01007387 */ /* 0x000fe20000100800 */
[----:B------:R-:W-:Y:S01]  /*3890*/  ISETP.GE.AND P0, PT, R19, R35, PT ;  /* 0x000000231300720c */ /* 0x000fe20003f06270 */
[----:B------:R-:W1:Y:S02]  /*38a0*/  LDC R29, c[0x0][0x320] ;  /* 0x0000c800ff1d7b82 */ /* 0x000e640000000800 */
[----:B------:R-:W-:Y:S06]  /*38b0*/  STL [R1+0xb8], RZ ;  /* 0x0000b8ff01007387 */ /* 0x000fec0000100800 */
[----:B0-----:R-:W0:Y:S01]  /*38c0*/  LDC.64 R36, c[0x0][0x330] ;  /* 0x0000cc00ff247b82 */ /* 0x001e220000000a00 */
[----:B------:R-:W-:Y:S01]  /*38d0*/  STL [R1+0xd8], RZ ;  /* 0x0000d8ff01007387 */ /* 0x000fe20000100800 */
[----:B------:R-:W-:Y:S01]  /*38e0*/  IMAD.SHL.U32 R6, R6, 0x2, RZ ;  /* 0x0000000206067824 */ /* 0x000fe200078e00ff */
[----:B------:R-:W-:-:S02]  /*38f0*/  SEL R7, RZ, 0x1, P0 ;  /* 0x00000001ff077807 */ /* 0x000fc40000000000 */
[----:B------:R-:W-:Y:S01]  /*3900*/  STL [R1+0xb8], R12 ;  /* 0x0000b80c01007387 */ /* 0x000fe20000100800 */
[----:B------:R-:W-:-:S03]  /*3910*/  ISETP.GE.AND P0, PT, R81, R35, PT ;  /* 0x000000235100720c */ /* 0x000fc60003f06270 */
[----:B------:R-:W-:Y:S01]  /*3920*/  STL [R1+0xd8], R12 ;  /* 0x0000d80c01007387 */ /* 0x000fe20000100800 */
[----:B------:R-:W-:-:S03]  /*3930*/  ISETP.GE.AND P2, PT, R80, R35, PT ;  /* 0x000000235000720c */ /* 0x000fc60003f46270 */
[----:B------:R-:W-:Y:S04]  /*3940*/  STL [R1+0xf8], R12 ;  /* 0x0000f80c01007387 */ /* 0x000fe80000100800 */
[----:B------:R2:W-:Y:S01]  /*3950*/  STL [R1+0x118], R12 ;  /* 0x0001180c01007387 */ /* 0x0005e20000100800 */
[----:B------:R-:W-:Y:S02]  /*3960*/  LOP3.LUT R13, R6, 0x2, R7, 0xe2, !PT ;  /* 0x00000002060d7812 */ /* 0x000fe400078ee207 */
[----:B------:R-:W-:Y:S01]  /*3970*/  SEL R6, RZ, 0x4, P2 ;  /* 0x00000004ff067807 */ /* 0x000fe20001000000 */
[----:B------:R3:W-:Y:S01]  /*3980*/  STL.U8 [R1+0x80], R14 ;  /* 0x0000800e01007387 */ /* 0x0007e20000100000 */
[----:B--2---:R-:W-:Y:S01]  /*3990*/  SEL R12, RZ, 0xffffffff, P1 ;  /* 0xffffffffff0c7807 */ /* 0x004fe20000800000 */
[C---:B------:R-:W-:Y:S01]  /*39a0*/  IMAD.SHL.U32 R9, R20.reuse, 0x80, RZ ;  /* 0x0000008014097824 */ /* 0x040fe200078e00ff */
[----:B------:R-:W-:-:S02]  /*39b0*/  SHF.L.U64.HI R30, R20, 0x7, R21 ;  /* 0x00000007141e7819 */ /* 0x000fc40000010215 */
[----:B---3--:R-:W-:Y:S01]  /*39c0*/  SEL R14, RZ, 0x8, P0 ;  /* 0x00000008ff0e7807 */ /* 0x008fe20000000000 */
[----:B------:R-:W-:Y:S01]  /*39d0*/  IMAD.SHL.U32 R12, R12, 0x2, RZ ;  /* 0x000000020c0c7824 */ /* 0x000fe200078e00ff */
[----:B------:R-:W-:Y:S01]  /*39e0*/  ISETP.GE.AND P1, PT, R40, R35, PT ;  /* 0x000000232800720c */ /* 0x000fe20003f26270 */
[C---:B------:R-:W-:Y:S01]  /*39f0*/  VIADD R21, R19.reuse, 0x80 ;  /* 0x0000008013157836 */ /* 0x040fe20000000000 */
[----:B------:R-:W-:Y:S01]  /*3a00*/  LOP3.LUT R31, R14, R13, R6, 0xfe, !PT ;  /* 0x0000000d0e1f7212 */ /* 0x000fe200078efe06 */
[----:B------:R-:W-:Y:S01]  /*3a10*/  VIADD R20, R19, 0xa0 ;  /* 0x000000a013147836 */ /* 0x000fe20000000000 */
[----:B------:R-:W-:Y:S01]  /*3a20*/  LOP3.LUT R12, R12, 0x2, R7, 0xe2, !PT ;  /* 0x000000020c0c7812 */ /* 0x000fe200078ee207 */
[----:B------:R-:W-:Y:S02]  /*3a30*/  IMAD.MOV.U32 R6, RZ, RZ, R4 ;  /* 0x000000ffff067224 */ /* 0x000fe400078e0004 */
[----:B------:R-:W-:Y:S01]  /*3a40*/  IMAD.MOV.U32 R7, RZ, RZ, R5 ;  /* 0x000000ffff077224 */ /* 0x000fe200078e0005 */
[----:B------:R-:W-:Y:S01]  /*3a50*/  LOP3.LUT R28, R28, R15, RZ, 0xfc, !PT ;  /* 0x0000000f1c1c7212 */ /* 0x000fe200078efcff */
[----:B------:R-:W-:-:S02]  /*3a60*/  IMAD.MOV.U32 R4, RZ, RZ, R9 ;  /* 0x000000ffff047224 */ /* 0x000fc400078e0009 */
[----:B------:R-:W-:Y:S01]  /*3a70*/  IMAD.MOV.U32 R5, RZ, RZ, R30 ;  /* 0x000000ffff057224 */ /* 0x000fe200078e001e */
[-C--:B------:R-:W-:Y:S01]  /*3a80*/  ISETP.GE.AND P0, PT, R21, R35.reuse, PT ;  /* 0x000000231500720c */ /* 0x080fe20003f06270 */
[----:B------:R-:W-:Y:S01]  /*3a90*/  IMAD.U32 R59, RZ, RZ, UR5 ;  /* 0x00000005ff3b7e24 */ /* 0x000fe2000f8e00ff */
[----:B------:R-:W-:Y:S01]  /*3aa0*/  ISETP.GE.AND P2, PT, R20, R35, PT ;  /* 0x000000231400720c */ /* 0x000fe20003f46270 */
[----:B------:R-:W-:Y:S01]  /*3ab0*/  ULDC.64 UR4, c[0x0][0x318] ;  /* 0x0000c60000047ab9 */ /* 0x000fe20000000a00 */
[----:B------:R-:W-:Y:S01]  /*3ac0*/  SEL R13, RZ, 0x4, P1 ;  /* 0x00000004ff0d7807 */ /* 0x000fe20000800000 */
[----:B------:R-:W-:Y:S01]  /*3ad0*/  STL.128 [R1+0x230], R4 ;  /* 0x0002300401007387 */ /* 0x000fe20000100c00 */
[----:B------:R-:W-:Y:S02]  /*3ae0*/  SEL R15, RZ, 0x20, P2 ;  /* 0x00000020ff0f7807 */ /* 0x000fe40001000000 */
[----:B------:R-:W-:Y:S01]  /*3af0*/  LOP3.LUT R9, R14, R12, R13, 0xfe, !PT ;  /* 0x0000000c0e097212 */ /* 0x000fe200078efe0d */
[----:B------:R2:W-:Y:S02]  /*3b00*/  STL.U8 [R1+0x81], R28 ;  /* 0x0000811c01007387 */ /* 0x0005e40000100000 */
[----:B--2---:R-:W-:Y:S01]  /*3b10*/  SEL R28, RZ, 0x10, P0 ;  /* 0x00000010ff1c7807 */ /* 0x004fe20000000000 */
[----:B0-----:R-:W-:Y:S01]  /*3b20*/  IMAD.WIDE.U32 R4, R225, R36, UR4 ;  /* 0x00000004e1047e25 */ /* 0x001fe2000f8e0024 */
[----:B------:R-:W-:Y:S05]  /*3b30*/  @!P6 WARPSYNC.ALL ;  /* 0x000000000000e948 */ /* 0x000fea0003800000 */
[----:B------:R-:W-:-:S02]  /*3b40*/  UIADD3 UR4, UP1, UR43, 0x218, URZ ;  /* 0x000002182b047890 */ /* 0x000fc4000ff3e03f */
[----:B------:R-:W-:Y:S01]  /*3b50*/  UIADD3 UR6, UP0, UR43, 0x228, URZ ;  /* 0x000002282b067890 */ /* 0x000fe2000ff1e03f */
[--C-:B------:R-:W-:Y:S01]  /*3b60*/  LOP3.LUT R12, R15, R9, R28.reuse, 0xfe, !PT ;  /* 0x000000090f0c7212 */ /* 0x100fe200078efe1c */
[----:B------:R-:W-:Y:S01]  /*3b70*/  IMAD R9, R225, R37, RZ ;  /* 0x00000025e1097224 */ /* 0x000fe200078e02ff */
[----:B------:R-:W-:Y:S01]  /*3b80*/  LOP3.LUT R14, R15, R31, R28, 0xfe, !PT ;  /* 0x0000001f0f0e7212 */ /* 0x000fe200078efe1c */
[----:B------:R-:W-:Y:S02]  /*3b90*/  UIADD3.X UR5, URZ, UR42, URZ, UP1, !UPT ;  /* 0x0000002a3f057290 */ /* 0x000fe40008ffe43f */
[----:B------:R-:W-:Y:S01]  /*3ba0*/  UIADD3.X UR7, URZ, UR42, URZ, UP0, !UPT ;  /* 0x0000002a3f077290 */ /* 0x000fe200087fe43f */
[----:B------:R-:W-:Y:S01]  /*3bb0*/  IMAD.IADD R5, R5, 0x1, R9 ;  /* 0x0000000105057824 */ /* 0x000fe200078e0209 */
[----:B------:R0:W-:Y:S01]  /*3bc0*/  STL.U8 [R1+0x250], R14 ;  /* 0x0002500e01007387 */ /* 0x0001e20000100000 */
[----:B------:R-:W-:Y:S01]  /*3bd0*/  IMAD.MOV.U32 R28, RZ, RZ, R34 ;  /* 0x000000ffff1c7224 */ /* 0x000fe200078e0022 */
[----:B------:R-:W2:Y:S01]  /*3be0*/  LDC.64 R30, c[0x0][0x418] ;  /* 0x00010600ff1e7b82 */ /* 0x000ea20000000a00 */
[----:B-----5:R-:W-:-:S02]  /*3bf0*/  IMAD.IADD R3, R63, 0x1, R3 ;  /* 0x000000013f037824 */ /* 0x020fc400078e0203 */
[----:B------:R-:W-:Y:S01]  /*3c00*/  IMAD.U32 R7, RZ, RZ, UR5 ;  /* 0x00000005ff077e24 */ /* 0x000fe2000f8e00ff */
[----:B------:R3:W-:Y:S01]  /*3c10*/  STL.64 [R1+0x1d0], R4 ;  /* 0x0001d00401007387 */ /* 0x0007e20000100a00 */
[----:B------:R-:W-:Y:S02]  /*3c20*/  IMAD.U32 R6, RZ, RZ, UR4 ;  /* 0x00000004ff067e24 */ /* 0x000fe4000f8e00ff */
[----:B0-----:R-:W-:Y:S01]  /*3c30*/  IMAD.U32 R14, RZ, RZ, UR7 ;  /* 0x00000007ff0e7e24 */ /* 0x001fe2000f8e00ff */
[----:B------:R-:W-:Y:S01]  /*3c40*/  UIADD3 UR4, UP2, UR43, 0x210, URZ ;  /* 0x000002102b047890 */ /* 0x000fe2000ff5e03f */
[----:B------:R-:W-:Y:S01]  /*3c50*/  IMAD.U32 R13, RZ, RZ, UR6 ;  /* 0x00000006ff0d7e24 */ /* 0x000fe2000f8e00ff */
[----:B------:R-:W-:Y:S01]  /*3c60*/  UIADD3 UR6, UP1, UR43, 0x248, URZ ;  /* 0x000002482b067890 */ /* 0x000fe2000ff3e03f */
[----:B------:R-:W-:Y:S01]  /*3c70*/  STL.64 [R1+0x188], RZ ;  /* 0x000188ff01007387 */ /* 0x000fe20000100a00 */
[----:B------:R-:W-:-:S03]  /*3c80*/  UIADD3.X UR5, URZ, UR42, URZ, UP2, !UPT ;  /* 0x0000002a3f057290 */ /* 0x000fc600097fe43f */
[----:B------:R-:W-:Y:S01]  /*3c90*/  STL.U8 [R1+0x1d8], R12 ;  /* 0x0001d80c01007387 */ /* 0x000fe20000100000 */
[----:B---3--:R-:W-:Y:S02]  /*3ca0*/  IMAD.MOV.U32 R5, RZ, RZ, R7 ;  /* 0x000000ffff057224 */ /* 0x008fe400078e0007 */
[----:B------:R-:W-:Y:S01]  /*3cb0*/  IMAD.MOV.U32 R7, RZ, RZ, R14 ;  /* 0x000000ffff077224 */ /* 0x000fe200078e000e */
[----:B------:R0:W-:Y:S01]  /*3cc0*/  STL.U8 [R1+0x1d9], R12 ;  /* 0x0001d90c01007387 */ /* 0x0001e20000100000 */
[----:B------:R-:W-:Y:S01]  /*3cd0*/  IMAD.MOV.U32 R4, RZ, RZ, R6 ;  /* 0x000000ffff047224 */ /* 0x000fe200078e0006 */
[----:B------:R-:W3:Y:S02]  /*3ce0*/  LDC.U8 R14, c[0x0][0x410] ;  /* 0x00010400ff0e7b82 */ /* 0x000ee40000000000 */
[----:B------:R-:W-:Y:S01]  /*3cf0*/  STL.64 [R1+0x1b0], RZ ;  /* 0x0001b0ff01007387 */ /* 0x000fe20000100a00 */
[----:B------:R-:W-:Y:S01]  /*3d00*/  IMAD.MOV.U32 R6, RZ, RZ, R13 ;  /* 0x000000ffff067224 */ /* 0x000fe200078e000d */
[----:B------:R-:W-:-:S02]  /*3d10*/  UIADD3.X UR7, URZ, UR42, URZ, UP1, !UPT ;  /* 0x0000002a3f077290 */ /* 0x000fc40008ffe43f */
[----:B------:R4:W-:Y:S01]  /*3d20*/  STL.64 [R1+0x188], R34 ;  /* 0x0001882201007387 */ /* 0x0009e20000100a00 */
[----:B0-----:R-:W-:-:S03]  /*3d30*/  IADD3 R12, P0, R3, R32, RZ ;  /* 0x00000020030c7210 */ /* 0x001fc60007f1e0ff */
[----:B-1----:R-:W-:Y:S01]  /*3d40*/  STL.64 [R1+0x1b0], R28 ;  /* 0x0001b01c01007387 */ /* 0x002fe20000100a00 */
[----:B------:R-:W0:Y:S03]  /*3d50*/  LDC R32, c[0x0][0x2fc] ;  /* 0x0000bf00ff207b82 */ /* 0x000e260000000800 */
[----:B------:R1:W-:Y:S05]  /*3d60*/  STL [R1+0x228], R0 ;  /* 0x0002280001007387 */ /* 0x0003ea0000100800 */
[----:B----4-:R-:W4:Y:S01]  /*3d70*/  LDC R34, c[0x0][0x424] ;  /* 0x00010900ff227b82 */ /* 0x010f220000000800 */
[----:B------:R5:W-:Y:S01]  /*3d80*/  STL.128 [R1+0x270], R4 ;  /* 0x0002700401007387 */ /* 0x000be20000100c00 */
[----:B-1----:R-:W-:-:S06]  /*3d90*/  IMAD.U32 R0, RZ, RZ, UR43 ;  /* 0x0000002bff007e24 */ /* 0x002fcc000f8e00ff */
[----:B------:R-:W1:Y:S01]  /*3da0*/  LDC.64 R28, c[0x0][0x408] ;  /* 0x00010200ff1c7b82 */ /* 0x000e620000000a00 */
[----:B------:R-:W-:Y:S01]  /*3db0*/  IMAD.X R13, RZ, RZ, R33, P0 ;  /* 0x000000ffff0d7224 */ /* 0x000fe200000e0621 */
[----:B------:R-:W-:Y:S01]  /*3dc0*/  IADD3 R0, P0, R0, 0x40, RZ ;  /* 0x0000004000007810 */ /* 0x000fe20007f1e0ff */
[----:B-----5:R-:W-:Y:S02]  /*3dd0*/  IMAD.U32 R4, RZ, RZ, UR4 ;  /* 0x00000004ff047e24 */ /* 0x020fe4000f8e00ff */
[----:B------:R-:W-:Y:S02]  /*3de0*/  IMAD.U32 R6, RZ, RZ, UR6 ;  /* 0x00000006ff067e24 */ /* 0x000fe4000f8e00ff */
[----:B------:R-:W-:Y:S02]  /*3df0*/  IMAD.U32 R5, RZ, RZ, UR5 ;  /* 0x00000005ff057e24 */ /* 0x000fe4000f8e00ff */
[----:B------:R-:W-:Y:S01]  /*3e00*/  IMAD.U32 R7, RZ, RZ, UR7 ;  /* 0x00000007ff077e24 */ /* 0x000fe2000f8e00ff */
[----:B------:R-:W-:Y:S01]  /*3e10*/  UIADD3 UR8, UP0, UR43, 0x250, URZ ;  /* 0x000002502b087890 */ /* 0x000fe2000ff1e03f */
[----:B------:R-:W-:-:S02]  /*3e20*/  IMAD.X R15, RZ, RZ, UR42, P0 ;  /* 0x0000002aff0f7e24 */ /* 0x000fc400080e06ff */
[--C-:B------:R-:W-:Y:S01]  /*3e30*/  IMAD.MOV.U32 R230, RZ, RZ, R228.reuse ;  /* 0x000000ffffe67224 */ /* 0x100fe200078e00e4 */
[----:B------:R5:W-:Y:S01]  /*3e40*/  STL.128 [R1+0x280], R4 ;  /* 0x0002800401007387 */ /* 0x000be20000100c00 */
[----:B------:R-:W-:Y:S01]  /*3e50*/  LOP3.LUT P0, RZ, R62, 0x2, RZ, 0xc0, !PT ;  /* 0x000000023eff7812 */ /* 0x000fe2000780c0ff */
[----:B------:R-:W-:Y:S01]  /*3e60*/  IMAD.MOV.U32 R231, RZ, RZ, R228 ;  /* 0x000000ffffe77224 */ /* 0x000fe200078e00e4 */
[----:B------:R-:W-:Y:S01]  /*3e70*/  UIADD3.X UR9, URZ, UR42, URZ, UP0, !UPT ;  /* 0x0000002a3f097290 */ /* 0x000fe200087fe43f */
[----:B------:R-:W-:Y:S01]  /*3e80*/  STL [R1+0x190], RZ ;  /* 0x000190ff01007387 */ /* 0x000fe20000100800 */
[----:B------:R-:W-:Y:S01]  /*3e90*/  ULDC.64 UR4, c[0x0][0x338] ;  /* 0x0000ce0000047ab9 */ /* 0x000fe20000000a00 */
[----:B-----5:R-:W-:Y:S02]  /*3ea0*/  IMAD.MOV.U32 R6, RZ, RZ, R0 ;  /* 0x000000ffff067224 */ /* 0x020fe400078e0000 */
[----:B------:R-:W-:Y:S01]  /*3eb0*/  IMAD.MOV.U32 R0, RZ, RZ, 0x20 ;  /* 0x00000020ff007424 */ /* 0x000fe200078e00ff */
[----:B------:R-:W-:Y:S04]  /*3ec0*/  STL [R1+0x1b8], RZ ;  /* 0x0001b8ff01007387 */ /* 0x000fe80000100800 */
[----:B------:R-:W-:Y:S01]  /*3ed0*/  SEL R0, R0, 0xffffffe0, !P0 ;  /* 0xffffffe000007807 */ /* 0x000fe20004000000 */
[----:B------:R-:W-:Y:S01]  /*3ee0*/  STL [R1+0x60], R229 ;  /* 0x000060e501007387 */ /* 0x000fe20000100800 */
[----:B------:R-:W-:-:S03]  /*3ef0*/  IMAD.U32 R33, RZ, RZ, UR8 ;  /* 0x00000008ff217e24 */ /* 0x000fc6000f8e00ff */
[----:B------:R-:W-:Y:S04]  /*3f00*/  STL.64 [R1+0x158], R228 ;  /* 0x000158e401007387 */ /* 0x000fe80000100a00 */
[----:B------:R-:W-:Y:S04]  /*3f10*/  STL.128 [R1+0x70], R228 ;  /* 0x000070e401007387 */ /* 0x000fe80000100c00 */
[----:B------:R-:W-:Y:S04]  /*3f20*/  STL.64 [R1+0x180], R50 ;  /* 0x0001803201007387 */ /* 0x000fe80000100a00 */
[----:B------:R-:W-:Y:S04]  /*3f30*/  STL.64 [R1+0x88], R44 ;  /* 0x0000882c01007387 */ /* 0x000fe80000100a00 */
[----:B------:R-:W-:Y:S04]  /*3f40*/  STL.64 [R1+0xa0], R44 ;  /* 0x0000a02c01007387 */ /* 0x000fe80000100a00 */
[----:B------:R5:W-:Y:S04]  /*3f50*/  STL.64 [R1+0x240], R10 ;  /* 0x0002400a01007387 */ /* 0x000be80000100a00 */
[----:B------:R-:W-:Y:S04]  /*3f60*/  STL.64 [R1+0x220], R12 ;  /* 0x0002200c01007387 */ /* 0x000fe80000100a00 */
[----:B-1----:R-:W-:Y:S04]  /*3f70*/  STL.64 [R1+0xa8], R28 ;  /* 0x0000a81c01007387 */ /* 0x002fe80000100a00 */
[----:B--2---:R-:W-:Y:S01]  /*3f80*/  STL.64 [R1+0x168], R30 ;  /* 0x0001681e01007387 */ /* 0x004fe20000100a00 */
[----:B-----5:R-:W-:-:S03]  /*3f90*/  IMAD.WIDE.U32 R10, R225, R36, R38 ;  /* 0x00000024e10a7225 */ /* 0x020fc600078e0026 */
[----:B---3--:R-:W-:Y:S01]  /*3fa0*/  STL.U8 [R1+0x6a], R14 ;  /* 0x00006a0e01007387 */ /* 0x008fe20000100000 */
[----:B------:R-:W-:-:S03]  /*3fb0*/  IMAD.U32 R36, RZ, RZ, UR9 ;  /* 0x00000009ff247e24 */ /* 0x000fc6000f8e00ff */
[----:B----4-:R-:W-:Y:S04]  /*3fc0*/  STL [R1+0x178], R34 ;  /* 0x0001782201007387 */ /* 0x010fe80000100800 */
[----:B0-----:R-:W-:Y:S04]  /*3fd0*/  STL [R1+0x190], R32 ;  /* 0x0001902001007387 */ /* 0x001fe80000100800 */
[----:B------:R-:W-:Y:S04]  /*3fe0*/  STL [R1+0x1b8], R32 ;  /* 0x0001b82001007387 */ /* 0x000fe80000100800 */
[----:B------:R-:W-:Y:S04]  /*3ff0*/  STL.128 [R1+0x1e0], RZ ;  /* 0x0001e0ff01007387 */ /* 0x000fe80000100c00 */
[----:B------:R-:W-:Y:S04]  /*4000*/  STL.64 [R1+0x1f0], RZ ;  /* 0x0001f0ff01007387 */ /* 0x000fe80000100a00 */
[----:B------:R-:W-:Y:S04]  /*4010*/  STL.64 [R1+0x1f8], RZ ;  /* 0x0001f8ff01007387 */ /* 0x000fe80000100a00 */
[----:B------:R-:W-:Y:S04]  /*4020*/  STL [R1+0x160], R42 ;  /* 0x0001602a01007387 */ /* 0x000fe80000100800 */
[----:B------:R-:W-:Y:S04]  /*4030*/  STL.64 [R1+0x248], R18 ;  /* 0x0002481201007387 */ /* 0x000fe80000100a00 */
[----:B------:R-:W-:Y:S04]  /*4040*/  STL [R1+0x170], R228 ;  /* 0x000170e401007387 */ /* 0x000fe80000100800 */
[----:B------:R-:W-:Y:S01]  /*4050*/  STL [R1+0x218], R0 ;  /* 0x0002180001007387 */ /* 0x000fe20000100800 */
[----:B------:R-:W-:-:S02]  /*4060*/  IMAD.MOV.U32 R7, RZ, RZ, R15 ;  /* 0x000000ffff077224 */ /* 0x000fc400078e000f */
[----:B------:R-:W-:Y:S02]  /*4070*/  IMAD.MOV.U32 R4, RZ, RZ, R33 ;  /* 0x000000ffff047224 */ /* 0x000fe400078e0021 */
[----:B------:R-:W-:Y:S02]  /*4080*/  IMAD.MOV.U32 R5, RZ, RZ, R36 ;  /* 0x000000ffff057224 */ /* 0x000fe400078e0024 */
[----:B------:R-:W-:-:S03]  /*4090*/  IMAD.IADD R11, R9, 0x1, R11 ;  /* 0x00000001090b7824 */ /* 0x000fc600078e020b */
[----:B------:R0:W-:Y:S01]  /*40a0*/  STL.128 [R1+0x290], R4 ;  /* 0x0002900401007387 */ /* 0x0001e20000100c00 */
[----:B------:R-:W-:Y:S02]  /*40b0*/  VIADD R88, R61, 0x8 ;  /* 0x000000083d587836 */ /* 0x000fe40000000000 */
[----:B0-----:R-:W-:Y:S01]  /*40c0*/  IMAD R7, R55, UR4, RZ ;  /* 0x0000000437077c24 */ /* 0x001fe2000f8e02ff */
[----:B------:R-:W-:Y:S01]  /*40d0*/  @!P6 BAR.SYNC.DEFER_BLOCKING 0x9, 0x100 ;  /* 0x024400000000eb1d */ /* 0x000fe20000010000 */
[----:B------:R-:W-:Y:S01]  /*40e0*/  IADD3 R6, P0, R18, R42, RZ ;  /* 0x0000002a12067210 */ /* 0x000fe20007f1e0ff */
[----:B------:R-:W-:-:S04]  /*40f0*/  IMAD.WIDE.U32 R4, R56, UR4, R10 ;  /* 0x0000000438047c25 */ /* 0x000fc8000f8e000a */
[----:B------:R-:W-:Y:S02]  /*4100*/  IMAD R9, R56, UR5, R7 ;  /* 0x0000000538097c24 */ /* 0x000fe4000f8e0207 */
[----:B------:R-:W-:Y:S02]  /*4110*/  IMAD.U32 R10, RZ, RZ, UR43 ;  /* 0x0000002bff0a7e24 */ /* 0x000fe4000f8e00ff */
[----:B------:R-:W-:Y:S02]  /*4120*/  IMAD.X R7, R54, 0x1, R43, P0 ;  /* 0x0000000136077824 */ /* 0x000fe400000e062b */
[----:B------:R-:W-:Y:S02]  /*4130*/  VIADD R11, R18, 0x80 ;  /* 0x00000080120b7836 */ /* 0x000fe40000000000 */
[----:B------:R-:W-:Y:S02]  /*4140*/  VIADD R10, R10, 0x258 ;  /* 0x000002580a0a7836 */ /* 0x000fe40000000000 */
[----:B------:R-:W-:-:S07]  /*4150*/  IMAD.IADD R9, R5, 0x1, R9 ;  /* 0x0000000105097824 */ /* 0x000fce00078e0209 */
.L_x_1382:
[----:B------:R-:W-:Y:S01]  /*4160*/  VIADD R25, R25, 0xffffffff ;  /* 0xffffffff19197836 */ /* 0x000fe20000000000 */
[----:B------:R-:W-:Y:S05]  /*4170*/  YIELD ;  /* 0x0000000000007946 */ /* 0x000fea0003800000 */
[----:B------:R-:W-:Y:S01]  /*4180*/  IMAD.U32 R83, RZ, RZ, UR43 ;  /* 0x0000002bff537e24 */ /* 0x000fe2000f8e00ff */
[----:B------:R-:W-:Y:S01]  /*4190*/  BSSY B1, `(.L_x_1374) ;  /* 0x0000005000017945 */ /* 0x000fe20003800000 */
[----:B------:R-:W-:Y:S02]  /*41a0*/  ISETP.GT.AND P0, PT, R25, R26, PT ;  /* 0x0000001a1900720c */ /* 0x000fe40003f04270 */
[----:B------:R-:W-:Y:S01]  /*41b0*/  VIADD R83, R83, 0x2b8 ;  /* 0x000002b853537836 */ /* 0x000fe20000000000 */
[----:B0-----:R-:W-:-:S10]  /*41c0*/  MOV R89, 0x41e0 ;  /* 0x000041e000597802 */ /* 0x001fd40000000f00 */
[----:B------:R-:W-:Y:S05]  /*41d0*/  CALL.REL.NOINC `($_ZN7cutlass13device_kernelIN5flash11enable_sm90INS1_16FlashAttnFwdSm90INS1_25CollectiveMainloopFwdSm90ILi2EN4cute5tupleIJNS5_1CILi1EEES8_S8_EEENS6_IJNS7_ILi128EEENS7_ILi160EEENS7_ILi192EEEEEELi192ENS_12float_e4m3_tEfNS_4arch4Sm90ELb0ELb1ELb0ELb1ELb0ELb1ELb0ELb1ELb1ELb1ELb1ELb0EEENS1_21CollectiveEpilogueFwdINS6_IJSA_SC_SB_EEES9_NS_10bfloat16_tESG_Li256ELb1ELb1ELb1ELb1EEENS1_36VarlenDynamicPersistentTileSchedulerILi128ELi160ELi256ELi128ELb1ELb1ELb1ELb1ELb0ELb1EEEEEEEEEvNT_6ParamsE$_ZZN5flash25CollectiveMainloopFwdSm90ILi2EN4cute5tupleIJNS1_1CILi1EEES4_S4_EEENS2_IJNS3_ILi128EEENS3_ILi160EEENS3_ILi192EEEEEELi192EN7cutlass12float_e4m3_tEfNSA_4arch4Sm90ELb0ELb1ELb0ELb1ELb0ELb1ELb0ELb1ELb1ELb1ELb1ELb0EE12store_kv_newINS_16FlashAttnFwdSm90ISE_NS_21CollectiveEpilogueFwdINS2_IJS6_S8_S7_EEES5_NSA_10bfloat16_tESD_Li256ELb1ELb1ELb1ELb1EEENS_36VarlenDynamicPersistentTileSchedulerILi128ELi160ELi256ELi128ELb1ELb1ELb1ELb1ELb0ELb1EEEE13SharedStorageEEEbRKNSE_6ParamsENSA_25PipelineTmaAsyncNoClusterILi2ENSA_16PipelineTmaAsyncILi2EEEEESV_RNSA_13PipelineStateILj2EEEiRT_RKNS_16SeqlenInfoQKNewKILb1ELb1EEENS2_IJiiiiEEEENKUliRKT_E_clISX_EEDaiS18_) ;  /* 0x0000029c00bc7944 */ /* 0x000fea0003c00000 */
[----:B------:R-:W-:Y:S05]  /*41e0*/  BSYNC B1 ;  /* 0x0000000000017941 */ /* 0x000fea0003800000 */
.L_x_1374:
[----:B------:R0:W5:Y:S01]  /*41f0*/  LDL.64 R44, [R1+0x2b8] ;  /* 0x0002b800012c7983 */ /* 0x0001620000100a00 */
[----:B------:R-:W-:-:S04]  /*4200*/  ULOP3.LUT UR4, UR36, 0x1, URZ, 0xfc, !UPT ;  /* 0x0000000124047892 */ /* 0x000fc8000f8efc3f */
[----:B------:R-:W-:-:S06]  /*4210*/  UISETP.NE.AND UP0, UPT, UR4, 0x3, UPT ;  /* 0x000000030400788c */ /* 0x000fcc000bf05270 */
[----:B------:R-:W-:-:S13]  /*4220*/  PLOP3.LUT P1, PT, PT, PT, UP0, 0x80, 0x0 ;  /* 0x000000000000781c */ /* 0x000fda0003f2f008 */
[----:B0-----:R-:W-:Y:S05]  /*4230*/  @!P1 BRA `(.L_x_1375) ;  /* 0x0000000000049947 */ /* 0x001fea0003800000 */
[----:B------:R-:W-:Y:S01]  /*4240*/  BPT.TRAP 0x1 ;  /* 0x000000040000795c */ /* 0x000fe20000300000 */
.L_x_1375:
[----:B-----5:R-:W-:Y:S01]  /*4250*/  LEA R54, R44, UR38, 0x3 ;  /* 0x000000262c367c11 */ /* 0x020fe2000f8e18ff */
[----:B------:R-:W-:Y:S01]  /*4260*/  BSSY B0, `(.L_x_1376) ;  /* 0x0000004000007945 */ /* 0x000fe20003800000 */
[----:B------:R-:W-:-:S04]  /*4270*/  SHF.L.U32 R13, R45, 0x1f, RZ ;  /* 0x0000001f2d0d7819 */ /* 0x000fc800000006ff */
[----:B------:R-:W0:Y:S02]  /*4280*/  SYNCS.PHASECHK.TRANS64.TRYWAIT P1, [R54+URZ+0x334b0], R13 ;  /* 0x0334b00d360075a7 */ /* 0x000e24000802017f */
[----:B0-----:R-:W-:Y:S05]  /*4290*/  @!P1 BRA `(.L_x_1377) ;  /* 0x0000027c00189947 */ /* 0x001fea0003800000 */
.L_x_1679:
[----:B------:R-:W-:Y:S05]  /*42a0*/  BSYNC B0 ;  /* 0x0000000000007941 */ /* 0x000fea0003800000 */
.L_x_1376:
[----:B------:R-:W2:Y:S01]  /*42b0*/  LDL R12, [R1+0x60] ;  /* 0x00006000010c7983 */ /* 0x000ea20000100800 */
[----:B0-----:R-:W-:Y:S01]  /*42c0*/  IMAD R13, R44, 0x7800, R3 ;  /* 0x000078002c0d7824 */ /* 0x001fe200078e0203 */
[----:B------:R-:W-:Y:S01]  /*42d0*/  BSSY B0, `(.L_x_1378) ;  /* 0x0000021000007945 */ /* 0x000fe20003800000 */
[----:B------:R-:W-:-:S03]  /*42e0*/  IMAD.WIDE R50, R25, 0xa0, R6 ;  /* 0x000000a019327825 */ /* 0x000fc600078e0206 */
[C---:B------:R-:W-:Y:S01]  /*42f0*/  IADD3 R47, R13.reuse, UR38, R0 ;  /* 0x000000260d2f7c10 */ /* 0x040fe2000fffe000 */
[----:B------:R-:W-:Y:S02]  /*4300*/  VIADD R46, R13, UR38 ;  /* 0x000000260d2e7c36 */ /* 0x000fe40008000000 */
[----:B--2---:R-:W-:-:S05]  /*4310*/  IMAD R12, R25, -0xa0, R12 ;  /* 0xffffff60190c7824 */ /* 0x004fca00078e020c */
[----:B------:R-:W-:-:S04]  /*4320*/  VIMNMX R48, R12, 0xa0, PT ;  /* 0x000000a00c307848 */ /* 0x000fc80003fe0100 */
[----:B------:R-:W-:-:S13]  /*4330*/  ISETP.GE.AND P1, PT, R18, R48, PT ;  /* 0x000000301200720c */ /* 0x000fda0003f26270 */
[----:B------:R-:W-:Y:S05]  /*4340*/  @P1 BRA `(.L_x_1379) ;  /* 0x0000000000641947 */ /* 0x000fea0003800000 */
[----:B------:R-:W-:Y:S01]  /*4350*/  ISETP.GE.AND P3, PT, R19, UR44, PT ;  /* 0x0000002c13007c0c */ /* 0x000fe2000bf66270 */
[----:B------:R-:W-:Y:S01]  /*4360*/  IMAD.MOV.U32 R28, RZ, RZ, R4 ;  /* 0x000000ffff1c7224 */ /* 0x000fe200078e0004 */
[----:B------:R-:W-:Y:S01]  /*4370*/  ISETP.GE.AND P2, PT, R8, UR44, PT ;  /* 0x0000002c08007c0c */ /* 0x000fe2000bf46270 */
[----:B------:R-:W-:Y:S01]  /*4380*/  IMAD.MOV.U32 R29, RZ, RZ, R9 ;  /* 0x000000ffff1d7224 */ /* 0x000fe200078e0009 */
[----:B------:R-:W-:Y:S01]  /*4390*/  ISETP.GE.AND P4, PT, R21, UR44, PT ;  /* 0x0000002c15007c0c */ /* 0x000fe2000bf86270 */
[----:B------:R-:W-:Y:S01]  /*43a0*/  IMAD R31, R51, UR40, RZ ;  /* 0x00000028331f7c24 */ /* 0x000fe2000f8e02ff */
[----:B------:R-:W-:Y:S01]  /*43b0*/  ISETP.GE.AND P5, PT, R20, UR44, PT ;  /* 0x0000002c14007c0c */ /* 0x000fe2000bfa6270 */
[----:B------:R-:W-:-:S04]  /*43c0*/  IMAD.WIDE.U32 R28, R50, UR40, R28 ;  /* 0x00000028321c7c25 */ /* 0x000fc8000f8e001c */
[----:B------:R-:W-:Y:S01]  /*43d0*/  IMAD R31, R50, UR41, R31 ;  /* 0x00000029321f7c24 */ /* 0x000fe2000f8e021f */
[----:B------:R-:W-:Y:S01]  /*43e0*/  IADD3 R52, P1, R28, UR52, RZ ;  /* 0x000000341c347c10 */ /* 0x000fe2000ff3e0ff */
[----:B------:R-:W0:Y:S03]  /*43f0*/  @!P3 LDS.128 R12, [R46+0xf200] ;  /* 0x00f200002e0cb984 */ /* 0x000e260000000c00 */
[----:B------:R-:W-:Y:S01]  /*4400*/  IADD3.X R53, R29, UR53, R31, P1, !PT ;  /* 0x000000351d357c10 */ /* 0x000fe20008ffe41f */
[----:B------:R-:W1:Y:S01]  /*4410*/  @!P4 LDS.128 R36, [R46+0x14200] ;  /* 0x014200002e24c984 */ /* 0x000e620000000c00 */
[----:B------:R-:W-:-:S03]  /*4420*/  ISETP.GE.AND P1, PT, R80, UR44, PT ;  /* 0x0000002c50007c0c */ /* 0x000fc6000bf26270 */
[----:B------:R-:W2:Y:S10]  /*4430*/  @!P5 LDS.128 R40, [R47+0x14200] ;  /* 0x014200002f28d984 */ /* 0x000eb40000000c00 */
[----:B------:R-:W3:Y:S04]  /*4440*/  @!P1 LDS.128 R28, [R46+0x11a00] ;  /* 0x011a00002e1c9984 */ /* 0x000ee80000000c00 */
[----:B0-----:R-:W-:Y:S01]  /*4450*/  @!P3 STG.E.128 desc[UR50][R52.64], R12 ;  /* 0x0000000c3400b986 */ /* 0x001fe2000c101d32 */
[----:B------:R-:W-:-:S03]  /*4460*/  ISETP.GE.AND P3, PT, R81, UR44, PT ;  /* 0x0000002c51007c0c */ /* 0x000fc6000bf66270 */
[----:B------:R-:W0:Y:S04]  /*4470*/  @!P2 LDS.128 R12, [R47+0xf200] ;  /* 0x00f200002f0ca984 */ /* 0x000e280000000c00 */
[----:B-1----:R-:W-:Y:S04]  /*4480*/  @!P4 STG.E.128 desc[UR50][R52.64+0x80], R36 ;  /* 0x000080243400c986 */ /* 0x002fe8000c101d32 */
[----:B--2---:R-:W-:Y:S04]  /*4490*/  @!P5 STG.E.128 desc[UR50][R52.64+0xa0], R40 ;  /* 0x0000a0283400d986 */ /* 0x004fe8000c101d32 */
[----:B------:R-:W1:Y:S04]  /*44a0*/  @!P3 LDS.128 R32, [R47+0x11a00] ;  /* 0x011a00002f20b984 */ /* 0x000e680000000c00 */
[----:B---3--:R2:W-:Y:S04]  /*44b0*/  @!P1 STG.E.128 desc[UR50][R52.64+0x40], R28 ;  /* 0x0000401c34009986 */ /* 0x0085e8000c101d32 */
[----:B0-----:R2:W-:Y:S04]  /*44c0*/  @!P2 STG.E.128 desc[UR50][R52.64+0x20], R12 ;  /* 0x0000200c3400a986 */ /* 0x0015e8000c101d32 */
[----:B-1----:R2:W-:Y:S02]  /*44d0*/  @!P3 STG.E.128 desc[UR50][R52.64+0x60], R32 ;  /* 0x000060203400b986 */ /* 0x0025e4000c101d32 */
.L_x_1379:
[----:B------:R-:W-:Y:S05]  /*44e0*/  BSYNC B0 ;  /* 0x0000000000007941 */ /* 0x000fea0003800000 */
.L_x_1378:
[----:B------:R-:W-:Y:S01]  /*44f0*/  ISETP.GE.AND P1, PT, R11, R48, PT ;  /* 0x000000300b00720c */ /* 0x000fe20003f26270 */
[----:B------:R-:W-:-:S12]  /*4500*/  BSSY B0, `(.L_x_1380) ;  /* 0x000001d000007945 */ /* 0x000fd80003800000 */
[----:B------:R-:W-:Y:S05]  /*4510*/  @P1 BRA `(.L_x_1381) ;  /* 0x00000000006c1947 */ /* 0x000fea0003800000 */
[----:B------:R-:W-:Y:S01]  /*4520*/  ISETP.GE.AND P3, PT, R19, UR44, PT ;  /* 0x0000002c13007c0c */ /* 0x000fe2000bf66270 */
[----:B--2---:R-:W-:Y:S01]  /*4530*/  IMAD.MOV.U32 R28, RZ, RZ, R4 ;  /* 0x000000ffff1c7224 */ /* 0x004fe200078e0004 */
[----:B------:R-:W-:Y:S01]  /*4540*/  IADD3 R31, P1, R50, 0x80, RZ ;  /* 0x00000080321f7810 */ /* 0x000fe20007f3e0ff */
[----:B------:R-:W-:Y:S01]  /*4550*/  IMAD.MOV.U32 R29, RZ, RZ, R9 ;  /* 0x000000ffff1d7224 */ /* 0x000fe200078e0009 */
[----:B------:R-:W-:Y:S02]  /*4560*/  ISETP.GE.AND P2, PT, R80, UR44, PT ;  /* 0x0000002c50007c0c */ /* 0x000fe4000bf46270 */
[----:B------:R-:W-:Y:S01]  /*4570*/  ISETP.GE.AND P4, PT, R81, UR44, PT ;  /* 0x0000002c51007c0c */ /* 0x000fe2000bf86270 */
[----:B------:R-:W-:Y:S01]  /*4580*/  IMAD.X R50, RZ, RZ, R51, P1 ;  /* 0x000000ffff327224 */ /* 0x000fe200008e0633 */
[----:B------:R-:W-:Y:S01]  /*4590*/  ISETP.GE.AND P5, PT, R20, UR44, PT ;  /* 0x0000002c14007c0c */ /* 0x000fe2000bfa6270 */
[----:B------:R-:W-:-:S04]  /*45a0*/  IMAD.WIDE.U32 R28, R31, UR40, R28 ;  /* 0x000000281f1c7c25 */ /* 0x000fc8000f8e001c */
[----:B------:R-:W0:Y:S01]  /*45b0*/  @!P3 LDS.128 R12, [R46+0x11200] ;  /* 0x011200002e0cb984 */ /* 0x000e220000000c00 */
[----:B------:R-:W-:Y:S01]  /*45c0*/  IMAD R50, R50, UR40, RZ ;  /* 0x0000002832327c24 */ /* 0x000fe2000f8e02ff */
[----:B------:R-:W-:-:S03]  /*45d0*/  IADD3 R48, P1, R28, UR52, RZ ;  /* 0x000000341c307c10 */ /* 0x000fc6000ff3e0ff */
[----:B------:R-:W-:Y:S01]  /*45e0*/  IMAD R31, R31, UR41, R50 ;  /* 0x000000291f1f7c24 */ /* 0x000fe2000f8e0232 */
[----:B------:R-:W1:Y:S04]  /*45f0*/  @!P4 LDS.128 R36, [R47+0x13a00] ;  /* 0x013a00002f24c984 */ /* 0x000e680000000c00 */
[----:B------:R-:W-:Y:S01]  /*4600*/  IADD3.X R49, R29, UR53, R31, P1, !PT ;  /* 0x000000351d317c10 */ /* 0x000fe20008ffe41f */
[----:B------:R-:W2:Y:S01]  /*4610*/  @!P5 LDS.128 R40, [R47+0x16200] ;  /* 0x016200002f28d984 */ /* 0x000ea20000000c00 */
[----:B------:R-:W-:-:S13]  /*4620*/  ISETP.GE.AND P1, PT, R21, UR44, PT ;  /* 0x0000002c15007c0c */ /* 0x000fda000bf26270 */
        /* <DEDUP_REMOVED lines=10> */
.L_x_1381:
[----:B------:R-:W-:Y:S05]  /*46d0*/  BSYNC B0 ;  /* 0x0000000000007941 */ /* 0x000fea0003800000 */
.L_x_1380:
[----:B--23--:R-:W0:Y:S01]  /*46e0*/  S2R R12, SR_TID.X ;  /* 0x00000000000c7919 */ /* 0x00ce220000002100 */
[----:B------:R-:W-:Y:S01]  /*46f0*/  @!PT LDS RZ, [RZ] ;  /* 0x00000000fffff984 */ /* 0x000fe20000000800 */
[----:B------:R-:W-:Y:S01]  /*4700*/  @!PT LDS RZ, [RZ] ;  /* 0x00000000fffff984 */ /* 0x000fe20000000800 */
[----:B------:R-:W-:Y:S01]  /*4710*/  @!PT LDS RZ, [RZ] ;  /* 0x00000000fffff984 */ /* 0x000fe20000000800 */
[----:B------:R-:W-:Y:S01]  /*4720*/  @!PT LDS RZ, [RZ] ;  /* 0x00000000fffff984 */ /* 0x000fe20000000800 */
[----:B------:R1:W-:Y:S06]  /*4730*/  MEMBAR.ALL.CTA ;  /* 0x0000000000007992 */ /* 0x0003ec0000008000 */
[----:B-1----:R-:W1:Y:S01]  /*4740*/  FENCE.VIEW.ASYNC.S ;  /* 0x00000000000073c6 */ /* 0x002e620000000000 */
[----:B------:R-:W-:Y:S05]  /*4750*/  WARPSYNC.ALL ;  /* 0x0000000000007948 */ /* 0x000fea0003800000 */
[----:B0-----:R-:W-:Y:S01]  /*4760*/  LOP3.LUT R12, R12, 0x7f, RZ, 0xc0, !PT ;  /* 0x0000007f0c0c7812 */ /* 0x001fe200078ec0ff */
[----:B-1----:R0:W-:Y:S03]  /*4770*/  BAR.SYNC.DEFER_BLOCKING R88, 0x80 ;  /* 0x000200580000751d */ /* 0x0021e60000010000 */
[----:B------:R-:W-:-:S13]  /*4780*/  ISETP.NE.AND P1, PT, R12, RZ, PT ;  /* 0x000000ff0c00720c */ /* 0x000fda0003f25270 */
[----:B------:R-:W-:-:S05]  /*4790*/  @!P1 VIADD R54, R54, 0x334c0 ;  /* 0x000334c036369836 */ /* 0x000fca0000000000 */
[----:B------:R-:W-:-:S04]  /*47a0*/  @!P1 PRMT R54, RZ, 0x654, R54 ;  /* 0x00000654ff369816 */ /* 0x000fc80000000036 */
[----:B------:R0:W-:Y:S01]  /*47b0*/  @!P1 SYNCS.ARRIVE.TRANS64.RED.A1T0 RZ, [R54+URZ], RZ ;  /* 0x000000ff36ff99a7 */ /* 0x0001e2000810043f */
[----:B------:R-:W2:Y:S01]  /*47c0*/  LDL R12, [R1+0x2c0] ;  /* 0x0002c000010c7983 */ /* 0x000ea20000100800 */
[----:B------:R-:W-:Y:S02]  /*47d0*/  VIADD R44, R44, 0x1 ;  /* 0x000000012c2c7836 */ /* 0x000fe40000000000 */
[----:B------:R-:W-:-:S03]  /*47e0*/  IMAD.MOV.U32 R14, RZ, RZ, RZ ;  /* 0x000000ffff0e7224 */ /* 0x000fc600078e00ff */
[----:B------:R-:W-:Y:S01]  /*47f0*/  ISETP.NE.AND P1, PT, R44, 0x2, PT ;  /* 0x000000022c00780c */ /* 0x000fe20003f25270 */
[----:B------:R0:W-:-:S12]  /*4800*/  STL [R1+0x2b8], R44 ;  /* 0x0002b82c01007387 */ /* 0x0001d80000100800 */
[----:B------:R-:W-:-:S05]  /*4810*/  @!P1 LOP3.LUT R15, R45, 0x1, RZ, 0x3c, !PT ;  /* 0x000000012d0f9812 */ /* 0x000fca00078e3cff */
[----:B------:R0:W-:Y:S01]  /*4820*/  @!P1 STL.64 [R1+0x2b8], R14 ;  /* 0x0002b80e01009387 */ /* 0x0001e20000100a00 */
[----:B--2---:R-:W-:-:S05]  /*4830*/  VIADD R12, R12, 0x1 ;  /* 0x000000010c0c7836 */ /* 0x004fca0000000000 */
[----:B------:R0:W-:Y:S01]  /*4840*/  STL [R1+0x2c0], R12 ;  /* 0x0002c00c01007387 */ /* 0x0001e20000100800 */
[----:B------:R-:W-:Y:S05]  /*4850*/  @P0 BRA `(.L_x_1382) ;  /* 0xfffffff800400947 */ /* 0x000fea000383ffff */
[----:B------:R-:W1:Y:S01]  /*4860*/  S2R R13, SR_TID.X ;  /* 0x00000000000d7919 */ /* 0x000e620000002100 */
[----:B------:R-:W-:Y:S02]  /*4870*/  PLOP3.LUT P0, PT, PT, PT, PT, 0x8, 0x0 ;  /* 0x000000000000781c */ /* 0x000fe40003f0e170 */
[----:B-1----:R-:W-:-:S04]  /*4880*/  SHF.R.U32.HI R13, RZ, 0x7, R13 ;  /* 0x00000007ff0d7819 */ /* 0x002fc8000001160d */
[----:B------:R-:W-:-:S13]  /*4890*/  ISETP.NE.AND P2, PT, R13, 0x1, PT ;  /* 0x000000010d00780c */ /* 0x000fda0003f45270 */
[----:B------:R-:W-:Y:S06]  /*48a0*/  @!P2 BAR.ARV 0x9, 0x100 ;  /* 0x024400000000ab1d */ /* 0x000fec0000002000 */
.L_x_1371:
[----:B------:R-:W1:Y:S08]  /*48b0*/  LDC.64 R10, c[0x0][0x990] ;  /* 0x00026400ff0a7b82 */ /* 0x000e700000000a00 */
[----:B0-----:R-:W0:Y:S01]  /*48c0*/  LDC.64 R14, c[0x0][0x998] ;  /* 0x00026600ff0e7b82 */ /* 0x001e220000000a00 */
[----:B-1----:R-:W-:-:S04]  /*48d0*/  ISETP.NE.U32.AND P1, PT, R10, RZ, PT ;  /* 0x000000ff0a00720c */ /* 0x002fc80003f25070 */
[----:B------:R-:W-:Y:S02]  /*48e0*/  ISETP.NE.AND.EX P1, PT, R11, RZ, PT, P1 ;  /* 0x000000ff0b00720c */ /* 0x000fe40003f25310 */
[----:B0-----:R-:W-:-:S04]  /*48f0*/  ISETP.NE.U32.AND P2, PT, R14, RZ, PT ;  /* 0x000000ff0e00720c */ /* 0x001fc80003f45070 */
[----:B------:R-:W-:-:S07]  /*4900*/  ISETP.NE.AND.EX P2, PT, R15, RZ, PT, P2 ;  /* 0x000000ff0f00720c */ /* 0x000fce0003f45320 */
[----:B------:R-:W0:Y:S01]  /*4910*/  @P1 LDC.64 R4, c[0x0][0x9a8] ;  /* 0x00026a00ff041b82 */ /* 0x000e220000000a00 */
[----:B------:R-:W-:-:S07]  /*4920*/  @P1 SHF.R.S32.HI R3, RZ, 0x1f, R223 ;  /* 0x0000001fff031819 */ /* 0x000fce00000114df */
[----:B------:R-:W1:Y:S01]  /*4930*/  @P2 LDC.64 R8, c[0x0][0x9b8] ;  /* 0x00026e00ff082b82 */ /* 0x000e620000000a00 */
[----:B------:R-:W-:-:S07]  /*4940*/  @P2 SHF.R.S32.HI R7, RZ, 0x1f, R223 ;  /* 0x0000001fff072819 */ /* 0x000fce00000114df */
[----:B------:R-:W2:Y:S08]  /*4950*/  @P1 LDC.64 R12, c[0x0][0x9b0] ;  /* 0x00026c00ff0c1b82 */ /* 0x000eb00000000a00 */
[----:B------:R-:W3:Y:S01]  /*4960*/  @P2 LDC.64 R20, c[0x0][0x9c0] ;  /* 0x00027000ff142b82 */ /* 0x000ee20000000a00 */
[----:B0-----:R-:W-:-:S04]  /*4970*/  @P1 IMAD R0, R3, R4, RZ ;  /* 0x0000000403001224 */ /* 0x001fc800078e02ff */
[C---:B------:R-:W-:Y:S02]  /*4980*/  @P1 IMAD R3, R223.reuse, R5, R0 ;  /* 0x00000005df031224 */ /* 0x040fe400078e0200 */
[----:B------:R-:W-:-:S04]  /*4990*/  @P1 IMAD.WIDE.U32 R4, R223, R4, RZ ;  /* 0x00000004df041225 */ /* 0x000fc800078e00ff */
[-C--:B-1----:R-:W-:Y:S02]  /*49a0*/  @P2 IMAD R6, R7, R8.reuse, RZ ;  /* 0x0000000807062224 */ /* 0x082fe400078e02ff */
[----:B------:R-:W-:Y:S02]  /*49b0*/  @P1 IMAD.IADD R5, R5, 0x1, R3 ;  /* 0x0000000105051824 */ /* 0x000fe400078e0203 */
[C---:B------:R-:W-:Y:S02]  /*49c0*/  @P2 IMAD R9, R223.reuse, R9, R6 ;  /* 0x00000009df092224 */ /* 0x040fe400078e0206 */
[----:B------:R-:W-:-:S04]  /*49d0*/  @P2 IMAD.WIDE.U32 R6, R223, R8, RZ ;  /* 0x00000008df062225 */ /* 0x000fc800078e00ff */
[----:B------:R-:W-:Y:S02]  /*49e0*/  @P2 IMAD.IADD R7, R7, 0x1, R9 ;  /* 0x0000000107072824 */ /* 0x000fe400078e0209 */
[----:B--2---:R-:W-:-:S04]  /*49f0*/  @P1 IMAD.WIDE.U32 R4, R225, R12, R4 ;  /* 0x0000000ce1041225 */ /* 0x004fc800078e0004 */
[----:B---3--:R-:W-:Y:S01]  /*4a00*/  @P2 IMAD.WIDE.U32 R8, R225, R20, R6 ;  /* 0x00000014e1082225 */ /* 0x008fe200078e0006 */
[----:B------:R-:W-:-:S03]  /*4a10*/  @P1 LEA R6, P3, R4, R10, 0x2 ;  /* 0x0000000a04061211 */ /* 0x000fc600078610ff */
[C---:B------:R-:W-:Y:S01]  /*4a20*/  @P1 IMAD R3, R225.reuse, R13, R5 ;  /* 0x0000000de1031224 */ /* 0x040fe200078e0205 */
[----:B------:R-:W-:Y:S01]  /*4a30*/  @P2 LEA R10, P4, R8, R14, 0x2 ;  /* 0x0000000e080a2211 */ /* 0x000fe200078810ff */
[----:B------:R-:W-:-:S03]  /*4a40*/  @P2 IMAD R0, R225, R21, R9 ;  /* 0x00000015e1002224 */ /* 0x000fc600078e0209 */
[----:B------:R-:W-:Y:S01]  /*4a50*/  @P1 LEA.HI.X R7, R4, R11, R3, 0x2, P3 ;  /* 0x0000000b04071211 */ /* 0x000fe200018f1403 */
[----:B------:R-:W-:Y:S01]  /*4a60*/  IMAD.MOV.U32 R3, RZ, RZ, 0x3f800000 ;  /* 0x3f800000ff037424 */ /* 0x000fe200078e00ff */
[----:B------:R-:W-:Y:S01]  /*4a70*/  @P2 LEA.HI.X R11, R8, R15, R0, 0x2, P4 ;  /* 0x0000000f080b2211 */ /* 0x000fe200020f1400 */
[----:B------:R-:W-:Y:S01]  /*4a80*/  IMAD.MOV.U32 R0, RZ, RZ, 0x3f800000 ;  /* 0x3f800000ff007424 */ /* 0x000fe200078e00ff */
[----:B------:R-:W-:Y:S06]  /*4a90*/  @P0 BRA `(.L_x_1383) ;  /* 0x0000000000080947 */ /* 0x000fec0003800000 */
[----:B------:R-:W0:Y:S02]  /*4aa0*/  FENCE.VIEW.ASYNC.G ;  /* 0x00000000000073c6 */ /* 0x000e240000000100 */
[----:B0-----:R-:W-:Y:S06]  /*4ab0*/  BAR.ARV 0xc, 0x180 ;  /* 0x0306000000007b1d */ /* 0x001fec0000002000 */
.L_x_1383:
[----:B------:R-:W2:Y:S01]  /*4ac0*/  @P1 LDG.E R3, desc[UR50][R6.64] ;  /* 0x0000003206031981 */ /* 0x000ea2000c1e1900 */
[----:B------:R-:W-:-:S03]  /*4ad0*/  ULDC UR4, c[0x0][0x448] ;  /* 0x0001120000047ab9 */ /* 0x000fc60000000800 */
[----:B------:R-:W2:Y:S01]  /*4ae0*/  @P2 LDG.E R0, desc[UR50][R10.64] ;  /* 0x000000320a002981 */ /* 0x000ea2000c1e1900 */
[----:B------:R-:W-:Y:S01]  /*4af0*/  UISETP.NE.AND UP0, UPT, UR4, 0x1, UPT ;  /* 0x000000010400788c */ /* 0x000fe2000bf05270 */
[----:B------:R-:W-:Y:S01]  /*4b00*/  R2UR UR9, R24 ;  /* 0x00000000180972ca */ /* 0x000fe200000e0000 */
[----:B------:R-:W-:Y:S01]  /*4b10*/  UIADD3 UR8, UR39, 0x7f, URZ ;  /* 0x0000007f27087890 */ /* 0x000fe2000fffe03f */
[----:B------:R-:W-:Y:S01]  /*4b20*/  ULDC.64 UR4, c[0x0][0x9e0] ;  /* 0x0002780000047ab9 */ /* 0x000fe20000000a00 */
[----:B------:R-:W-:Y:S01]  /*4b30*/  ULDC UR10, c[0x0][0x988] ;  /* 0x00026200000a7ab9 */ /* 0x000fe20000000800 */
[----:B------:R-:W-:-:S06]  /*4b40*/  UISETP.GE.AND UP1, UPT, UR5, 0x1, UPT ;  /* 0x000000010500788c */ /* 0x000fcc000bf26270 */
        /* <DEDUP_REMOVED lines=22> */
.L_x_1385:
[----:B------:R-:W-:-:S11]  /*4cb0*/  UISETP.NE.AND UP1, UPT, UR5, 0x1, UPT ;  /* 0x000000010500788c */ /* 0x000fd6000bf25270 */
[----:B------:R-:W-:Y:S02]  /*4cc0*/  @UP1 ULDC.64 UR8, c[0x0][0x9e8] ;  /* 0x00027a0000081ab9 */ /* 0x000fe40000000a00 */
[----:B------:R-:W-:-:S04]  /*4cd0*/  UIMAD.WIDE.U32 UR6, UR4, UR8, URZ ;  /* 0x00000008040672a5 */ /* 0x000fc8000f8e003f */
[----:B------:R-:W-:-:S12]  /*4ce0*/  @UP1 USHF.R.U32.HI UR4, URZ, UR9, UR7 ;  /* 0x000000093f041299 */ /* 0x000fd80008011607 */
.L_x_1386:
[----:B------:R-:W-:-:S06]  /*4cf0*/  UIMAD UR4, UR4, UR5, UR5 ;  /* 0x00000005040472a4 */ /* 0x000fcc000f8e0205 */
[----:B------:R-:W-:-:S07]  /*4d00*/  VIMNMX R0, R0, UR4, PT ;  /* 0x0000000400007c48 */ /* 0x000fce000bfe0100 */
.L_x_1384:
[----:B------:R-:W-:Y:S01]  /*4d10*/  R2UR UR8, R104 ;  /* 0x00000000680872ca */ /* 0x000fe200000e0000 */
[----:B------:R-:W-:Y:S01]  /*4d20*/  @UP0 ULDC UR6, c[0x0][0x44c] ;  /* 0x0001130000060ab9 */ /* 0x000fe20000000800 */
[----:B------:R-:W-:Y:S01]  /*4d30*/  VIADD R0, R0, 0x9f ;  /* 0x0000009f00007836 */ /* 0x000fe20000000000 */
[----:B------:R-:W-:Y:S01]  /*4d40*/  UIMAD.WIDE.U32 UR6, UR39, UR6, URZ ;  /* 0x00000006270672a5 */ /* 0x000fe2000f8e003f */
[----:B------:R-:W-:Y:S02]  /*4d50*/  @UP0 ULDC UR9, c[0x0][0x450] ;  /* 0x0001140000090ab9 */ /* 0x000fe40000000800 */
[----:B------:R-:W-:Y:S01]  /*4d60*/  IMAD.HI R0, R0, 0x66666667, RZ ;  /* 0x6666666700007827 */ /* 0x000fe200078e02ff */
[----:B------:R-:W-:Y:S01]  /*4d70*/  UMOV UR4, UR39 ;  /* 0x0000002700047c82 */ /* 0x000fe20008000000 */
[----:B------:R-:W-:-:S03]  /*4d80*/  @UP0 USHF.R.U32.HI UR4, URZ, UR9, UR7 ;  /* 0x000000093f040299 */ /* 0x000fc60008011607 */
[----:B------:R-:W-:Y:S02]  /*4d90*/  SHF.R.U32.HI R3, RZ, 0x1f, R0 ;  /* 0x0000001fff037819 */ /* 0x000fe40000011600 */
[----:B------:R-:W-:Y:S02]  /*4da0*/  UIADD3 UR4, UR8, UR4, URZ ;  /* 0x0000000408047290 */ /* 0x000fe4000fffe03f */
[----:B------:R-:W-:Y:S01]  /*4db0*/  LEA.HI.SX32 R0, R0, R3, 0x1a ;  /* 0x0000000300007211 */ /* 0x000fe200078fd2ff */
[----:B------:R-:W-:Y:S02]  /*4dc0*/  ULDC UR8, c[0x0][0x9dc] ;  /* 0x0002770000087ab9 */ /* 0x000fe40000000800 */
[----:B------:R-:W-:Y:S01]  /*4dd0*/  UIADD3 UR8, UR4, -UR8, URZ ;  /* 0x8000000804087290 */ /* 0x000fe2000fffe03f */
[----:B------:R-:W-:Y:S01]  /*4de0*/  VIMNMX R19, R27, R0, PT ;  /* 0x000000001b137248 */ /* 0x000fe20003fe0100 */
[----:B------:R-:W-:Y:S10]  /*4df0*/  @!P1 BRA `(.L_x_1387) ;  /* 0x0000000000449947 */ /* 0x000ff40003800000 */
        /* <DEDUP_REMOVED lines=10> */
.L_x_1388:
[----:B------:R-:W-:-:S11]  /*4ea0*/  UISETP.NE.AND UP0, UPT, UR5, 0x1, UPT ;  /* 0x000000010500788c */ /* 0x000fd6000bf05270 */
[----:B------:R-:W-:Y:S02]  /*4eb0*/  @UP0 ULDC.64 UR10, c[0x0][0x9e8] ;  /* 0x00027a00000a0ab9 */ /* 0x000fe40000000a00 */
[----:B------:R-:W-:-:S04]  /*4ec0*/  UIMAD.WIDE.U32 UR6, UR4, UR10, URZ ;  /* 0x0000000a040672a5 */ /* 0x000fc8000f8e003f */
[----:B------:R-:W-:-:S12]  /*4ed0*/  @UP0 USHF.R.U32.HI UR4, URZ, UR11, UR7 ;  /* 0x0000000b3f040299 */ /* 0x000fd80008011607 */
.L_x_1389:
[----:B------:R-:W-:-:S04]  /*4ee0*/  UIMAD UR4, UR4, UR5, URZ ;  /* 0x00000005040472a4 */ /* 0x000fc8000f8e023f */
[----:B------:R-:W-:-:S04]  /*4ef0*/  UISETP.LT.AND UP0, UPT, UR8, UR4, UPT ;  /* 0x000000040800728c */ /* 0x000fc8000bf01270 */
[----:B------:R-:W-:-:S12]  /*4f00*/  USEL UR8, UR8, UR4, !UP0 ;  /* 0x0000000408087287 */ /* 0x000fd8000c000000 */
.L_x_1387:
[----:B------:R-:W-:Y:S01]  /*4f10*/  UIMAD.WIDE UR4, UR8, 0x66666667, URZ ;  /* 0x66666667080478a5 */ /* 0x000fe2000f8e023f */
[----:B------:R-:W-:-:S03]  /*4f20*/  R2UR UR9, R233 ;  /* 0x00000000e90972ca */ /* 0x000fc600000e0000 */
[----:B------:R-:W-:-:S04]  /*4f30*/  USHF.R.U32.HI UR4, URZ, 0x1f, UR5 ;  /* 0x0000001f3f047899 */ /* 0x000fc80008011605 */
[----:B------:R-:W-:-:S04]  /*4f40*/  ULEA.HI.SX32 UR4, UR5, UR4, 0x1a ;  /* 0x0000000405047291 */ /* 0x000fc8000f8fd23f */
[----:B------:R-:W-:-:S04]  /*4f50*/  UISETP.LT.AND UP0, UPT, URZ, UR4, UPT ;  /* 0x000000043f00728c */ /* 0x000fc8000bf01270 */
[----:B------:R-:W-:-:S03]  /*4f60*/  USEL UR41, URZ, UR4, !UP0 ;  /* 0x000000043f297287 */ /* 0x000fc6000c000000 */
[----:B------:R-:W-:-:S03]  /*4f70*/  UMOV UR4, URZ ;  /* 0x0000003f00047c82 */ /* 0x000fc60008000000 */
[----:B------:R-:W-:-:S13]  /*4f80*/  ISETP.GT.AND P0, PT, R19, UR41, PT ;  /* 0x0000002913007c0c */ /* 0x000fda000bf04270 */
[----:B------:R-:W-:Y:S05]  /*4f90*/  @!P0 BRA `(.L_x_1390) ;  /* 0x00000000009c8947 */ /* 0x000fea0003800000 */
[----:B------:R-:W0:Y:S01]  /*4fa0*/  LDC R3, c[0x0][0x9f0] ;  /* 0x00027c00ff037b82 */ /* 0x000e220000000800 */
[----:B------:R-:W-:Y:S01]  /*4fb0*/  ISETP.NE.AND P0, PT, R226, RZ, PT ;  /* 0x000000ffe200720c */ /* 0x000fe20003f05270 */
[----:B------:R-:W-:-:S03]  /*4fc0*/  UMOV UR4, URZ ;  /* 0x0000003f00047c82 */ /* 0x000fc60008000000 */
[----:B0-----:R-:W-:-:S04]  /*4fd0*/  SEL R6, R226, R3, P0 ;  /* 0x00000003e2067207 */ /* 0x001fc80000000000 */
[-C--:B------:R-:W-:Y:S02]  /*4fe0*/  IABS R0, R6.reuse ;  /* 0x0000000600007213 */ /* 0x080fe40000000000 */
[----:B------:R-:W-:Y:S02]  /*4ff0*/  IABS R5, R6 ;  /* 0x0000000600057213 */ /* 0x000fe40000000000 */
[----:B------:R-:W-:Y:S02]  /*5000*/  R2UR UR10, R0 ;  /* 0x00000000000a72ca */ /* 0x000fe400000e0000 */
[----:B------:R-:W-:Y:S01]  /*5010*/  IADD3 R0, R6, -0x1, R19 ;  /* 0xffffffff06007810 */ /* 0x000fe20007ffe013 */
[----:B------:R-:W-:-:S03]  /*5020*/  IMAD.MOV R5, RZ, RZ, -R5 ;  /* 0x000000ffff057224 */ /* 0x000fc600078e0a05 */
[----:B------:R-:W-:-:S07]  /*5030*/  R2UR UR6, R0 ;  /* 0x00000000000672ca */ /* 0x000fce00000e0000 */
[----:B------:R-:W0:Y:S06]  /*5040*/  I2F.RP R3, UR10 ;  /* 0x0000000a00037d06 */ /* 0x000e2c0008209400 */
[----:B------:R-:W-:-:S06]  /*5050*/  UIADD3 UR6, -UR41, UR6, URZ ;  /* 0x0000000629067290 */ /* 0x000fcc000fffe13f */
[----:B------:R-:W-:Y:S01]  /*5060*/  IMAD.U32 R0, RZ, RZ, UR6 ;  /* 0x00000006ff007e24 */ /* 0x000fe2000f8e00ff */
[----:B0-----:R-:W0:Y:S04]  /*5070*/  MUFU.RCP R3, R3 ;  /* 0x0000000300037308 */ /* 0x001e280000001000 */
        /* <DEDUP_REMOVED lines=11> */
[----:B------:R-:W-:Y:S01]  /*5130*/  UIMAD UR4, UR5, UR7, UR8 ;  /* 0x00000007050472a4 */ /* 0x000fe2000f8e0208 */
[C---:B------:R-:W-:Y:S02]  /*5140*/  R2UR UR7, R6.reuse ;  /* 0x00000000060772ca */ /* 0x040fe400000e0000 */
[----:B------:R-:W-:Y:S01]  /*5150*/  R2UR UR8, R6 ;  /* 0x00000000060872ca */ /* 0x000fe200000e0000 */
[----:B------:R-:W-:-:S10]  /*5160*/  UISETP.GT.U32.AND UP1, UPT, UR10, UR4, UPT ;  /* 0x000000040a00728c */ /* 0x000fd4000bf24070 */
[----:B------:R-:W-:Y:S02]  /*5170*/  ULOP3.LUT UR6, UR6, UR7, URZ, 0x3c, !UPT ;  /* 0x0000000706067292 */ /* 0x000fe4000f8e3c3f */
        /* <DEDUP_REMOVED lines=9> */
.L_x_1390:
[----:B------:R-:W-:Y:S02]  /*5210*/  UIMAD UR41, UR9, UR4, UR41 ;  /* 0x00000004092972a4 */ /* 0x000fe4000f8e0229 */
[----:B------:R-:W-:Y:S01]  /*5220*/  IMAD.U32 R0, RZ, RZ, UR4 ;  /* 0x00000004ff007e24 */ /* 0x000fe2000f8e00ff */
[----:B------:R-:W-:Y:S02]  /*5230*/  PLOP3.LUT P0, PT, PT, PT, PT, 0x80, 0x0 ;  /* 0x000000000000781c */ /* 0x000fe40003f0f070 */
[----:B------:R-:W-:Y:S02]  /*5240*/  CS2R R28, SRZ ;  /* 0x00000000001c7805 */ /* 0x000fe4000001ff00 */
[----:B------:R-:W-:Y:S02]  /*5250*/  CS2R R4, SRZ ;  /* 0x0000000000047805 */ /* 0x000fe4000001ff00 */
[----:B------:R-:W-:Y:S02]  /*5260*/  CS2R R24, SRZ ;  /* 0x0000000000187805 */ /* 0x000fe4000001ff00 */
[----:B------:R-:W-:-:S02]  /*5270*/  VIADDMNMX R19, R0, UR41, R19, PT ;  /* 0x0000002900137c46 */ /* 0x000fc4000b800113 */
[----:B------:R-:W-:Y:S02]  /*5280*/  CS2R R10, SRZ ;  /* 0x00000000000a7805 */ /* 0x000fe4000001ff00 */
[----:B------:R-:W-:Y:S01]  /*5290*/  CS2R R26, SRZ ;  /* 0x00000000001a7805 */ /* 0x000fe2000001ff00 */
[----:B------:R-:W-:Y:S01]  /*52a0*/  IMAD.MOV.U32 R31, RZ, RZ, RZ ;  /* 0x000000ffff1f7224 */ /* 0x000fe200078e00ff */
[----:B------:R-:W-:Y:S02]  /*52b0*/  ISETP.GT.AND P1, PT, R19, UR41, PT ;  /* 0x0000002913007c0c */ /* 0x000fe4000bf24270 */
[----:B------:R-:W-:Y:S02]  /*52c0*/  CS2R R36, SRZ ;  /* 0x0000000000247805 */ /* 0x000fe4000001ff00 */
[----:B------:R-:W-:Y:S02]  /*52d0*/  CS2R R32, SRZ ;  /* 0x0000000000207805 */ /* 0x000fe4000001ff00 */
        /* <DEDUP_REMOVED lines=37> */
[----:B------:R-:W-:-:S02]  /*5530*/  CS2R R100, SRZ ;  /* 0x0000000000647805 */ /* 0x000fc4000001ff00 */
[----:B------:R-:W-:Y:S02]  /*5540*/  CS2R R96, SRZ ;  /* 0x0000000000607805 */ /* 0x000fe4000001ff00 */
[----:B------:R-:W-:Y:S02]  /*5550*/  CS2R R102, SRZ ;  /* 0x0000000000667805 */ /* 0x000fe4000001ff00 */
[----:B------:R-:W-:Y:S02]  /*5560*/  CS2R R98, SRZ ;  /* 0x0000000000627805 */ /* 0x000fe4000001ff00 */
[----:B------:R-:W-:Y:S01]  /*5570*/  CS2R R108, SRZ ;  /* 0x00000000006c7805 */ /* 0x000fe2000001ff00 */
[----:B------:R-:W-:Y:S01]  /*5580*/  IMAD.MOV.U32 R3, RZ, RZ, RZ ;  /* 0x000000ffff037224 */ /* 0x000fe200078e00ff */
[----:B------:R-:W-:Y:S02]  /*5590*/  CS2R R110, SRZ ;  /* 0x00000000006e7805 */ /* 0x000fe4000001ff00 */
[----:B------:R-:W-:-:S02]  /*55a0*/  CS2R R106, SRZ ;  /* 0x00000000006a7805 */ /* 0x000fc4000001ff00 */
[----:B------:R-:W-:Y:S02]  /*55b0*/  CS2R R116, SRZ ;  /* 0x0000000000747805 */ /* 0x000fe4000001ff00 */
[----:B------:R-:W-:Y:S02]  /*55c0*/  CS2R R112, SRZ ;  /* 0x0000000000707805 */ /* 0x000fe4000001ff00 */
[----:B------:R-:W-:Y:S02]  /*55d0*/  CS2R R118, SRZ ;  /* 0x0000000000767805 */ /* 0x000fe4000001ff00 */
[----:B------:R-:W-:Y:S01]  /*55e0*/  CS2R R114, SRZ ;  /* 0x0000000000727805 */ /* 0x000fe2000001ff00 */
[----:B------:R-:W-:Y:S06]  /*55f0*/  @!P1 BRA `(.L_x_1391) ;  /* 0x00000190005c9947 */ /* 0x000fec0003800000 */
[----:B------:R-:W2:Y:S01]  /*5600*/  LDL R6, [R1+0x398] ;  /* 0x0003980001067983 */ /* 0x000ea20000100800 */
[----:B------:R-:W-:-:S06]  /*5610*/  ULOP3.LUT UP0, URZ, UR47, 0x9f, URZ, 0xc0, !UPT ;  /* 0x0000009f2f3f7892 */ /* 0x000fcc000f80c03f */
[----:B------:R-:W-:Y:S01]  /*5620*/  PLOP3.LUT P0, PT, PT, PT, UP0, 0x80, 0x0 ;  /* 0x000000000000781c */ /* 0x000fe20003f0f008 */
[----:B--2---:R-:W0:Y:S02]  /*5630*/  SHFL.IDX PT, R0, R6, RZ, 0x1f ;  /* 0x00001fff06007589 */ /* 0x004e2400000e0000 */
        /* <DEDUP_REMOVED lines=24> */
.L_x_1392:
[----:B------:R-:W-:Y:S02]  /*57c0*/  ULDC UR4, c[0x0][0x3f4] ;  /* 0x0000fd0000047ab9 */ /* 0x000fe40000000800 */
[----:B------:R-:W-:-:S13]  /*57d0*/  ISETP.LT.AND P0, PT, RZ, UR4, PT ;  /* 0x00000004ff007c0c */ /* 0x000fda000bf01270 */
[----:B------:R-:W-:Y:S05]  /*57e0*/  @P0 BRA `(.L_x_1393) ;  /* 0x0000000000400947 */ /* 0x000fea0003800000 */
[----:B------:R-:W-:Y:S01]  /*57f0*/  ULEA.HI UR4, UR46, UR46, URZ, 0x1 ;  /* 0x0000002e2e047291 */ /* 0x000fe2000f8f083f */
[----:B------:R-:W-:-:S03]  /*5800*/  IMAD.U32 R3, RZ, RZ, UR38 ;  /* 0x00000026ff037e24 */ /* 0x000fc6000f8e00ff */
[----:B------:R-:W-:-:S04]  /*5810*/  ULOP3.LUT UR4, UR4, 0xfffffffe, URZ, 0xc0, !UPT ;  /* 0xfffffffe04047892 */ /* 0x000fc8000f8ec03f */
[----:B------:R-:W-:-:S06]  /*5820*/  UIADD3 UR4, UR46, -UR4, URZ ;  /* 0x800000042e047290 */ /* 0x000fcc000fffe03f */
[----:B------:R-:W-:-:S05]  /*5830*/  IMAD.U32 R0, RZ, RZ, UR4 ;  /* 0x00000004ff007e24 */ /* 0x000fca000f8e00ff */
[----:B------:R-:W-:-:S04]  /*5840*/  SHF.L.U32 R0, R0, 0x1f, RZ ;  /* 0x0000001f00007819 */ /* 0x000fc800000006ff */
[----:B------:R0:W1:Y:S03]  /*5850*/  SYNCS.PHASECHK.TRANS64.TRYWAIT P0, [R3+URZ+0x33400], R0 ;  /* 0x03340000030075a7 */ /* 0x000066000800017f */
[----:B-1----:R-:W-:Y:S05]  /*5860*/  @!P0 NANOSLEEP.SYNCS 0x989680 ;  /* 0x009896800000895d */ /* 0x002fea0003900000 */
[----:B------:R-:W1:Y:S02]  /*5870*/  @!P0 SYNCS.PHASECHK.TRANS64 P0, [R3+URZ+0x33400], R0 ;  /* 0x03340000030085a7 */ /* 0x000e64000800007f */
[----:B-1----:R-:W-:Y:S05]  /*5880*/  @P0 BRA `(.L_x_1394) ;  /* 0x00000070006c0947 */ /* 0x002fea0003800000 */
.L_x_1395:
[----:B0-----:R-:W-:-:S04]  /*5890*/  IMAD.U32 R3, RZ, RZ, UR38 ;  /* 0x00000026ff037e24 */ /* 0x001fc8000f8e00ff */
[----:B------:R0:W1:Y:S03]  /*58a0*/  SYNCS.PHASECHK.TRANS64.TRYWAIT P0, [R3+URZ+0x33400], R0 ;  /* 0x03340000030075a7 */ /* 0x000066000800017f */
[----:B-1----:R-:W-:Y:S05]  /*58b0*/  @!P0 NANOSLEEP.SYNCS 0x989680 ;  /* 0x009896800000895d */ /* 0x002fea0003900000 */
[----:B------:R-:W1:Y:S02]  /*58c0*/  @!P0 SYNCS.PHASECHK.TRANS64 P0, [R3+URZ+0x33400], R0 ;  /* 0x03340000030085a7 */ /* 0x000e64000800007f */
[----:B-1----:R-:W-:Y:S05]  /*58d0*/  @!P0 BRA `(.L_x_1395) ;  /* 0xfffffffc00ec8947 */ /* 0x002fea000383ffff */
[----:B------:R-:W-:Y:S05]  /*58e0*/  BRA `(.L_x_1394) ;  /* 0x0000007000547947 */ /* 0x000fea0003800000 */
.L_x_1393:
[----:B------:R-:W-:Y:S02]  /*58f0*/  ULOP3.LUT UP0, URZ, UR47, 0x1bf, URZ, 0xc0, !UPT ;  /* 0x000001bf2f3f7892 */ /* 0x000fe4000f80c03f */
[----:B------:R-:W-:Y:S01]  /*5900*/  USHF.R.S32.HI UR4, URZ, 0x1f, UR48 ;  /* 0x0000001f3f047899 */ /* 0x000fe20008011430 */
[----:B------:R-:W-:Y:S01]  /*5910*/  ULDC.64 UR6, c[0x0][0x3f8] ;  /* 0x0000fe0000067ab9 */ /* 0x000fe20000000a00 */
[----:B------:R-:W-:Y:S02]  /*5920*/  ULDC.64 UR8, c[0x0][0x408] ;  /* 0x0001020000087ab9 */ /* 0x000fe40000000a00 */
[----:B------:R-:W-:Y:S01]  /*5930*/  PLOP3.LUT P0, PT, PT, PT, UP0, 0x80, 0x0 ;  /* 0x000000000000781c */ /* 0x000fe20003f0f008 */
[----:B------:R-:W-:Y:S02]  /*5940*/  UIMAD UR5, UR4, UR6, URZ ;  /* 0x00000006040572a4 */ /* 0x000fe4000f8e023f */
[----:B------:R-:W-:Y:S01]  /*5950*/  IMAD.U32 R26, RZ, RZ, UR6 ;  /* 0x00000006ff1a7e24 */ /* 0x000fe2000f8e00ff */
[----:B------:R-:W-:-:S02]  /*5960*/  UIMAD UR4, UR4, UR8, URZ ;  /* 0x00000008040472a4 */ /* 0x000fc4000f8e023f */
[----:B------:R-:W-:Y:S01]  /*5970*/  IMAD.U32 R24, RZ, RZ, UR8 ;  /* 0x00000008ff187e24 */ /* 0x000fe2000f8e00ff */
[----:B------:R-:W-:Y:S02]  /*5980*/  UIMAD UR5, UR48, UR7, UR5 ;  /* 0x00000007300572a4 */ /* 0x000fe4000f8e0205 */
[----:B------:R-:W-:Y:S01]  /*5990*/  IMAD.WIDE.U32 R26, R26, UR48, RZ ;  /* 0x000000301a1a7c25 */ /* 0x000fe2000f8e00ff */
[----:B------:R-:W-:-:S03]  /*59a0*/  UIMAD UR4, UR48, UR9, UR4 ;  /* 0x00000009300472a4 */ /* 0x000fc6000f8e0204 */
[----:B------:R-:W-:-:S04]  /*59b0*/  IMAD.WIDE.U32 R24, R24, UR48, RZ ;  /* 0x0000003018187c25 */ /* 0x000fc8000f8e00ff */
[----:B------:R-:W-:Y:S02]  /*59c0*/  VIADD R29, R27, UR5 ;  /* 0x000000051b1d7c36 */ /* 0x000fe40008000000 */
[----:B------:R-:W-:Y:S01]  /*59d0*/  VIADD R31, R25, UR4 ;  /* 0x00000004191f7c36 */ /* 0x000fe20008000000 */
[----:B------:R-:W-:Y:S06]  /*59e0*/  @!P0 BRA `(.L_x_1396) ;  /* 0x0000000000408947 */ /* 0x000fec0003800000 */
        /* <DEDUP_REMOVED lines=16> */
.L_x_1396:
[----:B------:R-:W2:Y:S01]  /*5af0*/  LDL R21, [R1+0x328] ;  /* 0x0003280001157983 */ /* 0x000ea20000100800 */
[----:B------:R-:W-:-:S03]  /*5b00*/  ULDC.U8 UR4, c[0x0][0x410] ;  /* 0x0001040000047ab9 */ /* 0x000fc60000000000 */
[----:B------:R-:W3:Y:S01]  /*5b10*/  LDL R20, [R1+0x31c] ;  /* 0x00031c0001147983 */ /* 0x000ee20000100800 */
[----:B------:R-:W-:Y:S01]  /*5b20*/  ISETP.NE.AND P0, PT, RZ, UR4, PT ;  /* 0x00000004ff007c0c */ /* 0x000fe2000bf05270 */
[----:B------:R-:W-:Y:S01]  /*5b30*/  BSSY B0, `(.L_x_1397) ;  /* 0x00006e8000007945 */ /* 0x000fe20003800000 */
[----:B------:R-:W-:Y:S02]  /*5b40*/  VIADD R28, R18, UR39 ;  /* 0x00000027121c7c36 */ /* 0x000fe40008000000 */
[----:B--2---:R-:W-:Y:S02]  /*5b50*/  IMAD.SHL.U32 R45, R21, 0x80, RZ ;  /* 0x00000080152d7824 */ /* 0x004fe400078e00ff */
[----:B---3--:R-:W-:-:S03]  /*5b60*/  IMAD.SHL.U32 R44, R20, 0x8, RZ ;  /* 0x00000008142c7824 */ /* 0x008fc600078e00ff */
[----:B------:R-:W-:Y:S01]  /*5b70*/  LOP3.LUT R45, R45, 0x180, RZ, 0xc0, !PT ;  /* 0x000001802d2d7812 */ /* 0x000fe200078ec0ff */
[----:B------:R-:W-:Y:S02]  /*5b80*/  IMAD.SHL.U32 R40, R20, 0x10, RZ ;  /* 0x0000001014287824 */ /* 0x000fe400078e00ff */
[C---:B------:R-:W-:Y:S01]  /*5b90*/  VIADD R49, R44.reuse, 0x20 ;  /* 0x000000202c317836 */ /* 0x040fe20000000000 */
[----:B------:R-:W-:Y:S01]  /*5ba0*/  SHF.R.U32.HI R46, RZ, 0x3, R45 ;  /* 0x00000003ff2e7819 */ /* 0x000fe2000001162d */
[----:B------:R-:W-:Y:S01]  /*5bb0*/  VIADD R47, R44, 0x40 ;  /* 0x000000402c2f7836 */ /* 0x000fe20000000000 */
[----:B------:R-:W-:Y:S06]  /*5bc0*/  @!P0 BRA `(.L_x_1398) ;  /* 0x0000003400c08947 */ /* 0x000fec0003800000 */
[----:B------:R-:W0:Y:S01]  /*5bd0*/  LDC R21, c[0x0][0x448] ;  /* 0x00011200ff157b82 */ /* 0x000e220000000800 */
[----:B------:R-:W-:Y:S01]  /*5be0*/  IMAD.MOV.U32 R11, RZ, RZ, R28 ;  /* 0x000000ffff0b7224 */ /* 0x000fe200078e001c */
[----:B------:R-:W-:Y:S01]  /*5bf0*/  ULDC.64 UR4, c[0x0][0x3f8] ;  /* 0x0000fe0000047ab9 */ /* 0x000fe20000000a00 */
[----:B------:R-:W-:Y:S01]  /*5c00*/  IMAD.MOV.U32 R8, RZ, RZ, R24 ;  /* 0x000000ffff087224 */ /* 0x000fe200078e0018 */
[----:B------:R-:W-:Y:S01]  /*5c10*/  ULDC.64 UR8, c[0x0][0x408] ;  /* 0x0001020000087ab9 */ /* 0x000fe20000000a00 */
[----:B------:R-:W-:Y:S01]  /*5c20*/  IMAD.MOV.U32 R9, RZ, RZ, R31 ;  /* 0x000000ffff097224 */ /* 0x000fe200078e001f */
[----:B------:R-:W-:Y:S01]  /*5c30*/  ULDC.64 UR6, c[0x0][0x400] ;  /* 0x0001000000067ab9 */ /* 0x000fe20000000a00 */
[----:B------:R-:W-:Y:S02]  /*5c40*/  IMAD.MOV.U32 R6, RZ, RZ, R26 ;  /* 0x000000ffff067224 */ /* 0x000fe400078e001a */
[----:B------:R-:W-:Y:S01]  /*5c50*/  IMAD.MOV.U32 R7, RZ, RZ, R29 ;  /* 0x000000ffff077224 */ /* 0x000fe200078e001d */
[----:B0-----:R-:W-:-:S13]  /*5c60*/  ISETP.NE.AND P0, PT, R21, 0x1, PT ;  /* 0x000000011500780c */ /* 0x001fda0003f05270 */
[----:B------:R-:W0:Y:S08]  /*5c70*/  @P0 LDC R3, c[0x0][0x44c] ;  /* 0x00011300ff030b82 */ /* 0x000e300000000800 */
[----:B------:R-:W1:Y:S01]  /*5c80*/  @P0 LDC R5, c[0x0][0x450] ;  /* 0x00011400ff050b82 */ /* 0x000e620000000800 */
[----:B0-----:R-:W-:-:S05]  /*5c90*/  @P0 IMAD.HI.U32 R0, R28, R3, RZ ;  /* 0x000000031c000227 */ /* 0x001fca00078e00ff */
[----:B-1----:R-:W-:-:S04]  /*5ca0*/  @P0 SHF.R.U32.HI R11, RZ, R5, R0 ;  /* 0x00000005ff0b0219 */ /* 0x002fc80000011600 */
[----:B------:R-:W-:Y:S01]  /*5cb0*/  SHF.R.S32.HI R0, RZ, 0x1f, R11 ;  /* 0x0000001fff007819 */ /* 0x000fe2000001140b */
[----:B------:R-:W-:-:S04]  /*5cc0*/  IMAD.WIDE.U32 R8, R11, UR8, R8 ;  /* 0x000000080b087c25 */ /* 0x000fc8000f8e0008 */
[----:B------:R-:W-:Y:S01]  /*5cd0*/  IMAD R4, R0, UR4, RZ ;  /* 0x0000000400047c24 */ /* 0x000fe2000f8e02ff */
[----:B------:R-:W-:Y:S01]  /*5ce0*/  IADD3 R5, P1, R8, UR6, RZ ;  /* 0x0000000608057c10 */ /* 0x000fe2000ff3e0ff */
[----:B------:R-:W-:-:S04]  /*5cf0*/  IMAD.WIDE.U32 R6, R11, UR4, R6 ;  /* 0x000000040b067c25 */ /* 0x000fc8000f8e0006 */
[----:B------:R-:W-:Y:S02]  /*5d00*/  IMAD R0, R0, UR8, RZ ;  /* 0x0000000800007c24 */ /* 0x000fe4000f8e02ff */
[C---:B------:R-:W-:Y:S01]  /*5d10*/  IMAD R13, R11.reuse, UR5, R4 ;  /* 0x000000050b0d7c24 */ /* 0x040fe2000f8e0204 */
[----:B------:R-:W-:Y:S01]  /*5d20*/  ULDC.64 UR4, c[0x0][0x3e8] ;  /* 0x0000fa0000047ab9 */ /* 0x000fe20000000a00 */
[----:B------:R-:W-:Y:S01]  /*5d30*/  IMAD R8, R11, UR9, R0 ;  /* 0x000000090b087c24 */ /* 0x000fe2000f8e0200 */
[----:B------:R-:W-:Y:S01]  /*5d40*/  IADD3 R3, P0, R6, UR4, RZ ;  /* 0x0000000406037c10 */ /* 0x000fe2000ff1e0ff */
[----:B------:R-:W-:-:S03]  /*5d50*/  UMOV UR4, 0xffffffff ;  /* 0xffffffff00047882 */ /* 0x000fc60000000000 */
[----:B------:R-:W-:Y:S02]  /*5d60*/  IADD3.X R13, R7, UR5, R13, P0, !PT ;  /* 0x00000005070d7c10 */ /* 0x000fe400087fe40d */
[----:B------:R-:W-:Y:S01]  /*5d70*/  IADD3.X R4, R9, UR7, R8, P1, !PT ;  /* 0x0000000709047c10 */ /* 0x000fe20008ffe408 */
[----:B------:R-:W-:Y:S06]  /*5d80*/  BRA.DIV UR4, `(.L_x_1399) ;  /* 0x0000026204707947 */ /* 0x000fec000b800000 */
[----:B------:R0:W1:Y:S04]  /*5d90*/  SHFL.IDX PT, R0, R13, RZ, 0x1e1f ;  /* 0x001e1fff0d007589 */ /* 0x00006800000e0000 */
[----:B------:R-:W2:Y:S04]  /*5da0*/  SHFL.IDX PT, R3, R3, RZ, 0x1e1f ;  /* 0x001e1fff03037589 */ /* 0x000ea800000e0000 */
[----:B------:R-:W3:Y:S04]  /*5db0*/  SHFL.IDX PT, R4, R4, RZ, 0x1e1f ;  /* 0x001e1fff04047589 */ /* 0x000ee800000e0000 */
[----:B------:R0:W4:Y:S02]  /*5dc0*/  SHFL.IDX PT, R14, R5, RZ, 0x1e1f ;  /* 0x001e1fff050e7589 */ /* 0x00012400000e0000 */
.L_x_1684:
[----:B0-----:R-:W-:Y:S01]  /*5dd0*/  IMAD R5, R16, R21, RZ ;  /* 0x0000001510057224 */ /* 0x001fe200078e02ff */
[----:B------:R-:W-:Y:S01]  /*5de0*/  BSSY B1, `(.L_x_1400) ;  /* 0x000004f000017945 */ /* 0x000fe20003800000 */
[----:B------:R-:W-:Y:S02]  /*5df0*/  CS2R R10, SRZ ;  /* 0x00000000000a7805 */ /* 0x000fe4000001ff00 */
[----:B------:R-:W-:Y:S02]  /*5e00*/  CS2R R20, SRZ ;  /* 0x0000000000147805 */ /* 0x000fe4000001ff00 */
[----:B------:R-:W-:Y:S02]  /*5e10*/  CS2R R24, SRZ ;  /* 0x0000000000187805 */ /* 0x000fe4000001ff00 */
[----:B------:R-:W-:Y:S02]  /*5e20*/  ISETP.GE.AND P0, PT, R28, R5, PT ;  /* 0x000000051c00720c */ /* 0x000fe40003f06270 */
        /* <DEDUP_REMOVED lines=10> */
[----:B------:R-:W-:Y:S01]  /*5ed0*/  ULDC UR4, c[0x0][0x3f4] ;  /* 0x0000fd0000047ab9 */ /* 0x000fe20000000800 */
[C---:B------:R-:W-:Y:S01]  /*5ee0*/  VIADD R56, R44.reuse, 0x30 ;  /* 0x000000302c387836 */ /* 0x040fe20000000000 */
[----:B------:R-:W-:Y:S01]  /*5ef0*/  ISETP.GE.AND P0, PT, R49, UR4, PT ;  /* 0x0000000431007c0c */ /* 0x000fe2000bf06270 */
[----:B------:R-:W-:Y:S01]  /*5f00*/  VIADD R52, R44, 0x10 ;  /* 0x000000102c347836 */ /* 0x000fe20000000000 */
[----:B------:R-:W-:Y:S02]  /*5f10*/  ISETP.GE.AND P3, PT, R47, UR4, PT ;  /* 0x000000042f007c0c */ /* 0x000fe4000bf66270 */
[----:B------:R-:W-:Y:S02]  /*5f20*/  CS2R R28, SRZ ;  /* 0x00000000001c7805 */ /* 0x000fe4000001ff00 */
[----:B------:R-:W-:Y:S02]  /*5f30*/  SHF.R.S32.HI R9, RZ, 0x1f, R49 ;  /* 0x0000001fff097819 */ /* 0x000fe40000011431 */
[----:B------:R-:W-:-:S02]  /*5f40*/  CS2R R30, SRZ ;  /* 0x00000000001e7805 */ /* 0x000fc4000001ff00 */
[----:B------:R-:W-:-:S03]  /*5f50*/  ISETP.GE.AND P2, PT, R56, UR4, PT ;  /* 0x0000000438007c0c */ /* 0x000fc6000bf46270 */
[C---:B--2---:R-:W-:Y:S02]  /*5f60*/  @!P0 IADD3 R6, P1, R49.reuse, R3, RZ ;  /* 0x0000000331068210 */ /* 0x044fe40007f3e0ff */
[----:B----4-:R-:W-:-:S03]  /*5f70*/  @!P0 IADD3 R8, P4, R49, R14, RZ ;  /* 0x0000000e31088210 */ /* 0x010fc60007f9e0ff */
[--C-:B-1----:R-:W-:Y:S01]  /*5f80*/  @!P0 IMAD.X R7, R0, 0x1, R9.reuse, P1 ;  /* 0x0000000100078824 */ /* 0x102fe200008e0609 */
[----:B------:R-:W-:Y:S01]  /*5f90*/  ISETP.GE.AND P1, PT, R52, UR4, PT ;  /* 0x0000000434007c0c */ /* 0x000fe2000bf26270 */
[----:B---3--:R-:W-:Y:S01]  /*5fa0*/  @!P0 IMAD.X R9, R4, 0x1, R9, P4 ;  /* 0x0000000104098824 */ /* 0x008fe200020e0609 */
[----:B------:R-:W-:Y:S02]  /*5fb0*/  SHF.R.S32.HI R15, RZ, 0x1f, R47 ;  /* 0x0000001fff0f7819 */ /* 0x000fe4000001142f */
[CC--:B------:R-:W-:Y:S01]  /*5fc0*/  @!P3 IADD3 R10, P4, R47.reuse, R3.reuse, RZ ;  /* 0x000000032f0ab210 */ /* 0x0c0fe20007f9e0ff */
[----:B------:R-:W5:Y:S01]  /*5fd0*/  @!P0 LD.E.64 R28, desc[UR50][R6.64] ;  /* 0x00000032061c8980 */ /* 0x000f62000c101b00 */
[-C--:B------:R-:W-:Y:S02]  /*5fe0*/  @!P3 IADD3 R58, P5, R47, R14.reuse, RZ ;  /* 0x0000000e2f3ab210 */ /* 0x080fe40007fbe0ff */
[----:B------:R-:W-:Y:S01]  /*5ff0*/  SHF.R.S32.HI R13, RZ, 0x1f, R56 ;  /* 0x0000001fff0d7819 */ /* 0x000fe20000011438 */
[----:B------:R0:W5:Y:S01]  /*6000*/  @!P0 LD.E.64 R30, desc[UR50][R8.64] ;  /* 0x00000032081e8980 */ /* 0x000162000c101b00 */
[--C-:B------:R-:W-:Y:S01]  /*6010*/  @!P3 IMAD.X R11, R0, 0x1, R15.reuse, P4 ;  /* 0x00000001000bb824 */ /* 0x100fe200020e060f */
[----:B------:R-:W-:Y:S01]  /*6020*/  ISETP.GE.AND P0, PT, R44, UR4, PT ;  /* 0x000000042c007c0c */ /* 0x000fe2000bf06270 */
[----:B------:R-:W-:Y:S01]  /*6030*/  @!P3 IMAD.X R59, R4, 0x1, R15, P5 ;  /* 0x00000001043bb824 */ /* 0x000fe200028e060f */
[----:B------:R-:W-:Y:S01]  /*6040*/  @!P2 IADD3 R54, P4, R56, R3, RZ ;  /* 0x000000033836a210 */ /* 0x000fe20007f9e0ff */
[----:B------:R-:W-:Y:S01]  /*6050*/  VIADD R15, R44, 0x50 ;  /* 0x000000502c0f7836 */ /* 0x000fe20000000000 */
[----:B------:R-:W-:-:S02]  /*6060*/  @!P2 IADD3 R56, P5, R56, R14, RZ ;  /* 0x0000000e3838a210 */ /* 0x000fc40007fbe0ff */
[----:B------:R-:W-:Y:S01]  /*6070*/  SHF.R.S32.HI R21, RZ, 0x1f, R52 ;  /* 0x0000001fff157819 */ /* 0x000fe20000011434 */
[--C-:B------:R-:W-:Y:S01]  /*6080*/  @!P2 IMAD.X R55, R0, 0x1, R13.reuse, P4 ;  /* 0x000000010037a824 */ /* 0x100fe200020e060d */
[----:B------:R-:W-:Y:S01]  /*6090*/  @!P1 IADD3 R50, P4, R52, R3, RZ ;  /* 0x0000000334329210 */ /* 0x000fe20007f9e0ff */
[----:B------:R-:W-:Y:S01]  /*60a0*/  @!P2 IMAD.X R57, R4, 0x1, R13, P5 ;  /* 0x000000010439a824 */ /* 0x000fe200028e060d */
[----:B------:R-:W-:Y:S02]  /*60b0*/  @!P1 IADD3 R52, P5, R52, R14, RZ ;  /* 0x0000000e34349210 */ /* 0x000fe40007fbe0ff */
[----:B------:R-:W-:Y:S01]  /*60c0*/  SHF.R.S32.HI R13, RZ, 0x1f, R15 ;  /* 0x0000001fff0d7819 */ /* 0x000fe2000001140f */
[--C-:B------:R-:W-:Y:S01]  /*60d0*/  @!P1 IMAD.X R51, R0, 0x1, R21.reuse, P4 ;  /* 0x0000000100339824 */ /* 0x100fe200020e0615 */
[----:B------:R-:W-:Y:S01]  /*60e0*/  ISETP.GE.AND P4, PT, R15, UR4, PT ;  /* 0x000000040f007c0c */ /* 0x000fe2000bf86270 */
[----:B------:R-:W-:Y:S01]  /*60f0*/  @!P1 IMAD.X R53, R4, 0x1, R21, P5 ;  /* 0x0000000104359824 */ /* 0x000fe200028e0615 */
[----:B0-----:R-:W-:-:S02]  /*6100*/  @!P0 SHF.R.S32.HI R9, RZ, 0x1f, R44 ;  /* 0x0000001fff098819 */ /* 0x001fc4000001142c */
[----:B------:R-:W-:Y:S02]  /*6110*/  CS2R R20, SRZ ;  /* 0x0000000000147805 */ /* 0x000fe4000001ff00 */
[----:B------:R-:W-:-:S05]  /*6120*/  @!P0 IADD3 R6, P5, R44, R3, RZ ;  /* 0x000000032c068210 */ /* 0x000fca0007fbe0ff */
[--C-:B------:R-:W-:Y:S01]  /*6130*/  @!P0 IMAD.X R7, R0, 0x1, R9.reuse, P5 ;  /* 0x0000000100078824 */ /* 0x100fe200028e0609 */
[----:B------:R-:W-:Y:S01]  /*6140*/  @!P0 IADD3 R42, P5, R44, R14, RZ ;  /* 0x0000000e2c2a8210 */ /* 0x000fe20007fbe0ff */
[----:B------:R0:W5:Y:S04]  /*6150*/  @!P3 LD.E.64 R20, desc[UR50][R10.64] ;  /* 0x000000320a14b980 */ /* 0x000168000c101b00 */
        /* <DEDUP_REMOVED lines=11> */
[----:B------:R-:W-:Y:S02]  /*6210*/  CS2R R38, SRZ ;  /* 0x0000000000267805 */ /* 0x000fe4000001ff00 */
[----:B0-----:R-:W-:Y:S02]  /*6220*/  CS2R R10, SRZ ;  /* 0x00000000000a7805 */ /* 0x001fe4000001ff00 */
[----:B------:R-:W-:Y:S01]  /*6230*/  CS2R R8, SRZ ;  /* 0x0000000000087805 */ /* 0x000fe2000001ff00 */
[----:B------:R0:W5:Y:S04]  /*6240*/  @!P2 LD.E.64 R24, desc[UR50][R54.64] ;  /* 0x000000323618a980 */ /* 0x000168000c101b00 */
        /* <DEDUP_REMOVED lines=8> */
.L_x_1401:
[----:B------:R-:W-:Y:S05]  /*62d0*/  BSYNC B1 ;  /* 0x0000000000017941 */ /* 0x000fea0003800000 */
.L_x_1400:
[----:B------:R-:W-:Y:S01]  /*62e0*/  ULEA.HI UR4, UR46, UR46, URZ, 0x1 ;  /* 0x0000002e2e047291 */ /* 0x000fe2000f8f083f */
[----:B---3--:R-:W-:-:S03]  /*62f0*/  IMAD.U32 R4, RZ, RZ, UR39 ;  /* 0x00000027ff047e24 */ /* 0x008fc6000f8e00ff */
[----:B------:R-:W-:Y:S02]  /*6300*/  ULOP3.LUT UR4, UR4, 0xfffffffe, URZ, 0xc0, !UPT ;  /* 0xfffffffe04047892 */ /* 0x000fe4000f8ec03f */
[----:B--2---:R-:W-:Y:S02]  /*6310*/  VIADDMNMX R3, R5, -R4, 0x80, PT ;  /* 0x0000008005037446 */ /* 0x004fe40003800904 */
[----:B------:R-:W-:Y:S02]  /*6320*/  UIADD3 UR4, UR46, -UR4, URZ ;  /* 0x800000042e047290 */ /* 0x000fe4000fffe03f */
[----:B------:R-:W-:-:S04]  /*6330*/  ISETP.GE.AND P1, PT, R18, R3, PT ;  /* 0x000000031200720c */ /* 0x000fc80003f26270 */
[----:B-1----:R-:W-:-:S05]  /*6340*/  IMAD.U32 R0, RZ, RZ, UR4 ;  /* 0x00000004ff007e24 */ /* 0x002fca000f8e00ff */
[----:B------:R-:W-:-:S04]  /*6350*/  SHF.L.U32 R0, R0, 0x1f, RZ ;  /* 0x0000001f00007819 */ /* 0x000fc800000006ff */
[----:B------:R-:W1:Y:S02]  /*6360*/  SYNCS.PHASECHK.TRANS64.TRYWAIT P0, [UR38+0x33400], R0 ;  /* 0x03340000ff0075a7 */ /* 0x000e640008000166 */
[----:B-1----:R-:W-:Y:S05]  /*6370*/  @!P0 BRA `(.L_x_1402) ;  /* 0x0000025c004c8947 */ /* 0x002fea0003800000 */
.L_x_1685:
[----:B------:R-:W-:Y:S05]  /*6380*/  @P1 BRA `(.L_x_1403) ;  /* 0x0000006400881947 */ /* 0x000fea0003800000 */
[----:B------:R-:W2:Y:S01]  /*6390*/  LDL R5, [R1+0x324] ;  /* 0x0003240001057983 */ /* 0x000ea20000100800 */
[----:B-1----:R-:W1:Y:S03]  /*63a0*/  LDC R0, c[0x0][0x3f4] ;  /* 0x0000fd00ff007b82 */ /* 0x002e660000000800 */
[----:B------:R-:W3:Y:S01]  /*63b0*/  LDL R4, [R1+0x328] ;  /* 0x0003280001047983 */ /* 0x000ee20000100800 */
[----:B------:R-:W-:Y:S01]  /*63c0*/  LOP3.LUT R45, R45, 0x10, R40, 0xf8, !PT ;  /* 0x000000102d2d7812 */ /* 0x000fe200078ef828 */
[C---:B------:R-:W-:Y:S01]  /*63d0*/  VIADD R3, R44.reuse, 0x10 ;  /* 0x000000102c037836 */ /* 0x040fe20000000000 */
[----:B------:R-:W-:Y:S01]  /*63e0*/  BSSY B1, `(.L_x_1404) ;  /* 0x0000085000017945 */ /* 0x000fe20003800000 */
[C---:B0-----:R-:W-:Y:S01]  /*63f0*/  VIADD R7, R44.reuse, 0x50 ;  /* 0x000000502c077836 */ /* 0x041fe20000000000 */
[----:B------:R-:W-:Y:S02]  /*6400*/  LOP3.LUT R45, R45, R46, RZ, 0x3c, !PT ;  /* 0x0000002e2d2d7212 */ /* 0x000fe400078e3cff */
[----:B-1----:R-:W-:-:S02]  /*6410*/  ISETP.GE.AND P6, PT, R44, R0, PT ;  /* 0x000000002c00720c */ /* 0x002fc40003fc6270 */
[-C--:B------:R-:W-:Y:S02]  /*6420*/  ISETP.GE.AND P0, PT, R3, R0.reuse, PT ;  /* 0x000000000300720c */ /* 0x080fe40003f06270 */
[-C--:B------:R-:W-:Y:S02]  /*6430*/  ISETP.GE.AND P1, PT, R49, R0.reuse, PT ;  /* 0x000000003100720c */ /* 0x080fe40003f26270 */
[-C--:B------:R-:W-:Y:S02]  /*6440*/  ISETP.GE.AND P3, PT, R47, R0.reuse, PT ;  /* 0x000000002f00720c */ /* 0x080fe40003f66270 */
[----:B------:R-:W-:Y:S01]  /*6450*/  ISETP.GE.AND P4, PT, R7, R0, PT ;  /* 0x000000000700720c */ /* 0x000fe20003f86270 */
[----:B--2---:R-:W-:Y:S02]  /*6460*/  IMAD.IADD R3, R5, 0x1, R45 ;  /* 0x0000000105037824 */ /* 0x004fe400078e022d */
[----:B------:R-:W-:Y:S02]  /*6470*/  VIADD R5, R44, 0x30 ;  /* 0x000000302c057836 */ /* 0x000fe40000000000 */
[----:B------:R-:W-:Y:S01]  /*6480*/  VIADD R3, R3, UR38 ;  /* 0x0000002603037c36 */ /* 0x000fe20008000000 */
[----:B---3--:R-:W-:-:S02]  /*6490*/  LOP3.LUT P5, RZ, R4, 0x2, RZ, 0xc0, !PT ;  /* 0x0000000204ff7812 */ /* 0x008fc400078ac0ff */
[----:B------:R-:W-:Y:S01]  /*64a0*/  ISETP.GE.AND P2, PT, R5, R0, PT ;  /* 0x000000000500720c */ /* 0x000fe20003f46270 */
[----:B------:R-:W-:Y:S01]  /*64b0*/  VIADD R0, R3, 0x20 ;  /* 0x0000002003007836 */ /* 0x000fe20000000000 */
[----:B------:R-:W-:Y:S11]  /*64c0*/  @P6 BRA `(.L_x_1405) ;  /* 0x0000000400d86947 */ /* 0x000ff60003800000 */
[----:B------:R-:W0:Y:S01]  /*64d0*/  LDS.128 R4, [R3+0x1e200] ;  /* 0x01e2000003047984 */ /* 0x000e220000000c00 */
[----:B-----5:R-:W-:Y:S02]  /*64e0*/  SHF.R.U32.HI R41, RZ, 0x8, R37 ;  /* 0x00000008ff297819 */ /* 0x020fe40000011625 */
        /* <DEDUP_REMOVED lines=14> */
[----:B----4-:R-:W-:-:S02]  /*65d0*/  LOP3.LUT R14, R36, 0xff, RZ, 0xc0, !PT ;  /* 0x000000ff240e7812 */ /* 0x010fc400078ec0ff */
        /* <DEDUP_REMOVED lines=12> */
[----:B------:R-:W-:Y:S01]  /*66a0*/  LOP3.LUT R15, R15, 0xff0000, R36, 0xf8, !PT ;  /* 0x00ff00000f0f7812 */ /* 0x000fe200078ef824 */
[----:B------:R-:W-:Y:S01]  /*66b0*/  HADD2.F32 R14, -RZ, R14.H1_H1 ;  /* 0x3000000eff0e7230 */ /* 0x000fe20000004100 */
[----:B------:R-:W-:Y:S01]  /*66c0*/  LOP3.LUT R43, R43, 0xff0000, R38, 0xf8, !PT ;  /* 0x00ff00002b2b7812 */ /* 0x000fe200078ef826 */
[--C-:B------:R-:W-:Y:S01]  /*66d0*/  HADD2.F32 R46, -RZ, R44.reuse.H1_H1 ;  /* 0x3000002cff2e7230 */ /* 0x100fe20000004100 */
[----:B------:R-:W-:Y:S01]  /*66e0*/  LOP3.LUT R40, R15, 0xff000000, R36, 0xf8, !PT ;  /* 0xff0000000f287812 */ /* 0x000fe200078ef824 */
[----:B------:R-:W-:Y:S01]  /*66f0*/  HADD2.F32 R42, -RZ, R39.H1_H1 ;  /* 0x30000027ff2a7230 */ /* 0x000fe20000004100 */
[----:B------:R-:W-:Y:S01]  /*6700*/  F2FP.F16.E4M3.UNPACK_B R36, R6 ;  /* 0x00000006ff24723e */ /* 0x000fe200020006ff */
[----:B------:R-:W-:-:S02]  /*6710*/  HADD2.F32 R44, -RZ, R44.H0_H0 ;  /* 0x2000002cff2c7230 */ /* 0x000fc40000004100 */
        /* <DEDUP_REMOVED lines=81> */
.L_x_1405:
[----:B------:R-:W-:Y:S05]  /*6c30*/  BSYNC B1 ;  /* 0x0000000000017941 */ /* 0x000fea0003800000 */
.L_x_1404:
[----:B------:R-:W-:Y:S01]  /*6c40*/  BSSY B1, `(.L_x_1406) ;  /* 0x000007d000017945 */ /* 0x000fe20003800000 */
[----:B------:R-:W-:-:S03]  /*6c50*/  @P5 VIADD R0, R3, 0xffffffe0 ;  /* 0xffffffe003005836 */ /* 0x000fc60000000000 */
[----:B------:R-:W-:Y:S05]  /*6c60*/  @P0 BRA `(.L_x_1407) ;  /* 0x0000000400e80947 */ /* 0x000fea0003800000 */
[----:B0-----:R-:W0:Y:S01]  /*6c70*/  LDS.128 R4, [R0+0x1e200] ;  /* 0x01e2000000047984 */ /* 0x001e220000000c00 */
[----:B-----5:R-:W-:Y:S02]  /*6c80*/  SHF.R.U32.HI R36, RZ, 0x8, R33 ;  /* 0x00000008ff247819 */ /* 0x020fe40000011621 */
[----:B------:R-:W-:Y:S02]  /*6c90*/  SHF.R.U32.HI R40, RZ, 0x8, R35 ;  /* 0x00000008ff287819 */ /* 0x000fe40000011623 */
[----:B------:R-:W-:Y:S02]  /*6ca0*/  LOP3.LUT R37, R33, 0xff, RZ, 0xc0, !PT ;  /* 0x000000ff21257812 */ /* 0x000fe400078ec0ff */
[----:B------:R-:W-:Y:S02]  /*6cb0*/  LOP3.LUT R41, R35, 0xff, RZ, 0xc0, !PT ;  /* 0x000000ff23297812 */ /* 0x000fe400078ec0ff */
[----:B------:R-:W-:Y:S02]  /*6cc0*/  LOP3.LUT R36, R36, 0xff, RZ, 0xc0, !PT ;  /* 0x000000ff24247812 */ /* 0x000fe400078ec0ff */
[----:B------:R-:W-:-:S02]  /*6cd0*/  LOP3.LUT R40, R40, 0xff, RZ, 0xc0, !PT ;  /* 0x000000ff28287812 */ /* 0x000fc400078ec0ff */
[----:B----4-:R-:W-:Y:S02]  /*6ce0*/  SHF.R.U32.HI R14, RZ, 0x8, R32 ;  /* 0x00000008ff0e7819 */ /* 0x010fe40000011620 */
        /* <DEDUP_REMOVED lines=29> */
[----:B------:R-:W-:Y:S01]  /*6ec0*/  LOP3.LUT R36, R15, 0xff000000, R32, 0xf8, !PT ;  /* 0xff0000000f247812 */ /* 0x000fe200078ef820 */
[--C-:B------:R-:W-:Y:S01]  /*6ed0*/  HADD2.F32 R38, -RZ, R35.reuse.H1_H1 ;  /* 0x30000023ff267230 */ /* 0x100fe20000004100 */
[----:B------:R-:W-:Y:S01]  /*6ee0*/  F2FP.F16.E4M3.UNPACK_B R32, R6 ;  /* 0x00000006ff20723e */ /* 0x000fe200020006ff */
        /* <DEDUP_REMOVED lines=82> */
.L_x_1407:
[----:B------:R-:W-:Y:S05]  /*7410*/  BSYNC B1 ;  /* 0x0000000000017941 */ /* 0x000fea0003800000 */
.L_x_1406:
[----:B------:R-:W-:Y:S04]  /*7420*/  BSSY B1, `(.L_x_1408) ;  /* 0x0000078000017945 */ /* 0x000fe80003800000 */
[----:B------:R-:W-:Y:S05]  /*7430*/  @P1 BRA `(.L_x_1409) ;  /* 0x0000000400d81947 */ /* 0x000fea0003800000 */
[----:B01----:R-:W0:Y:S01]  /*7440*/  LDS.128 R4, [R3+0x20200] ;  /* 0x0202000003047984 */ /* 0x003e220000000c00 */
        /* <DEDUP_REMOVED lines=117> */
.L_x_1409:
[----:B------:R-:W-:Y:S05]  /*7ba0*/  BSYNC B1 ;  /* 0x0000000000017941 */ /* 0x000fea0003800000 */
.L_x_1408:
[----:B------:R-:W-:Y:S04]  /*7bb0*/  BSSY B1, `(.L_x_1410) ;  /* 0x000007c000017945 */ /* 0x000fe80003800000 */
[----:B------:R-:W-:Y:S05]  /*7bc0*/  @P2 BRA `(.L_x_1411) ;  /* 0x0000000400e82947 */ /* 0x000fea0003800000 */
[----:B012---:R-:W0:Y:S01]  /*7bd0*/  LDS.128 R4, [R0+0x20200] ;  /* 0x0202000000047984 */ /* 0x007e220000000c00 */
        /* <DEDUP_REMOVED lines=121> */
.L_x_1411:
[----:B------:R-:W-:Y:S05]  /*8370*/  BSYNC B1 ;  /* 0x0000000000017941 */ /* 0x000fea0003800000 */
.L_x_1410:
[----:B------:R-:W-:Y:S04]  /*8380*/  BSSY B1, `(.L_x_1412) ;  /* 0x0000078000017945 */ /* 0x000fe80003800000 */
[----:B------:R-:W-:Y:S05]  /*8390*/  @P3 BRA `(.L_x_1413) ;  /* 0x0000000400d83947 */ /* 0x000fea0003800000 */
[----:B0123--:R-:W0:Y:S01]  /*83a0*/  LDS.128 R4, [R3+0x22200] ;  /* 0x0222000003047984 */ /* 0x00fe220000000c00 */
        /* <DEDUP_REMOVED lines=117> */
.L_x_1413:
[----:B------:R-:W-:Y:S05]  /*8b00*/  BSYNC B1 ;  /* 0x0000000000017941 */ /* 0x000fea0003800000 */
.L_x_1412:
[----:B------:R-:W-:Y:S05]  /*8b10*/  @P4 BRA `(.L_x_1403) ;  /* 0x0000003c00a44947 */ /* 0x000fea0003800000 */
[----:B0123--:R-:W0:Y:S01]  /*8b20*/  LDS.128 R4, [R0+0x22200] ;  /* 0x0222000000047984 */ /* 0x00fe220000000c00 */
[----:B-----5:R-:W-:Y:S02]  /*8b30*/  SHF.R.U32.HI R13, RZ, 0x8, R11 ;  /* 0x00000008ff0d7819 */ /* 0x020fe4000001160b */
[----:B------:R-:W-:Y:S02]  /*8b40*/  SHF.R.U32.HI R24, RZ, 0x8, R9 ;  /* 0x00000008ff187819 */ /* 0x000fe40000011609 */
[----:B------:R-:W-:Y:S02]  /*8b50*/  SHF.R.U32.HI R15, RZ, 0x8, R8 ;  /* 0x00000008ff0f7819 */ /* 0x000fe40000011608 */
[----:B----4-:R-:W-:Y:S02]  /*8b60*/  LOP3.LUT R14, R11, 0xff, RZ, 0xc0, !PT ;  /* 0x000000ff0b0e7812 */ /* 0x010fe400078ec0ff */
[----:B------:R-:W-:Y:S02]  /*8b70*/  LOP3.LUT R25, R9, 0xff, RZ, 0xc0, !PT ;  /* 0x000000ff09197812 */ /* 0x000fe400078ec0ff */
        /* <DEDUP_REMOVED lines=117> */
.L_x_1398:
        /* <DEDUP_REMOVED lines=31> */
[----:B0-----:R-:W4:Y:S02]  /*94c0*/  SHFL.IDX PT, R21, R21, RZ, 0x1e1f ;  /* 0x001e1fff15157589 */ /* 0x001f2400000e0000 */
.L_x_1690:
[----:B------:R-:W-:Y:S01]  /*94d0*/  IMAD R41, R16, R25, RZ ;  /* 0x0000001910297224 */ /* 0x000fe200078e02ff */
        /* <DEDUP_REMOVED lines=15> */
[----:B------:R-:W-:Y:S01]  /*95d0*/  VIADD R6, R40, 0x20 ;  /* 0x0000002028067836 */ /* 0x000fe20000000000 */
[----:B------:R-:W-:Y:S01]  /*95e0*/  ULDC UR4, c[0x0][0x3f4] ;  /* 0x0000fd0000047ab9 */ /* 0x000fe20000000800 */
[----:B------:R-:W-:Y:S01]  /*95f0*/  IMAD.IADD R4, R44, 0x1, R49 ;  /* 0x000000012c047824 */ /* 0x000fe200078e0231 */
[C---:B------:R-:W-:Y:S01]  /*9600*/  ISETP.GE.AND P2, PT, R40.reuse, UR4, PT ;  /* 0x0000000428007c0c */ /* 0x040fe2000bf46270 */
[----:B------:R-:W-:Y:S01]  /*9610*/  VIADD R8, R40, 0x40 ;  /* 0x0000004028087836 */ /* 0x000fe20000000000 */
[----:B------:R-:W-:Y:S01]  /*9620*/  ISETP.GE.AND P1, PT, R6, UR4, PT ;  /* 0x0000000406007c0c */ /* 0x000fe2000bf26270 */
[----:B------:R-:W-:Y:S01]  /*9630*/  IMAD.IADD R5, R44, 0x1, R47 ;  /* 0x000000012c057824 */ /* 0x000fe200078e022f */
[----:B------:R-:W-:Y:S02]  /*9640*/  SHF.R.S32.HI R7, RZ, 0x1f, R4 ;  /* 0x0000001fff077819 */ /* 0x000fe40000011404 */
[----:B------:R-:W-:Y:S02]  /*9650*/  CS2R R24, SRZ ;  /* 0x0000000000187805 */ /* 0x000fe4000001ff00 */
[----:B------:R-:W-:-:S02]  /*9660*/  ISETP.GE.AND P0, PT, R8, UR4, PT ;  /* 0x0000000408007c0c */ /* 0x000fc4000bf06270 */
[----:B------:R-:W-:Y:S02]  /*9670*/  CS2R R26, SRZ ;  /* 0x00000000001a7805 */ /* 0x000fe4000001ff00 */
[----:B------:R-:W-:Y:S02]  /*9680*/  SHF.R.S32.HI R6, RZ, 0x1f, R5 ;  /* 0x0000001fff067819 */ /* 0x000fe40000011405 */
[----:B------:R-:W-:Y:S02]  /*9690*/  CS2R R28, SRZ ;  /* 0x00000000001c7805 */ /* 0x000fe4000001ff00 */
[----:B------:R-:W-:Y:S02]  /*96a0*/  LEA.HI R7, R7, R4, RZ, 0x4 ;  /* 0x0000000407077211 */ /* 0x000fe400078f20ff */
[----:B------:R-:W-:Y:S02]  /*96b0*/  CS2R R30, SRZ ;  /* 0x00000000001e7805 */ /* 0x000fe4000001ff00 */
[----:B------:R-:W-:-:S02]  /*96c0*/  LEA.HI R6, R6, R5, RZ, 0x4 ;  /* 0x0000000506067211 */ /* 0x000fc400078f20ff */
[----:B------:R-:W-:Y:S02]  /*96d0*/  SHF.R.S32.HI R7, RZ, 0x4, R7 ;  /* 0x00000004ff077819 */ /* 0x000fe40000011407 */
[----:B------:R-:W-:Y:S02]  /*96e0*/  @!P2 SHF.R.S32.HI R5, RZ, 0x1f, R40 ;  /* 0x0000001fff05a819 */ /* 0x000fe40000011428 */
[C---:B--2---:R-:W-:Y:S01]  /*96f0*/  @!P2 IADD3 R36, P3, R40.reuse, R3, RZ ;  /* 0x000000032824a210 */ /* 0x044fe20007f7e0ff */
[----:B------:R-:W-:Y:S01]  /*9700*/  @!P1 IMAD.SHL.U32 R50, R7, 0x10, RZ ;  /* 0x0000001007329824 */ /* 0x000fe200078e00ff */
[----:B----4-:R-:W-:Y:S02]  /*9710*/  @!P2 IADD3 R38, P4, R40, R21, RZ ;  /* 0x000000152826a210 */ /* 0x010fe40007f9e0ff */
[----:B------:R-:W-:Y:S01]  /*9720*/  SHF.R.S32.HI R6, RZ, 0x4, R6 ;  /* 0x00000004ff067819 */ /* 0x000fe20000011406 */
[--C-:B-1----:R-:W-:Y:S01]  /*9730*/  @!P2 IMAD.X R37, R0, 0x1, R5.reuse, P3 ;  /* 0x000000010025a824 */ /* 0x102fe200018e0605 */
[-C--:B------:R-:W-:Y:S01]  /*9740*/  @!P1 IADD3 R42, P5, R3, R50.reuse, RZ ;  /* 0x00000032032a9210 */ /* 0x080fe20007fbe0ff */
[----:B---3--:R-:W-:Y:S01]  /*9750*/  @!P2 IMAD.X R39, R20, 0x1, R5, P4 ;  /* 0x000000011427a824 */ /* 0x008fe200020e0605 */
[----:B------:R-:W-:Y:S01]  /*9760*/  @!P1 SHF.R.S32.HI R5, RZ, 0x1f, R50 ;  /* 0x0000001fff059819 */ /* 0x000fe20000011432 */
[----:B------:R-:W-:Y:S01]  /*9770*/  @!P0 IMAD.SHL.U32 R54, R6, 0x10, RZ ;  /* 0x0000001006368824 */ /* 0x000fe200078e00ff */
[----:B------:R-:W-:-:S02]  /*9780*/  @!P1 IADD3 R50, P4, R21, R50, RZ ;  /* 0x0000003215329210 */ /* 0x000fc40007f9e0ff */
[----:B------:R-:W-:Y:S02]  /*9790*/  CS2R R6, SRZ ;  /* 0x0000000000067805 */ /* 0x000fe4000001ff00 */
[----:B------:R-:W-:Y:S01]  /*97a0*/  CS2R R8, SRZ ;  /* 0x0000000000087805 */ /* 0x000fe2000001ff00 */
[--C-:B------:R-:W-:Y:S01]  /*97b0*/  @!P1 IMAD.X R43, R0, 0x1, R5.reuse, P5 ;  /* 0x00000001002b9824 */ /* 0x100fe200028e0605 */
[-C--:B------:R-:W-:Y:S01]  /*97c0*/  @!P0 IADD3 R52, P3, R3, R54.reuse, RZ ;  /* 0x0000003603348210 */ /* 0x080fe20007f7e0ff */
[----:B------:R-:W-:Y:S01]  /*97d0*/  @!P1 IMAD.X R51, R20, 0x1, R5, P4 ;  /* 0x0000000114339824 */ /* 0x000fe200020e0605 */
[----:B------:R-:W-:Y:S02]  /*97e0*/  @!P0 SHF.R.S32.HI R3, RZ, 0x1f, R54 ;  /* 0x0000001fff038819 */ /* 0x000fe40000011436 */
[----:B------:R-:W-:Y:S02]  /*97f0*/  CS2R R4, SRZ ;  /* 0x0000000000047805 */ /* 0x000fe4000001ff00 */
[----:B------:R-:W-:-:S02]  /*9800*/  @!P0 IADD3 R54, P5, R21, R54, RZ ;  /* 0x0000003615368210 */ /* 0x000fc40007fbe0ff */
[----:B------:R-:W-:Y:S02]  /*9810*/  CS2R R10, SRZ ;  /* 0x00000000000a7805 */ /* 0x000fe4000001ff00 */
[----:B------:R-:W-:Y:S02]  /*9820*/  CS2R R32, SRZ ;  /* 0x0000000000207805 */ /* 0x000fe4000001ff00 */
[----:B------:R-:W-:Y:S02]  /*9830*/  CS2R R34, SRZ ;  /* 0x0000000000227805 */ /* 0x000fe4000001ff00 */
[----:B------:R-:W-:Y:S02]  /*9840*/  CS2R R12, SRZ ;  /* 0x00000000000c7805 */ /* 0x000fe4000001ff00 */
        /* <DEDUP_REMOVED lines=9> */
.L_x_1416:
[----:B------:R-:W-:Y:S05]  /*98e0*/  BSYNC B1 ;  /* 0x0000000000017941 */ /* 0x000fea0003800000 */
.L_x_1415:
        /* <DEDUP_REMOVED lines=10> */
.L_x_1691:
[----:B------:R-:W-:Y:S05]  /*9990*/  @P1 BRA `(.L_x_1403) ;  /* 0x0000003000041947 */ /* 0x000fea0003800000 */
[----:B------:R2:W5:Y:S01]  /*99a0*/  LDL R72, [R1+0x324] ;  /* 0x0003240001487983 */ /* 0x0005620000100800 */
[----:B-1----:R-:W1:Y:S01]  /*99b0*/  LDC R0, c[0x0][0x3f4] ;  /* 0x0000fd00ff007b82 */ /* 0x002e620000000800 */
[C---:B------:R-:W-:Y:S01]  /*99c0*/  VIADD R3, R40.reuse, 0x20 ;  /* 0x0000002028037836 */ /* 0x040fe20000000000 */
[----:B------:R-:W-:Y:S01]  /*99d0*/  BSSY B1, `(.L_x_1418) ;  /* 0x00000fd000017945 */ /* 0x000fe20003800000 */
[C---:B----4-:R-:W-:Y:S01]  /*99e0*/  VIADD R21, R40.reuse, 0x40 ;  /* 0x0000004028157836 */ /* 0x050fe20000000000 */
[-C--:B-1----:R-:W-:Y:S02]  /*99f0*/  ISETP.GE.AND P0, PT, R40, R0.reuse, PT ;  /* 0x000000002800720c */ /* 0x082fe40003f06270 */
[-C--:B------:R-:W-:Y:S02]  /*9a00*/  ISETP.GE.AND P1, PT, R3, R0.reuse, PT ;  /* 0x000000000300720c */ /* 0x080fe40003f26270 */
[----:B------:R-:W-:-:S09]  /*9a10*/  ISETP.GE.AND P2, PT, R21, R0, PT ;  /* 0x000000001500720c */ /* 0x000fd20003f46270 */
[----:B--2---:R-:W-:Y:S05]  /*9a20*/  @P0 BRA `(.L_x_1419) ;  /* 0x0000000c00dc0947 */ /* 0x004fea0003800000 */
[----:B------:R-:W2:Y:S04]  /*9a30*/  LDL R41, [R1+0x31c] ;  /* 0x00031c0001297983 */ /* 0x000ea80000100800 */
[----:B------:R-:W3:Y:S01]  /*9a40*/  LDL R73, [R1+0x390] ;  /* 0x0003900001497983 */ /* 0x000ee20000100800 */
[----:B-----5:R-:W-:Y:S02]  /*9a50*/  SHF.R.U32.HI R3, RZ, 0x8, R24 ;  /* 0x00000008ff037819 */ /* 0x020fe40000011618 */
[----:B------:R-:W-:Y:S02]  /*9a60*/  LOP3.LUT R20, R24, 0xff, RZ, 0xc0, !PT ;  /* 0x000000ff18147812 */ /* 0x000fe400078ec0ff */
[----:B------:R-:W-:Y:S02]  /*9a70*/  LOP3.LUT R21, R3, 0xff, RZ, 0xc0, !PT ;  /* 0x000000ff03157812 */ /* 0x000fe400078ec0ff */
[----:B0-----:R-:W-:-:S02]  /*9a80*/  SHF.R.U32.HI R39, RZ, 0x8, R26 ;  /* 0x00000008ff277819 */ /* 0x001fc4000001161a */
[----:B------:R-:W-:Y:S02]  /*9a90*/  PRMT R51, R21, 0x7604, R20 ;  /* 0x0000760415337816 */ /* 0x000fe40000000014 */
[----:B------:R-:W-:Y:S02]  /*9aa0*/  SHF.R.U32.HI R37, RZ, 0x8, R25 ;  /* 0x00000008ff257819 */ /* 0x000fe40000011619 */
[----:B------:R-:W-:Y:S02]  /*9ab0*/  LOP3.LUT R38, R26, 0xff, RZ, 0xc0, !PT ;  /* 0x000000ff1a267812 */ /* 0x000fe400078ec0ff */
[----:B------:R-:W-:Y:S02]  /*9ac0*/  LOP3.LUT R39, R39, 0xff, RZ, 0xc0, !PT ;  /* 0x000000ff27277812 */ /* 0x000fe400078ec0ff */
[----:B------:R-:W-:Y:S02]  /*9ad0*/  LOP3.LUT R36, R25, 0xff, RZ, 0xc0, !PT ;  /* 0x000000ff19247812 */ /* 0x000fe400078ec0ff */
[----:B------:R-:W-:-:S02]  /*9ae0*/  LOP3.LUT R37, R37, 0xff, RZ, 0xc0, !PT ;  /* 0x000000ff25257812 */ /* 0x000fc400078ec0ff */
[----:B------:R-:W-:Y:S02]  /*9af0*/  PRMT R53, R39, 0x7604, R38 ;  /* 0x0000760427357816 */ /* 0x000fe40000000026 */
[----:B------:R-:W-:Y:S02]  /*9b00*/  SHF.R.U32.HI R38, RZ, 0x8, R4 ;  /* 0x00000008ff267819 */ /* 0x000fe40000011604 */
[----:B------:R-:W-:Y:S02]  /*9b10*/  PRMT R48, R37, 0x7604, R36 ;  /* 0x0000760425307816 */ /* 0x000fe40000000024 */
[----:B------:R-:W-:Y:S02]  /*9b20*/  SHF.R.U32.HI R37, RZ, 0x8, R27 ;  /* 0x00000008ff257819 */ /* 0x000fe4000001161b */
[----:B------:R-:W-:Y:S02]  /*9b30*/  LOP3.LUT R40, R4, 0xff, RZ, 0xc0, !PT ;  /* 0x000000ff04287812 */ /* 0x000fe400078ec0ff */
[----:B------:R-:W-:-:S02]  /*9b40*/  LOP3.LUT R36, R27, 0xff, RZ, 0xc0, !PT ;  /* 0x000000ff1b247812 */ /* 0x000fc400078ec0ff */
[----:B------:R-:W-:Y:S02]  /*9b50*/  LOP3.LUT R37, R37, 0xff, RZ, 0xc0, !PT ;  /* 0x000000ff25257812 */ /* 0x000fe400078ec0ff */
[----:B------:R-:W-:Y:S02]  /*9b60*/  SHF.R.U32.HI R54, RZ, 0x8, R6 ;  /* 0x00000008ff367819 */ /* 0x000fe40000011606 */
[----:B------:R-:W-:Y:S02]  /*9b70*/  PRMT R50, R37, 0x7604, R36 ;  /* 0x0000760425327816 */ /* 0x000fe40000000024 */
[----:B------:R-:W-:Y:S02]  /*9b80*/  LOP3.LUT R52, R6, 0xff, RZ, 0xc0, !PT ;  /* 0x000000ff06347812 */ /* 0x000fe400078ec0ff */
[----:B------:R-:W-:Y:S02]  /*9b90*/  LOP3.LUT R55, R54, 0xff, RZ, 0xc0, !PT ;  /* 0x000000ff36377812 */ /* 0x000fe400078ec0ff */
[----:B------:R-:W-:-:S02]  /*9ba0*/  SHF.R.U32.HI R61, RZ, 0x10, R5 ;  /* 0x00000010ff3d7819 */ /* 0x000fc40000011605 */
[----:B------:R-:W-:Y:S02]  /*9bb0*/  PRMT R63, R55, 0x7604, R52 ;  /* 0x00007604373f7816 */ /* 0x000fe40000000034 */
[----:B------:R-:W-:Y:S01]  /*9bc0*/  SHF.R.U32.HI R55, RZ, 0x10, R27 ;  /* 0x00000010ff377819 */ /* 0x000fe2000001161b */
[----:B------:R-:W-:Y:S01]  /*9bd0*/  IMAD.U32 R61, R61, 0x10000, RZ ;  /* 0x000100003d3d7824 */ /* 0x000fe200078e00ff */
[--C-:B------:R-:W-:Y:S02]  /*9be0*/  SHF.R.U32.HI R57, RZ, 0x8, R7.reuse ;  /* 0x00000008ff397819 */ /* 0x100fe40000011607 */
[----:B------:R-:W-:Y:S01]  /*9bf0*/  LOP3.LUT R56, R7, 0xff, RZ, 0xc0, !PT ;  /* 0x000000ff07387812 */ /* 0x000fe200078ec0ff */
[----:B------:R-:W-:Y:S01]  /*9c00*/  IMAD.U32 R55, R55, 0x10000, RZ ;  /* 0x0001000037377824 */ /* 0x000fe200078e00ff */
[----:B------:R-:W-:Y:S02]  /*9c10*/  LOP3.LUT R57, R57, 0xff, RZ, 0xc0, !PT ;  /* 0x000000ff39397812 */ /* 0x000fe400078ec0ff */
[----:B------:R-:W-:-:S02]  /*9c20*/  SHF.R.U32.HI R65, RZ, 0x10, R7 ;  /* 0x00000010ff417819 */ /* 0x000fc40000011607 */
[----:B------:R-:W-:Y:S02]  /*9c30*/  PRMT R56, R57, 0x7604, R56 ;  /* 0x0000760439387816 */ /* 0x000fe40000000038 */
[----:B------:R-:W-:Y:S01]  /*9c40*/  LOP3.LUT R57, R50, 0xff0000, R55, 0xf8, !PT ;  /* 0x00ff000032397812 */ /* 0x000fe200078ef837 */
[----:B------:R-:W-:Y:S01]  /*9c50*/  IMAD.U32 R65, R65, 0x10000, RZ ;  /* 0x0001000041417824 */ /* 0x000fe200078e00ff */
[----:B------:R-:W-:Y:S02]  /*9c60*/  LOP3.LUT R51, R51, 0xff0000, R24, 0xf8, !PT ;  /* 0x00ff000033337812 */ /* 0x000fe400078ef818 */
[----:B------:R-:W-:Y:S02]  /*9c70*/  LOP3.LUT R53, R53, 0xff0000, R26, 0xf8, !PT ;  /* 0x00ff000035357812 */ /* 0x000fe400078ef81a */
[----:B------:R-:W-:Y:S02]  /*9c80*/  LOP3.LUT R55, R51, 0xff000000, R24, 0xf8, !PT ;  /* 0xff00000033377812 */ /* 0x000fe400078ef818 */
[----:B------:R-:W-:-:S02]  /*9c90*/  LOP3.LUT R58, R57, 0xff000000, R27, 0xf8, !PT ;  /* 0xff000000393a7812 */ /* 0x000fc400078ef81b */
[----:B------:R-:W-:Y:S02]  /*9ca0*/  LOP3.LUT R65, R56, 0xff0000, R65, 0xf8, !PT ;  /* 0x00ff000038417812 */ /* 0x000fe400078ef841 */
[--C-:B------:R-:W-:Y:S02]  /*9cb0*/  LOP3.LUT R63, R63, 0xff0000, R6.reuse, 0xf8, !PT ;  /* 0x00ff00003f3f7812 */ /* 0x100fe400078ef806 */
[----:B------:R-:W-:Y:S02]  /*9cc0*/  LOP3.LUT R65, R65, 0xff000000, R7, 0xf8, !PT ;  /* 0xff00000041417812 */ /* 0x000fe400078ef807 */
[----:B------:R-:W-:Y:S02]  /*9cd0*/  LOP3.LUT R6, R63, 0xff000000, R6, 0xf8, !PT ;  /* 0xff0000003f067812 */ /* 0x000fe400078ef806 */
[----:B--2---:R-:W-:Y:S02]  /*9ce0*/  LEA.HI R3, R0, R41, RZ, 0x1c ;  /* 0x0000002900037211 */ /* 0x004fe400078fe0ff */
[----:B------:R-:W-:-:S02]  /*9cf0*/  LOP3.LUT R41, R38, 0xff, RZ, 0xc0, !PT ;  /* 0x000000ff26297812 */ /* 0x000fc400078ec0ff */
[----:B------:R-:W-:Y:S01]  /*9d00*/  SHF.R.S32.HI R20, RZ, 0x1f, R3 ;  /* 0x0000001fff147819 */ /* 0x000fe20000011403 */
[----:B---3--:R-:W0:Y:S01]  /*9d10*/  LDS.128 R36, [R73+0x1e200] ;  /* 0x01e2000049247984 */ /* 0x008e220000000c00 */
[----:B------:R-:W-:Y:S02]  /*9d20*/  PRMT R59, R41, 0x7604, R40 ;  /* 0x00007604293b7816 */ /* 0x000fe40000000028 */
[----:B------:R-:W-:Y:S01]  /*9d30*/  LEA.HI R21, R20, R3, RZ, 0x2 ;  /* 0x0000000314157211 */ /* 0x000fe200078f10ff */
[----:B------:R-:W-:Y:S01]  /*9d40*/  IMAD.SHL.U32 R20, R3, 0x10, RZ ;  /* 0x0000001003147824 */ /* 0x000fe200078e00ff */
[----:B------:R-:W-:-:S03]  /*9d50*/  LOP3.LUT R59, R59, 0xff0000, R4, 0xf8, !PT ;  /* 0x00ff00003b3b7812 */ /* 0x000fc600078ef804 */
[----:B------:R-:W-:Y:S01]  /*9d60*/  IMAD.SHL.U32 R21, R21, 0x800, RZ ;  /* 0x0000080015157824 */ /* 0x000fe200078e00ff */
[----:B------:R-:W-:Y:S02]  /*9d70*/  LOP3.LUT R3, R45, 0x30, R20, 0xf8, !PT ;  /* 0x000000302d037812 */ /* 0x000fe400078ef814 */
[----:B------:R-:W-:Y:S02]  /*9d80*/  LOP3.LUT R60, R59, 0xff000000, R4, 0xf8, !PT ;  /* 0xff0000003b3c7812 */ /* 0x000fe400078ef804 */
[----:B------:R-:W-:Y:S02]  /*9d90*/  LOP3.LUT R20, R3, R46, RZ, 0x3c, !PT ;  /* 0x0000002e03147212 */ /* 0x000fe400078e3cff */
[----:B------:R-:W-:Y:S02]  /*9da0*/  LOP3.LUT R3, R21, 0xffffe000, RZ, 0xc0, !PT ;  /* 0xffffe00015037812 */ /* 0x000fe400078ec0ff */
[----:B------:R-:W-:Y:S02]  /*9db0*/  SHF.R.U32.HI R21, RZ, 0x8, R5 ;  /* 0x00000008ff157819 */ /* 0x000fe40000011605 */
[----:B------:R-:W-:-:S02]  /*9dc0*/  IADD3 R3, R20, R72, R3 ;  /* 0x0000004814037210 */ /* 0x000fc40007ffe003 */
[----:B------:R-:W-:Y:S02]  /*9dd0*/  LOP3.LUT R20, R5, 0xff, RZ, 0xc0, !PT ;  /* 0x000000ff05147812 */ /* 0x000fe400078ec0ff */
[----:B------:R-:W-:Y:S01]  /*9de0*/  LOP3.LUT R21, R21, 0xff, RZ, 0xc0, !PT ;  /* 0x000000ff15157812 */ /* 0x000fe200078ec0ff */
[----:B------:R-:W1:Y:S03]  /*9df0*/  LDS.128 R40, [R3+UR38+0x1e200] ;  /* 0x01e2002603287984 */ /* 0x000e660008000c00 */
[----:B------:R-:W-:Y:S02]  /*9e00*/  PRMT R20, R21, 0x7604, R20 ;  /* 0x0000760415147816 */ /* 0x000fe40000000014 */
[----:B------:R-:W-:Y:S02]  /*9e10*/  SHF.R.U32.HI R21, RZ, 0x10, R25 ;  /* 0x00000010ff157819 */ /* 0x000fe40000011619 */
[----:B------:R-:W-:-:S02]  /*9e20*/  LOP3.LUT R61, R20, 0xff0000, R61, 0xf8, !PT ;  /* 0x00ff0000143d7812 */ /* 0x000fc400078ef83d */
[----:B------:R-:W-:Y:S01]  /*9e30*/  LOP3.LUT R20, R53, 0xff000000, R26, 0xf8, !PT ;  /* 0xff00000035147812 */ /* 0x000fe200078ef81a */
[----:B------:R-:W-:Y:S01]  /*9e40*/  IMAD.U32 R21, R21, 0x10000, RZ ;  /* 0x0001000015157824 */ /* 0x000fe200078e00ff */
[----:B------:R-:W-:-:S04]  /*9e50*/  LOP3.LUT R61, R61, 0xff000000, R5, 0xf8, !PT ;  /* 0xff0000003d3d7812 */ /* 0x000fc800078ef805 */
[----:B------:R-:W-:Y:S02]  /*9e60*/  LOP3.LUT R21, R48, 0xff0000, R21, 0xf8, !PT ;  /* 0x00ff000030157812 */ /* 0x000fe400078ef815 */
[----:B------:R-:W-:Y:S02]  /*9e70*/  F2FP.F16.E4M3.UNPACK_B R27, R61 ;  /* 0x0000003dff1b723e */ /* 0x000fe400020006ff */
[----:B------:R-:W-:Y:S02]  /*9e80*/  LOP3.LUT R54, R21, 0xff000000, R25, 0xf8, !PT ;  /* 0xff00000015367812 */ /* 0x000fe400078ef819 */
[-C--:B0-----:R-:W-:Y:S01]  /*9e90*/  F2FP.F16.E4M3.UNPACK_B R21, R37.reuse ;  /* 0x00000025ff15723e */ /* 0x081fe200020006ff */
[----:B------:R-:W-:Y:S01]  /*9ea0*/  HADD2.F32 R62, -RZ, R27.H0_H0 ;  /* 0x2000001bff3e7230 */ /* 0x000fe20000004100 */
[----:B------:R-:W-:Y:S02]  /*9eb0*/  F2FP.F16.E4M3.UNPACK_B R26, R54 ;  /* 0x00000036ff1a723e */ /* 0x000fe400020006ff */
[----:B------:R-:W-:Y:S01]  /*9ec0*/  F2FP.F16.E4M3.UNPACK_B R48, R37.H1 ;  /* 0x00000025ff30723e */ /* 0x000fe200030006ff */
[--C-:B------:R-:W-:Y:S01]  /*9ed0*/  HADD2.F32 R25, -RZ, R21.reuse.H0_H0 ;  /* 0x20000015ff197230 */ /* 0x100fe20000004100 */
[-C--:B------:R-:W-:Y:S01]  /*9ee0*/  F2FP.F16.E4M3.UNPACK_B R50, R39.reuse ;  /* 0x00000027ff32723e */ /* 0x080fe200020006ff */
[----:B------:R-:W-:Y:S01]  /*9ef0*/  HADD2.F32 R56, -RZ, R26.H0_H0 ;  /* 0x2000001aff387230 */ /* 0x000fe20000004100 */
[----:B------:R-:W-:Y:S01]  /*9f00*/  F2FP.F16.E4M3.UNPACK_B R51, R39.H1 ;  /* 0x00000027ff33723e */ /* 0x000fe200030006ff */
[----:B------:R-:W-:Y:S01]  /*9f10*/  HADD2.F32 R21, -RZ, R21.H1_H1 ;  /* 0x30000015ff157230 */ /* 0x000fe20000004100 */
[----:B------:R-:W-:-:S02]  /*9f20*/  F2FP.F16.E4M3.UNPACK_B R37, R36 ;  /* 0x00000024ff25723e */ /* 0x000fc400020006ff */
[----:B------:R-:W-:Y:S02]  /*9f30*/  F2FP.F16.E4M3.UNPACK_B R39, R36.H1 ;  /* 0x00000024ff27723e */ /* 0x000fe400030006ff */
[----:B------:R-:W-:Y:S02]  /*9f40*/  F2FP.F16.E4M3.UNPACK_B R61, R61.H1 ;  /* 0x0000003dff3d723e */ /* 0x000fe400030006ff */
[----:B------:R-:W-:Y:S02]  /*9f50*/  F2FP.F16.E4M3.UNPACK_B R54, R54.H1 ;  /* 0x00000036ff36723e */ /* 0x000fe400030006ff */
[----:B------:R-:W-:Y:S01]  /*9f60*/  F2FP.F16.E4M3.UNPACK_B R4, R38 ;  /* 0x00000026ff04723e */ /* 0x000fe200020006ff */
[--C-:B------:R-:W-:Y:S01]  /*9f70*/  HADD2.F32 R59, -RZ, R61.reuse.H0_H0 ;  /* 0x2000003dff3b7230 */ /* 0x100fe20000004100 */
[-C--:B-1----:R-:W-:Y:S01]  /*9f80*/  F2FP.F16.E4M3.UNPACK_B R24, R41.reuse ;  /* 0x00000029ff18723e */ /* 0x082fe200020006ff */
[----:B------:R-:W-:Y:S01]  /*9f90*/  HADD2.F32 R61, -RZ, R61.H1_H1 ;  /* 0x3000003dff3d7230 */ /* 0x000fe20000004100 */
[----:B------:R-:W-:-:S02]  /*9fa0*/  F2FP.F16.E4M3.UNPACK_B R36, R41.H1 ;  /* 0x00000029ff24723e */ /* 0x000fc400030006ff */
[-C--:B------:R-:W-:Y:S01]  /*9fb0*/  F2FP.F16.E4M3.UNPACK_B R52, R43.reuse ;  /* 0x0000002bff34723e */ /* 0x080fe200020006ff */
[--C-:B------:R-:W-:Y:S01]  /*9fc0*/  HADD2.F32 R5, -RZ, R24.reuse.H0_H0 ;  /* 0x20000018ff057230 */ /* 0x100fe20000004100 */
[----:B------:R-:W-:Y:S01]  /*9fd0*/  F2FP.F16.E4M3.UNPACK_B R53, R43.H1 ;  /* 0x0000002bff35723e */ /* 0x000fe200030006ff */
[----:B------:R-:W-:Y:S01]  /*9fe0*/  HADD2.F32 R24, -RZ, R24.H1_H1 ;  /* 0x30000018ff187230 */ /* 0x000fe20000004100 */
[-C--:B------:R-:W-:Y:S02]  /*9ff0*/  F2FP.F16.E4M3.UNPACK_B R41, R40.reuse ;  /* 0x00000028ff29723e */ /* 0x080fe400020006ff */
[----:B------:R-:W-:Y:S01]  /*a000*/  F2FP.F16.E4M3.UNPACK_B R43, R40.H1 ;  /* 0x00000028ff2b723e */ /* 0x000fe200030006ff */
[C---:B------:R-:W-:Y:S01]  /*a010*/  FMUL.FTZ R40, R5.reuse, R62 ;  /* 0x0000003e05287220 */ /* 0x040fe20000410000 */
[----:B------:R-:W-:Y:S01]  /*a020*/  FMUL.FTZ R57, R5, R56 ;  /* 0x0000003805397220 */ /* 0x000fe20000410000 */
[----:B------:R-:W-:Y:S02]  /*a030*/  F2FP.F16.E4M3.UNPACK_B R7, R42 ;  /* 0x0000002aff07723e */ /* 0x000fe400020006ff */
[C---:B------:R-:W-:Y:S01]  /*a040*/  FFMA.FTZ R5, R25.reuse, R56, -R40 ;  /* 0x0000003819057223 */ /* 0x040fe20000010828 */
[----:B------:R-:W-:Y:S01]  /*a050*/  FFMA.FTZ R25, R25, R62, R57 ;  /* 0x0000003e19197223 */ /* 0x000fe20000010039 */
[----:B------:R-:W-:Y:S01]  /*a060*/  HADD2.F32 R40, -RZ, R26.H1_H1 ;  /* 0x3000001aff287230 */ /* 0x000fe20000004100 */
[----:B------:R-:W-:Y:S01]  /*a070*/  F2FP.F16.E4M3.UNPACK_B R42, R42.H1 ;  /* 0x0000002aff2a723e */ /* 0x000fe200030006ff */
[----:B------:R-:W-:Y:S01]  /*a080*/  HADD2.F32 R57, -RZ, R27.H1_H1 ;  /* 0x3000001bff397230 */ /* 0x000fe20000004100 */
[----:B------:R-:W-:Y:S01]  /*a090*/  F2FP.F16.E4M3.UNPACK_B R38, R38.H1 ;  /* 0x00000026ff26723e */ /* 0x000fe200030006ff */
[----:B------:R-:W-:-:S02]  /*a0a0*/  HADD2.F32 R26, -RZ, R36.H0_H0 ;  /* 0x20000024ff1a7230 */ /* 0x000fc40000004100 */
[C---:B------:R-:W-:Y:S01]  /*a0b0*/  FMUL.FTZ R64, R24.reuse, R40 ;  /* 0x0000002818407220 */ /* 0x040fe20000410000 */
[----:B------:R-:W-:Y:S02]  /*a0c0*/  HADD2.F32 R56, -RZ, R54.H0_H0 ;  /* 0x20000036ff387230 */ /* 0x000fe40000004100 */
[----:B------:R-:W-:Y:S01]  /*a0d0*/  FMUL.FTZ R62, R24, R57 ;  /* 0x00000039183e7220 */ /* 0x000fe20000410000 */
[----:B------:R-:W-:Y:S02]  /*a0e0*/  HADD2.F32 R27, -RZ, R48.H0_H0 ;  /* 0x20000030ff1b7230 */ /* 0x000fe40000004100 */
[C---:B------:R-:W-:Y:S01]  /*a0f0*/  FMUL.FTZ R66, R26.reuse, R59 ;  /* 0x0000003b1a427220 */ /* 0x040fe20000410000 */
[----:B------:R-:W-:Y:S02]  /*a100*/  HADD2.F32 R36, -RZ, R36.H1_H1 ;  /* 0x30000024ff247230 */ /* 0x000fe40000004100 */
[----:B------:R-:W-:Y:S01]  /*a110*/  FMUL.FTZ R68, R26, R56 ;  /* 0x000000381a447220 */ /* 0x000fe20000410000 */
[C---:B------:R-:W-:Y:S01]  /*a120*/  FFMA.FTZ R24, R21.reuse, R40, -R62 ;  /* 0x0000002815187223 */ /* 0x040fe2000001083e */
[----:B------:R-:W-:Y:S01]  /*a130*/  FFMA.FTZ R26, R21, R57, R64 ;  /* 0x00000039151a7223 */ /* 0x000fe20000010040 */
[C---:B------:R-:W-:Y:S01]  /*a140*/  FFMA.FTZ R21, R27.reuse, R56, -R66 ;  /* 0x000000381b157223 */ /* 0x040fe20000010842 */
[----:B------:R-:W-:Y:S01]  /*a150*/  F2FP.F16.E4M3.UNPACK_B R62, R65 ;  /* 0x00000041ff3e723e */ /* 0x000fe200020006ff */
[----:B------:R-:W-:Y:S01]  /*a160*/  HADD2.F32 R57, -RZ, R54.H1_H1 ;  /* 0x30000036ff397230 */ /* 0x000fe20000004100 */
[----:B------:R-:W-:Y:S01]  /*a170*/  F2FP.F16.E4M3.UNPACK_B R56, R58 ;  /* 0x0000003aff38723e */ /* 0x000fe200020006ff */
[----:B------:R-:W-:Y:S01]  /*a180*/  FFMA.FTZ R27, R27, R59, R68 ;  /* 0x0000003b1b1b7223 */ /* 0x000fe20000010044 */
[----:B------:R-:W-:-:S02]  /*a190*/  HADD2.F32 R48, -RZ, R48.H1_H1 ;  /* 0x30000030ff307230 */ /* 0x000fc40000004100 */
[C---:B------:R-:W-:Y:S01]  /*a1a0*/  FMUL.FTZ R67, R36.reuse, R61 ;  /* 0x0000003d24437220 */ /* 0x040fe20000410000 */
[----:B------:R-:W-:Y:S02]  /*a1b0*/  HADD2.F32 R63, -RZ, R62.H0_H0 ;  /* 0x2000003eff3f7230 */ /* 0x000fe40000004100 */
[-C--:B------:R-:W-:Y:S01]  /*a1c0*/  FMUL.FTZ R36, R36, R57.reuse ;  /* 0x0000003924247220 */ /* 0x080fe20000410000 */
[----:B------:R-:W-:Y:S02]  /*a1d0*/  HADD2.F32 R54, -RZ, R52.H0_H0 ;  /* 0x20000034ff367230 */ /* 0x000fe40000004100 */
[C---:B------:R-:W-:Y:S01]  /*a1e0*/  FFMA.FTZ R64, R48.reuse, R57, -R67 ;  /* 0x0000003930407223 */ /* 0x040fe20000010843 */
[----:B------:R-:W-:Y:S02]  /*a1f0*/  HADD2.F32 R59, -RZ, R56.H0_H0 ;  /* 0x20000038ff3b7230 */ /* 0x000fe40000004100 */
[----:B------:R-:W-:Y:S01]  /*a200*/  FFMA.FTZ R66, R48, R61, R36 ;  /* 0x0000003d30427223 */ /* 0x000fe20000010024 */
[----:B------:R-:W-:-:S02]  /*a210*/  HADD2.F32 R40, -RZ, R50.H0_H0 ;  /* 0x20000032ff287230 */ /* 0x000fc40000004100 */
[C---:B------:R-:W-:Y:S01]  /*a220*/  FMUL.FTZ R69, R54.reuse, R63 ;  /* 0x0000003f36457220 */ /* 0x040fe20000410000 */
[----:B------:R-:W-:Y:S01]  /*a230*/  F2FP.F16.E4M3.UNPACK_B R65, R65.H1 ;  /* 0x00000041ff41723e */ /* 0x000fe200030006ff */
[-C--:B------:R-:W-:Y:S01]  /*a240*/  FMUL.FTZ R54, R54, R59.reuse ;  /* 0x0000003b36367220 */ /* 0x080fe20000410000 */
[----:B------:R-:W-:Y:S01]  /*a250*/  HADD2.F32 R61, -RZ, R62.H1_H1 ;  /* 0x3000003eff3d7230 */ /* 0x000fe20000004100 */
[----:B------:R-:W-:Y:S01]  /*a260*/  F2FP.F16.E4M3.UNPACK_B R58, R58.H1 ;  /* 0x0000003aff3a723e */ /* 0x000fe200030006ff */
[----:B------:R-:W-:Y:S02]  /*a270*/  HADD2.F32 R52, -RZ, R52.H1_H1 ;  /* 0x30000034ff347230 */ /* 0x000fe40000004100 */
[C---:B------:R-:W-:Y:S01]  /*a280*/  FFMA.FTZ R36, R40.reuse, R59, -R69 ;  /* 0x0000003b28247223 */ /* 0x040fe20000010845 */
[----:B------:R-:W-:Y:S02]  /*a290*/  HADD2.F32 R57, -RZ, R56.H1_H1 ;  /* 0x30000038ff397230 */ /* 0x000fe40000004100 */
        /* <DEDUP_REMOVED lines=11> */
[-C--:B------:R-:W-:Y:S01]  /*a350*/  F2FP.F16.E4M3.UNPACK_B R52, R60.reuse.H1 ;  /* 0x0000003cff34723e */ /* 0x080fe200030006ff */
[----:B------:R-:W-:Y:S01]  /*a360*/  FMUL.FTZ R48, R48, R59 ;  /* 0x0000003b30307220 */ /* 0x000fe20000410000 */
[----:B------:R-:W-:Y:S01]  /*a370*/  HADD2.F32 R58, -RZ, R58.H1_H1 ;  /* 0x3000003aff3a7230 */ /* 0x000fe20000004100 */
[----:B------:R-:W-:Y:S01]  /*a380*/  F2FP.F16.E4M3.UNPACK_B R50, R55.H1 ;  /* 0x00000037ff32723e */ /* 0x000fe200030006ff */
[----:B------:R-:W-:Y:S02]  /*a390*/  HADD2.F32 R53, -RZ, R53.H1_H1 ;  /* 0x30000035ff357230 */ /* 0x000fe40000004100 */
[C---:B------:R-:W-:Y:S01]  /*a3a0*/  FFMA.FTZ R71, R40.reuse, R59, -R71 ;  /* 0x0000003b28477223 */ /* 0x040fe20000010847 */
[----:B------:R-:W-:Y:S01]  /*a3b0*/  FFMA.FTZ R63, R40, R63, R48 ;  /* 0x0000003f283f7223 */ /* 0x000fe20000010030 */
[----:B------:R-:W-:Y:S01]  /*a3c0*/  HADD2.F32 R54, -RZ, R65.H1_H1 ;  /* 0x30000041ff367230 */ /* 0x000fe20000004100 */
[----:B------:R-:W-:Y:S01]  /*a3d0*/  F2FP.F16.E4M3.UNPACK_B R60, R60 ;  /* 0x0000003cff3c723e */ /* 0x000fe200020006ff */
[----:B------:R-:W-:-:S02]  /*a3e0*/  HADD2.F32 R51, -RZ, R51.H1_H1 ;  /* 0x30000033ff337230 */ /* 0x000fc40000004100 */
[C---:B------:R-:W-:Y:S01]  /*a3f0*/  FMUL.FTZ R61, R53.reuse, R58 ;  /* 0x0000003a353d7220 */ /* 0x040fe20000410000 */
[----:B------:R-:W-:Y:S02]  /*a400*/  HADD2.F32 R59, -RZ, R52.H0_H0 ;  /* 0x20000034ff3b7230 */ /* 0x000fe40000004100 */
[-C--:B------:R-:W-:Y:S01]  /*a410*/  FMUL.FTZ R56, R53, R54.reuse ;  /* 0x0000003635387220 */ /* 0x080fe20000410000 */
[--C-:B------:R-:W-:Y:S02]  /*a420*/  HADD2.F32 R48, -RZ, R43.reuse.H0_H0 ;  /* 0x2000002bff307230 */ /* 0x100fe40000004100 */
[----:B------:R-:W-:Y:S01]  /*a430*/  FFMA.FTZ R70, R51, R54, R61 ;  /* 0x0000003633467223 */ /* 0x000fe2000001003d */
[----:B------:R-:W-:Y:S01]  /*a440*/  HADD2.F32 R57, -RZ, R50.H0_H0 ;  /* 0x20000032ff397230 */ /* 0x000fe20000004100 */
[----:B------:R-:W-:Y:S01]  /*a450*/  F2FP.F16.E4M3.UNPACK_B R55, R55 ;  /* 0x00000037ff37723e */ /* 0x000fe200020006ff */
[----:B------:R-:W-:Y:S02]  /*a460*/  HADD2.F32 R52, -RZ, R52.H1_H1 ;  /* 0x30000034ff347230 */ /* 0x000fe40000004100 */
[----:B------:R-:W-:Y:S01]  /*a470*/  FMUL.FTZ R53, R48, R59 ;  /* 0x0000003b30357220 */ /* 0x000fe20000410000 */
[----:B------:R-:W-:-:S02]  /*a480*/  HADD2.F32 R43, -RZ, R43.H1_H1 ;  /* 0x3000002bff2b7230 */ /* 0x000fc40000004100 */
[----:B------:R-:W-:Y:S01]  /*a490*/  FMUL.FTZ R48, R48, R57 ;  /* 0x0000003930307220 */ /* 0x000fe20000410000 */
[----:B------:R-:W-:Y:S02]  /*a4a0*/  HADD2.F32 R50, -RZ, R50.H1_H1 ;  /* 0x30000032ff327230 */ /* 0x000fe40000004100 */
[----:B------:R-:W-:Y:S01]  /*a4b0*/  FFMA.FTZ R68, R51, R58, -R56 ;  /* 0x0000003a33447223 */ /* 0x000fe20000010838 */
[--C-:B------:R-:W-:Y:S02]  /*a4c0*/  HADD2.F32 R40, -RZ, R39.reuse.H0_H0 ;  /* 0x20000027ff287230 */ /* 0x100fe40000004100 */
[C---:B------:R-:W-:Y:S01]  /*a4d0*/  FMUL.FTZ R54, R43.reuse, R52 ;  /* 0x000000342b367220 */ /* 0x040fe20000410000 */
[----:B------:R-:W-:Y:S02]  /*a4e0*/  HADD2.F32 R39, -RZ, R39.H1_H1 ;  /* 0x30000027ff277230 */ /* 0x000fe40000004100 */
[----:B------:R-:W-:Y:S01]  /*a4f0*/  FMUL.FTZ R43, R43, R50 ;  /* 0x000000322b2b7220 */ /* 0x000fe20000410000 */
[----:B------:R-:W-:Y:S01]  /*a500*/  F2FP.SATFINITE.E4M3.F32.PACK_AB_MERGE_C R21, R64, R21, RZ ;  /* 0x000000154015723e */ /* 0x000fe200048070ff */
[C---:B------:R-:W-:Y:S01]  /*a510*/  FFMA.FTZ R57, R40.reuse, R57, -R53 ;  /* 0x0000003928397223 */ /* 0x040fe20000010835 */
[----:B------:R-:W-:Y:S01]  /*a520*/  FFMA.FTZ R59, R40, R59, R48 ;  /* 0x0000003b283b7223 */ /* 0x000fe20000010030 */
[----:B------:R-:W-:Y:S01]  /*a530*/  FFMA.FTZ R58, R39, R52, R43 ;  /* 0x00000034273a7223 */ /* 0x000fe2000001002b */
[----:B------:R-:W-:-:S02]  /*a540*/  HADD2.F32 R48, -RZ, R60.H0_H0 ;  /* 0x2000003cff307230 */ /* 0x000fc40000004100 */
[----:B------:R-:W-:Y:S01]  /*a550*/  FFMA.FTZ R56, R39, R50, -R54 ;  /* 0x0000003227387223 */ /* 0x000fe20000010836 */
[----:B------:R-:W-:Y:S01]  /*a560*/  HADD2.F32 R40, -RZ, R41.H0_H0 ;  /* 0x20000029ff287230 */ /* 0x000fe20000004100 */
[----:B------:R-:W-:Y:S01]  /*a570*/  F2FP.SATFINITE.E4M3.F32.PACK_AB_MERGE_C R27, R66, R27, RZ ;  /* 0x0000001b421b723e */ /* 0x000fe200048070ff */
        /* <DEDUP_REMOVED lines=11> */
[C---:B------:R-:W-:Y:S01]  /*a630*/  FMUL.FTZ R54, R41.reuse, R60 ;  /* 0x0000003c29367220 */ /* 0x040fe20000410000 */
[----:B------:R-:W-:Y:S01]  /*a640*/  F2FP.F16.E4M3.UNPACK_B R43, R20.H1 ;  /* 0x00000014ff2b723e */ /* 0x000fe200030006ff */
[----:B------:R-:W-:Y:S01]  /*a650*/  FMUL.FTZ R41, R41, R40 ;  /* 0x0000002829297220 */ /* 0x000fe20000410000 */
[----:B------:R-:W-:Y:S01]  /*a660*/  FFMA.FTZ R52, R39, R48, R52 ;  /* 0x0000003027347223 */ /* 0x000fe20000010034 */
[----:B------:R-:W-:Y:S01]  /*a670*/  FFMA.FTZ R54, R37, R40, -R54 ;  /* 0x0000002825367223 */ /* 0x000fe20000010836 */
[----:B------:R-:W-:-:S02]  /*a680*/  HADD2.F32 R48, -RZ, R50.H0_H0 ;  /* 0x20000032ff307230 */ /* 0x000fc40000004100 */
[----:B------:R-:W-:Y:S01]  /*a690*/  FFMA.FTZ R53, R37, R60, R41 ;  /* 0x0000003c25357223 */ /* 0x000fe20000010029 */
[----:B------:R-:W-:Y:S01]  /*a6a0*/  HADD2.F32 R39, -RZ, R42.H0_H0 ;  /* 0x2000002aff277230 */ /* 0x000fe20000004100 */
[----:B------:R-:W-:Y:S01]  /*a6b0*/  F2FP.F16.E4M3.UNPACK_B R20, R20 ;  /* 0x00000014ff14723e */ /* 0x000fe200020006ff */
[--C-:B------:R-:W-:Y:S01]  /*a6c0*/  HADD2.F32 R40, -RZ, R43.reuse.H0_H0 ;  /* 0x2000002bff287230 */ /* 0x100fe20000004100 */
[----:B------:R-:W-:Y:S01]  /*a6d0*/  F2FP.F16.E4M3.UNPACK_B R6, R6 ;  /* 0x00000006ff06723e */ /* 0x000fe200020006ff */
[----:B------:R-:W-:Y:S02]  /*a6e0*/  HADD2.F32 R41, -RZ, R50.H1_H1 ;  /* 0x30000032ff297230 */ /* 0x000fe40000004100 */
[C---:B------:R-:W-:Y:S01]  /*a6f0*/  FMUL.FTZ R60, R39.reuse, R48 ;  /* 0x00000030273c7220 */ /* 0x040fe20000410000 */
[----:B------:R-:W-:Y:S02]  /*a700*/  HADD2.F32 R42, -RZ, R42.H1_H1 ;  /* 0x3000002aff2a7230 */ /* 0x000fe40000004100 */
[----:B------:R-:W-:Y:S01]  /*a710*/  FMUL.FTZ R50, R39, R40 ;  /* 0x0000002827327220 */ /* 0x000fe20000410000 */
[----:B------:R-:W-:Y:S01]  /*a720*/  HADD2.F32 R43, -RZ, R43.H1_H1 ;  /* 0x3000002bff2b7230 */ /* 0x000fe20000004100 */
[----:B------:R-:W-:Y:S01]  /*a730*/  F2FP.SATFINITE.E4M3.F32.PACK_AB_MERGE_C R58, R58, R59, RZ ;  /* 0x0000003b3a3a723e */ /* 0x000fe200048070ff */
[----:B------:R-:W-:-:S02]  /*a740*/  HADD2.F32 R37, -RZ, R38.H0_H0 ;  /* 0x20000026ff257230 */ /* 0x000fc40000004100 */
[C---:B------:R-:W-:Y:S01]  /*a750*/  FMUL.FTZ R39, R42.reuse, R41 ;  /* 0x000000292a277220 */ /* 0x040fe20000410000 */
[----:B------:R-:W-:Y:S02]  /*a760*/  HADD2.F32 R38, -RZ, R38.H1_H1 ;  /* 0x30000026ff267230 */ /* 0x000fe40000004100 */
[----:B------:R-:W-:Y:S01]  /*a770*/  FMUL.FTZ R42, R42, R43 ;  /* 0x0000002b2a2a7220 */ /* 0x000fe20000410000 */
[----:B------:R-:W-:Y:S01]  /*a780*/  F2FP.SATFINITE.E4M3.F32.PACK_AB_MERGE_C R5, R24, R5, R21 ;  /* 0x000000051805723e */ /* 0x000fe20004807015 */
[C---:B------:R-:W-:Y:S01]  /*a790*/  FFMA.FTZ R60, R37.reuse, R40, -R60 ;  /* 0x00000028253c7223 */ /* 0x040fe2000001083c */
[----:B------:R-:W-:Y:S01]  /*a7a0*/  FFMA.FTZ R50, R37, R48, R50 ;  /* 0x0000003025327223 */ /* 0x000fe20000010032 */
[C---:B------:R-:W-:Y:S01]  /*a7b0*/  FFMA.FTZ R55, R38.reuse, R43, -R39 ;  /* 0x0000002b26377223 */ /* 0x040fe20000010827 */
[----:B------:R-:W-:Y:S01]  /*a7c0*/  FFMA.FTZ R61, R38, R41, R42 ;  /* 0x00000029263d7223 */ /* 0x000fe2000001002a */
[--C-:B------:R-:W-:Y:S01]  /*a7d0*/  HADD2.F32 R37, -RZ, R20.reuse.H0_H0 ;  /* 0x20000014ff257230 */ /* 0x100fe20000004100 */
[----:B------:R-:W-:Y:S01]  /*a7e0*/  F2FP.SATFINITE.E4M3.F32.PACK_AB_MERGE_C R25, R26, R25, R27 ;  /* 0x000000191a19723e */ /* 0x000fe2000480701b */
[----:B------:R-:W-:Y:S01]  /*a7f0*/  HADD2.F32 R38, -RZ, R20.H1_H1 ;  /* 0x30000014ff267230 */ /* 0x000fe20000004100 */
[----:B------:R-:W-:Y:S01]  /*a800*/  F2FP.SATFINITE.E4M3.F32.PACK_AB_MERGE_C R55, R55, R60, RZ ;  /* 0x0000003c3737723e */ /* 0x000fe200048070ff */
[--C-:B------:R-:W-:Y:S01]  /*a810*/  HADD2.F32 R39, -RZ, R6.reuse.H0_H0 ;  /* 0x20000006ff277230 */ /* 0x100fe20000004100 */
[----:B------:R-:W-:Y:S01]  /*a820*/  F2FP.SATFINITE.E4M3.F32.PACK_AB_MERGE_C R50, R61, R50, RZ ;  /* 0x000000323d32723e */ /* 0x000fe200048070ff */
[--C-:B------:R-:W-:Y:S01]  /*a830*/  HADD2.F32 R20, -RZ, R7.reuse.H0_H0 ;  /* 0x20000007ff147230 */ /* 0x100fe20000004100 */
[----:B------:R-:W-:Y:S01]  /*a840*/  F2FP.SATFINITE.E4M3.F32.PACK_AB_MERGE_C R27, R62, R67, R63 ;  /* 0x000000433e1b723e */ /* 0x000fe2000480703f */
[----:B------:R-:W-:Y:S01]  /*a850*/  HADD2.F32 R40, -RZ, R6.H1_H1 ;  /* 0x30000006ff287230 */ /* 0x000fe20000004100 */
[----:B------:R-:W-:Y:S01]  /*a860*/  F2FP.SATFINITE.E4M3.F32.PACK_AB_MERGE_C R24, R53, R52, R58 ;  /* 0x000000343518723e */ /* 0x000fe2000480703a */
        /* <DEDUP_REMOVED lines=12> */
[----:B------:R-:W-:Y:S02]  /*a930*/  F2FP.SATFINITE.E4M3.F32.PACK_AB_MERGE_C R4, R56, R57, RZ ;  /* 0x000000393804723e */ /* 0x000fe400048070ff */
[----:B------:R-:W-:Y:S02]  /*a940*/  F2FP.SATFINITE.E4M3.F32.PACK_AB_MERGE_C R7, R69, R36, R7 ;  /* 0x000000244507723e */ /* 0x000fe40004807007 */
[----:B------:R-:W-:Y:S02]  /*a950*/  F2FP.SATFINITE.E4M3.F32.PACK_AB_MERGE_C R4, R54, R51, R4 ;  /* 0x000000333604723e */ /* 0x000fe40004807004 */
[----:B------:R-:W-:Y:S02]  /*a960*/  F2FP.SATFINITE.E4M3.F32.PACK_AB_MERGE_C R6, R6, R41, R55 ;  /* 0x000000290606723e */ /* 0x000fe40004807037 */
[----:B------:R-:W-:-:S03]  /*a970*/  F2FP.SATFINITE.E4M3.F32.PACK_AB_MERGE_C R26, R37, R20, R50 ;  /* 0x00000014251a723e */ /* 0x000fc60004807032 */
[----:B------:R1:W-:Y:S04]  /*a980*/  STS.128 [R73+0x1e200], R4 ;  /* 0x01e2000449007388 */ /* 0x0003e80000000c00 */
[----:B------:R1:W-:Y:S02]  /*a990*/  STS.128 [R3+UR38+0x1e200], R24 ;  /* 0x01e2001803007988 */ /* 0x0003e40008000c26 */
.L_x_1419:
[----:B------:R-:W-:Y:S05]  /*a9a0*/  BSYNC B1 ;  /* 0x0000000000017941 */ /* 0x000fea0003800000 */
.L_x_1418:
[----:B------:R-:W-:Y:S04]  /*a9b0*/  BSSY B1, `(.L_x_1420) ;  /* 0x0000104000017945 */ /* 0x000fe80003800000 */
[----:B------:R-:W-:Y:S05]  /*a9c0*/  @P1 BRA `(.L_x_1421) ;  /* 0x0000001000081947 */ /* 0x000fea0003800000 */
[----:B------:R-:W2:Y:S01]  /*a9d0*/  LDL R66, [R1+0x38c] ;  /* 0x00038c0001427983 */ /* 0x000ea20000100800 */
[----:B-1---5:R-:W-:Y:S01]  /*a9e0*/  SHF.R.U32.HI R3, RZ, 0x8, R28 ;  /* 0x00000008ff037819 */ /* 0x022fe2000001161c */
[----:B------:R-:W-:Y:S01]  /*a9f0*/  IMAD.IADD R49, R44, 0x1, R49 ;  /* 0x000000012c317824 */ /* 0x000fe200078e0231 */
[----:B------:R-:W-:Y:S02]  /*aa00*/  LOP3.LUT R4, R28, 0xff, RZ, 0xc0, !PT ;  /* 0x000000ff1c047812 */ /* 0x000fe400078ec0ff */
[----:B------:R-:W-:Y:S02]  /*aa10*/  LOP3.LUT R3, R3, 0xff, RZ, 0xc0, !PT ;  /* 0x000000ff03037812 */ /* 0x000fe400078ec0ff */
[----:B------:R-:W-:Y:S02]  /*aa20*/  SHF.R.S32.HI R20, RZ, 0x1f, R49 ;  /* 0x0000001fff147819 */ /* 0x000fe40000011431 */
[----:B0-----:R-:W-:Y:S02]  /*aa30*/  PRMT R37, R3, 0x7604, R4 ;  /* 0x0000760403257816 */ /* 0x001fe40000000004 */
[----:B------:R-:W-:-:S02]  /*aa40*/  SHF.R.U32.HI R3, RZ, 0x8, R30 ;  /* 0x00000008ff037819 */ /* 0x000fc4000001161e */
[----:B------:R-:W-:Y:S02]  /*aa50*/  LEA.HI R49, R20, R49, RZ, 0x4 ;  /* 0x0000003114317211 */ /* 0x000fe400078f20ff */
[----:B------:R-:W-:Y:S02]  /*aa60*/  LOP3.LUT R4, R30, 0xff, RZ, 0xc0, !PT ;  /* 0x000000ff1e047812 */ /* 0x000fe400078ec0ff */
[----:B------:R-:W-:Y:S02]  /*aa70*/  LOP3.LUT R3, R3, 0xff, RZ, 0xc0, !PT ;  /* 0x000000ff03037812 */ /* 0x000fe400078ec0ff */
[----:B------:R-:W-:Y:S02]  /*aa80*/  SHF.R.S32.HI R49, RZ, 0x4, R49 ;  /* 0x00000004ff317819 */ /* 0x000fe40000011431 */
[----:B------:R-:W-:Y:S02]  /*aa90*/  SHF.R.U32.HI R7, RZ, 0x8, R8 ;  /* 0x00000008ff077819 */ /* 0x000fe40000011608 */
[----:B------:R-:W-:-:S02]  /*aaa0*/  PRMT R39, R3, 0x7604, R4 ;  /* 0x0000760403277816 */ /* 0x000fc40000000004 */
[----:B------:R-:W-:Y:S02]  /*aab0*/  LEA.HI R3, R0, R49, RZ, 0x1c ;  /* 0x0000003100037211 */ /* 0x000fe400078fe0ff */
[----:B------:R-:W-:Y:S02]  /*aac0*/  LOP3.LUT R20, R8, 0xff, RZ, 0xc0, !PT ;  /* 0x000000ff08147812 */ /* 0x000fe400078ec0ff */
[----:B------:R-:W-:Y:S02]  /*aad0*/  LOP3.LUT R7, R7, 0xff, RZ, 0xc0, !PT ;  /* 0x000000ff07077812 */ /* 0x000fe400078ec0ff */
[----:B------:R-:W-:Y:S02]  /*aae0*/  SHF.R.S32.HI R4, RZ, 0x1f, R3 ;  /* 0x0000001fff047819 */ /* 0x000fe40000011403 */
[----:B------:R-:W-:Y:S01]  /*aaf0*/  PRMT R49, R7, 0x7604, R20 ;  /* 0x0000760407317816 */ /* 0x000fe20000000014 */
[----:B------:R-:W-:Y:S01]  /*ab00*/  IMAD.SHL.U32 R20, R3, 0x10, RZ ;  /* 0x0000001003147824 */ /* 0x000fe200078e00ff */
[----:B------:R-:W-:-:S02]  /*ab10*/  LEA.HI R21, R4, R3, RZ, 0x2 ;  /* 0x0000000304157211 */ /* 0x000fc400078f10ff */
[----:B------:R-:W-:Y:S02]  /*ab20*/  SHF.R.U32.HI R5, RZ, 0x8, R29 ;  /* 0x00000008ff057819 */ /* 0x000fe4000001161d */
[----:B------:R-:W-:Y:S01]  /*ab30*/  LOP3.LUT R3, R45, 0x30, R20, 0xf8, !PT ;  /* 0x000000302d037812 */ /* 0x000fe200078ef814 */
[----:B------:R-:W-:Y:S01]  /*ab40*/  IMAD.SHL.U32 R21, R21, 0x800, RZ ;  /* 0x0000080015157824 */ /* 0x000fe200078e00ff */
[----:B------:R-:W-:Y:S02]  /*ab50*/  LOP3.LUT R6, R29, 0xff, RZ, 0xc0, !PT ;  /* 0x000000ff1d067812 */ /* 0x000fe400078ec0ff */
[----:B------:R-:W-:Y:S02]  /*ab60*/  LOP3.LUT R5, R5, 0xff, RZ, 0xc0, !PT ;  /* 0x000000ff05057812 */ /* 0x000fe400078ec0ff */
[----:B------:R-:W-:Y:S02]  /*ab70*/  SHF.R.U32.HI R24, RZ, 0x8, R9 ;  /* 0x00000008ff187819 */ /* 0x000fe40000011609 */
[----:B------:R-:W-:-:S02]  /*ab80*/  SHF.R.U32.HI R26, RZ, 0x8, R10 ;  /* 0x00000008ff1a7819 */ /* 0x000fc4000001160a */
[----:B------:R-:W-:Y:S02]  /*ab90*/  LOP3.LUT R20, R3, R46, RZ, 0x3c, !PT ;  /* 0x0000002e03147212 */ /* 0x000fe400078e3cff */
[----:B------:R-:W-:Y:S02]  /*aba0*/  LOP3.LUT R3, R21, 0xffffe000, RZ, 0xc0, !PT ;  /* 0xffffe00015037812 */ /* 0x000fe400078ec0ff */
[----:B------:R-:W-:Y:S02]  /*abb0*/  PRMT R36, R5, 0x7604, R6 ;  /* 0x0000760405247816 */ /* 0x000fe40000000006 */
[----:B------:R-:W-:Y:S02]  /*abc0*/  SHF.R.U32.HI R5, RZ, 0x8, R31 ;  /* 0x00000008ff057819 */ /* 0x000fe4000001161f */
[----:B------:R-:W-:Y:S02]  /*abd0*/  LOP3.LUT R25, R9, 0xff, RZ, 0xc0, !PT ;  /* 0x000000ff09197812 */ /* 0x000fe400078ec0ff */
[----:B------:R-:W-:-:S02]  /*abe0*/  LOP3.LUT R27, R10, 0xff, RZ, 0xc0, !PT ;  /* 0x000000ff0a1b7812 */ /* 0x000fc400078ec0ff */
[----:B------:R-:W-:Y:S02]  /*abf0*/  LOP3.LUT R24, R24, 0xff, RZ, 0xc0, !PT ;  /* 0x000000ff18187812 */ /* 0x000fe400078ec0ff */
[----:B------:R-:W-:Y:S02]  /*ac00*/  LOP3.LUT R26, R26, 0xff, RZ, 0xc0, !PT ;  /* 0x000000ff1a1a7812 */ /* 0x000fe400078ec0ff */
[----:B------:R-:W-:Y:S02]  /*ac10*/  IADD3 R3, R20, R72, R3 ;  /* 0x0000004814037210 */ /* 0x000fe40007ffe003 */
[----:B------:R-:W-:Y:S02]  /*ac20*/  LOP3.LUT R6, R31, 0xff, RZ, 0xc0, !PT ;  /* 0x000000ff1f067812 */ /* 0x000fe400078ec0ff */
[----:B------:R-:W-:Y:S02]  /*ac30*/  LOP3.LUT R5, R5, 0xff, RZ, 0xc0, !PT ;  /* 0x000000ff05057812 */ /* 0x000fe400078ec0ff */
[----:B------:R-:W-:-:S02]  /*ac40*/  PRMT R53, R24, 0x7604, R25 ;  /* 0x0000760418357816 */ /* 0x000fc40000000019 */
[----:B------:R-:W-:Y:S02]  /*ac50*/  PRMT R55, R26, 0x7604, R27 ;  /* 0x000076041a377816 */ /* 0x000fe4000000001b */
[----:B------:R-:W0:Y:S01]  /*ac60*/  LDS.128 R24, [R3+UR38+0x1e200] ;  /* 0x01e2002603187984 */ /* 0x000e220008000c00 */
[----:B------:R-:W-:Y:S02]  /*ac70*/  PRMT R41, R5, 0x7604, R6 ;  /* 0x0000760405297816 */ /* 0x000fe40000000006 */
[----:B------:R-:W-:Y:S02]  /*ac80*/  SHF.R.U32.HI R40, RZ, 0x8, R11 ;  /* 0x00000008ff287819 */ /* 0x000fe4000001160b */
[----:B------:R-:W-:Y:S02]  /*ac90*/  LOP3.LUT R38, R11, 0xff, RZ, 0xc0, !PT ;  /* 0x000000ff0b267812 */ /* 0x000fe400078ec0ff */
[----:B------:R-:W-:Y:S02]  /*aca0*/  LOP3.LUT R21, R40, 0xff, RZ, 0xc0, !PT ;  /* 0x000000ff28157812 */ /* 0x000fe400078ec0ff */
[----:B------:R-:W-:-:S02]  /*acb0*/  SHF.R.U32.HI R20, RZ, 0x10, R28 ;  /* 0x00000010ff147819 */ /* 0x000fc4000001161c */
[----:B------:R-:W-:Y:S02]  /*acc0*/  PRMT R57, R21, 0x7604, R38 ;  /* 0x0000760415397816 */ /* 0x000fe40000000026 */
[----:B------:R-:W-:Y:S02]  /*acd0*/  SHF.R.U32.HI R21, RZ, 0x10, R29 ;  /* 0x00000010ff157819 */ /* 0x000fe4000001161d */
[----:B------:R-:W-:Y:S02]  /*ace0*/  SHF.R.U32.HI R38, RZ, 0x10, R30 ;  /* 0x00000010ff267819 */ /* 0x000fe4000001161e */
[----:B------:R-:W-:Y:S02]  /*acf0*/  LOP3.LUT R21, R21, 0xff, RZ, 0xc0, !PT ;  /* 0x000000ff15157812 */ /* 0x000fe400078ec0ff */
[----:B------:R-:W-:Y:S02]  /*ad00*/  LOP3.LUT R20, R20, 0xff, RZ, 0xc0, !PT ;  /* 0x000000ff14147812 */ /* 0x000fe400078ec0ff */
[----:B------:R-:W-:-:S02]  /*ad10*/  PRMT R21, R21, 0x7054, R36 ;  /* 0x0000705415157816 */ /* 0x000fc40000000024 */
[----:B------:R-:W-:Y:S02]  /*ad20*/  SHF.R.U32.HI R36, RZ, 0x10, R9 ;  /* 0x00000010ff247819 */ /* 0x000fe40000011609 */
[----:B------:R-:W-:Y:S02]  /*ad30*/  LOP3.LUT R38, R38, 0xff, RZ, 0xc0, !PT ;  /* 0x000000ff26267812 */ /* 0x000fe400078ec0ff */
[----:B------:R-:W-:Y:S02]  /*ad40*/  LOP3.LUT R36, R36, 0xff, RZ, 0xc0, !PT ;  /* 0x000000ff24247812 */ /* 0x000fe400078ec0ff */
[----:B------:R-:W-:Y:S02]  /*ad50*/  PRMT R37, R20, 0x7054, R37 ;  /* 0x0000705414257816 */ /* 0x000fe40000000025 */
[----:B------:R-:W-:Y:S02]  /*ad60*/  SHF.R.U32.HI R40, RZ, 0x10, R31 ;  /* 0x00000010ff287819 */ /* 0x000fe4000001161f */
[----:B------:R-:W-:-:S02]  /*ad70*/  PRMT R39, R38, 0x7054, R39 ;  /* 0x0000705426277816 */ /* 0x000fc40000000027 */
[----:B------:R-:W-:Y:S02]  /*ad80*/  SHF.R.U32.HI R20, RZ, 0x10, R8 ;  /* 0x00000010ff147819 */ /* 0x000fe40000011608 */
[----:B------:R-:W-:Y:S02]  /*ad90*/  SHF.R.U32.HI R38, RZ, 0x10, R10 ;  /* 0x00000010ff267819 */ /* 0x000fe4000001160a */
[----:B------:R-:W-:Y:S02]  /*ada0*/  PRMT R53, R36, 0x7054, R53 ;  /* 0x0000705424357816 */ /* 0x000fe40000000035 */
[----:B------:R-:W-:Y:S02]  /*adb0*/  LOP3.LUT R40, R40, 0xff, RZ, 0xc0, !PT ;  /* 0x000000ff28287812 */ /* 0x000fe400078ec0ff */
[----:B------:R-:W-:Y:S02]  /*adc0*/  LOP3.LUT R20, R20, 0xff, RZ, 0xc0, !PT ;  /* 0x000000ff14147812 */ /* 0x000fe400078ec0ff */
[----:B------:R-:W-:-:S02]  /*add0*/  LOP3.LUT R38, R38, 0xff, RZ, 0xc0, !PT ;  /* 0x000000ff26267812 */ /* 0x000fc400078ec0ff */
[----:B------:R-:W-:Y:S02]  /*ade0*/  LOP3.LUT R53, R53, 0xff000000, R9, 0xf8, !PT ;  /* 0xff00000035357812 */ /* 0x000fe400078ef809 */
[----:B------:R-:W-:Y:S02]  /*adf0*/  PRMT R43, R40, 0x7054, R41 ;  /* 0x00007054282b7816 */ /* 0x000fe40000000029 */
[----:B------:R-:W-:Y:S02]  /*ae00*/  PRMT R51, R20, 0x7054, R49 ;  /* 0x0000705414337816 */ /* 0x000fe40000000031 */
[----:B------:R-:W-:Y:S02]  /*ae10*/  PRMT R55, R38, 0x7054, R55 ;  /* 0x0000705426377816 */ /* 0x000fe40000000037 */
[----:B------:R-:W-:Y:S02]  /*ae20*/  LOP3.LUT R41, R21, 0xff000000, R29, 0xf8, !PT ;  /* 0xff00000015297812 */ /* 0x000fe400078ef81d */
[----:B------:R-:W-:-:S02]  /*ae30*/  F2FP.F16.E4M3.UNPACK_B R50, R53 ;  /* 0x00000035ff32723e */ /* 0x000fc400020006ff */
[----:B0-----:R-:W-:Y:S02]  /*ae40*/  F2FP.F16.E4M3.UNPACK_B R36, R25 ;  /* 0x00000019ff24723e */ /* 0x001fe400020006ff */
[----:B------:R-:W-:Y:S01]  /*ae50*/  SHF.R.U32.HI R40, RZ, 0x10, R11 ;  /* 0x00000010ff287819 */ /* 0x000fe2000001160b */
[--C-:B------:R-:W-:Y:S01]  /*ae60*/  HADD2.F32 R52, -RZ, R50.reuse.H0_H0 ;  /* 0x20000032ff347230 */ /* 0x100fe20000004100 */
[----:B------:R-:W-:Y:S02]  /*ae70*/  LOP3.LUT R51, R51, 0xff000000, R8, 0xf8, !PT ;  /* 0xff00000033337812 */ /* 0x000fe400078ef808 */
[----:B------:R-:W-:Y:S01]  /*ae80*/  LOP3.LUT R8, R55, 0xff000000, R10, 0xf8, !PT ;  /* 0xff00000037087812 */ /* 0x000fe200078ef80a */
[----:B------:R-:W-:Y:S01]  /*ae90*/  HADD2.F32 R55, -RZ, R50.H1_H1 ;  /* 0x30000032ff377230 */ /* 0x000fe20000004100 */
[----:B------:R-:W-:Y:S02]  /*aea0*/  F2FP.F16.E4M3.UNPACK_B R42, R41 ;  /* 0x00000029ff2a723e */ /* 0x000fe400020006ff */
[----:B------:R-:W-:-:S02]  /*aeb0*/  LOP3.LUT R40, R40, 0xff, RZ, 0xc0, !PT ;  /* 0x000000ff28287812 */ /* 0x000fc400078ec0ff */
[----:B------:R-:W-:Y:S01]  /*aec0*/  LOP3.LUT R20, R39, 0xff000000, R30, 0xf8, !PT ;  /* 0xff00000027147812 */ /* 0x000fe200078ef81e */
[--C-:B------:R-:W-:Y:S01]  /*aed0*/  HADD2.F32 R48, -RZ, R42.reuse.H0_H0 ;  /* 0x2000002aff307230 */ /* 0x100fe20000004100 */
[----:B------:R-:W-:Y:S01]  /*aee0*/  LOP3.LUT R49, R43, 0xff000000, R31, 0xf8, !PT ;  /* 0xff0000002b317812 */ /* 0x000fe200078ef81f */
[----:B------:R-:W-:Y:S01]  /*aef0*/  HADD2.F32 R43, -RZ, R42.H1_H1 ;  /* 0x3000002aff2b7230 */ /* 0x000fe20000004100 */
[-C--:B------:R-:W-:Y:S02]  /*af00*/  F2FP.F16.E4M3.UNPACK_B R38, R27.reuse ;  /* 0x0000001bff26723e */ /* 0x080fe400020006ff */
[----:B------:R-:W-:Y:S02]  /*af10*/  F2FP.F16.E4M3.UNPACK_B R39, R27.H1 ;  /* 0x0000001bff27723e */ /* 0x000fe400030006ff */
[----:B------:R-:W-:Y:S02]  /*af20*/  PRMT R57, R40, 0x7054, R57 ;  /* 0x0000705428397816 */ /* 0x000fe40000000039 */
[----:B------:R-:W-:-:S02]  /*af30*/  F2FP.F16.E4M3.UNPACK_B R27, R24 ;  /* 0x00000018ff1b723e */ /* 0x000fc400020006ff */
[----:B------:R-:W-:Y:S02]  /*af40*/  F2FP.F16.E4M3.UNPACK_B R31, R24.H1 ;  /* 0x00000018ff1f723e */ /* 0x000fe400030006ff */
[----:B------:R-:W-:Y:S02]  /*af50*/  LOP3.LUT R40, R37, 0xff000000, R28, 0xf8, !PT ;  /* 0xff00000025287812 */ /* 0x000fe400078ef81c */
[----:B------:R-:W-:Y:S02]  /*af60*/  F2FP.F16.E4M3.UNPACK_B R37, R25.H1 ;  /* 0x00000019ff25723e */ /* 0x000fe400030006ff */
[----:B------:R-:W-:Y:S02]  /*af70*/  F2FP.F16.E4M3.UNPACK_B R53, R53.H1 ;  /* 0x00000035ff35723e */ /* 0x000fe400030006ff */
[----:B------:R-:W-:Y:S02]  /*af80*/  F2FP.F16.E4M3.UNPACK_B R41, R41.H1 ;  /* 0x00000029ff29723e */ /* 0x000fe400030006ff */
[----:B------:R-:W-:-:S03]  /*af90*/  LOP3.LUT R57, R57, 0xff000000, R11, 0xf8, !PT ;  /* 0xff00000039397812 */ /* 0x000fc600078ef80b */
[----:B------:R-:W-:Y:S01]  /*afa0*/  HADD2.F32 R42, -RZ, R41.H0_H0 ;  /* 0x20000029ff2a7230 */ /* 0x000fe20000004100 */
[----:B--2---:R-:W0:Y:S02]  /*afb0*/  LDS.128 R4, [R66+0x1e200] ;  /* 0x01e2000042047984 */ /* 0x004e240000000c00 */
[-C--:B0-----:R-:W-:Y:S02]  /*afc0*/  F2FP.F16.E4M3.UNPACK_B R10, R5.reuse ;  /* 0x00000005ff0a723e */ /* 0x081fe400020006ff */
[----:B------:R-:W-:Y:S01]  /*afd0*/  F2FP.F16.E4M3.UNPACK_B R21, R5.H1 ;  /* 0x00000005ff15723e */ /* 0x000fe200030006ff */
[----:B------:R-:W-:Y:S01]  /*afe0*/  HADD2.F32 R5, -RZ, R36.H0_H0 ;  /* 0x20000024ff057230 */ /* 0x000fe20000004100 */
[-C--:B------:R-:W-:Y:S01]  /*aff0*/  F2FP.F16.E4M3.UNPACK_B R29, R7.reuse ;  /* 0x00000007ff1d723e */ /* 0x080fe200020006ff */
[----:B------:R-:W-:Y:S01]  /*b000*/  HADD2.F32 R9, -RZ, R10.H0_H0 ;  /* 0x2000000aff097230 */ /* 0x000fe20000004100 */
[----:B------:R-:W-:Y:S01]  /*b010*/  F2FP.F16.E4M3.UNPACK_B R30, R7.H1 ;  /* 0x00000007ff1e723e */ /* 0x000fe200030006ff */
[----:B------:R-:W-:-:S02]  /*b020*/  HADD2.F32 R36, -RZ, R36.H1_H1 ;  /* 0x30000024ff247230 */ /* 0x000fc40000004100 */
[C---:B------:R-:W-:Y:S01]  /*b030*/  FMUL.FTZ R24, R5.reuse, R52 ;  /* 0x0000003405187220 */ /* 0x040fe20000410000 */
[----:B------:R-:W-:Y:S01]  /*b040*/  FMUL.FTZ R25, R5, R48 ;  /* 0x0000003005197220 */ /* 0x000fe20000410000 */
[----:B------:R-:W-:Y:S02]  /*b050*/  F2FP.F16.E4M3.UNPACK_B R11, R4.H1 ;  /* 0x00000004ff0b723e */ /* 0x000fe400030006ff */
[C---:B------:R-:W-:Y:S01]  /*b060*/  FFMA.FTZ R5, R9.reuse, R48, -R24 ;  /* 0x0000003009057223 */ /* 0x040fe20000010818 */
[----:B------:R-:W-:Y:S02]  /*b070*/  HADD2.F32 R24, -RZ, R10.H1_H1 ;  /* 0x3000000aff187230 */ /* 0x000fe40000004100 */
[----:B------:R-:W-:Y:S01]  /*b080*/  FFMA.FTZ R9, R9, R52, R25 ;  /* 0x0000003409097223 */ /* 0x000fe20000010019 */
[----:B------:R-:W-:Y:S02]  /*b090*/  HADD2.F32 R48, -RZ, R53.H0_H0 ;  /* 0x20000035ff307230 */ /* 0x000fe40000004100 */
[----:B------:R-:W-:Y:S01]  /*b0a0*/  FMUL.FTZ R59, R36, R55 ;  /* 0x00000037243b7220 */ /* 0x000fe20000410000 */
[----:B------:R-:W-:-:S02]  /*b0b0*/  HADD2.F32 R10, -RZ, R37.H0_H0 ;  /* 0x20000025ff0a7230 */ /* 0x000fc40000004100 */
[-C--:B------:R-:W-:Y:S01]  /*b0c0*/  FMUL.FTZ R36, R36, R43.reuse ;  /* 0x0000002b24247220 */ /* 0x080fe20000410000 */
[----:B------:R-:W-:Y:S01]  /*b0d0*/  HADD2.F32 R25, -RZ, R21.H0_H0 ;  /* 0x20000015ff197230 */ /* 0x000fe20000004100 */
[----:B------:R-:W-:Y:S01]  /*b0e0*/  F2FP.F16.E4M3.UNPACK_B R7, R4 ;  /* 0x00000004ff07723e */ /* 0x000fe200020006ff */
[----:B------:R-:W-:Y:S02]  /*b0f0*/  HADD2.F32 R37, -RZ, R37.H1_H1 ;  /* 0x30000025ff257230 */ /* 0x000fe40000004100 */
[C---:B------:R-:W-:Y:S01]  /*b100*/  FMUL.FTZ R50, R10.reuse, R48 ;  /* 0x000000300a327220 */ /* 0x040fe20000410000 */
[-C--:B------:R-:W-:Y:S01]  /*b110*/  FMUL.FTZ R61, R10, R42.reuse ;  /* 0x0000002a0a3d7220 */ /* 0x080fe20000410000 */
[C---:B------:R-:W-:Y:S01]  /*b120*/  FFMA.FTZ R10, R24.reuse, R43, -R59 ;  /* 0x0000002b180a7223 */ /* 0x040fe2000001083b */
[----:B------:R-:W-:Y:S01]  /*b130*/  FFMA.FTZ R24, R24, R55, R36 ;  /* 0x0000003718187223 */ /* 0x000fe20000010024 */
[C---:B------:R-:W-:Y:S01]  /*b140*/  FFMA.FTZ R54, R25.reuse, R42, -R50 ;  /* 0x0000002a19367223 */ /* 0x040fe20000010832 */
[----:B------:R-:W-:Y:S01]  /*b150*/  HADD2.F32 R42, -RZ, R41.H1_H1 ;  /* 0x30000029ff2a7230 */ /* 0x000fe20000004100 */
[----:B------:R-:W-:Y:S01]  /*b160*/  F2FP.F16.E4M3.UNPACK_B R50, R57 ;  /* 0x00000039ff32723e */ /* 0x000fe200020006ff */
[----:B------:R-:W-:Y:S01]  /*b170*/  FFMA.FTZ R61, R25, R48, R61 ;  /* 0x00000030193d7223 */ /* 0x000fe2000001003d */
[----:B------:R-:W-:Y:S01]  /*b180*/  F2FP.F16.E4M3.UNPACK_B R41, R49 ;  /* 0x00000031ff29723e */ /* 0x000fe200020006ff */
[----:B------:R-:W-:Y:S01]  /*b190*/  HADD2.F32 R48, -RZ, R53.H1_H1 ;  /* 0x30000035ff307230 */ /* 0x000fe20000004100 */
[----:B------:R-:W-:Y:S01]  /*b1a0*/  F2FP.F16.E4M3.UNPACK_B R57, R57.H1 ;  /* 0x00000039ff39723e */ /* 0x000fe200030006ff */
[----:B------:R-:W-:Y:S01]  /*b1b0*/  HADD2.F32 R52, -RZ, R50.H0_H0 ;  /* 0x20000032ff347230 */ /* 0x000fe20000004100 */
[----:B------:R-:W-:Y:S01]  /*b1c0*/  F2FP.F16.E4M3.UNPACK_B R49, R49.H1 ;  /* 0x00000031ff31723e */ /* 0x000fe200030006ff */
        /* <DEDUP_REMOVED lines=9> */
[----:B------:R-:W-:Y:S01]  /*b260*/  FFMA.FTZ R53, R21, R42, -R56 ;  /* 0x0000002a15357223 */ /* 0x000fe20000010838 */
[----:B------:R-:W-:Y:S02]  /*b270*/  HADD2.F32 R38, -RZ, R38.H1_H1 ;  /* 0x30000026ff267230 */ /* 0x000fe40000004100 */
[C---:B------:R-:W-:Y:S01]  /*b280*/  FFMA.FTZ R58, R25.reuse, R43, -R58 ;  /* 0x0000002b193a7223 */ /* 0x040fe2000001083a */
[----:B------:R-:W-:Y:S02]  /*b290*/  HADD2.F32 R50, -RZ, R50.H1_H1 ;  /* 0x30000032ff327230 */ /* 0x000fe40000004100 */
[----:B------:R-:W-:Y:S01]  /*b2a0*/  FFMA.FTZ R55, R25, R52, R55 ;  /* 0x0000003419377223 */ /* 0x000fe20000010037 */
[----:B------:R-:W-:Y:S01]  /*b2b0*/  FFMA.FTZ R56, R21, R48, R37 ;  /* 0x0000003015387223 */ /* 0x000fe20000010025 */
[----:B------:R-:W-:Y:S02]  /*b2c0*/  HADD2.F32 R29, -RZ, R29.H1_H1 ;  /* 0x3000001dff1d7230 */ /* 0x000fe40000004100 */
[----:B------:R-:W-:Y:S01]  /*b2d0*/  FMUL.FTZ R37, R38, R41 ;  /* 0x0000002926257220 */ /* 0x000fe20000410000 */
[----:B------:R-:W-:-:S02]  /*b2e0*/  HADD2.F32 R42, -RZ, R57.H0_H0 ;  /* 0x20000039ff2a7230 */ /* 0x000fc40000004100 */
[-C--:B------:R-:W-:Y:S01]  /*b2f0*/  FMUL.FTZ R48, R38, R50.reuse ;  /* 0x0000003226307220 */ /* 0x080fe20000410000 */
[----:B------:R-:W-:Y:S02]  /*b300*/  HADD2.F32 R25, -RZ, R39.H0_H0 ;  /* 0x20000027ff197230 */ /* 0x000fe40000004100 */
[C---:B------:R-:W-:Y:S01]  /*b310*/  FFMA.FTZ R60, R29.reuse, R50, R37 ;  /* 0x000000321d3c7223 */ /* 0x040fe20000010025 */
[----:B------:R-:W-:Y:S02]  /*b320*/  HADD2.F32 R36, -RZ, R49.H0_H0 ;  /* 0x20000031ff247230 */ /* 0x000fe40000004100 */
[----:B------:R-:W-:Y:S01]  /*b330*/  FFMA.FTZ R59, R29, R41, -R48 ;  /* 0x000000291d3b7223 */ /* 0x000fe20000010830 */
[----:B------:R-:W-:Y:S02]  /*b340*/  HADD2.F32 R21, -RZ, R30.H0_H0 ;  /* 0x2000001eff157230 */ /* 0x000fe40000004100 */
[C---:B------:R-:W-:Y:S01]  /*b350*/  FMUL.FTZ R38, R25.reuse, R42 ;  /* 0x0000002a19267220 */ /* 0x040fe20000410000 */
[----:B------:R-:W-:Y:S01]  /*b360*/  F2FP.F16.E4M3.UNPACK_B R37, R51.H1 ;  /* 0x00000033ff25723e */ /* 0x000fe200030006ff */
[----:B------:R-:W-:Y:S01]  /*b370*/  FMUL.FTZ R25, R25, R36 ;  /* 0x0000002419197220 */ /* 0x000fe20000410000 */
[----:B------:R-:W-:Y:S01]  /*b380*/  F2FP.F16.E4M3.UNPACK_B R29, R40.H1 ;  /* 0x00000028ff1d723e */ /* 0x000fe200030006ff */
[----:B------:R-:W-:Y:S01]  /*b390*/  FFMA.FTZ R62, R21, R36, -R38 ;  /* 0x00000024153e7223 */ /* 0x000fe20000010826 */
[----:B------:R-:W-:-:S02]  /*b3a0*/  HADD2.F32 R57, -RZ, R57.H1_H1 ;  /* 0x30000039ff397230 */ /* 0x000fc40000004100 */
[----:B------:R-:W-:Y:S01]  /*b3b0*/  FFMA.FTZ R63, R21, R42, R25 ;  /* 0x0000002a153f7223 */ /* 0x000fe20000010019 */
[----:B------:R-:W-:Y:S01]  /*b3c0*/  HADD2.F32 R39, -RZ, R39.H1_H1 ;  /* 0x30000027ff277230 */ /* 0x000fe20000004100 */
[----:B------:R-:W-:Y:S01]  /*b3d0*/  F2FP.F16.E4M3.UNPACK_B R51, R51 ;  /* 0x00000033ff33723e */ /* 0x000fe200020006ff */
[----:B------:R-:W-:Y:S01]  /*b3e0*/  HADD2.F32 R38, -RZ, R37.H0_H0 ;  /* 0x20000025ff267230 */ /* 0x000fe20000004100 */
[----:B------:R-:W-:Y:S01]  /*b3f0*/  F2FP.F16.E4M3.UNPACK_B R40, R40 ;  /* 0x00000028ff28723e */ /* 0x000fe200020006ff */
[----:B------:R-:W-:Y:S02]  /*b400*/  HADD2.F32 R25, -RZ, R31.H0_H0 ;  /* 0x2000001fff197230 */ /* 0x000fe40000004100 */
[----:B------:R-:W-:Y:S01]  /*b410*/  FMUL.FTZ R41, R39, R57 ;  /* 0x0000003927297220 */ /* 0x000fe20000410000 */
[----:B------:R-:W-:Y:S01]  /*b420*/  HADD2.F32 R36, -RZ, R29.H0_H0 ;  /* 0x2000001dff247230 */ /* 0x000fe20000004100 */
[----:B------:R-:W-:Y:S01]  /*b430*/  F2FP.F16.E4M3.UNPACK_B R4, R6 ;  /* 0x00000006ff04723e */ /* 0x000fe200020006ff */
[----:B------:R-:W-:-:S02]  /*b440*/  HADD2.F32 R49, -RZ, R49.H1_H1 ;  /* 0x30000031ff317230 */ /* 0x000fc40000004100 */
[C---:B------:R-:W-:Y:S01]  /*b450*/  FMUL.FTZ R42, R25.reuse, R38 ;  /* 0x00000026192a7220 */ /* 0x040fe20000410000 */
[----:B------:R-:W-:Y:S02]  /*b460*/  HADD2.F32 R30, -RZ, R30.H1_H1 ;  /* 0x3000001eff1e7230 */ /* 0x000fe40000004100 */
[----:B------:R-:W-:Y:S01]  /*b470*/  FMUL.FTZ R25, R25, R36 ;  /* 0x0000002419197220 */ /* 0x000fe20000410000 */
[----:B------:R-:W-:Y:S02]  /*b480*/  HADD2.F32 R21, -RZ, R11.H0_H0 ;  /* 0x2000000bff157230 */ /* 0x000fe40000004100 */
[-C--:B------:R-:W-:Y:S01]  /*b490*/  FMUL.FTZ R48, R39, R49.reuse ;  /* 0x0000003127307220 */ /* 0x080fe20000410000 */
[----:B------:R-:W-:Y:S02]  /*b4a0*/  HADD2.F32 R31, -RZ, R31.H1_H1 ;  /* 0x3000001fff1f7230 */ /* 0x000fe40000004100 */
[----:B------:R-:W-:Y:S01]  /*b4b0*/  FFMA.FTZ R65, R30, R49, -R41 ;  /* 0x000000311e417223 */ /* 0x000fe20000010829 */
[----:B------:R-:W-:-:S02]  /*b4c0*/  HADD2.F32 R11, -RZ, R11.H1_H1 ;  /* 0x3000000bff0b7230 */ /* 0x000fc40000004100 */
[C---:B------:R-:W-:Y:S01]  /*b4d0*/  FFMA.FTZ R41, R21.reuse, R38, R25 ;  /* 0x0000002615297223 */ /* 0x040fe20000010019 */
[----:B------:R-:W-:Y:S01]  /*b4e0*/  FFMA.FTZ R64, R30, R57, R48 ;  /* 0x000000391e407223 */ /* 0x000fe20000010030 */
[----:B------:R-:W-:Y:S02]  /*b4f0*/  HADD2.F32 R38, -RZ, R37.H1_H1 ;  /* 0x30000025ff267230 */ /* 0x000fe40000004100 */
[----:B------:R-:W-:Y:S01]  /*b500*/  FFMA.FTZ R39, R21, R36, -R42 ;  /* 0x0000002415277223 */ /* 0x000fe2000001082a */
[----:B------:R-:W-:Y:S01]  /*b510*/  HADD2.F32 R30, -RZ, R29.H1_H1 ;  /* 0x3000001dff1e7230 */ /* 0x000fe20000004100 */
[----:B------:R-:W-:Y:S01]  /*b520*/  F2FP.F16.E4M3.UNPACK_B R28, R6.H1 ;  /* 0x00000006ff1c723e */ /* 0x000fe200030006ff */
[----:B------:R-:W-:Y:S02]  /*b530*/  HADD2.F32 R36, -RZ, R51.H0_H0 ;  /* 0x20000033ff247230 */ /* 0x000fe40000004100 */
[----:B------:R-:W-:Y:S01]  /*b540*/  FMUL.FTZ R42, R31, R38 ;  /* 0x000000261f2a7220 */ /* 0x000fe20000410000 */
[----:B------:R-:W-:-:S02]  /*b550*/  HADD2.F32 R21, -RZ, R27.H0_H0 ;  /* 0x2000001bff157230 */ /* 0x000fc40000004100 */
[-C--:B------:R-:W-:Y:S01]  /*b560*/  FMUL.FTZ R31, R31, R30.reuse ;  /* 0x0000001e1f1f7220 */ /* 0x080fe20000410000 */
[----:B------:R-:W-:Y:S02]  /*b570*/  HADD2.F32 R27, -RZ, R27.H1_H1 ;  /* 0x3000001bff1b7230 */ /* 0x000fe40000004100 */
[C---:B------:R-:W-:Y:S01]  /*b580*/  FFMA.FTZ R50, R11.reuse, R30, -R42 ;  /* 0x0000001e0b327223 */ /* 0x040fe2000001082a */
[--C-:B------:R-:W-:Y:S02]  /*b590*/  HADD2.F32 R30, -RZ, R40.reuse.H0_H0 ;  /* 0x20000028ff1e7230 */ /* 0x100fe40000004100 */
[----:B------:R-:W-:Y:S01]  /*b5a0*/  FFMA.FTZ R52, R11, R38, R31 ;  /* 0x000000260b347223 */ /* 0x000fe2000001001f */
[----:B------:R-:W-:Y:S02]  /*b5b0*/  HADD2.F32 R11, -RZ, R7.H0_H0 ;  /* 0x20000007ff0b7230 */ /* 0x000fe40000004100 */
[----:B------:R-:W-:Y:S01]  /*b5c0*/  FMUL.FTZ R42, R21, R36 ;  /* 0x00000024152a7220 */ /* 0x000fe20000410000 */
[----:B------:R-:W-:Y:S01]  /*b5d0*/  HADD2.F32 R38, -RZ, R51.H1_H1 ;  /* 0x30000033ff267230 */ /* 0x000fe20000004100 */
[----:B------:R-:W-:Y:S01]  /*b5e0*/  F2FP.F16.E4M3.UNPACK_B R6, R26 ;  /* 0x0000001aff06723e */ /* 0x000fe200020006ff */
[----:B------:R-:W-:-:S02]  /*b5f0*/  HADD2.F32 R40, -RZ, R40.H1_H1 ;  /* 0x30000028ff287230 */ /* 0x000fc40000004100 */
[-C--:B------:R-:W-:Y:S01]  /*b600*/  FMUL.FTZ R48, R21, R30.reuse ;  /* 0x0000001e15307220 */ /* 0x080fe20000410000 */
[----:B------:R-:W-:Y:S01]  /*b610*/  FFMA.FTZ R42, R11, R30, -R42 ;  /* 0x0000001e0b2a7223 */ /* 0x000fe2000001082a */
[----:B------:R-:W-:Y:S01]  /*b620*/  HADD2.F32 R7, -RZ, R7.H1_H1 ;  /* 0x30000007ff077230 */ /* 0x000fe20000004100 */
[----:B------:R-:W-:Y:S01]  /*b630*/  F2FP.F16.E4M3.UNPACK_B R26, R26.H1 ;  /* 0x0000001aff1a723e */ /* 0x000fe200030006ff */
[C---:B------:R-:W-:Y:S01]  /*b640*/  FMUL.FTZ R30, R27.reuse, R38 ;  /* 0x000000261b1e7220 */ /* 0x040fe20000410000 */
[----:B------:R-:W-:Y:S01]  /*b650*/  F2FP.F16.E4M3.UNPACK_B R25, R8.H1 ;  /* 0x00000008ff19723e */ /* 0x000fe200030006ff */
[----:B------:R-:W-:Y:S01]  /*b660*/  FMUL.FTZ R29, R27, R40 ;  /* 0x000000281b1d7220 */ /* 0x000fe20000410000 */
[----:B------:R-:W-:Y:S01]  /*b670*/  F2FP.F16.E4M3.UNPACK_B R21, R20.H1 ;  /* 0x00000014ff15723e */ /* 0x000fe200030006ff */
[----:B------:R-:W-:Y:S01]  /*b680*/  FFMA.FTZ R48, R11, R36, R48 ;  /* 0x000000240b307223 */ /* 0x000fe20000010030 */
[----:B------:R-:W-:Y:S01]  /*b690*/  FFMA.FTZ R27, R7, R40, -R30 ;  /* 0x00000028071b7223 */ /* 0x000fe2000001081e */
[----:B------:R-:W-:-:S02]  /*b6a0*/  HADD2.F32 R36, -RZ, R25.H0_H0 ;  /* 0x20000019ff247230 */ /* 0x000fc40000004100 */
[----:B------:R-:W-:Y:S01]  /*b6b0*/  FFMA.FTZ R29, R7, R38, R29 ;  /* 0x00000026071d7223 */ /* 0x000fe2000001001d */
[--C-:B------:R-:W-:Y:S01]  /*b6c0*/  HADD2.F32 R11, -RZ, R26.reuse.H0_H0 ;  /* 0x2000001aff0b7230 */ /* 0x100fe20000004100 */
[----:B------:R-:W-:Y:S01]  /*b6d0*/  F2FP.F16.E4M3.UNPACK_B R20, R20 ;  /* 0x00000014ff14723e */ /* 0x000fe200020006ff */
[----:B------:R-:W-:Y:S01]  /*b6e0*/  HADD2.F32 R30, -RZ, R21.H0_H0 ;  /* 0x20000015ff1e7230 */ /* 0x000fe20000004100 */
        /* <DEDUP_REMOVED lines=11> */
[----:B------:R-:W-:Y:S01]  /*b7a0*/  F2FP.SATFINITE.E4M3.F32.PACK_AB_MERGE_C R56, R56, R61, RZ ;  /* 0x0000003d3838723e */ /* 0x000fe200048070ff */
        /* <DEDUP_REMOVED lines=8> */
[----:B------:R-:W-:Y:S01]  /*b830*/  HADD2.F32 R20, -RZ, R8.H0_H0 ;  /* 0x20000008ff147230 */ /* 0x000fe20000004100 */
[----:B------:R-:W-:Y:S01]  /*b840*/  F2FP.SATFINITE.E4M3.F32.PACK_AB_MERGE_C R40, R49, R40, RZ ;  /* 0x000000283128723e */ /* 0x000fe200048070ff */
[----:B------:R-:W-:Y:S01]  /*b850*/  HADD2.F32 R7, -RZ, R6.H0_H0 ;  /* 0x20000006ff077230 */ /* 0x000fe20000004100 */
[----:B------:R-:W-:Y:S01]  /*b860*/  F2FP.SATFINITE.E4M3.F32.PACK_AB_MERGE_C R9, R24, R9, R56 ;  /* 0x000000091809723e */ /* 0x000fe20004807038 */
[----:B------:R-:W-:-:S02]  /*b870*/  HADD2.F32 R25, -RZ, R8.H1_H1 ;  /* 0x30000008ff197230 */ /* 0x000fc40000004100 */
[----:B------:R-:W-:Y:S02]  /*b880*/  HADD2.F32 R8, -RZ, R6.H1_H1 ;  /* 0x30000006ff087230 */ /* 0x000fe40000004100 */
[CC--:B------:R-:W-:Y:S01]  /*b890*/  FMUL.FTZ R31, R7.reuse, R20.reuse ;  /* 0x00000014071f7220 */ /* 0x0c0fe20000410000 */
[--C-:B------:R-:W-:Y:S02]  /*b8a0*/  HADD2.F32 R6, -RZ, R4.reuse.H0_H0 ;  /* 0x20000004ff067230 */ /* 0x100fe40000004100 */
[----:B------:R-:W-:Y:S01]  /*b8b0*/  FMUL.FTZ R7, R7, R11 ;  /* 0x0000000b07077220 */ /* 0x000fe20000410000 */
[----:B------:R-:W-:Y:S02]  /*b8c0*/  HADD2.F32 R4, -RZ, R4.H1_H1 ;  /* 0x30000004ff047230 */ /* 0x000fe40000004100 */
[C---:B------:R-:W-:Y:S01]  /*b8d0*/  FMUL.FTZ R37, R8.reuse, R25 ;  /* 0x0000001908257220 */ /* 0x040fe20000410000 */
        /* <DEDUP_REMOVED lines=16> */
[----:B------:R2:W-:Y:S02]  /*b9e0*/  STS.128 [R3+UR38+0x1e200], R8 ;  /* 0x01e2000803007988 */ /* 0x0005e40008000c26 */
.L_x_1421:
[----:B------:R-:W-:Y:S05]  /*b9f0*/  BSYNC B1 ;  /* 0x0000000000017941 */ /* 0x000fea0003800000 */
.L_x_1420:
[----:B------:R-:W-:Y:S05]  /*ba00*/  @P2 BRA `(.L_x_1403) ;  /* 0x0000000c00e82947 */ /* 0x000fea0003800000 */
[----:B0-----:R-:W3:Y:S01]  /*ba10*/  LDL R51, [R1+0x388] ;  /* 0x0003880001337983 */ /* 0x001ee20000100800 */
[----:B------:R-:W-:Y:S01]  /*ba20*/  IMAD.IADD R44, R44, 0x1, R47 ;  /* 0x000000012c2c7824 */ /* 0x000fe200078e022f */
[----:B-12--5:R-:W-:Y:S02]  /*ba30*/  SHF.R.U32.HI R4, RZ, 0x8, R32 ;  /* 0x00000008ff047819 */ /* 0x026fe40000011620 */
[----:B------:R-:W-:Y:S02]  /*ba40*/  SHF.R.U32.HI R6, RZ, 0x8, R33 ;  /* 0x00000008ff067819 */ /* 0x000fe40000011621 */
[----:B------:R-:W-:Y:S02]  /*ba50*/  SHF.R.S32.HI R3, RZ, 0x1f, R44 ;  /* 0x0000001fff037819 */ /* 0x000fe4000001142c */
[----:B------:R-:W-:Y:S02]  /*ba60*/  LOP3.LUT R4, R4, 0xff, RZ, 0xc0, !PT ;  /* 0x000000ff04047812 */ /* 0x000fe400078ec0ff */
[----:B------:R-:W-:-:S02]  /*ba70*/  LEA.HI R44, R3, R44, RZ, 0x4 ;  /* 0x0000002c032c7211 */ /* 0x000fc400078f20ff */
[----:B------:R-:W-:Y:S02]  /*ba80*/  LOP3.LUT R3, R32, 0xff, RZ, 0xc0, !PT ;  /* 0x000000ff20037812 */ /* 0x000fe400078ec0ff */
[----:B------:R-:W-:Y:S02]  /*ba90*/  SHF.R.S32.HI R5, RZ, 0x4, R44 ;  /* 0x00000004ff057819 */ /* 0x000fe4000001142c */
[----:B------:R-:W-:Y:S02]  /*baa0*/  PRMT R21, R4, 0x7604, R3 ;  /* 0x0000760404157816 */ /* 0x000fe40000000003 */
[----:B------:R-:W-:Y:S02]  /*bab0*/  SHF.R.U32.HI R3, RZ, 0x8, R34 ;  /* 0x00000008ff037819 */ /* 0x000fe40000011622 */
[----:B------:R-:W-:Y:S02]  /*bac0*/  LEA.HI R0, R0, R5, RZ, 0x1c ;  /* 0x0000000500007211 */ /* 0x000fe400078fe0ff */
[----:B------:R-:W-:-:S02]  /*bad0*/  LOP3.LUT R8, R3, 0xff, RZ, 0xc0, !PT ;  /* 0x000000ff03087812 */ /* 0x000fc400078ec0ff */
[----:B------:R-:W-:Y:S01]  /*bae0*/  SHF.R.S32.HI R3, RZ, 0x1f, R0 ;  /* 0x0000001fff037819 */ /* 0x000fe20000011400 */
[----:B------:R-:W-:Y:S01]  /*baf0*/  IMAD.SHL.U32 R4, R0, 0x10, RZ ;  /* 0x0000001000047824 */ /* 0x000fe200078e00ff */
[----:B------:R-:W-:Y:S02]  /*bb00*/  LOP3.LUT R5, R33, 0xff, RZ, 0xc0, !PT ;  /* 0x000000ff21057812 */ /* 0x000fe400078ec0ff */
[----:B------:R-:W-:Y:S02]  /*bb10*/  LEA.HI R3, R3, R0, RZ, 0x2 ;  /* 0x0000000003037211 */ /* 0x000fe400078f10ff */
[----:B------:R-:W-:Y:S02]  /*bb20*/  SHF.R.U32.HI R0, RZ, 0x8, R12 ;  /* 0x00000008ff007819 */ /* 0x000fe4000001160c */
[----:B------:R-:W-:Y:S01]  /*bb30*/  LOP3.LUT R45, R45, 0x30, R4, 0xf8, !PT ;  /* 0x000000302d2d7812 */ /* 0x000fe200078ef804 */
[----:B------:R-:W-:Y:S01]  /*bb40*/  IMAD.SHL.U32 R3, R3, 0x800, RZ ;  /* 0x0000080003037824 */ /* 0x000fe200078e00ff */
[----:B------:R-:W-:-:S02]  /*bb50*/  LOP3.LUT R7, R34, 0xff, RZ, 0xc0, !PT ;  /* 0x000000ff22077812 */ /* 0x000fc400078ec0ff */
[----:B------:R-:W-:Y:S02]  /*bb60*/  LOP3.LUT R6, R6, 0xff, RZ, 0xc0, !PT ;  /* 0x000000ff06067812 */ /* 0x000fe400078ec0ff */
[----:B------:R-:W-:Y:S02]  /*bb70*/  LOP3.LUT R9, R0, 0xff, RZ, 0xc0, !PT ;  /* 0x000000ff00097812 */ /* 0x000fe400078ec0ff */
[----:B------:R-:W-:Y:S02]  /*bb80*/  LOP3.LUT R45, R45, R46, RZ, 0x3c, !PT ;  /* 0x0000002e2d2d7212 */ /* 0x000fe400078e3cff */
[----:B------:R-:W-:Y:S02]  /*bb90*/  LOP3.LUT R0, R3, 0xffffe000, RZ, 0xc0, !PT ;  /* 0xffffe00003007812 */ /* 0x000fe400078ec0ff */
[----:B------:R-:W-:Y:S02]  /*bba0*/  PRMT R20, R6, 0x7604, R5 ;  /* 0x0000760406147816 */ /* 0x000fe40000000005 */
[----:B------:R-:W-:-:S02]  /*bbb0*/  PRMT R25, R8, 0x7604, R7 ;  /* 0x0000760408197816 */ /* 0x000fc40000000007 */
[----:B------:R-:W-:Y:S02]  /*bbc0*/  SHF.R.U32.HI R5, RZ, 0x8, R35 ;  /* 0x00000008ff057819 */ /* 0x000fe40000011623 */
[----:B------:R-:W-:Y:S02]  /*bbd0*/  LOP3.LUT R8, R12, 0xff, RZ, 0xc0, !PT ;  /* 0x000000ff0c087812 */ /* 0x000fe400078ec0ff */
[----:B------:R-:W-:Y:S02]  /*bbe0*/  IADD3 R0, R45, R72, R0 ;  /* 0x000000482d007210 */ /* 0x000fe40007ffe000 */
[----:B------:R-:W-:Y:S02]  /*bbf0*/  LOP3.LUT R4, R35, 0xff, RZ, 0xc0, !PT ;  /* 0x000000ff23047812 */ /* 0x000fe400078ec0ff */
[----:B------:R-:W-:Y:S02]  /*bc00*/  LOP3.LUT R5, R5, 0xff, RZ, 0xc0, !PT ;  /* 0x000000ff05057812 */ /* 0x000fe400078ec0ff */
[----:B------:R-:W-:-:S02]  /*bc10*/  PRMT R29, R9, 0x7604, R8 ;  /* 0x00007604091d7816 */ /* 0x000fc40000000008 */
[----:B------:R-:W0:Y:S01]  /*bc20*/  LDS.128 R8, [R0+UR38+0x1e200] ;  /* 0x01e2002600087984 */ /* 0x000e220008000c00 */
[----:B------:R-:W-:Y:S02]  /*bc30*/  PRMT R24, R5, 0x7604, R4 ;  /* 0x0000760405187816 */ /* 0x000fe40000000004 */
[----:B------:R-:W-:Y:S02]  /*bc40*/  SHF.R.U32.HI R31, RZ, 0x8, R15 ;  /* 0x00000008ff1f7819 */ /* 0x000fe4000001160f */
[----:B------:R-:W-:Y:S02]  /*bc50*/  SHF.R.U32.HI R26, RZ, 0x8, R13 ;  /* 0x00000008ff1a7819 */ /* 0x000fe4000001160d */
[----:B------:R-:W-:Y:S02]  /*bc60*/  LOP3.LUT R30, R15, 0xff, RZ, 0xc0, !PT ;  /* 0x000000ff0f1e7812 */ /* 0x000fe400078ec0ff */
[----:B------:R-:W-:Y:S02]  /*bc70*/  LOP3.LUT R31, R31, 0xff, RZ, 0xc0, !PT ;  /* 0x000000ff1f1f7812 */ /* 0x000fe400078ec0ff */
[----:B------:R-:W-:-:S02]  /*bc80*/  LOP3.LUT R3, R13, 0xff, RZ, 0xc0, !PT ;  /* 0x000000ff0d037812 */ /* 0x000fc400078ec0ff */
[----:B------:R-:W-:Y:S02]  /*bc90*/  LOP3.LUT R26, R26, 0xff, RZ, 0xc0, !PT ;  /* 0x000000ff1a1a7812 */ /* 0x000fe400078ec0ff */
[----:B------:R-:W-:Y:S02]  /*bca0*/  SHF.R.U32.HI R28, RZ, 0x8, R14 ;  /* 0x00000008ff1c7819 */ /* 0x000fe4000001160e */
[----:B------:R-:W-:Y:S02]  /*bcb0*/  PRMT R30, R31, 0x7604, R30 ;  /* 0x000076041f1e7816 */ /* 0x000fe4000000001e */
[----:B------:R-:W-:Y:S02]  /*bcc0*/  PRMT R26, R26, 0x7604, R3 ;  /* 0x000076041a1a7816 */ /* 0x000fe40000000003 */
[----:B------:R-:W-:Y:S02]  /*bcd0*/  SHF.R.U32.HI R31, RZ, 0x10, R13 ;  /* 0x00000010ff1f7819 */ /* 0x000fe4000001160d */
[----:B------:R-:W-:-:S02]  /*bce0*/  LOP3.LUT R27, R14, 0xff, RZ, 0xc0, !PT ;  /* 0x000000ff0e1b7812 */ /* 0x000fc400078ec0ff */
[----:B------:R-:W-:Y:S01]  /*bcf0*/  LOP3.LUT R28, R28, 0xff, RZ, 0xc0, !PT ;  /* 0x000000ff1c1c7812 */ /* 0x000fe200078ec0ff */
[----:B------:R-:W-:Y:S01]  /*bd00*/  IMAD.U32 R31, R31, 0x10000, RZ ;  /* 0x000100001f1f7824 */ /* 0x000fe200078e00ff */
[----:B------:R-:W-:Y:S02]  /*bd10*/  SHF.R.U32.HI R3, RZ, 0x10, R33 ;  /* 0x00000010ff037819 */ /* 0x000fe40000011621 */
[----:B------:R-:W-:Y:S02]  /*bd20*/  SHF.R.U32.HI R39, RZ, 0x10, R15 ;  /* 0x00000010ff277819 */ /* 0x000fe4000001160f */
[----:B------:R-:W-:Y:S01]  /*bd30*/  PRMT R37, R28, 0x7604, R27 ;  /* 0x000076041c257816 */ /* 0x000fe2000000001b */
[----:B------:R-:W-:Y:S01]  /*bd40*/  IMAD.U32 R3, R3, 0x10000, RZ ;  /* 0x0001000003037824 */ /* 0x000fe200078e00ff */
[----:B------:R-:W-:Y:S01]  /*bd50*/  SHF.R.U32.HI R27, RZ, 0x10, R35 ;  /* 0x00000010ff1b7819 */ /* 0x000fe20000011623 */
[----:B------:R-:W-:Y:S01]  /*bd60*/  IMAD.U32 R39, R39, 0x10000, RZ ;  /* 0x0001000027277824 */ /* 0x000fe200078e00ff */
[----:B------:R-:W-:-:S02]  /*bd70*/  LOP3.LUT R21, R21, 0xff0000, R32, 0xf8, !PT ;  /* 0x00ff000015157812 */ /* 0x000fc400078ef820 */
[----:B------:R-:W-:Y:S01]  /*bd80*/  LOP3.LUT R31, R26, 0xff0000, R31, 0xf8, !PT ;  /* 0x00ff00001a1f7812 */ /* 0x000fe200078ef81f */
[----:B------:R-:W-:Y:S01]  /*bd90*/  IMAD.U32 R27, R27, 0x10000, RZ ;  /* 0x000100001b1b7824 */ /* 0x000fe200078e00ff */
[----:B------:R-:W-:Y:S02]  /*bda0*/  LOP3.LUT R3, R20, 0xff0000, R3, 0xf8, !PT ;  /* 0x00ff000014037812 */ /* 0x000fe400078ef803 */
[----:B------:R-:W-:Y:S02]  /*bdb0*/  LOP3.LUT R39, R30, 0xff0000, R39, 0xf8, !PT ;  /* 0x00ff00001e277812 */ /* 0x000fe400078ef827 */
        /* <DEDUP_REMOVED lines=8> */
[----:B------:R-:W-:-:S02]  /*be40*/  F2FP.F16.E4M3.UNPACK_B R37, R36 ;  /* 0x00000024ff25723e */ /* 0x000fc400020006ff */
[-C--:B0-----:R-:W-:Y:S02]  /*be50*/  F2FP.F16.E4M3.UNPACK_B R24, R9.reuse ;  /* 0x00000009ff18723e */ /* 0x081fe400020006ff */
[----:B------:R-:W-:Y:S01]  /*be60*/  LOP3.LUT R20, R25, 0xff000000, R34, 0xf8, !PT ;  /* 0xff00000019147812 */ /* 0x000fe200078ef822 */
[--C-:B------:R-:W-:Y:S01]  /*be70*/  HADD2.F32 R38, -RZ, R37.reuse.H0_H0 ;  /* 0x20000025ff267230 */ /* 0x100fe20000004100 */
[----:B------:R-:W-:Y:S01]  /*be80*/  F2FP.F16.E4M3.UNPACK_B R31, R32 ;  /* 0x00000020ff1f723e */ /* 0x000fe200020006ff */
[----:B------:R-:W-:Y:S01]  /*be90*/  HADD2.F32 R37, -RZ, R37.H1_H1 ;  /* 0x30000025ff257230 */ /* 0x000fe20000004100 */
[----:B------:R-:W-:Y:S02]  /*bea0*/  LOP3.LUT R34, R27, 0xff000000, R35, 0xf8, !PT ;  /* 0xff0000001b227812 */ /* 0x000fe400078ef823 */
[----:B------:R-:W-:Y:S01]  /*beb0*/  LOP3.LUT R35, R29, 0xff000000, R12, 0xf8, !PT ;  /* 0xff0000001d237812 */ /* 0x000fe200078ef80c */
[--C-:B------:R-:W-:Y:S01]  /*bec0*/  HADD2.F32 R33, -RZ, R31.reuse.H0_H0 ;  /* 0x2000001fff217230 */ /* 0x100fe20000004100 */
[----:B------:R-:W-:Y:S01]  /*bed0*/  F2FP.F16.E4M3.UNPACK_B R25, R9.H1 ;  /* 0x00000009ff19723e */ /* 0x000fe200030006ff */
[----:B------:R-:W-:Y:S01]  /*bee0*/  HADD2.F32 R31, -RZ, R31.H1_H1 ;  /* 0x3000001fff1f7230 */ /* 0x000fe20000004100 */
[----:B------:R-:W-:-:S02]  /*bef0*/  LOP3.LUT R41, R39, 0xff000000, R15, 0xf8, !PT ;  /* 0xff00000027297812 */ /* 0x000fc400078ef80f */
[----:B------:R-:W-:Y:S02]  /*bf00*/  F2FP.F16.E4M3.UNPACK_B R36, R36.H1 ;  /* 0x00000024ff24723e */ /* 0x000fe400030006ff */
[----:B------:R-:W-:Y:S02]  /*bf10*/  F2FP.F16.E4M3.UNPACK_B R32, R32.H1 ;  /* 0x00000020ff20723e */ /* 0x000fe400030006ff */
[-C--:B------:R-:W-:Y:S02]  /*bf20*/  F2FP.F16.E4M3.UNPACK_B R26, R10.reuse ;  /* 0x0000000aff1a723e */ /* 0x080fe400020006ff */
[----:B------:R-:W-:Y:S01]  /*bf30*/  F2FP.F16.E4M3.UNPACK_B R27, R10.H1 ;  /* 0x0000000aff1b723e */ /* 0x000fe200030006ff */
[--C-:B------:R-:W-:Y:S01]  /*bf40*/  HADD2.F32 R10, -RZ, R25.reuse.H0_H0 ;  /* 0x20000019ff0a7230 */ /* 0x100fe20000004100 */
[-C--:B------:R-:W-:Y:S01]  /*bf50*/  F2FP.F16.E4M3.UNPACK_B R28, R11.reuse ;  /* 0x0000000bff1c723e */ /* 0x080fe200020006ff */
[----:B------:R-:W-:Y:S01]  /*bf60*/  HADD2.F32 R25, -RZ, R25.H1_H1 ;  /* 0x30000019ff197230 */ /* 0x000fe20000004100 */
[----:B------:R-:W-:-:S02]  /*bf70*/  F2FP.F16.E4M3.UNPACK_B R29, R11.H1 ;  /* 0x0000000bff1d723e */ /* 0x000fc400030006ff */
[-C--:B------:R-:W-:Y:S02]  /*bf80*/  F2FP.F16.E4M3.UNPACK_B R11, R8.reuse ;  /* 0x00000008ff0b723e */ /* 0x080fe400020006ff */
[----:B------:R-:W-:Y:S01]  /*bf90*/  F2FP.F16.E4M3.UNPACK_B R8, R8.H1 ;  /* 0x00000008ff08723e */ /* 0x000fe200030006ff */
[----:B---3--:R-:W0:Y:S02]  /*bfa0*/  LDS.128 R4, [R51+0x1e200] ;  /* 0x01e2000033047984 */ /* 0x008e240000000c00 */
[-C--:B0-----:R-:W-:Y:S02]  /*bfb0*/  F2FP.F16.E4M3.UNPACK_B R12, R5.reuse ;  /* 0x00000005ff0c723e */ /* 0x081fe400020006ff */
[----:B------:R-:W-:Y:S01]  /*bfc0*/  F2FP.F16.E4M3.UNPACK_B R13, R5.H1 ;  /* 0x00000005ff0d723e */ /* 0x000fe200030006ff */
[--C-:B------:R-:W-:Y:S01]  /*bfd0*/  HADD2.F32 R5, -RZ, R24.reuse.H0_H0 ;  /* 0x20000018ff057230 */ /* 0x100fe20000004100 */
[-C--:B------:R-:W-:Y:S01]  /*bfe0*/  F2FP.F16.E4M3.UNPACK_B R3, R6.reuse ;  /* 0x00000006ff03723e */ /* 0x080fe200020006ff */
[----:B------:R-:W-:Y:S01]  /*bff0*/  HADD2.F32 R24, -RZ, R24.H1_H1 ;  /* 0x30000018ff187230 */ /* 0x000fe20000004100 */
[----:B------:R-:W-:Y:S01]  /*c000*/  F2FP.F16.E4M3.UNPACK_B R14, R6.H1 ;  /* 0x00000006ff0e723e */ /* 0x000fe200030006ff */
[----:B------:R-:W-:-:S02]  /*c010*/  HADD2.F32 R6, -RZ, R12.H0_H0 ;  /* 0x2000000cff067230 */ /* 0x000fc40000004100 */
[CC--:B------:R-:W-:Y:S01]  /*c020*/  FMUL.FTZ R9, R5.reuse, R38.reuse ;  /* 0x0000002605097220 */ /* 0x0c0fe20000410000 */
[----:B------:R-:W-:Y:S01]  /*c030*/  FMUL.FTZ R39, R5, R33 ;  /* 0x0000002105277220 */ /* 0x000fe20000410000 */
[----:B------:R-:W-:Y:S02]  /*c040*/  HADD2.F32 R12, -RZ, R12.H1_H1 ;  /* 0x3000000cff0c7230 */ /* 0x000fe40000004100 */
[----:B------:R-:W-:Y:S01]  /*c050*/  FMUL.FTZ R43, R24, R37 ;  /* 0x00000025182b7220 */ /* 0x000fe20000410000 */
[C---:B------:R-:W-:Y:S01]  /*c060*/  FFMA.FTZ R5, R6.reuse, R33, -R9 ;  /* 0x0000002106057223 */ /* 0x040fe20000010809 */
[----:B------:R-:W-:Y:S01]  /*c070*/  FFMA.FTZ R9, R6, R38, R39 ;  /* 0x0000002606097223 */ /* 0x000fe20000010027 */
[----:B------:R-:W-:Y:S02]  /*c080*/  HADD2.F32 R39, -RZ, R36.H0_H0 ;  /* 0x20000024ff277230 */ /* 0x000fe40000004100 */
[----:B------:R-:W-:Y:S01]  /*c090*/  FMUL.FTZ R24, R24, R31 ;  /* 0x0000001f18187220 */ /* 0x000fe20000410000 */
[----:B------:R-:W-:-:S02]  /*c0a0*/  HADD2.F32 R33, -RZ, R32.H0_H0 ;  /* 0x20000020ff217230 */ /* 0x000fc40000004100 */
[----:B------:R-:W-:Y:S01]  /*c0b0*/  FFMA.FTZ R38, R12, R31, -R43 ;  /* 0x0000001f0c267223 */ /* 0x000fe2000001082b */
[----:B------:R-:W-:Y:S02]  /*c0c0*/  HADD2.F32 R6, -RZ, R13.H0_H0 ;  /* 0x2000000dff067230 */ /* 0x000fe40000004100 */
[----:B------:R-:W-:Y:S01]  /*c0d0*/  FMUL.FTZ R45, R10, R39 ;  /* 0x000000270a2d7220 */ /* 0x000fe20000410000 */
[----:B------:R-:W-:Y:S01]  /*c0e0*/  FFMA.FTZ R42, R12, R37, R24 ;  /* 0x000000250c2a7223 */ /* 0x000fe20000010018 */
[----:B------:R-:W-:Y:S01]  /*c0f0*/  FMUL.FTZ R10, R10, R33 ;  /* 0x000000210a0a7220 */ /* 0x000fe20000410000 */
[----:B------:R-:W-:Y:S01]  /*c100*/  F2FP.F16.E4M3.UNPACK_B R24, R41 ;  /* 0x00000029ff18723e */ /* 0x000fe200020006ff */
[C---:B------:R-:W-:Y:S01]  /*c110*/  FFMA.FTZ R45, R6.reuse, R33, -R45 ;  /* 0x00000021062d7223 */ /* 0x040fe2000001082d */
[-C--:B------:R-:W-:Y:S01]  /*c120*/  F2FP.F16.E4M3.UNPACK_B R12, R34.reuse ;  /* 0x00000022ff0c723e */ /* 0x080fe200020006ff */
        /* <DEDUP_REMOVED lines=8> */
[----:B------:R-:W-:Y:S01]  /*c1b0*/  HADD2.F32 R32, -RZ, R32.H1_H1 ;  /* 0x30000020ff207230 */ /* 0x000fe20000004100 */
[----:B------:R-:W-:Y:S01]  /*c1c0*/  F2FP.F16.E4M3.UNPACK_B R21, R7.H1 ;  /* 0x00000007ff15723e */ /* 0x000fe200030006ff */
[--C-:B------:R-:W-:Y:S02]  /*c1d0*/  HADD2.F32 R31, -RZ, R12.reuse.H0_H0 ;  /* 0x2000000cff1f7230 */ /* 0x100fe40000004100 */
[C---:B------:R-:W-:Y:S01]  /*c1e0*/  FMUL.FTZ R37, R10.reuse, R33 ;  /* 0x000000210a257220 */ /* 0x040fe20000410000 */
[----:B------:R-:W-:Y:S02]  /*c1f0*/  HADD2.F32 R13, -RZ, R13.H1_H1 ;  /* 0x3000000dff0d7230 */ /* 0x000fe40000004100 */
[----:B------:R-:W-:Y:S01]  /*c200*/  FMUL.FTZ R25, R25, R32 ;  /* 0x0000002019197220 */ /* 0x000fe20000410000 */
[----:B------:R-:W-:Y:S02]  /*c210*/  HADD2.F32 R6, -RZ, R15.H0_H0 ;  /* 0x2000000fff067230 */ /* 0x000fe40000004100 */
[----:B------:R-:W-:Y:S01]  /*c220*/  FMUL.FTZ R10, R10, R31 ;  /* 0x0000001f0a0a7220 */ /* 0x000fe20000410000 */
[----:B------:R-:W-:-:S02]  /*c230*/  HADD2.F32 R12, -RZ, R12.H1_H1 ;  /* 0x3000000cff0c7230 */ /* 0x000fc40000004100 */
[C---:B------:R-:W-:Y:S01]  /*c240*/  FFMA.FTZ R36, R13.reuse, R36, R25 ;  /* 0x000000240d247223 */ /* 0x040fe20000010019 */
[----:B------:R-:W-:Y:S02]  /*c250*/  HADD2.F32 R24, -RZ, R24.H1_H1 ;  /* 0x30000018ff187230 */ /* 0x000fe40000004100 */
[C---:B------:R-:W-:Y:S01]  /*c260*/  FFMA.FTZ R43, R6.reuse, R33, R10 ;  /* 0x00000021062b7223 */ /* 0x040fe2000001000a */
[----:B------:R-:W-:Y:S02]  /*c270*/  HADD2.F32 R28, -RZ, R28.H1_H1 ;  /* 0x3000001cff1c7230 */ /* 0x000fe40000004100 */
[----:B------:R-:W-:Y:S01]  /*c280*/  FFMA.FTZ R44, R13, R32, -R44 ;  /* 0x000000200d2c7223 */ /* 0x000fe2000001082c */
[----:B------:R-:W-:Y:S01]  /*c290*/  FFMA.FTZ R37, R6, R31, -R37 ;  /* 0x0000001f06257223 */ /* 0x000fe20000010825 */
[----:B------:R-:W-:Y:S01]  /*c2a0*/  HADD2.F32 R15, -RZ, R15.H1_H1 ;  /* 0x3000000fff0f7230 */ /* 0x000fe20000004100 */
[----:B------:R-:W-:Y:S01]  /*c2b0*/  F2FP.F16.E4M3.UNPACK_B R7, R4 ;  /* 0x00000004ff07723e */ /* 0x000fe200020006ff */
[----:B------:R-:W-:-:S02]  /*c2c0*/  HADD2.F32 R25, -RZ, R41.H0_H0 ;  /* 0x20000029ff197230 */ /* 0x000fc40000004100 */
[C---:B------:R-:W-:Y:S01]  /*c2d0*/  FMUL.FTZ R32, R28.reuse, R24 ;  /* 0x000000181c207220 */ /* 0x040fe20000410000 */
[----:B------:R-:W-:Y:S02]  /*c2e0*/  HADD2.F32 R10, -RZ, R29.H0_H0 ;  /* 0x2000001dff0a7230 */ /* 0x000fe40000004100 */
[-C--:B------:R-:W-:Y:S01]  /*c2f0*/  FMUL.FTZ R31, R28, R12.reuse ;  /* 0x0000000c1c1f7220 */ /* 0x080fe20000410000 */
[--C-:B------:R-:W-:Y:S02]  /*c300*/  HADD2.F32 R13, -RZ, R34.reuse.H0_H0 ;  /* 0x20000022ff0d7230 */ /* 0x100fe40000004100 */
[C---:B------:R-:W-:Y:S01]  /*c310*/  FFMA.FTZ R46, R15.reuse, R12, -R32 ;  /* 0x0000000c0f2e7223 */ /* 0x040fe20000010820 */
[----:B------:R-:W-:Y:S02]  /*c320*/  HADD2.F32 R6, -RZ, R21.H0_H0 ;  /* 0x20000015ff067230 */ /* 0x000fe40000004100 */
[C---:B------:R-:W-:Y:S01]  /*c330*/  FMUL.FTZ R33, R10.reuse, R25 ;  /* 0x000000190a217220 */ /* 0x040fe20000410000 */
[----:B------:R-:W-:Y:S01]  /*c340*/  FFMA.FTZ R48, R15, R24, R31 ;  /* 0x000000180f307223 */ /* 0x000fe2000001001f */
[----:B------:R-:W-:Y:S01]  /*c350*/  FMUL.FTZ R10, R10, R13 ;  /* 0x0000000d0a0a7220 */ /* 0x000fe20000410000 */
[----:B------:R-:W-:Y:S01]  /*c360*/  F2FP.F16.E4M3.UNPACK_B R15, R35.H1 ;  /* 0x00000023ff0f723e */ /* 0x000fe200030006ff */
[----:B------:R-:W-:Y:S01]  /*c370*/  HADD2.F32 R34, -RZ, R34.H1_H1 ;  /* 0x30000022ff227230 */ /* 0x000fe20000004100 */
[----:B------:R-:W-:Y:S01]  /*c380*/  F2FP.F16.E4M3.UNPACK_B R12, R30.H1 ;  /* 0x0000001eff0c723e */ /* 0x000fe200030006ff */
[----:B------:R-:W-:Y:S01]  /*c390*/  HADD2.F32 R24, -RZ, R41.H1_H1 ;  /* 0x30000029ff187230 */ /* 0x000fe20000004100 */
[----:B------:R-:W-:Y:S01]  /*c3a0*/  F2FP.F16.E4M3.UNPACK_B R4, R4.H1 ;  /* 0x00000004ff04723e */ /* 0x000fe200030006ff */
[----:B------:R-:W-:-:S02]  /*c3b0*/  HADD2.F32 R29, -RZ, R29.H1_H1 ;  /* 0x3000001dff1d7230 */ /* 0x000fc40000004100 */
[C---:B------:R-:W-:Y:S01]  /*c3c0*/  FFMA.FTZ R49, R6.reuse, R25, R10 ;  /* 0x0000001906317223 */ /* 0x040fe2000001000a */
[----:B------:R-:W-:Y:S02]  /*c3d0*/  HADD2.F32 R25, -RZ, R15.H0_H0 ;  /* 0x2000000fff197230 */ /* 0x000fe40000004100 */
[----:B------:R-:W-:Y:S01]  /*c3e0*/  FFMA.FTZ R47, R6, R13, -R33 ;  /* 0x0000000d062f7223 */ /* 0x000fe20000010821 */
[----:B------:R-:W-:Y:S02]  /*c3f0*/  HADD2.F32 R10, -RZ, R8.H0_H0 ;  /* 0x20000008ff0a7230 */ /* 0x000fe40000004100 */
[C---:B------:R-:W-:Y:S01]  /*c400*/  FMUL.FTZ R28, R29.reuse, R24 ;  /* 0x000000181d1c7220 */ /* 0x040fe20000410000 */
[----:B------:R-:W-:Y:S02]  /*c410*/  HADD2.F32 R21, -RZ, R21.H1_H1 ;  /* 0x30000015ff157230 */ /* 0x000fe40000004100 */
[----:B------:R-:W-:Y:S01]  /*c420*/  FMUL.FTZ R31, R29, R34 ;  /* 0x000000221d1f7220 */ /* 0x000fe20000410000 */
[----:B------:R-:W-:-:S02]  /*c430*/  HADD2.F32 R13, -RZ, R12.H0_H0 ;  /* 0x2000000cff0d7230 */ /* 0x000fc40000004100 */
[C---:B------:R-:W-:Y:S01]  /*c440*/  FMUL.FTZ R29, R10.reuse, R25 ;  /* 0x000000190a1d7220 */ /* 0x040fe20000410000 */
[----:B------:R-:W-:Y:S02]  /*c450*/  HADD2.F32 R6, -RZ, R4.H0_H0 ;  /* 0x20000004ff067230 */ /* 0x000fe40000004100 */
[C---:B------:R-:W-:Y:S01]  /*c460*/  FFMA.FTZ R50, R21.reuse, R34, -R28 ;  /* 0x0000002215327223 */ /* 0x040fe2000001081c */
[----:B------:R-:W-:Y:S01]  /*c470*/  FFMA.FTZ R52, R21, R24, R31 ;  /* 0x0000001815347223 */ /* 0x000fe2000001001f */
[-C--:B------:R-:W-:Y:S01]  /*c480*/  FMUL.FTZ R10, R10, R13.reuse ;  /* 0x0000000d0a0a7220 */ /* 0x080fe20000410000 */
[----:B------:R-:W-:Y:S02]  /*c490*/  HADD2.F32 R21, -RZ, R15.H1_H1 ;  /* 0x3000000fff157230 */ /* 0x000fe40000004100 */
[C---:B------:R-:W-:Y:S01]  /*c4a0*/  FFMA.FTZ R29, R6.reuse, R13, -R29 ;  /* 0x0000000d061d7223 */ /* 0x040fe2000001081d */
[----:B------:R-:W-:Y:S02]  /*c4b0*/  HADD2.F32 R8, -RZ, R8.H1_H1 ;  /* 0x30000008ff087230 */ /* 0x000fe40000004100 */
[----:B------:R-:W-:Y:S01]  /*c4c0*/  FFMA.FTZ R24, R6, R25, R10 ;  /* 0x0000001906187223 */ /* 0x000fe2000001000a */
[----:B------:R-:W-:Y:S01]  /*c4d0*/  HADD2.F32 R13, -RZ, R12.H1_H1 ;  /* 0x3000000cff0d7230 */ /* 0x000fe20000004100 */
[----:B------:R-:W-:Y:S01]  /*c4e0*/  F2FP.F16.E4M3.UNPACK_B R35, R35 ;  /* 0x00000023ff23723e */ /* 0x000fe200020006ff */
[----:B------:R-:W-:Y:S01]  /*c4f0*/  HADD2.F32 R4, -RZ, R4.H1_H1 ;  /* 0x30000004ff047230 */ /* 0x000fe20000004100 */
[----:B------:R-:W-:Y:S01]  /*c500*/  F2FP.F16.E4M3.UNPACK_B R30, R30 ;  /* 0x0000001eff1e723e */ /* 0x000fe200020006ff */
[C---:B------:R-:W-:Y:S01]  /*c510*/  FMUL.FTZ R25, R8.reuse, R21 ;  /* 0x0000001508197220 */ /* 0x040fe20000410000 */
[-C--:B------:R-:W-:Y:S01]  /*c520*/  FMUL.FTZ R8, R8, R13.reuse ;  /* 0x0000000d08087220 */ /* 0x080fe20000410000 */
[----:B------:R-:W-:Y:S01]  /*c530*/  HADD2.F32 R15, -RZ, R35.H0_H0 ;  /* 0x20000023ff0f7230 */ /* 0x000fe20000004100 */
[----:B------:R-:W-:Y:S01]  /*c540*/  F2FP.F16.E4M3.UNPACK_B R10, R40.H1 ;  /* 0x00000028ff0a723e */ /* 0x000fe200030006ff */
[----:B------:R-:W-:Y:S01]  /*c550*/  FFMA.FTZ R28, R4, R13, -R25 ;  /* 0x0000000d041c7223 */ /* 0x000fe20000010819 */
[----:B------:R-:W-:-:S02]  /*c560*/  HADD2.F32 R6, -RZ, R11.H0_H0 ;  /* 0x2000000bff067230 */ /* 0x000fc40000004100 */
[----:B------:R-:W-:Y:S01]  /*c570*/  FFMA.FTZ R31, R4, R21, R8 ;  /* 0x00000015041f7223 */ /* 0x000fe20000010008 */
[--C-:B------:R-:W-:Y:S01]  /*c580*/  HADD2.F32 R13, -RZ, R30.reuse.H0_H0 ;  /* 0x2000001eff0d7230 */ /* 0x100fe20000004100 */
[----:B------:R-:W-:Y:S01]  /*c590*/  F2FP.F16.E4M3.UNPACK_B R40, R40 ;  /* 0x00000028ff28723e */ /* 0x000fe200020006ff */
[----:B------:R-:W-:Y:S02]  /*c5a0*/  HADD2.F32 R8, -RZ, R35.H1_H1 ;  /* 0x30000023ff087230 */ /* 0x000fe40000004100 */
[C---:B------:R-:W-:Y:S01]  /*c5b0*/  FMUL.FTZ R21, R6.reuse, R15 ;  /* 0x0000000f06157220 */ /* 0x040fe20000410000 */
[----:B------:R-:W-:Y:S02]  /*c5c0*/  HADD2.F32 R11, -RZ, R11.H1_H1 ;  /* 0x3000000bff0b7230 */ /* 0x000fe40000004100 */
[----:B------:R-:W-:Y:S01]  /*c5d0*/  FMUL.FTZ R25, R6, R13 ;  /* 0x0000000d06197220 */ /* 0x000fe20000410000 */
[----:B------:R-:W-:Y:S01]  /*c5e0*/  HADD2.F32 R4, -RZ, R7.H0_H0 ;  /* 0x20000007ff047230 */ /* 0x000fe20000004100 */
[----:B------:R-:W-:Y:S01]  /*c5f0*/  F2FP.SATFINITE.E4M3.F32.PACK_AB_MERGE_C R44, R44, R45, RZ ;  /* 0x0000002d2c2c723e */ /* 0x000fe200048070ff */
[----:B------:R-:W-:-:S02]  /*c600*/  HADD2.F32 R30, -RZ, R30.H1_H1 ;  /* 0x3000001eff1e7230 */ /* 0x000fc40000004100 */
[C---:B------:R-:W-:Y:S01]  /*c610*/  FMUL.FTZ R6, R11.reuse, R8 ;  /* 0x000000080b067220 */ /* 0x040fe20000410000 */
[----:B------:R-:W-:Y:S02]  /*c620*/  HADD2.F32 R7, -RZ, R7.H1_H1 ;  /* 0x30000007ff077230 */ /* 0x000fe40000004100 */
[C---:B------:R-:W-:Y:S01]  /*c630*/  FFMA.FTZ R21, R4.reuse, R13, -R21 ;  /* 0x0000000d04157223 */ /* 0x040fe20000010815 */
[----:B------:R-:W-:Y:S01]  /*c640*/  FFMA.FTZ R25, R4, R15, R25 ;  /* 0x0000000f04197223 */ /* 0x000fe20000010019 */
[----:B------:R-:W-:Y:S01]  /*c650*/  F2FP.F16.E4M3.UNPACK_B R4, R20.H1 ;  /* 0x00000014ff04723e */ /* 0x000fe200030006ff */
[-C--:B------:R-:W-:Y:S01]  /*c660*/  FMUL.FTZ R13, R11, R30.reuse ;  /* 0x0000001e0b0d7220 */ /* 0x080fe20000410000 */
[----:B------:R-:W-:Y:S01]  /*c670*/  FFMA.FTZ R30, R7, R30, -R6 ;  /* 0x0000001e071e7223 */ /* 0x000fe20000010806 */
[----:B------:R-:W-:Y:S01]  /*c680*/  HADD2.F32 R11, -RZ, R10.H0_H0 ;  /* 0x2000000aff0b7230 */ /* 0x000fe20000004100 */
[----:B------:R-:W-:Y:S01]  /*c690*/  F2FP.F16.E4M3.UNPACK_B R20, R20 ;  /* 0x00000014ff14723e */ /* 0x000fe200020006ff */
[----:B------:R-:W-:-:S02]  /*c6a0*/  HADD2.F32 R6, -RZ, R27.H0_H0 ;  /* 0x2000001bff067230 */ /* 0x000fc40000004100 */
[----:B------:R-:W-:Y:S01]  /*c6b0*/  FFMA.FTZ R12, R7, R8, R13 ;  /* 0x00000008070c7223 */ /* 0x000fe2000001000d */
[--C-:B------:R-:W-:Y:S01]  /*c6c0*/  HADD2.F32 R7, -RZ, R4.reuse.H0_H0 ;  /* 0x20000004ff077230 */ /* 0x100fe20000004100 */
[----:B------:R-:W-:Y:S01]  /*c6d0*/  F2FP.SATFINITE.E4M3.F32.PACK_AB_MERGE_C R36, R36, R39, RZ ;  /* 0x000000272424723e */ /* 0x000fe200048070ff */
[----:B------:R-:W-:Y:S02]  /*c6e0*/  HADD2.F32 R8, -RZ, R4.H1_H1 ;  /* 0x30000004ff087230 */ /* 0x000fe40000004100 */
[C---:B------:R-:W-:Y:S01]  /*c6f0*/  FMUL.FTZ R13, R6.reuse, R11 ;  /* 0x0000000b060d7220 */ /* 0x040fe20000410000 */
[----:B------:R-:W-:Y:S02]  /*c700*/  HADD2.F32 R4, -RZ, R14.H0_H0 ;  /* 0x2000000eff047230 */ /* 0x000fe40000004100 */
[----:B------:R-:W-:Y:S01]  /*c710*/  FMUL.FTZ R15, R6, R7 ;  /* 0x00000007060f7220 */ /* 0x000fe20000410000 */
[----:B------:R-:W-:Y:S01]  /*c720*/  HADD2.F32 R10, -RZ, R10.H1_H1 ;  /* 0x3000000aff0a7230 */ /* 0x000fe20000004100 */
[----:B------:R-:W-:Y:S01]  /*c730*/  F2FP.SATFINITE.E4M3.F32.PACK_AB_MERGE_C R5, R38, R5, R44 ;  /* 0x000000052605723e */ /* 0x000fe2000480702c */
[----:B------:R-:W-:-:S02]  /*c740*/  HADD2.F32 R27, -RZ, R27.H1_H1 ;  /* 0x3000001bff1b7230 */ /* 0x000fc40000004100 */
[----:B------:R-:W-:Y:S01]  /*c750*/  FFMA.FTZ R32, R4, R7, -R13 ;  /* 0x0000000704207223 */ /* 0x000fe2000001080d */
[----:B------:R-:W-:Y:S01]  /*c760*/  HADD2.F32 R14, -RZ, R14.H1_H1 ;  /* 0x3000000eff0e7230 */ /* 0x000fe20000004100 */
[----:B------:R-:W-:Y:S01]  /*c770*/  F2FP.SATFINITE.E4M3.F32.PACK_AB_MERGE_C R9, R42, R9, R36 ;  /* 0x000000092a09723e */ /* 0x000fe20004807024 */
[----:B------:R-:W-:Y:S02]  /*c780*/  HADD2.F32 R6, -RZ, R26.H0_H0 ;  /* 0x2000001aff067230 */ /* 0x000fe40000004100 */
[C---:B------:R-:W-:Y:S01]  /*c790*/  FMUL.FTZ R7, R27.reuse, R10 ;  /* 0x0000000a1b077220 */ /* 0x040fe20000410000 */
[-C--:B------:R-:W-:Y:S01]  /*c7a0*/  FMUL.FTZ R13, R27, R8.reuse ;  /* 0x000000081b0d7220 */ /* 0x080fe20000410000 */
[----:B------:R-:W-:Y:S01]  /*c7b0*/  FFMA.FTZ R27, R4, R11, R15 ;  /* 0x0000000b041b7223 */ /* 0x000fe2000001000f */
[----:B------:R-:W-:Y:S02]  /*c7c0*/  HADD2.F32 R11, -RZ, R40.H0_H0 ;  /* 0x20000028ff0b7230 */ /* 0x000fe40000004100 */
[----:B------:R-:W-:Y:S01]  /*c7d0*/  FFMA.FTZ R33, R14, R8, -R7 ;  /* 0x000000080e217223 */ /* 0x000fe20000010807 */
[----:B------:R-:W-:-:S02]  /*c7e0*/  HADD2.F32 R7, -RZ, R20.H0_H0 ;  /* 0x20000014ff077230 */ /* 0x000fc40000004100 */
[----:B------:R-:W-:Y:S01]  /*c7f0*/  FFMA.FTZ R34, R14, R10, R13 ;  /* 0x0000000a0e227223 */ /* 0x000fe2000001000d */
[----:B------:R-:W-:Y:S02]  /*c800*/  HADD2.F32 R40, -RZ, R40.H1_H1 ;  /* 0x30000028ff287230 */ /* 0x000fe40000004100 */
[C---:B------:R-:W-:Y:S01]  /*c810*/  FMUL.FTZ R13, R6.reuse, R11 ;  /* 0x0000000b060d7220 */ /* 0x040fe20000410000 */
[----:B------:R-:W-:Y:S02]  /*c820*/  HADD2.F32 R26, -RZ, R26.H1_H1 ;  /* 0x3000001aff1a7230 */ /* 0x000fe40000004100 */
[----:B------:R-:W-:Y:S01]  /*c830*/  FMUL.FTZ R8, R6, R7 ;  /* 0x0000000706087220 */ /* 0x000fe20000410000 */
[----:B------:R-:W-:Y:S01]  /*c840*/  HADD2.F32 R20, -RZ, R20.H1_H1 ;  /* 0x30000014ff147230 */ /* 0x000fe20000004100 */
[----:B------:R-:W-:Y:S01]  /*c850*/  F2FP.SATFINITE.E4M3.F32.PACK_AB_MERGE_C R32, R33, R32, RZ ;  /* 0x000000202120723e */ /* 0x000fe200048070ff */
[--C-:B------:R-:W-:Y:S02]  /*c860*/  HADD2.F32 R4, -RZ, R3.reuse.H0_H0 ;  /* 0x20000003ff047230 */ /* 0x100fe40000004100 */
[----:B------:R-:W-:Y:S01]  /*c870*/  FMUL.FTZ R14, R26, R40 ;  /* 0x000000281a0e7220 */ /* 0x000fe20000410000 */
[----:B------:R-:W-:-:S02]  /*c880*/  HADD2.F32 R3, -RZ, R3.H1_H1 ;  /* 0x30000003ff037230 */ /* 0x000fc40000004100 */
[-C--:B------:R-:W-:Y:S01]  /*c890*/  FMUL.FTZ R15, R26, R20.reuse ;  /* 0x000000141a0f7220 */ /* 0x080fe20000410000 */
[----:B------:R-:W-:Y:S01]  /*c8a0*/  F2FP.SATFINITE.E4M3.F32.PACK_AB_MERGE_C R27, R34, R27, RZ ;  /* 0x0000001b221b723e */ /* 0x000fe200048070ff */
[C---:B------:R-:W-:Y:S01]  /*c8b0*/  FFMA.FTZ R6, R4.reuse, R7, -R13 ;  /* 0x0000000704067223 */ /* 0x040fe2000001080d */
[----:B------:R-:W-:Y:S01]  /*c8c0*/  FFMA.FTZ R10, R4, R11, R8 ;  /* 0x0000000b040a7223 */ /* 0x000fe20000010008 */
[C---:B------:R-:W-:Y:S01]  /*c8d0*/  FFMA.FTZ R13, R3.reuse, R20, -R14 ;  /* 0x00000014030d7223 */ /* 0x040fe2000001080e */
[----:B------:R-:W-:Y:S01]  /*c8e0*/  FFMA.FTZ R15, R3, R40, R15 ;  /* 0x00000028030f7223 */ /* 0x000fe2000001000f */
[----:B------:R-:W-:Y:S02]  /*c8f0*/  F2FP.SATFINITE.E4M3.F32.PACK_AB_MERGE_C R7, R50, R47, RZ ;  /* 0x0000002f3207723e */ /* 0x000fe400048070ff */
        /* <DEDUP_REMOVED lines=8> */
[----:B------:R3:W-:Y:S01]  /*c980*/  STS.128 [R51+0x1e200], R4 ;  /* 0x01e2000433007388 */ /* 0x0007e20000000c00 */
[----:B------:R-:W-:-:S05]  /*c990*/  F2FP.SATFINITE.E4M3.F32.PACK_AB_MERGE_C R10, R15, R10, R27 ;  /* 0x0000000a0f0a723e */ /* 0x000fca000480701b */
[----:B------:R3:W-:Y:S02]  /*c9a0*/  STS.128 [R0+UR38+0x1e200], R8 ;  /* 0x01e2000800007988 */ /* 0x0007e40008000c26 */
.L_x_1403:
[----:B------:R-:W-:Y:S05]  /*c9b0*/  BSYNC B0 ;  /* 0x0000000000007941 */ /* 0x000fea0003800000 */
.L_x_1397:
        /* <DEDUP_REMOVED lines=8> */
.L_x_1394:
[----:B------:R-:W-:-:S06]  /*ca40*/  ULOP3.LUT UR4, UR36, 0x1, URZ, 0xfc, !UPT ;  /* 0x0000000124047892 */ /* 0x000fcc000f8efc3f */
[----:B0--3--:R-:W-:-:S05]  /*ca50*/  IMAD.U32 R0, RZ, RZ, UR4 ;  /* 0x00000004ff007e24 */ /* 0x009fca000f8e00ff */
[----:B------:R-:W-:-:S13]  /*ca60*/  ISETP.NE.AND P0, PT, R0, 0x3, PT ;  /* 0x000000030000780c */ /* 0x000fda0003f05270 */
[----:B------:R-:W-:Y:S05]  /*ca70*/  @!P0 BRA `(.L_x_1422) ;  /* 0x0000000000048947 */ /* 0x000fea0003800000 */
[----:B------:R-:W-:Y:S01]  /*ca80*/  BPT.TRAP 0x1 ;  /* 0x000000040000795c */ /* 0x000fe20000300000 */
.L_x_1422:
[----:B--2--5:R-:W-:Y:S02]  /*ca90*/  IMAD.U32 R5, RZ, RZ, UR49 ;  /* 0x00000031ff057e24 */ /* 0x024fe4000f8e00ff */
[----:B------:R-:W-:-:S03]  /*caa0*/  IMAD.U32 R0, RZ, RZ, UR45 ;  /* 0x0000002dff007e24 */ /* 0x000fc6000f8e00ff */
[----:B------:R-:W-:Y:S02]  /*cab0*/  LEA R5, R5, UR38, 0x3 ;  /* 0x0000002605057c11 */ /* 0x000fe4000f8e18ff */
[----:B------:R-:W-:-:S04]  /*cac0*/  SHF.L.U32 R0, R0, 0x1f, RZ ;  /* 0x0000001f00007819 */ /* 0x000fc800000006ff */
[----:B------:R0:W1:Y:S01]  /*cad0*/  SYNCS.PHASECHK.TRANS64.TRYWAIT P2, [R5+URZ+0x33430], R0 ;  /* 0x03343000050075a7 */ /* 0x000062000804017f */
[----:B------:R-:W-:Y:S05]  /*cae0*/  @!P0 BRA `(.L_x_1423) ;  /* 0x0000000000048947 */ /* 0x000fea0003800000 */
[----:B------:R-:W-:Y:S01]  /*caf0*/  BPT.TRAP 0x1 ;  /* 0x000000040000795c */ /* 0x000fe20000300000 */
.L_x_1423:
[----:B------:R-:W2:Y:S02]  /*cb00*/  S2R R3, SR_TID.X ;  /* 0x0000000000037919 */ /* 0x000ea40000002100 */
[----:B--2---:R-:W-:-:S04]  /*cb10*/  LOP3.LUT R3, R3, 0x7f, RZ, 0xc0, !PT ;  /* 0x0000007f03037812 */ /* 0x004fc800078ec0ff */
[----:B------:R-:W-:Y:S01]  /*cb20*/  ISETP.NE.AND P1, PT, R3, RZ, PT ;  /* 0x000000ff0300720c */ /* 0x000fe20003f25270 */
[----:B-1----:R-:W-:-:S12]  /*cb30*/  @P2 BRA `(.L_x_1424) ;  /* 0x0000000000082947 */ /* 0x002fd80003800000 */
[----:B------:R-:W1:Y:S02]  /*cb40*/  SYNCS.PHASECHK.TRANS64.TRYWAIT P2, [R5+URZ+0x33430], R0 ;  /* 0x03343000050075a7 */ /* 0x000e64000804017f */
[----:B-1----:R-:W-:Y:S05]  /*cb50*/  @!P2 BRA `(.L_x_1425) ;  /* 0x000001f400e0a947 */ /* 0x002fea0003800000 */
.L_x_1424:
[----:B------:R-:W-:Y:S05]  /*cb60*/  WARPSYNC.ALL ;  /* 0x0000000000007948 */ /* 0x000fea0003800000 */
[----:B------:R-:W-:Y:S01]  /*cb70*/  UIADD3 UR4, UR38, 0x24200, URZ ;  /* 0x0002420026047890 */ /* 0x000fe2000fffe03f */
[----:B------:R-:W-:Y:S01]  /*cb80*/  WARPGROUP.ARRIVE ;  /* 0x00000000000079c5 */ /* 0x000fe20000000000 */
[----:B------:R-:W-:Y:S01]  /*cb90*/  ULOP3.LUT UR20, UR52, 0x10000, URZ, 0xfc, !UPT ;  /* 0x0001000034147892 */ /* 0x000fe2000f8efc3f */
[----:B------:R-:W-:Y:S01]  /*cba0*/  VIADD R3, R224, UR39 ;  /* 0x00000027e0037c36 */ /* 0x000fe20008000000 */
[----:B------:R-:W-:Y:S01]  /*cbb0*/  USHF.R.U32.HI UR4, URZ, 0x4, UR4 ;  /* 0x000000043f047899 */ /* 0x000fe20008011604 */
[----:B------:R-:W-:Y:S01]  /*cbc0*/  IMAD.MOV.U32 R10, RZ, RZ, -0xa0 ;  /* 0xffffff60ff0a7424 */ /* 0x000fe200078e00ff */
[----:B------:R-:W-:Y:S01]  /*cbd0*/  UMOV UR25, 0x80000020 ;  /* 0x8000002000197882 */ /* 0x000fe20000000000 */
[----:B------:R-:W-:Y:S01]  /*cbe0*/  UMOV UR27, 0x80000020 ;  /* 0x80000020001b7882 */ /* 0x000fe20000000000 */
[----:B------:R-:W-:Y:S01]  /*cbf0*/  ULOP3.LUT UR4, UR4, 0x3fff, URZ, 0xc0, !UPT ;  /* 0x00003fff04047892 */ /* 0x000fe2000f8ec03f */
[----:B------:R-:W-:Y:S01]  /*cc00*/  IMAD R10, R19, R10, 0xa1 ;  /* 0x000000a1130a7424 */ /* 0x000fe200078e020a */
[----:B------:R-:W-:Y:S01]  /*cc10*/  UMOV UR24, UR20 ;  /* 0x0000001400187c82 */ /* 0x000fe20008000000 */
[----:B------:R-:W-:Y:S01]  /*cc20*/  UMOV UR7, 0x80000020 ;  /* 0x8000002000077882 */ /* 0x000fe20000000000 */
        /* <DEDUP_REMOVED lines=15> */
[----:B------:R-:W-:Y:S02]  /*cd20*/  UIADD3 UR9, UR28, 0x102, URZ ;  /* 0x000001021c097890 */ /* 0x000fe4000fffe03f */
[----:B------:R-:W-:Y:S02]  /*cd30*/  UIADD3 UR10, UR28, 0x280, URZ ;  /* 0x000002801c0a7890 */ /* 0x000fe4000fffe03f */
        /* <DEDUP_REMOVED lines=164> */
[----:B01----:R-:W-:Y:S01]  /*d780*/  @P2 IMAD.HI.U32 R0, R3, UR6, RZ ;  /* 0x0000000603002c27 */ /* 0x003fe2000f8e00ff */
[----:B------:R-:W-:-:S04]  /*d790*/  @UP0 ULDC UR6, c[0x0][0x450] ;  /* 0x0001140000060ab9 */ /* 0x000fc80000000800 */
[----:B------:R-:W-:Y:S01]  /*d7a0*/  @P3 SHF.R.U32.HI R3, RZ, UR6, R0 ;  /* 0x00000006ff033c19 */ /* 0x000fe20008011600 */
[----:B------:R-:W-:Y:S01]  /*d7b0*/  ULDC.64 UR6, c[0x0][0x9e0] ;  /* 0x0002780000067ab9 */ /* 0x000fe20000000a00 */
[----:B------:R-:W-:Y:S01]  /*d7c0*/  @!P1 VIADD R0, R5, 0x33440 ;  /* 0x0003344005009836 */ /* 0x000fe20000000000 */
[----:B------:R-:W-:Y:S01]  /*d7d0*/  UISETP.GE.AND UP1, UPT, UR7, 0x1, UPT ;  /* 0x000000010700788c */ /* 0x000fe2000bf26270 */
[----:B------:R-:W-:Y:S01]  /*d7e0*/  IADD3 R5, R22, R10, -R23 ;  /* 0x0000000a16057210 */ /* 0x000fe20007ffe817 */
[----:B------:R-:W0:Y:S01]  /*d7f0*/  SHFL.IDX PT, R9, R3, RZ, 0x1c1f ;  /* 0x001c1fff03097589 */ /* 0x000e2200000e0000 */
[----:B------:R-:W-:Y:S01]  /*d800*/  VIADD R10, R10, 0xffffffff ;  /* 0xffffffff0a0a7836 */ /* 0x000fe20000000000 */
[----:B------:R-:W-:Y:S02]  /*d810*/  @!P1 PRMT R0, RZ, 0x654, R0 ;  /* 0x00000654ff009816 */ /* 0x000fe40000000000 */
[----:B------:R-:W-:Y:S01]  /*d820*/  PLOP3.LUT P2, PT, PT, PT, UP1, 0x40, 0x0 ;  /* 0x000000000000781c */ /* 0x000fe20003f4e818 */
[----:B------:R-:W-:-:S04]  /*d830*/  IMAD.IADD R5, R5, 0x1, -R16 ;  /* 0x0000000105057824 */ /* 0x000fc800078e0a10 */
[C---:B------:R-:W-:Y:S02]  /*d840*/  VIADD R7, R5.reuse, UR6 ;  /* 0x0000000605077c36 */ /* 0x040fe40008000000 */
[----:B------:R-:W-:Y:S02]  /*d850*/  VIADD R4, R5, UR10 ;  /* 0x0000000a05047c36 */ /* 0x000fe40008000000 */
[----:B------:R-:W-:Y:S02]  /*d860*/  IMAD.IADD R5, R10, 0x1, -R23 ;  /* 0x000000010a057824 */ /* 0x000fe400078e0a17 */
        /* <DEDUP_REMOVED lines=27> */
.L_x_1428:
[----:B------:R-:W-:-:S06]  /*da20*/  UISETP.NE.AND UP2, UPT, UR7, 0x1, UPT ;  /* 0x000000010700788c */ /* 0x000fcc000bf45270 */
[----:B------:R-:W-:-:S05]  /*da30*/  PLOP3.LUT P2, PT, PT, PT, UP2, 0x80, 0x0 ;  /* 0x000000000000781c */ /* 0x000fca0003f4f028 */
[----:B------:R-:W-:-:S08]  /*da40*/  @UP2 ULDC.64 UR10, c[0x0][0x9e8] ;  /* 0x00027a00000a2ab9 */ /* 0x000fd00000000a00 */
[----:B------:R-:W-:-:S05]  /*da50*/  @P2 IMAD.HI.U32 R9, R12, UR10, RZ ;  /* 0x0000000a0c092c27 */ /* 0x000fca000f8e00ff */
[----:B------:R-:W-:-:S07]  /*da60*/  @P2 SHF.R.U32.HI R12, RZ, UR11, R9 ;  /* 0x0000000bff0c2c19 */ /* 0x000fce0008011609 */
.L_x_1429:
[----:B------:R-:W-:Y:S05]  /*da70*/  BSYNC B0 ;  /* 0x0000000000007941 */ /* 0x000fea0003800000 */
.L_x_1427:
[----:B------:R-:W-:-:S05]  /*da80*/  IMAD R9, R12, UR7, R5 ;  /* 0x000000070c097c24 */ /* 0x000fca000f8e0205 */
[----:B------:R-:W-:Y:S02]  /*da90*/  VIMNMX R6, R6, R9, !PT ;  /* 0x0000000906067248 */ /* 0x000fe40007fe0100 */
[----:B------:R-:W-:-:S07]  /*daa0*/  VIADDMNMX R8, R9, UR7, R8, PT ;  /* 0x0000000709087c46 */ /* 0x000fce000b800108 */
.L_x_1426:
[C---:B------:R-:W-:Y:S01]  /*dab0*/  ISETP.GE.AND P2, PT, R10.reuse, 0x9, PT ;  /* 0x000000090a00780c */ /* 0x040fe20003f46270 */
[----:B------:R-:W0:Y:S01]  /*dac0*/  SHFL.IDX PT, R3, R3, 0x1, 0x1c1f ;  /* 0x003c1f0003037f89 */ /* 0x000e2200000e0000 */
[----:B------:R-:W-:Y:S02]  /*dad0*/  ISETP.GE.AND P3, PT, R10, 0x2, PT ;  /* 0x000000020a00780c */ /* 0x000fe40003f66270 */
[----:B------:R-:W-:Y:S02]  /*dae0*/  P2R R9, PR, RZ, 0x4 ;  /* 0x00000004ff097803 */ /* 0x000fe40000000000 */
[----:B------:R-:W-:Y:S02]  /*daf0*/  ISETP.GT.AND P2, PT, R6, 0x8, !P2 ;  /* 0x000000080600780c */ /* 0x000fe40005744270 */
[----:B------:R-:W-:Y:S02]  /*db00*/  P2R R11, PR, RZ, 0x8 ;  /* 0x00000008ff0b7803 */ /* 0x000fe40000000000 */
[----:B------:R-:W-:-:S02]  /*db10*/  ISETP.LT.OR P2, PT, R8, 0x9, P2 ;  /* 0x000000090800780c */ /* 0x000fc40001741670 */
[----:B------:R-:W-:Y:S02]  /*db20*/  ISETP.GT.AND P3, PT, R6, 0x1, !P3 ;  /* 0x000000010600780c */ /* 0x000fe40005f64270 */
[----:B------:R-:W-:Y:S02]  /*db30*/  ISETP.GE.AND P4, PT, R10, 0xa, PT ;  /* 0x0000000a0a00780c */ /* 0x000fe40003f86270 */
[----:B------:R-:W-:Y:S02]  /*db40*/  FSEL R92, R92, -INF , !P2 ;  /* 0xff8000005c5c7808 */ /* 0x000fe40005000000 */
[----:B------:R-:W-:Y:S02]  /*db50*/  ISETP.LT.OR P3, PT, R8, 0x2, P3 ;  /* 0x000000020800780c */ /* 0x000fe40001f61670 */
[----:B------:R-:W-:Y:S02]  /*db60*/  ISETP.GT.AND P2, PT, R6, 0x9, !P4 ;  /* 0x000000090600780c */ /* 0x000fe40006744270 */
[----:B------:R-:W-:-:S02]  /*db70*/  FSEL R89, R89, -INF , !P3 ;  /* 0xff80000059597808 */ /* 0x000fc40005800000 */
[----:B------:R-:W-:Y:S01]  /*db80*/  ISETP.LT.OR P2, PT, R8, 0xa, P2 ;  /* 0x0000000a0800780c */ /* 0x000fe20001741670 */
[----:B0-----:R-:W-:Y:S01]  /*db90*/  IMAD.IADD R4, R4, 0x1, R3 ;  /* 0x0000000104047824 */ /* 0x001fe200078e0203 */
[----:B------:R-:W-:Y:S02]  /*dba0*/  ISETP.GE.AND P3, PT, R10, 0x11, PT ;  /* 0x000000110a00780c */ /* 0x000fe40003f66270 */
[----:B------:R-:W-:Y:S02]  /*dbb0*/  FSEL R93, R93, -INF , !P2 ;  /* 0xff8000005d5d7808 */ /* 0x000fe40005000000 */
[----:B------:R-:W-:Y:S02]  /*dbc0*/  ISETP.GT.AND P2, PT, R6, 0x10, !P3 ;  /* 0x000000100600780c */ /* 0x000fe40005f44270 */
[----:B------:R-:W-:Y:S02]  /*dbd0*/  P2R R13, PR, RZ, 0x8 ;  /* 0x00000008ff0d7803 */ /* 0x000fe40000000000 */
[----:B------:R-:W-:-:S02]  /*dbe0*/  ISETP.LT.OR P2, PT, R8, 0x11, P2 ;  /* 0x000000110800780c */ /* 0x000fc40001741670 */
[----:B------:R-:W-:Y:S02]  /*dbf0*/  ISETP.GE.AND P3, PT, R10, 0x12, PT ;  /* 0x000000120a00780c */ /* 0x000fe40003f66270 */
[----:B------:R-:W-:Y:S02]  /*dc00*/  FSEL R96, R96, -INF , !P2 ;  /* 0xff80000060607808 */ /* 0x000fe40005000000 */
[----:B------:R-:W-:Y:S02]  /*dc10*/  ISETP.GT.AND P2, PT, R6, 0x11, !P3 ;  /* 0x000000110600780c */ /* 0x000fe40005f44270 */
[----:B----4-:R-:W-:Y:S02]  /*dc20*/  P2R R14, PR, RZ, 0x8 ;  /* 0x00000008ff0e7803 */ /* 0x010fe40000000000 */
        /* <DEDUP_REMOVED lines=18> */
[----:B------:R-:W-:Y:S02]  /*dd50*/  VIADDMNMX R0, R3, R7, R0, PT ;  /* 0x0000000703007246 */ /* 0x000fe40003800100 */
        /* <DEDUP_REMOVED lines=153> */
[----:B------:R-:W-:-:S04]  /*e6f0*/  ISETP.GT.AND P6, PT, R6, 0x99, !P6 ;  /* 0x000000990600780c */ /* 0x000fc800077c4270 */
[----:B------:R-:W-:-:S04]  /*e700*/  ISETP.LT.OR P6, PT, R8, 0x9a, P6 ;  /* 0x0000009a0800780c */ /* 0x000fc800037c1670 */
        /* <DEDUP_REMOVED lines=16> */
.L_x_1432:
[----:B------:R-:W-:-:S06]  /*e810*/  UISETP.NE.AND UP2, UPT, UR7, 0x1, UPT ;  /* 0x000000010700788c */ /* 0x000fcc000bf45270 */
[----:B------:R-:W-:-:S05]  /*e820*/  PLOP3.LUT P6, PT, PT, PT, UP2, 0x80, 0x0 ;  /* 0x000000000000781c */ /* 0x000fca0003fcf028 */
[----:B------:R-:W-:-:S08]  /*e830*/  @UP2 ULDC.64 UR10, c[0x0][0x9e8] ;  /* 0x00027a00000a2ab9 */ /* 0x000fd00000000a00 */
[----:B------:R-:W-:Y:S01]  /*e840*/  @P6 IMAD.HI.U32 R3, R6, UR10, RZ ;  /* 0x0000000a06036c27 */ /* 0x000fe2000f8e00ff */
[----:B------:R-:W-:-:S13]  /*e850*/  PLOP3.LUT P6, PT, PT, PT, UP2, 0x80, 0x0 ;  /* 0x000000000000781c */ /* 0x000fda0003fcf028 */
[----:B------:R-:W-:-:S07]  /*e860*/  @P6 SHF.R.U32.HI R6, RZ, UR11, R3 ;  /* 0x0000000bff066c19 */ /* 0x000fce0008011603 */
.L_x_1433:
[----:B------:R-:W-:Y:S05]  /*e870*/  BSYNC B0 ;  /* 0x0000000000007941 */ /* 0x000fea0003800000 */
.L_x_1431:
[----:B------:R-:W-:-:S05]  /*e880*/  IMAD R5, R6, UR7, R5 ;  /* 0x0000000706057c24 */ /* 0x000fca000f8e0205 */
[----:B------:R-:W-:Y:S02]  /*e890*/  VIMNMX R4, R4, R5, !PT ;  /* 0x0000000504047248 */ /* 0x000fe40007fe0100 */
[----:B------:R-:W-:-:S07]  /*e8a0*/  VIADDMNMX R0, R5, UR7, R0, PT ;  /* 0x0000000705007c46 */ /* 0x000fce000b800100 */
.L_x_1430:
[----:B------:R-:W-:Y:S01]  /*e8b0*/  ISETP.GT.AND P2, PT, R4, 0x20, !P2 ;  /* 0x000000200400780c */ /* 0x000fe20005744270 */
[----:B------:R-:W-:Y:S01]  /*e8c0*/  @UP0 ULDC UR10, c[0x0][0x44c] ;  /* 0x00011300000a0ab9 */ /* 0x000fe20000000800 */
[----:B------:R-:W-:Y:S01]  /*e8d0*/  ISETP.NE.AND P6, PT, R128, RZ, PT ;  /* 0x000000ff8000720c */ /* 0x000fe20003fc5270 */
[----:B------:R-:W-:Y:S01]  /*e8e0*/  UIMAD.WIDE.U32 UR10, UR39, UR10, URZ ;  /* 0x0000000a270a72a5 */ /* 0x000fe2000f8e003f */
[----:B------:R-:W-:Y:S01]  /*e8f0*/  ISETP.LT.OR P2, PT, R0, 0x21, P2 ;  /* 0x000000210000780c */ /* 0x000fe20001741670 */
[----:B------:R-:W-:Y:S01]  /*e900*/  @UP0 ULDC UR18, c[0x0][0x450] ;  /* 0x0001140000120ab9 */ /* 0x000fe20000000800 */
[----:B------:R-:W-:Y:S01]  /*e910*/  FMNMX.FTZ R3, R88, R89, !PT ;  /* 0x0000005958037209 */ /* 0x000fe20007810000 */
[----:B------:R-:W-:Y:S01]  /*e920*/  UMOV UR14, UR39 ;  /* 0x00000027000e7c82 */ /* 0x000fe20008000000 */
[----:B------:R-:W-:Y:S01]  /*e930*/  FSEL R74, R74, -INF , !P2 ;  /* 0xff8000004a4a7808 */ /* 0x000fe20005000000 */
[----:B------:R-:W-:Y:S01]  /*e940*/  @UP0 USHF.R.U32.HI UR14, URZ, UR18, UR11 ;  /* 0x000000123f0e0299 */ /* 0x000fe2000801160b */
        /* <DEDUP_REMOVED lines=75> */
[----:B------:R-:W-:Y:S02]  /*ee00*/  ISETP.GT.AND P2, PT, R4, 0x50, !P6 ;  /* 0x000000500400780c */ /* 0x000fe40007744270 */
[----:B------:R-:W-:Y:S02]  /*ee10*/  ISETP.NE.AND P6, PT, R130, RZ, PT ;  /* 0x000000ff8200720c */ /* 0x000fe40003fc5270 */
        /* <DEDUP_REMOVED lines=17> */
[----:B------:R-:W-:Y:S01]  /*ef30*/  ISETP.NE.AND P2, PT, R114, RZ, PT ;  /* 0x000000ff7200720c */ /* 0x000fe20003f45270 */
[----:B------:R-:W0:Y:S01]  /*ef40*/  SHFL.BFLY PT, R3, R6, 0x2, 0x1f ;  /* 0x0c401f0006037f89 */ /* 0x000e2200000e0000 */
[C---:B------:R-:W-:Y:S02]  /*ef50*/  ISETP.GT.AND P3, PT, R4.reuse, 0x90, !P3 ;  /* 0x000000900400780c */ /* 0x040fe40005f64270 */
[----:B------:R-:W-:-:S02]  /*ef60*/  ISETP.GT.AND P2, PT, R4, 0x59, !P2 ;  /* 0x000000590400780c */ /* 0x000fc40005744270 */
[----:B------:R-:W-:Y:S02]  /*ef70*/  ISETP.GT.AND P4, PT, R4, 0x91, !P4 ;  /* 0x000000910400780c */ /* 0x000fe40006784270 */
[----:B------:R-:W-:Y:S02]  /*ef80*/  ISETP.LT.OR P2, PT, R0, 0x5a, P2 ;  /* 0x0000005a0000780c */ /* 0x000fe40001741670 */
[----:B------:R-:W-:Y:S02]  /*ef90*/  ISETP.GT.AND P5, PT, R4, 0x98, !P5 ;  /* 0x000000980400780c */ /* 0x000fe40006fa4270 */
[----:B------:R-:W-:Y:S02]  /*efa0*/  FSEL R71, R71, -INF , !P2 ;  /* 0xff80000047477808 */ /* 0x000fe40005000000 */
[----:B------:R-:W-:Y:S02]  /*efb0*/  ISETP.NE.AND P2, PT, R113, RZ, PT ;  /* 0x000000ff7100720c */ /* 0x000fe40003f45270 */
[----:B------:R-:W-:-:S02]  /*efc0*/  ISETP.LT.OR P3, PT, R0, 0x91, P3 ;  /* 0x000000910000780c */ /* 0x000fc40001f61670 */
[----:B------:R-:W-:Y:S02]  /*efd0*/  ISETP.GT.AND P2, PT, R4, 0x60, !P2 ;  /* 0x000000600400780c */ /* 0x000fe40005744270 */
[C---:B------:R-:W-:Y:S02]  /*efe0*/  ISETP.LT.OR P4, PT, R0.reuse, 0x92, P4 ;  /* 0x000000920000780c */ /* 0x040fe40002781670 */
[----:B------:R-:W-:Y:S02]  /*eff0*/  ISETP.LT.OR P2, PT, R0, 0x61, P2 ;  /* 0x000000610000780c */ /* 0x000fe40001741670 */
[----:B------:R-:W-:Y:S02]  /*f000*/  FSEL R34, R34, -INF , !P3 ;  /* 0xff80000022227808 */ /* 0x000fe40005800000 */
[----:B------:R-:W-:Y:S02]  /*f010*/  FSEL R42, R42, -INF , !P2 ;  /* 0xff8000002a2a7808 */ /* 0x000fe40005000000 */
[----:B------:R-:W-:-:S02]  /*f020*/  ISETP.NE.AND P2, PT, R112, RZ, PT ;  /* 0x000000ff7000720c */ /* 0x000fc40003f45270 */
[----:B0-----:R-:W-:Y:S02]  /*f030*/  FMNMX.FTZ R7, R6, R3, !PT ;  /* 0x0000000306077209 */ /* 0x001fe40007810000 */
[----:B------:R-:W-:Y:S02]  /*f040*/  ISETP.GT.AND P2, PT, R4, 0x61, !P2 ;  /* 0x000000610400780c */ /* 0x000fe40005744270 */
[C---:B------:R-:W-:Y:S01]  /*f050*/  ISETP.LT.OR P5, PT, R0.reuse, 0x99, P5 ;  /* 0x000000990000780c */ /* 0x040fe20002fa1670 */
[----:B------:R-:W0:Y:S01]  /*f060*/  SHFL.BFLY PT, R8, R7, 0x1, 0x1f ;  /* 0x0c201f0007087f89 */ /* 0x000e2200000e0000 */
[----:B------:R-:W-:Y:S02]  /*f070*/  ISETP.LT.OR P2, PT, R0, 0x62, P2 ;  /* 0x000000620000780c */ /* 0x000fe40001741670 */
[----:B------:R-:W-:Y:S02]  /*f080*/  FSEL R35, R35, -INF , !P4 ;  /* 0xff80000023237808 */ /* 0x000fe40006000000 */
[----:B------:R-:W-:-:S02]  /*f090*/  FSEL R43, R43, -INF , !P2 ;  /* 0xff8000002b2b7808 */ /* 0x000fc40005000000 */
[----:B------:R-:W-:Y:S02]  /*f0a0*/  ISETP.NE.AND P2, PT, R111, RZ, PT ;  /* 0x000000ff6f00720c */ /* 0x000fe40003f45270 */
[----:B------:R-:W-:Y:S02]  /*f0b0*/  FSEL R38, R38, -INF , !P5 ;  /* 0xff80000026267808 */ /* 0x000fe40006800000 */
[----:B------:R-:W-:Y:S02]  /*f0c0*/  ISETP.GT.AND P2, PT, R4, 0x68, !P2 ;  /* 0x000000680400780c */ /* 0x000fe40005744270 */
[----:B------:R-:W-:Y:S02]  /*f0d0*/  R2UR UR15, R104 ;  /* 0x00000000680f72ca */ /* 0x000fe400000e0000 */
[----:B------:R-:W-:-:S04]  /*f0e0*/  ISETP.LT.OR P2, PT, R0, 0x69, P2 ;  /* 0x000000690000780c */ /* 0x000fc80001741670 */
[----:B------:R-:W-:Y:S02]  /*f0f0*/  FSEL R46, R46, -INF , !P2 ;  /* 0xff8000002e2e7808 */ /* 0x000fe40005000000 */
[----:B------:R-:W-:Y:S02]  /*f100*/  ISETP.NE.AND P2, PT, R110, RZ, PT ;  /* 0x000000ff6e00720c */ /* 0x000fe40003f45270 */
[----:B0-----:R-:W-:Y:S01]  /*f110*/  FMNMX.FTZ R3, R7, R8, !PT ;  /* 0x0000000807037209 */ /* 0x001fe20007810000 */
[----:B------:R-:W-:Y:S01]  /*f120*/  IMAD.U32 R8, RZ, RZ, UR40 ;  /* 0x00000028ff087e24 */ /* 0x000fe2000f8e00ff */
[----:B------:R-:W-:Y:S01]  /*f130*/  ISETP.GT.AND P2, PT, R4, 0x69, !P2 ;  /* 0x000000690400780c */ /* 0x000fe20005744270 */
[----:B------:R-:W-:-:S03]  /*f140*/  UIADD3 UR10, UR15, UR14, URZ ;  /* 0x0000000e0f0a7290 */ /* 0x000fc6000fffe03f */
[----:B------:R-:W-:Y:S01]  /*f150*/  ISETP.LT.OR P2, PT, R0, 0x6a, P2 ;  /* 0x0000006a0000780c */ /* 0x000fe20001741670 */
[----:B------:R-:W-:-:S03]  /*f160*/  UIADD3 UR6, UR10, UR6, URZ ;  /* 0x000000060a067290 */ /* 0x000fc6000fffe03f */
        /* <DEDUP_REMOVED lines=56> */
[----:B------:R-:W-:Y:S01]  /*f4f0*/  ISETP.NE.AND P2, PT, R105, RZ, PT ;  /* 0x000000ff6900720c */ /* 0x000fe20003f45270 */
[----:B------:R-:W-:-:S01]  /*f500*/  FFMA.FTZ R105, R3, R8, -8 ;  /* 0xc100000003697423 */ /* 0x000fc20000010008 */
[----:B------:R-:W-:Y:S02]  /*f510*/  FMNMX.FTZ R20, R98, R13, !PT ;  /* 0x0000000d62147209 */ /* 0x000fe40007810000 */
[----:B------:R-:W-:Y:S02]  /*f520*/  ISETP.GT.AND P2, PT, R4, 0x81, !P2 ;  /* 0x000000810400780c */ /* 0x000fe40005744270 */
[----:B------:R-:W-:-:S02]  /*f530*/  FMNMX.FTZ R15, R99, R20, !PT ;  /* 0x00000014630f7209 */ /* 0x000fc40007810000 */
[----:B------:R-:W-:Y:S02]  /*f540*/  ISETP.LT.OR P2, PT, R0, 0x82, P2 ;  /* 0x000000820000780c */ /* 0x000fe40001741670 */
[----:B------:R-:W-:Y:S02]  /*f550*/  FMNMX.FTZ R20, R102, R15, !PT ;  /* 0x0000000f66147209 */ /* 0x000fe40007810000 */
[----:B------:R-:W-:Y:S02]  /*f560*/  FSEL R27, R27, -INF , !P2 ;  /* 0xff8000001b1b7808 */ /* 0x000fe40005000000 */
[----:B------:R-:W-:Y:S02]  /*f570*/  ISETP.GT.AND P2, PT, R4, 0x88, !P6 ;  /* 0x000000880400780c */ /* 0x000fe40007744270 */
[----:B------:R-:W-:Y:S02]  /*f580*/  FMNMX.FTZ R21, R103, R20, !PT ;  /* 0x0000001467157209 */ /* 0x000fe40007810000 */
[----:B------:R-:W-:-:S02]  /*f590*/  ISETP.LT.OR P2, PT, R0, 0x89, P2 ;  /* 0x000000890000780c */ /* 0x000fc40001741670 */
[----:B------:R-:W-:Y:S02]  /*f5a0*/  FMNMX.FTZ R20, R74, R21, !PT ;  /* 0x000000154a147209 */ /* 0x000fe40007810000 */
[----:B------:R-:W-:Y:S02]  /*f5b0*/  FSEL R30, R30, -INF , !P2 ;  /* 0xff8000001e1e7808 */ /* 0x000fe40005000000 */
[----:B------:R-:W-:Y:S02]  /*f5c0*/  FSETP.NEU.FTZ.AND P2, PT, R3, -INF , PT ;  /* 0xff8000000300780b */ /* 0x000fe40003f5d000 */
[----:B------:R-:W-:Y:S02]  /*f5d0*/  FMNMX.FTZ R21, R75, R20, !PT ;  /* 0x000000144b157209 */ /* 0x000fe40007810000 */
[----:B------:R-:W-:Y:S02]  /*f5e0*/  FSEL R105, R105, RZ, P2 ;  /* 0x000000ff69697208 */ /* 0x000fe40001000000 */
[----:B------:R-:W-:-:S03]  /*f5f0*/  ISETP.NE.AND P6, PT, R106, RZ, PT ;  /* 0x000000ff6a00720c */ /* 0x000fc60003fc5270 */
[--C-:B------:R-:W-:Y:S01]  /*f600*/  FFMA.FTZ R5, R88, UR40, -R105.reuse ;  /* 0x0000002858057c23 */ /* 0x100fe20008010869 */
[----:B------:R-:W-:-:S01]  /*f610*/  FFMA.FTZ R88, R76, UR40, -R105 ;  /* 0x000000284c587c23 */ /* 0x000fc20008010869 */
[----:B------:R-:W-:Y:S01]  /*f620*/  FMNMX.FTZ R76, R78, R21, !PT ;  /* 0x000000154e4c7209 */ /* 0x000fe20007810000 */
[----:B------:R-:W-:-:S01]  /*f630*/  FFMA.FTZ R73, R73, UR40, -R105 ;  /* 0x0000002849497c23 */ /* 0x000fc20008010869 */
[--C-:B------:R-:W-:Y:S01]  /*f640*/  FFMA.FTZ R12, R72, UR40, -R105.reuse ;  /* 0x00000028480c7c23 */ /* 0x100fe20008010869 */
[----:B------:R-:W-:-:S01]  /*f650*/  FFMA.FTZ R72, R77, UR40, -R105 ;  /* 0x000000284d487c23 */ /* 0x000fc20008010869 */
[----:B------:R-:W-:Y:S01]  /*f660*/  FMNMX.FTZ R21, R79, R76, !PT ;  /* 0x0000004c4f157209 */ /* 0x000fe20007810000 */
[----:B------:R0:W-:Y:S01]  /*f670*/  MUFU.EX2 R13, R73 ;  /* 0x00000049000d7308 */ /* 0x0001e20000000800 */
[----:B------:R-:W-:-:S01]  /*f680*/  FFMA.FTZ R20, R80, UR40, -R105 ;  /* 0x0000002850147c23 */ /* 0x000fc20008010869 */
[----:B------:R-:W-:Y:S01]  /*f690*/  ISETP.GT.AND P2, PT, R4, 0x89, !P6 ;  /* 0x000000890400780c */ /* 0x000fe20007744270 */
[----:B------:R-:W-:-:S01]  /*f6a0*/  FFMA.FTZ R6, R89, UR40, -R105 ;  /* 0x0000002859067c23 */ /* 0x000fc20008010869 */
[----:B------:R-:W-:Y:S01]  /*f6b0*/  FMNMX.FTZ R76, R82, R21, !PT ;  /* 0x00000015524c7209 */ /* 0x000fe20007810000 */
[----:B------:R-:W-:-:S01]  /*f6c0*/  FFMA.FTZ R7, R92, UR40, -R105 ;  /* 0x000000285c077c23 */ /* 0x000fc20008010869 */
[----:B------:R-:W-:Y:S01]  /*f6d0*/  ISETP.LT.OR P2, PT, R0, 0x8a, P2 ;  /* 0x0000008a0000780c */ /* 0x000fe20001741670 */
[----:B------:R-:W-:-:S01]  /*f6e0*/  FFMA.FTZ R8, R96, UR40, -R105 ;  /* 0x0000002860087c23 */ /* 0x000fc20008010869 */
[----:B------:R-:W-:Y:S01]  /*f6f0*/  ISETP.NE.AND P6, PT, R10, RZ, PT ;  /* 0x000000ff0a00720c */ /* 0x000fe20003fc5270 */
[----:B------:R-:W-:Y:S01]  /*f700*/  MUFU.EX2 R5, R5 ;  /* 0x0000000500057308 */ /* 0x000fe20000000800 */
[----:B0-----:R-:W-:Y:S01]  /*f710*/  FMNMX.FTZ R73, R83, R76, !PT ;  /* 0x0000004c53497209 */ /* 0x001fe20007810000 */
[--C-:B------:R-:W-:Y:S01]  /*f720*/  FFMA.FTZ R10, R93, UR40, -R105.reuse ;  /* 0x000000285d0a7c23 */ /* 0x100fe20008010869 */
[----:B------:R-:W-:Y:S01]  /*f730*/  FSEL R31, R31, -INF , !P2 ;  /* 0xff8000001f1f7808 */ /* 0x000fe20005000000 */
[--C-:B------:R-:W-:Y:S01]  /*f740*/  FFMA.FTZ R9, R97, UR40, -R105.reuse ;  /* 0x0000002861097c23 */ /* 0x100fe20008010869 */
[----:B------:R-:W-:Y:S01]  /*f750*/  FMNMX.FTZ R76, R86, R73, !PT ;  /* 0x00000049564c7209 */ /* 0x000fe20007810000 */
[--C-:B------:R-:W-:Y:S01]  /*f760*/  FFMA.FTZ R81, R81, UR40, -R105.reuse ;  /* 0x0000002851517c23 */ /* 0x100fe20008010869 */
[----:B------:R-:W-:Y:S01]  /*f770*/  ISETP.GT.AND P2, PT, R4, 0x99, !P6 ;  /* 0x000000990400780c */ /* 0x000fe20007744270 */
[--C-:B------:R-:W-:Y:S01]  /*f780*/  FFMA.FTZ R4, R40, UR40, -R105.reuse ;  /* 0x0000002828047c23 */ /* 0x100fe20008010869 */
[----:B------:R-:W-:Y:S01]  /*f790*/  FMNMX.FTZ R77, R87, R76, !PT ;  /* 0x0000004c574d7209 */ /* 0x000fe20007810000 */
[----:B------:R-:W-:Y:S01]  /*f7a0*/  MUFU.EX2 R6, R6 ;  /* 0x0000000600067308 */ /* 0x000fe20000000800 */
        /* <DEDUP_REMOVED lines=8> */
[----:B------:R-:W-:-:S01]  /*f830*/  FFMA.FTZ R76, R85, UR40, -R105 ;  /* 0x00000028554c7c23 */ /* 0x000fc20008010869 */
[--C-:B------:R-:W-:Y:S01]  /*f840*/  FFMA.FTZ R56, R56, UR40, -R105.reuse ;  /* 0x0000002838387c23 */ /* 0x100fe20008010869 */
[----:B------:R-:W-:Y:S01]  /*f850*/  FMNMX.FTZ R80, R62, R77, !PT ;  /* 0x0000004d3e507209 */ /* 0x000fe20007810000 */
[--C-:B------:R-:W-:Y:S01]  /*f860*/  FFMA.FTZ R57, R57, UR40, -R105.reuse ;  /* 0x0000002839397c23 */ /* 0x100fe20008010869 */
[----:B------:R-:W-:-:S01]  /*f870*/  FFMA.FTZ R60, R60, UR40, -R105 ;  /* 0x000000283c3c7c23 */ /* 0x000fc20008010869 */
[--C-:B------:R-:W-:Y:S01]  /*f880*/  FFMA.FTZ R61, R61, UR40, -R105.reuse ;  /* 0x000000283d3d7c23 */ /* 0x100fe20008010869 */
[----:B------:R-:W-:Y:S01]  /*f890*/  FMNMX.FTZ R77, R63, R80, !PT ;  /* 0x000000503f4d7209 */ /* 0x000fe20007810000 */
[----:B------:R-:W0:Y:S01]  /*f8a0*/  MUFU.EX2 R10, R10 ;  /* 0x0000000a000a7308 */ /* 0x000e220000000800 */
[----:B------:R-:W-:-:S01]  /*f8b0*/  FFMA.FTZ R68, R68, UR40, -R105 ;  /* 0x0000002844447c23 */ /* 0x000fc20008010869 */
[--C-:B------:R-:W-:Y:S01]  /*f8c0*/  FFMA.FTZ R69, R69, UR40, -R105.reuse ;  /* 0x0000002845457c23 */ /* 0x100fe20008010869 */
[----:B------:R-:W-:Y:S01]  /*f8d0*/  FMNMX.FTZ R80, R66, R77, !PT ;  /* 0x0000004d42507209 */ /* 0x000fe20007810000 */
[--C-:B------:R-:W-:Y:S01]  /*f8e0*/  FFMA.FTZ R64, R64, UR40, -R105.reuse ;  /* 0x0000002840407c23 */ /* 0x100fe20008010869 */
[----:B------:R-:W-:-:S01]  /*f8f0*/  FFMA.FTZ R65, R65, UR40, -R105 ;  /* 0x0000002841417c23 */ /* 0x000fc20008010869 */
        /* <DEDUP_REMOVED lines=11> */
[----:B0-----:R-:W-:Y:S01]  /*f9b0*/  F2FP.SATFINITE.E4M3.F32.PACK_AB_MERGE_C R216, R10, R7, RZ ;  /* 0x000000070ad8723e */ /* 0x001fe200048070ff */
[--C-:B------:R-:W-:Y:S01]  /*f9c0*/  FFMA.FTZ R24, R24, UR40, -R105.reuse ;  /* 0x0000002818187c23 */ /* 0x100fe20008010869 */
[----:B------:R-:W-:Y:S01]  /*f9d0*/  FMNMX.FTZ R80, R42, R77, !PT ;  /* 0x0000004d2a507209 */ /* 0x000fe20007810000 */
[--C-:B------:R-:W-:Y:S01]  /*f9e0*/  FFMA.FTZ R25, R25, UR40, -R105.reuse ;  /* 0x0000002819197c23 */ /* 0x100fe20008010869 */
[----:B------:R-:W-:Y:S01]  /*f9f0*/  F2FP.SATFINITE.E4M3.F32.PACK_AB_MERGE_C R216, R6, R5, R216 ;  /* 0x0000000506d8723e */ /* 0x000fe200048070d8 */
[--C-:B------:R-:W-:Y:S01]  /*fa00*/  FFMA.FTZ R36, R36, UR40, -R105.reuse ;  /* 0x0000002824247c23 */ /* 0x100fe20008010869 */
[----:B------:R-:W-:Y:S01]  /*fa10*/  FMNMX.FTZ R77, R43, R80, !PT ;  /* 0x000000502b4d7209 */ /* 0x000fe20007810000 */
[----:B------:R-:W-:Y:S01]  /*fa20*/  MUFU.EX2 R9, R9 ;  /* 0x0000000900097308 */ /* 0x000fe20000000800 */
[----:B------:R-:W-:-:S01]  /*fa30*/  FFMA.FTZ R37, R37, UR40, -R105 ;  /* 0x0000002825257c23 */ /* 0x000fc20008010869 */
[--C-:B------:R-:W-:Y:S01]  /*fa40*/  FFMA.FTZ R32, R32, UR40, -R105.reuse ;  /* 0x0000002820207c23 */ /* 0x100fe20008010869 */
[----:B------:R-:W-:Y:S01]  /*fa50*/  FMNMX.FTZ R80, R46, R77, !PT ;  /* 0x0000004d2e507209 */ /* 0x000fe20007810000 */
[----:B------:R-:W-:-:S03]  /*fa60*/  FFMA.FTZ R33, R33, UR40, -R105 ;  /* 0x0000002821217c23 */ /* 0x000fc60008010869 */
[----:B------:R-:W-:Y:S01]  /*fa70*/  FMNMX.FTZ R77, R47, R80, !PT ;  /* 0x000000502f4d7209 */ /* 0x000fe20007810000 */
[----:B------:R-:W-:Y:S03]  /*fa80*/  MUFU.EX2 R11, R11 ;  /* 0x0000000b000b7308 */ /* 0x000fe60000000800 */
[----:B------:R-:W-:-:S04]  /*fa90*/  FMNMX.FTZ R80, R50, R77, !PT ;  /* 0x0000004d32507209 */ /* 0x000fc80007810000 */
[----:B------:R-:W-:Y:S01]  /*faa0*/  FMNMX.FTZ R77, R51, R80, !PT ;  /* 0x00000050334d7209 */ /* 0x000fe20007810000 */
[----:B------:R-:W0:Y:S03]  /*fab0*/  MUFU.EX2 R14, R14 ;  /* 0x0000000e000e7308 */ /* 0x000e260000000800 */
[----:B------:R-:W-:-:S04]  /*fac0*/  FMNMX.FTZ R80, R54, R77, !PT ;  /* 0x0000004d36507209 */ /* 0x000fc80007810000 */
[----:B------:R-:W-:Y:S01]  /*fad0*/  FMNMX.FTZ R77, R55, R80, !PT ;  /* 0x00000050374d7209 */ /* 0x000fe20007810000 */
[----:B------:R-:W-:Y:S03]  /*fae0*/  MUFU.EX2 R73, R84 ;  /* 0x0000005400497308 */ /* 0x000fe60000000800 */
[----:B------:R-:W-:-:S04]  /*faf0*/  FMNMX.FTZ R80, R26, R77, !PT ;  /* 0x0000004d1a507209 */ /* 0x000fc80007810000 */
[----:B------:R-:W-:Y:S01]  /*fb00*/  FMNMX.FTZ R77, R27, R80, !PT ;  /* 0x000000501b4d7209 */ /* 0x000fe20007810000 */
[----:B------:R-:W-:Y:S01]  /*fb10*/  MUFU.EX2 R12, R12 ;  /* 0x0000000c000c7308 */ /* 0x000fe20000000800 */
[----:B0-----:R-:W-:Y:S02]  /*fb20*/  F2FP.SATFINITE.E4M3.F32.PACK_AB_MERGE_C R218, R14, R11, RZ ;  /* 0x0000000b0eda723e */ /* 0x001fe400048070ff */
[----:B------:R-:W-:Y:S02]  /*fb30*/  FMNMX.FTZ R40, R30, R77, !PT ;  /* 0x0000004d1e287209 */ /* 0x000fe40007810000 */
[----:B------:R-:W-:Y:S02]  /*fb40*/  F2FP.SATFINITE.E4M3.F32.PACK_AB_MERGE_C R218, R9, R8, R218 ;  /* 0x0000000809da723e */ /* 0x000fe400048070da */
[----:B------:R-:W-:Y:S01]  /*fb50*/  FMNMX.FTZ R77, R31, R40, !PT ;  /* 0x000000281f4d7209 */ /* 0x000fe20007810000 */
[----:B------:R-:W-:Y:S03]  /*fb60*/  MUFU.EX2 R15, R88 ;  /* 0x00000058000f7308 */ /* 0x000fe60000000800 */
[----:B------:R-:W-:-:S04]  /*fb70*/  FMNMX.FTZ R40, R34, R77, !PT ;  /* 0x0000004d22287209 */ /* 0x000fc80007810000 */
[----:B------:R-:W-:Y:S01]  /*fb80*/  FMNMX.FTZ R77, R35, R40, !PT ;  /* 0x00000028234d7209 */ /* 0x000fe20007810000 */
[----:B------:R-:W-:-:S01]  /*fb90*/  FFMA.FTZ R40, R44, UR40, -R105 ;  /* 0x000000282c287c23 */ /* 0x000fc20008010869 */
[--C-:B------:R-:W-:Y:S01]  /*fba0*/  FFMA.FTZ R44, R48, UR40, -R105.reuse ;  /* 0x00000028302c7c23 */ /* 0x100fe20008010869 */
[----:B------:R-:W-:-:S01]  /*fbb0*/  FFMA.FTZ R48, R52, UR40, -R105 ;  /* 0x0000002834307c23 */ /* 0x000fc20008010869 */
[----:B------:R-:W-:Y:S01]  /*fbc0*/  FMNMX.FTZ R0, R38, R77, !PT ;  /* 0x0000004d26007209 */ /* 0x000fe20007810000 */
[----:B------:R-:W0:Y:S03]  /*fbd0*/  MUFU.EX2 R72, R72 ;  /* 0x0000004800487308 */ /* 0x000e260000000800 */
[----:B------:R-:W-:-:S05]  /*fbe0*/  FMNMX.FTZ R0, R39, R0, !PT ;  /* 0x0000000027007209 */ /* 0x000fca0007810000 */
[----:B------:R-:W1:Y:S01]  /*fbf0*/  SHFL.BFLY PT, R77, R0, 0x2, 0x1f ;  /* 0x0c401f00004d7f89 */ /* 0x000e6200000e0000 */
[----:B------:R-:W-:Y:S08]  /*fc00*/  MUFU.EX2 R20, R20 ;  /* 0x0000001400147308 */ /* 0x000ff00000000800 */
[----:B------:R-:W2:Y:S01]  /*fc10*/  MUFU.EX2 R76, R76 ;  /* 0x0000004c004c7308 */ /* 0x000ea20000000800 */
[----:B0-----:R-:W-:-:S04]  /*fc20*/  F2FP.SATFINITE.E4M3.F32.PACK_AB_MERGE_C R212, R72, R15, RZ ;  /* 0x0000000f48d4723e */ /* 0x001fc800048070ff */
[----:B------:R-:W-:-:S03]  /*fc30*/  F2FP.SATFINITE.E4M3.F32.PACK_AB_MERGE_C R212, R13, R12, R212 ;  /* 0x0000000c0dd4723e */ /* 0x000fc600048070d4 */
[----:B------:R-:W-:Y:S01]  /*fc40*/  MUFU.EX2 R56, R56 ;  /* 0x0000003800387308 */ /* 0x000fe20000000800 */
[----:B-1----:R-:W-:-:S07]  /*fc50*/  FMNMX.FTZ R77, R0, R77, !PT ;  /* 0x0000004d004d7209 */ /* 0x002fce0007810000 */
[----:B------:R-:W-:Y:S01]  /*fc60*/  MUFU.EX2 R57, R57 ;  /* 0x0000003900397308 */ /* 0x000fe20000000800 */
[----:B--2---:R-:W-:Y:S01]  /*fc70*/  F2FP.SATFINITE.E4M3.F32.PACK_AB_MERGE_C R214, R76, R73, RZ ;  /* 0x000000494cd6723e */ /* 0x004fe200048070ff */
[----:B------:R-:W0:Y:S03]  /*fc80*/  SHFL.BFLY PT, R0, R77, 0x1, 0x1f ;  /* 0x0c201f004d007f89 */ /* 0x000e2600000e0000 */
[----:B------:R-:W-:-:S03]  /*fc90*/  F2FP.SATFINITE.E4M3.F32.PACK_AB_MERGE_C R214, R21, R20, R214 ;  /* 0x0000001415d6723e */ /* 0x000fc600048070d6 */
[----:B------:R-:W-:Y:S08]  /*fca0*/  MUFU.EX2 R60, R60 ;  /* 0x0000003c003c7308 */ /* 0x000ff00000000800 */
[----:B------:R-:W1:Y:S08]  /*fcb0*/  MUFU.EX2 R61, R61 ;  /* 0x0000003d003d7308 */ /* 0x000e700000000800 */
[----:B------:R-:W-:Y:S01]  /*fcc0*/  MUFU.EX2 R68, R68 ;  /* 0x0000004400447308 */ /* 0x000fe20000000800 */
[----:B0-----:R-:W-:Y:S01]  /*fcd0*/  FMNMX.FTZ R0, R77, R0, !PT ;  /* 0x000000004d007209 */ /* 0x001fe20007810000 */
[----:B------:R-:W-:-:S03]  /*fce0*/  IMAD.U32 R77, RZ, RZ, UR40 ;  /* 0x00000028ff4d7e24 */ /* 0x000fc6000f8e00ff */
[C---:B------:R-:W-:Y:S01]  /*fcf0*/  FSETP.NEU.FTZ.AND P2, PT, R0.reuse, -INF , PT ;  /* 0xff8000000000780b */ /* 0x040fe20003f5d000 */
[----:B------:R-:W-:-:S02]  /*fd00*/  FFMA.FTZ R77, R0, R77, -8 ;  /* 0xc1000000004d7423 */ /* 0x000fc4000001004d */
[----:B------:R-:W0:Y:S01]  /*fd10*/  MUFU.EX2 R69, R69 ;  /* 0x0000004500457308 */ /* 0x000e220000000800 */
[----:B-1----:R-:W-:Y:S02]  /*fd20*/  F2FP.SATFINITE.E4M3.F32.PACK_AB_MERGE_C R208, R61, R60, RZ ;  /* 0x0000003c3dd0723e */ /* 0x002fe400048070ff */
[----:B------:R-:W-:Y:S02]  /*fd30*/  FSEL R77, R77, RZ, P2 ;  /* 0x000000ff4d4d7208 */ /* 0x000fe40001000000 */
[----:B------:R-:W-:-:S03]  /*fd40*/  PLOP3.LUT P2, PT, PT, PT, UP1, 0x40, 0x0 ;  /* 0x000000000000781c */ /* 0x000fc60003f4e818 */
        /* <DEDUP_REMOVED lines=8> */
[----:B------:R-:W-:Y:S01]  /*fdd0*/  FADD.FTZ R90, R5, R6 ;  /* 0x00000006055a7221 */ /* 0x000fe20000010000 */
[----:B------:R-:W-:-:S01]  /*fde0*/  FFMA.FTZ R87, R63, UR40, -R77 ;  /* 0x000000283f577c23 */ /* 0x000fc2000801084d */
[--C-:B------:R-:W-:Y:S01]  /*fdf0*/  FFMA.FTZ R80, R94, UR40, -R77.reuse ;  /* 0x000000285e507c23 */ /* 0x100fe2000801084d */
[----:B------:R-:W-:-:S01]  /*fe00*/  FFMA.FTZ R63, R66, UR40, -R77 ;  /* 0x00000028423f7c23 */ /* 0x000fc2000801084d */
[----:B------:R-:W-:Y:S01]  /*fe10*/  FFMA.FTZ R66, R67, UR40, -R77 ;  /* 0x0000002843427c23 */ /* 0x000fe2000801084d */
[----:B------:R-:W-:Y:S01]  /*fe20*/  MUFU.EX2 R52, R52 ;  /* 0x0000003400347308 */ /* 0x000fe20000000800 */
[----:B------:R-:W-:-:S01]  /*fe30*/  FADD.FTZ R67, R7, R90 ;  /* 0x0000005a07437221 */ /* 0x000fc20000010000 */
[--C-:B------:R-:W-:Y:S01]  /*fe40*/  FFMA.FTZ R89, R95, UR40, -R77.reuse ;  /* 0x000000285f597c23 */ /* 0x100fe2000801084d */
[----:B------:R-:W-:-:S01]  /*fe50*/  FFMA.FTZ R84, R98, UR40, -R77 ;  /* 0x0000002862547c23 */ /* 0x000fc2000801084d */
[----:B------:R-:W-:Y:S01]  /*fe60*/  FFMA.FTZ R85, R99, UR40, -R77 ;  /* 0x0000002863557c23 */ /* 0x000fe2000801084d */
[----:B------:R-:W-:-:S01]  /*fe70*/  FADD.FTZ R95, R10, R67 ;  /* 0x000000430a5f7221 */ /* 0x000fc20000010000 */
[--C-:B------:R-:W-:Y:S01]  /*fe80*/  FFMA.FTZ R67, R70, UR40, -R77.reuse ;  /* 0x0000002846437c23 */ /* 0x100fe2000801084d */
[----:B------:R-:W-:-:S01]  /*fe90*/  FFMA.FTZ R88, R102, UR40, -R77 ;  /* 0x0000002866587c23 */ /* 0x000fc2000801084d */
[----:B------:R-:W1:Y:S01]  /*fea0*/  MUFU.EX2 R81, R81 ;  /* 0x0000005100517308 */ /* 0x000e620000000800 */
[----:B------:R-:W-:-:S01]  /*feb0*/  FADD.FTZ R70, R8, R95 ;  /* 0x0000005f08467221 */ /* 0x000fc20000010000 */
[--C-:B------:R-:W-:Y:S01]  /*fec0*/  FFMA.FTZ R91, R103, UR40, -R77.reuse ;  /* 0x00000028675b7c23 */ /* 0x100fe2000801084d */
[----:B------:R-:W-:-:S01]  /*fed0*/  FFMA.FTZ R74, R74, UR40, -R77 ;  /* 0x000000284a4a7c23 */ /* 0x000fc2000801084d */
[----:B------:R-:W-:Y:S01]  /*fee0*/  FFMA.FTZ R75, R75, UR40, -R77 ;  /* 0x000000284b4b7c23 */ /* 0x000fe2000801084d */
[----:B------:R-:W-:-:S01]  /*fef0*/  FADD.FTZ R90, R9, R70 ;  /* 0x00000046095a7221 */ /* 0x000fc20000010000 */
[--C-:B------:R-:W-:Y:S01]  /*ff00*/  FFMA.FTZ R70, R71, UR40, -R77.reuse ;  /* 0x0000002847467c23 */ /* 0x100fe2000801084d */
[----:B------:R-:W-:-:S01]  /*ff10*/  FFMA.FTZ R78, R78, UR40, -R77 ;  /* 0x000000284e4e7c23 */ /* 0x000fc2000801084d */
[----:B------:R-:W2:Y:S01]  /*ff20*/  MUFU.EX2 R80, R80 ;  /* 0x0000005000507308 */ /* 0x000ea20000000800 */
[----:B------:R-:W-:-:S01]  /*ff30*/  FADD.FTZ R95, R11, R90 ;  /* 0x0000005a0b5f7221 */ /* 0x000fc20000010000 */
[--C-:B------:R-:W-:Y:S01]  /*ff40*/  FFMA.FTZ R58, R58, UR40, -R77.reuse ;  /* 0x000000283a3a7c23 */ /* 0x100fe2000801084d */
[----:B------:R-:W-:-:S01]  /*ff50*/  FFMA.FTZ R59, R59, UR40, -R77 ;  /* 0x000000283b3b7c23 */ /* 0x000fc2000801084d */
[----:B------:R-:W-:Y:S01]  /*ff60*/  FFMA.FTZ R62, R62, UR40, -R77 ;  /* 0x000000283e3e7c23 */ /* 0x000fe2000801084d */
[----:B------:R-:W-:-:S01]  /*ff70*/  FADD.FTZ R95, R14, R95 ;  /* 0x0000005f0e5f7221 */ /* 0x000fc20000010000 */
[----:B0-----:R-:W-:Y:S01]  /*ff80*/  F2FP.SATFINITE.E4M3.F32.PACK_AB_MERGE_C R210, R69, R68, RZ ;  /* 0x0000004445d2723e */ /* 0x001fe200048070ff */
        /* <DEDUP_REMOVED lines=11> */
[--C-:B------:R-:W-:Y:S01]  /*10040*/  FFMA.FTZ R54, R54, UR40, -R77.reuse ;  /* 0x0000002836367c23 */ /* 0x100fe2000801084d */
[----:B------:R-:W-:-:S01]  /*10050*/  FFMA.FTZ R55, R55, UR40, -R77 ;  /* 0x0000002837377c23 */ /* 0x000fc2000801084d */
[--C-:B------:R-:W-:Y:S01]  /*10060*/  FFMA.FTZ R26, R26, UR40, -R77.reuse ;  /* 0x000000281a1a7c23 */ /* 0x100fe2000801084d */
[----:B------:R-:W-:-:S01]  /*10070*/  FFMA.FTZ R27, R27, UR40, -R77 ;  /* 0x000000281b1b7c23 */ /* 0x000fc2000801084d */
[--C-:B------:R-:W-:Y:S01]  /*10080*/  FFMA.FTZ R30, R30, UR40, -R77.reuse ;  /* 0x000000281e1e7c23 */ /* 0x100fe2000801084d */
[----:B------:R-:W-:-:S01]  /*10090*/  FFMA.FTZ R31, R31, UR40, -R77 ;  /* 0x000000281f1f7c23 */ /* 0x000fc2000801084d */
[----:B------:R-:W2:Y:S01]  /*100a0*/  MUFU.EX2 R85, R85 ;  /* 0x0000005500557308 */ /* 0x000ea20000000800 */
[----:B0-----:R-:W-:-:S01]  /*100b0*/  FADD.FTZ R71, R89, R90 ;  /* 0x0000005a59477221 */ /* 0x001fc20000010000 */
[--C-:B------:R-:W-:Y:S01]  /*100c0*/  FFMA.FTZ R34, R34, UR40, -R77.reuse ;  /* 0x0000002822227c23 */ /* 0x100fe2000801084d */
[----:B------:R-:W-:-:S01]  /*100d0*/  FFMA.FTZ R35, R35, UR40, -R77 ;  /* 0x0000002823237c23 */ /* 0x000fc2000801084d */
[--C-:B------:R-:W-:Y:S01]  /*100e0*/  FFMA.FTZ R38, R38, UR40, -R77.reuse ;  /* 0x0000002826267c23 */ /* 0x100fe2000801084d */
[----:B------:R-:W-:-:S01]  /*100f0*/  FFMA.FTZ R39, R39, UR40, -R77 ;  /* 0x0000002827277c23 */ /* 0x000fc2000801084d */
[----:B------:R-:W-:-:S02]  /*10100*/  F2FP.SATFINITE.E4M3.F32.PACK_AB_MERGE_C R80, R89, R80, RZ ;  /* 0x000000505950723e */ /* 0x000fc400048070ff */
[----:B------:R-:W0:Y:S01]  /*10110*/  MUFU.EX2 R88, R88 ;  /* 0x0000005800587308 */ /* 0x000e220000000800 */
[----:B-1----:R-:W-:-:S01]  /*10120*/  FADD.FTZ R10, R84, R71 ;  /* 0x00000047540a7221 */ /* 0x002fc20000010000 */
[----:B------:R-:W-:Y:S01]  /*10130*/  FADD.FTZ R71, R15, R92 ;  /* 0x0000005c0f477221 */ /* 0x000fe20000010000 */
[----:B------:R-:W-:Y:S02]  /*10140*/  F2FP.SATFINITE.E4M3.F32.PACK_AB_MERGE_C R208, R57, R56, R208 ;  /* 0x0000003839d0723e */ /* 0x000fe400048070d0 */
[----:B------:R-:W-:Y:S01]  /*10150*/  F2FP.SATFINITE.E4M3.F32.PACK_AB_MERGE_C R217, R81, R52, R80 ;  /* 0x0000003451d9723e */ /* 0x000fe20004807050 */
[----:B------:R-:W-:-:S02]  /*10160*/  FADD.FTZ R71, R72, R71 ;  /* 0x0000004748477221 */ /* 0x000fc40000010000 */
[----:B------:R-:W1:Y:S01]  /*10170*/  MUFU.EX2 R91, R91 ;  /* 0x0000005b005b7308 */ /* 0x000e620000000800 */
[----:B--2---:R-:W-:-:S01]  /*10180*/  FADD.FTZ R11, R85, R10 ;  /* 0x0000000a550b7221 */ /* 0x004fc20000010000 */
[----:B------:R-:W-:-:S04]  /*10190*/  FADD.FTZ R14, R20, R71 ;  /* 0x00000047140e7221 */ /* 0x000fc80000010000 */
[----:B------:R-:W-:Y:S02]  /*101a0*/  FADD.FTZ R14, R21, R14 ;  /* 0x0000000e150e7221 */ /* 0x000fe40000010000 */
[----:B------:R-:W2:Y:S01]  /*101b0*/  MUFU.EX2 R74, R74 ;  /* 0x0000004a004a7308 */ /* 0x000ea20000000800 */
[----:B0-----:R-:W-:-:S07]  /*101c0*/  FADD.FTZ R10, R88, R11 ;  /* 0x0000000b580a7221 */ /* 0x001fce0000010000 */
[----:B------:R-:W0:Y:S01]  /*101d0*/  MUFU.EX2 R75, R75 ;  /* 0x0000004b004b7308 */ /* 0x000e220000000800 */
[----:B-1----:R-:W-:-:S01]  /*101e0*/  FADD.FTZ R5, R91, R10 ;  /* 0x0000000a5b057221 */ /* 0x002fc20000010000 */
[----:B------:R-:W-:-:S04]  /*101f0*/  F2FP.SATFINITE.E4M3.F32.PACK_AB_MERGE_C R88, R91, R88, RZ ;  /* 0x000000585b58723e */ /* 0x000fc800048070ff */
[----:B------:R-:W-:Y:S02]  /*10200*/  F2FP.SATFINITE.E4M3.F32.PACK_AB_MERGE_C R219, R85, R84, R88 ;  /* 0x0000005455db723e */ /* 0x000fe40004807058 */
[----:B------:R-:W1:Y:S01]  /*10210*/  MUFU.EX2 R78, R78 ;  /* 0x0000004e004e7308 */ /* 0x000e620000000800 */
[----:B--2---:R-:W-:-:S01]  /*10220*/  FADD.FTZ R6, R74, R5 ;  /* 0x000000054a067221 */ /* 0x004fc20000010000 */
[----:B------:R-:W-:-:S04]  /*10230*/  FADD.FTZ R5, R73, R14 ;  /* 0x0000000e49057221 */ /* 0x000fc80000010000 */
[----:B------:R-:W-:Y:S01]  /*10240*/  FADD.FTZ R11, R76, R5 ;  /* 0x000000054c0b7221 */ /* 0x000fe20000010000 */
[----:B------:R-:W-:-:S01]  /*10250*/  FFMA.FTZ R5, R50, UR40, -R77 ;  /* 0x0000002832057c23 */ /* 0x000fc2000801084d */
        /* <DEDUP_REMOVED lines=17> */
[----:B--2---:R-:W-:-:S01]  /*10370*/  FADD.FTZ R9, R83, R8 ;  /* 0x0000000853097221 */ /* 0x004fc20000010000 */
[----:B------:R-:W-:-:S06]  /*10380*/  FADD.FTZ R8, R64, R61 ;  /* 0x0000003d40087221 */ /* 0x000fcc0000010000 */
[----:B------:R-:W2:Y:S01]  /*10390*/  MUFU.EX2 R58, R58 ;  /* 0x0000003a003a7308 */ /* 0x000ea20000000800 */
[----:B0-----:R-:W-:-:S01]  /*103a0*/  FADD.FTZ R9, R86, R9 ;  /* 0x0000000956097221 */ /* 0x001fc20000010000 */
[----:B------:R-:W-:-:S04]  /*103b0*/  F2FP.SATFINITE.E4M3.F32.PACK_AB_MERGE_C R83, R86, R83, RZ ;  /* 0x000000535653723e */ /* 0x000fc800048070ff */
[----:B------:R-:W-:Y:S02]  /*103c0*/  F2FP.SATFINITE.E4M3.F32.PACK_AB_MERGE_C R215, R82, R79, R83 ;  /* 0x0000004f52d7723e */ /* 0x000fe40004807053 */
[----:B------:R-:W0:Y:S01]  /*103d0*/  MUFU.EX2 R59, R59 ;  /* 0x0000003b003b7308 */ /* 0x000e220000000800 */
[C---:B-1----:R-:W-:Y:S01]  /*103e0*/  F2FP.SATFINITE.E4M3.F32.PACK_AB_MERGE_C R210, R65.reuse, R64, R210 ;  /* 0x0000004041d2723e */ /* 0x042fe200048070d2 */
[----:B------:R-:W-:-:S04]  /*103f0*/  FADD.FTZ R65, R65, R8 ;  /* 0x0000000841417221 */ /* 0x000fc80000010000 */
[----:B------:R-:W-:Y:S02]  /*10400*/  FADD.FTZ R68, R68, R65 ;  /* 0x0000004144447221 */ /* 0x000fe40000010000 */
        /* <DEDUP_REMOVED lines=9> */
[----:B------:R-:W-:-:S04]  /*104a0*/  F2FP.SATFINITE.E4M3.F32.PACK_AB_MERGE_C R62, R87, R62, RZ ;  /* 0x0000003e573e723e */ /* 0x000fc800048070ff */
[----:B------:R-:W-:Y:S02]  /*104b0*/  F2FP.SATFINITE.E4M3.F32.PACK_AB_MERGE_C R209, R59, R58, R62 ;  /* 0x0000003a3bd1723e */ /* 0x000fe4000480703e */
        /* <DEDUP_REMOVED lines=8> */
[----:B-1----:R-:W-:-:S07]  /*10540*/  FADD.FTZ R9, R67, R8 ;  /* 0x0000000843097221 */ /* 0x002fce0000010000 */
[----:B------:R-:W1:Y:S08]  /*10550*/  MUFU.EX2 R70, R70 ;  /* 0x0000004600467308 */ /* 0x000e700000000800 */
[----:B------:R-:W2:Y:S01]  /*10560*/  MUFU.EX2 R42, R42 ;  /* 0x0000002a002a7308 */ /* 0x000ea20000000800 */
[----:B0-----:R-:W-:Y:S01]  /*10570*/  F2FP.SATFINITE.E4M3.F32.PACK_AB_MERGE_C R204, R41, R4, R10 ;  /* 0x0000000429cc723e */ /* 0x001fe2000480700a */
[----:B------:R-:W-:-:S04]  /*10580*/  FADD.FTZ R4, R4, R69 ;  /* 0x0000004504047221 */ /* 0x000fc80000010000 */
[----:B------:R-:W-:Y:S02]  /*10590*/  FADD.FTZ R41, R41, R4 ;  /* 0x0000000429297221 */ /* 0x000fe40000010000 */
[----:B------:R-:W0:Y:S01]  /*105a0*/  MUFU.EX2 R7, R43 ;  /* 0x0000002b00077308 */ /* 0x000e220000000800 */
[----:B-1----:R-:W-:-:S01]  /*105b0*/  FADD.FTZ R9, R70, R9 ;  /* 0x0000000946097221 */ /* 0x002fc20000010000 */
[----:B------:R-:W-:Y:S01]  /*105c0*/  FADD.FTZ R40, R40, R41 ;  /* 0x0000002928287221 */ /* 0x000fe20000010000 */
[----:B------:R-:W-:-:S03]  /*105d0*/  F2FP.SATFINITE.E4M3.F32.PACK_AB_MERGE_C R67, R70, R67, RZ ;  /* 0x000000434643723e */ /* 0x000fc600048070ff */
[----:B------:R-:W-:Y:S01]  /*105e0*/  FADD.FTZ R45, R45, R40 ;  /* 0x000000282d2d7221 */ /* 0x000fe20000010000 */
[----:B------:R-:W-:Y:S01]  /*105f0*/  F2FP.SATFINITE.E4M3.F32.PACK_AB_MERGE_C R211, R66, R63, R67 ;  /* 0x0000003f42d3723e */ /* 0x000fe20004807043 */
        /* <DEDUP_REMOVED lines=10> */
[----:B-1----:R-:W-:-:S01]  /*106a0*/  FADD.FTZ R4, R47, R4 ;  /* 0x000000042f047221 */ /* 0x002fc20000010000 */
[----:B------:R-:W-:-:S04]  /*106b0*/  F2FP.SATFINITE.E4M3.F32.PACK_AB_MERGE_C R46, R47, R46, RZ ;  /* 0x0000002e2f2e723e */ /* 0x000fc800048070ff */
[----:B------:R-:W-:Y:S02]  /*106c0*/  F2FP.SATFINITE.E4M3.F32.PACK_AB_MERGE_C R205, R7, R42, R46 ;  /* 0x0000002a07cd723e */ /* 0x000fe4000480702e */
        /* <DEDUP_REMOVED lines=67> */
.L_x_1435:
[----:B------:R-:W-:-:S11]  /*10b00*/  UISETP.NE.AND UP2, UPT, UR7, 0x1, UPT ;  /* 0x000000010700788c */ /* 0x000fd6000bf45270 */
[----:B------:R-:W-:Y:S02]  /*10b10*/  @UP2 ULDC.64 UR18, c[0x0][0x9e8] ;  /* 0x00027a0000122ab9 */ /* 0x000fe40000000a00 */
[----:B------:R-:W-:-:S04]  /*10b20*/  UIMAD.WIDE.U32 UR10, UR14, UR18, URZ ;  /* 0x000000120e0a72a5 */ /* 0x000fc8000f8e003f */
[----:B------:R-:W-:-:S12]  /*10b30*/  @UP2 USHF.R.U32.HI UR14, URZ, UR19, UR11 ;  /* 0x000000133f0e2299 */ /* 0x000fd8000801160b */
.L_x_1436:
[----:B------:R-:W-:-:S04]  /*10b40*/  UIMAD UR7, UR14, UR7, UR7 ;  /* 0x000000070e0772a4 */ /* 0x000fc8000f8e0207 */
[----:B------:R-:W-:-:S04]  /*10b50*/  UISETP.LT.AND UP2, UPT, UR6, UR7, UPT ;  /* 0x000000070600728c */ /* 0x000fc8000bf41270 */
[----:B------:R-:W-:-:S12]  /*10b60*/  USEL UR6, UR6, UR7, UP2 ;  /* 0x0000000706067287 */ /* 0x000fd80009000000 */
.L_x_1434:
        /* <DEDUP_REMOVED lines=106> */
.L_x_1455:
        /* <DEDUP_REMOVED lines=9> */
.L_x_1439:
[----:B------:R-:W-:Y:S01]  /*112a0*/  ULEA UR6, UR56, UR38, 0x3 ;  /* 0x0000002638067291 */ /* 0x000fe2000f8e183f */
[----:B------:R-:W-:-:S05]  /*112b0*/  IMAD.U32 R7, RZ, RZ, UR55 ;  /* 0x00000037ff077e24 */ /* 0x000fca000f8e00ff */
[----:B------:R-:W-:-:S04]  /*112c0*/  SHF.L.U32 R7, R7, 0x1f, RZ ;  /* 0x0000001f07077819 */ /* 0x000fc800000006ff */
[----:B------:R0:W1:Y:S01]  /*112d0*/  SYNCS.PHASECHK.TRANS64.TRYWAIT P2, [UR6+0x33430], R7 ;  /* 0x03343007ff0075a7 */ /* 0x0000620008040146 */
[----:B------:R-:W-:Y:S05]  /*112e0*/  @!P0 BRA `(.L_x_1440) ;  /* 0x0000000000048947 */ /* 0x000fea0003800000 */
[----:B------:R-:W-:Y:S01]  /*112f0*/  BPT.TRAP 0x1 ;  /* 0x000000040000795c */ /* 0x000fe20000300000 */
.L_x_1440:
[----:B-1----:R-:W-:Y:S05]  /*11300*/  @P2 BRA `(.L_x_1438) ;  /* 0x0000000000082947 */ /* 0x002fea0003800000 */
[----:B------:R-:W1:Y:S02]  /*11310*/  SYNCS.PHASECHK.TRANS64.TRYWAIT P2, [UR6+0x33430], R7 ;  /* 0x03343007ff0075a7 */ /* 0x000e640008040146 */
[----:B-1----:R-:W-:Y:S05]  /*11320*/  @!P2 BRA `(.L_x_1441) ;  /* 0x000001b00000a947 */ /* 0x002fea0003800000 */
.L_x_1438:
        /* <DEDUP_REMOVED lines=189> */
.L_x_1443:
[----:B------:R-:W-:Y:S01]  /*11f00*/  ULEA UR6, UR49, UR38, 0x3 ;  /* 0x0000002631067291 */ /* 0x000fe2000f8e183f */
[----:B------:R-:W-:-:S05]  /*11f10*/  IMAD.U32 R7, RZ, RZ, UR45 ;  /* 0x0000002dff077e24 */ /* 0x000fca000f8e00ff */
[----:B------:R-:W-:-:S04]  /*11f20*/  SHF.L.U32 R7, R7, 0x1f, RZ ;  /* 0x0000001f07077819 */ /* 0x000fc800000006ff */
[----:B------:R0:W1:Y:S01]  /*11f30*/  SYNCS.PHASECHK.TRANS64.TRYWAIT P2, [UR6+0x33450], R7 ;  /* 0x03345007ff0075a7 */ /* 0x0000620008040146 */
[----:B------:R-:W-:Y:S05]  /*11f40*/  @!P0 BRA `(.L_x_1444) ;  /* 0x0000000000048947 */ /* 0x000fea0003800000 */
[----:B------:R-:W-:Y:S01]  /*11f50*/  BPT.TRAP 0x1 ;  /* 0x000000040000795c */ /* 0x000fe20000300000 */
.L_x_1444:
[----:B-1----:R-:W-:Y:S05]  /*11f60*/  @P2 BRA `(.L_x_1442) ;  /* 0x0000000000082947 */ /* 0x002fea0003800000 */
[----:B------:R-:W1:Y:S02]  /*11f70*/  SYNCS.PHASECHK.TRANS64.TRYWAIT P2, [UR6+0x33450], R7 ;  /* 0x03345007ff0075a7 */ /* 0x000e640008040146 */
[----:B-1----:R-:W-:Y:S05]  /*11f80*/  @!P2 BRA `(.L_x_1445) ;  /* 0x000001a40000a947 */ /* 0x002fea0003800000 */
.L_x_1442:
[----:B------:R-:W-:Y:S01]  /*11f90*/  UIADD3 UR6, UR38, 0x200, URZ ;  /* 0x0000020026067890 */ /* 0x000fe2000fffe03f */
[----:B------:R-:W-:Y:S01]  /*11fa0*/  WARPGROUP.ARRIVE ;  /* 0x00000000000079c5 */ /* 0x000fe20000000000 */
[----:B------:R-:W-:Y:S01]  /*11fb0*/  UMOV UR7, 0xc0000010 ;  /* 0xc000001000077882 */ /* 0x000fe20000000000 */
[----:B------:R-:W-:Y:S01]  /*11fc0*/  PLOP3.LUT P2, PT, PT, PT, UP0, 0x80, 0x0 ;  /* 0x000000000000781c */ /* 0x000fe20003f4f008 */
[----:B------:R-:W-:-:S03]  /*11fd0*/  USHF.R.U32.HI UR6, URZ, 0x4, UR6 ;  /* 0x000000043f067899 */ /* 0x000fc60008011606 */
[----:B------:R-:W2:Y:S01]  /*11fe0*/  S2R R9, SR_TID.X ;  /* 0x0000000000097919 */ /* 0x000ea20000002100 */
[----:B------:R-:W-:Y:S01]  /*11ff0*/  PLOP3.LUT P3, PT, PT, PT, UP0, 0x80, 0x0 ;  /* 0x000000000000781c */ /* 0x000fe20003f6f008 */
[----:B------:R-:W-:Y:S01]  /*12000*/  VIADD R10, R224, UR39 ;  /* 0x00000027e00a7c36 */ /* 0x000fe20008000000 */
[----:B------:R-:W-:Y:S01]  /*12010*/  ULOP3.LUT UR6, UR6, 0x3fff, URZ, 0xc0, !UPT ;  /* 0x00003fff06067892 */ /* 0x000fe2000f8ec03f */
[----:B01----:R-:W-:Y:S02]  /*12020*/  IMAD.U32 R7, RZ, RZ, UR56 ;  /* 0x00000038ff077e24 */ /* 0x003fe4000f8e00ff */
[----:B------:R-:W-:Y:S01]  /*12030*/  IMAD R11, R4, -0xa0, RZ ;  /* 0xffffff60040b7824 */ /* 0x000fe200078e02ff */
[----:B------:R-:W-:Y:S02]  /*12040*/  ULOP3.LUT UR6, UR6, 0x10000, URZ, 0xfc, !UPT ;  /* 0x0001000006067892 */ /* 0x000fe4000f8efc3f */
[----:B------:R-:W-:Y:S02]  /*12050*/  @!P1 LEA R7, R7, UR38, 0x3 ;  /* 0x0000002607079c11 */ /* 0x000fe4000f8e18ff */
[----:B------:R-:W-:Y:S01]  /*12060*/  UIMAD UR10, UR49, 0x780, UR6 ;  /* 0x00000780310a78a4 */ /* 0x000fe2000f8e0206 */
[----:B------:R-:W-:-:S02]  /*12070*/  IADD3 R13, -R23, 0x1, R11 ;  /* 0x00000001170d7810 */ /* 0x000fc40007ffe10b */
[----:B------:R-:W-:Y:S02]  /*12080*/  @!P1 VIADD R7, R7, 0x33440 ;  /* 0x0003344007079836 */ /* 0x000fe40000000000 */
[----:B------:R-:W-:Y:S02]  /*12090*/  IADD3 R13, -R16, R13, R22 ;  /* 0x0000000d100d7210 */ /* 0x000fe40007ffe116 */
[----:B------:R-:W-:Y:S01]  /*120a0*/  UMOV UR6, UR10 ;  /* 0x0000000a00067c82 */ /* 0x000fe20008000000 */
[----:B------:R-:W-:Y:S01]  /*120b0*/  @!P1 PRMT R7, RZ, 0x654, R7 ;  /* 0x00000654ff079816 */ /* 0x000fe20000000007 */
[----:B------:R-:W-:Y:S01]  /*120c0*/  QGMMA.64x192x32.F32.E4M3.E4M3 R24, R216, gdesc[UR4], R24, gsb0 ;  /* 0x02e00004d8187df3 */ /* 0x000fe20008000818 */
[----:B------:R-:W-:Y:S01]  /*120d0*/  UIADD3 UR6, UR10, 0x180, URZ ;  /* 0x000001800a067890 */ /* 0x000fe2000fffe03f */
[----:B------:R-:W-:Y:S01]  /*120e0*/  VIADD R12, R13, UR54 ;  /* 0x000000360d0c7c36 */ /* 0x000fe20008000000 */
[----:B------:R-:W-:Y:S01]  /*120f0*/  UMOV UR7, 0xc0000010 ;  /* 0xc000001000077882 */ /* 0x000fe20000000000 */
[----:B--2---:R-:W-:Y:S01]  /*12100*/  SHF.R.U32.HI R9, RZ, 0x7, R9 ;  /* 0x00000007ff097819 */ /* 0x004fe20000011609 */
[----:B------:R-:W-:-:S02]  /*12110*/  WARPGROUP.DEPBAR.LE gsb0, 0x0 ;  /* 0x00008000000079c5 */ /* 0x000fc40000010000 */
[----:B------:R-:W-:-:S13]  /*12120*/  WARPGROUP.ARRIVE ;  /* 0x00000000000079c5 */ /* 0x000fda0000000000 */
        /* <DEDUP_REMOVED lines=23> */
[----:B------:R-:W0:Y:S02]  /*122a0*/  SHFL.IDX PT, R19, R10, RZ, 0x1c1f ;  /* 0x001c1fff0a137589 */ /* 0x000e2400000e0000 */
[----:B------:R-:W-:Y:S02]  /*122b0*/  VIADD R13, R13, UR6 ;  /* 0x000000060d0d7c36 */ /* 0x000fe40008000000 */
[--C-:B0-----:R-:W-:Y:S02]  /*122c0*/  IMAD.IADD R14, R12, 0x1, R19.reuse ;  /* 0x000000010c0e7824 */ /* 0x101fe400078e0213 */
[----:B------:R-:W-:Y:S01]  /*122d0*/  IMAD.IADD R15, R13, 0x1, R19 ;  /* 0x000000010d0f7824 */ /* 0x000fe200078e0213 */
[----:B------:R-:W-:Y:S02]  /*122e0*/  WARPGROUP.DEPBAR.LE gsb0, 0x0 ;  /* 0x00008000000079c5 */ /* 0x000fe40000010000 */
[----:B------:R0:W-:Y:S06]  /*122f0*/  BAR.ARV R8, 0x100 ;  /* 0x000400080000751d */ /* 0x0001ec0000002000 */
[----:B------:R1:W-:Y:S02]  /*12300*/  @!P1 SYNCS.ARRIVE.TRANS64.RED.A1T0 RZ, [R7+URZ], RZ ;  /* 0x000000ff07ff99a7 */ /* 0x0003e4000810043f */
[----:B-1----:R-:W-:Y:S01]  /*12310*/  IMAD.IADD R7, R11, 0x1, -R23 ;  /* 0x000000010b077824 */ /* 0x002fe200078e0a17 */
[----:B0-----:R-:W-:Y:S06]  /*12320*/  @P2 BRA `(.L_x_1446) ;  /* 0x0000000000542947 */ /* 0x001fec0003800000 */
        /* <DEDUP_REMOVED lines=12> */
.L_x_1448:
[----:B------:R-:W-:-:S05]  /*123f0*/  IMAD.U32 R20, RZ, RZ, UR52 ;  /* 0x00000034ff147e24 */ /* 0x000fca000f8e00ff */
[----:B------:R-:W-:-:S13]  /*12400*/  ISETP.NE.AND P2, PT, R20, 0x1, PT ;  /* 0x000000011400780c */ /* 0x000fda0003f45270 */
[----:B------:R-:W0:Y:S02]  /*12410*/  @P2 LDC.64 R8, c[0x0][0x9e8] ;  /* 0x00027a00ff082b82 */ /* 0x000e240000000a00 */
[----:B0-----:R-:W-:-:S05]  /*12420*/  @P2 IMAD.HI.U32 R8, R19, R8, RZ ;  /* 0x0000000813082227 */ /* 0x001fca00078e00ff */
[----:B------:R-:W-:-:S07]  /*12430*/  @P2 SHF.R.U32.HI R19, RZ, R9, R8 ;  /* 0x00000009ff132219 */ /* 0x000fce0000011608 */
.L_x_1449:
[----:B------:R-:W-:Y:S05]  /*12440*/  BSYNC B0 ;  /* 0x0000000000007941 */ /* 0x000fea0003800000 */
.L_x_1447:
[----:B------:R-:W-:-:S05]  /*12450*/  IMAD R19, R19, R20, R7 ;  /* 0x0000001413137224 */ /* 0x000fca00078e0207 */
[----:B------:R-:W-:Y:S02]  /*12460*/  VIMNMX R15, R15, R19, !PT ;  /* 0x000000130f0f7248 */ /* 0x000fe40007fe0100 */
[----:B------:R-:W-:-:S07]  /*12470*/  VIADDMNMX R14, R19, R20, R14, PT ;  /* 0x00000014130e7246 */ /* 0x000fce000380010e */
.L_x_1446:
[C---:B------:R-:W-:Y:S01]  /*12480*/  ISETP.GE.AND P3, PT, R11.reuse, 0x2, PT ;  /* 0x000000020b00780c */ /* 0x040fe20003f66270 */
[----:B------:R-:W0:Y:S01]  /*12490*/  SHFL.IDX PT, R10, R10, 0x1, 0x1c1f ;  /* 0x003c1f000a0a7f89 */ /* 0x000e2200000e0000 */
        /* <DEDUP_REMOVED lines=10> */
[----:B------:R-:W-:Y:S01]  /*12540*/  FSEL R185, R185, -INF , !P3 ;  /* 0xff800000b9b97808 */ /* 0x000fe20005800000 */
[--C-:B0-----:R-:W-:Y:S01]  /*12550*/  IMAD.IADD R12, R12, 0x1, R10.reuse ;  /* 0x000000010c0c7824 */ /* 0x101fe200078e020a */
[----:B------:R-:W-:Y:S01]  /*12560*/  ISETP.LT.OR P2, PT, R14, 0x9, P2 ;  /* 0x000000090e00780c */ /* 0x000fe20001741670 */
[----:B------:R-:W-:Y:S01]  /*12570*/  IMAD.IADD R13, R13, 0x1, R10 ;  /* 0x000000010d0d7824 */ /* 0x000fe200078e020a */
[----:B------:R-:W-:Y:S02]  /*12580*/  ISETP.GE.AND P3, PT, R11, 0x11, PT ;  /* 0x000000110b00780c */ /* 0x000fe40003f66270 */
[----:B------:R-:W-:Y:S02]  /*12590*/  FSEL R188, R188, -INF , !P2 ;  /* 0xff800000bcbc7808 */ /* 0x000fe40005000000 */
[----:B------:R-:W-:Y:S02]  /*125a0*/  ISETP.GT.AND P2, PT, R15, 0x9, !P4 ;  /* 0x000000090f00780c */ /* 0x000fe40006744270 */
[----:B------:R-:W-:-:S02]  /*125b0*/  LOP3.LUT R17, R17, 0x7fffffff, RZ, 0xc0, !PT ;  /* 0x7fffffff11117812 */ /* 0x000fc400078ec0ff */
[----:B------:R-:W-:Y:S02]  /*125c0*/  ISETP.LT.OR P2, PT, R14, 0xa, P2 ;  /* 0x0000000a0e00780c */ /* 0x000fe40001741670 */
[----:B------:R-:W-:Y:S02]  /*125d0*/  @P4 LOP3.LUT R17, R17, 0x80000000, RZ, 0xfc, !PT ;  /* 0x8000000011114812 */ /* 0x000fe400078efcff */
        /* <DEDUP_REMOVED lines=13> */
[----:B------:R-:W-:Y:S02]  /*126b0*/  LOP3.LUT R2, R2, 0xfffffffd, RZ, 0xc0, !PT ;  /* 0xfffffffd02027812 */ /* 0x000fe400078ec0ff */
[----:B------:R-:W-:Y:S02]  /*126c0*/  ISETP.GT.AND P2, PT, R15, 0x18, !P3 ;  /* 0x000000180f00780c */ /* 0x000fe40005f44270 */
[----:B------:R-:W-:-:S02]  /*126d0*/  LOP3.LUT R17, R17, 0xfffffffd, RZ, 0xc0, !PT ;  /* 0xfffffffd11117812 */ /* 0x000fc400078ec0ff */
[----:B------:R-:W-:Y:S02]  /*126e0*/  ISETP.LT.OR P2, PT, R14, 0x19, P2 ;  /* 0x000000190e00780c */ /* 0x000fe40001741670 */
[----:B------:R-:W-:Y:S02]  /*126f0*/  @P4 LOP3.LUT R17, R17, 0x2, RZ, 0xfc, !PT ;  /* 0x0000000211114812 */ /* 0x000fe400078efcff */
[----:B------:R-:W-:Y:S02]  /*12700*/  @P3 LOP3.LUT R2, R2, 0x2, RZ, 0xfc, !PT ;  /* 0x0000000202023812 */ /* 0x000fe400078efcff */
[----:B------:R-:W-:Y:S02]  /*12710*/  ISETP.GE.AND P3, PT, R11, 0x1a, PT ;  /* 0x0000001a0b00780c */ /* 0x000fe40003f66270 */
[----:B------:R-:W-:Y:S02]  /*12720*/  FSEL R196, R196, -INF , !P2 ;  /* 0xff800000c4c47808 */ /* 0x000fe40005000000 */
[----:B------:R-:W-:-:S02]  /*12730*/  ISETP.GT.AND P2, PT, R15, 0x19, !P3 ;  /* 0x000000190f00780c */ /* 0x000fc40005f44270 */
[----:B------:R-:W-:Y:S02]  /*12740*/  LOP3.LUT R2, R2, 0xfffffff7, RZ, 0xc0, !PT ;  /* 0xfffffff702027812 */ /* 0x000fe400078ec0ff */
[----:B------:R-:W-:Y:S02]  /*12750*/  ISETP.LT.OR P2, PT, R14, 0x1a, P2 ;  /* 0x0000001a0e00780c */ /* 0x000fe40001741670 */
[----:B------:R-:W-:Y:S02]  /*12760*/  LOP3.LUT R17, R17, 0xfffffffb, RZ, 0xc0, !PT ;  /* 0xfffffffb11117812 */ /* 0x000fe400078ec0ff */
[----:B------:R-:W-:Y:S02]  /*12770*/  FSEL R197, R197, -INF , !P2 ;  /* 0xff800000c5c57808 */ /* 0x000fe40005000000 */
[----:B------:R-:W-:Y:S02]  /*12780*/  ISETP.GE.AND P2, PT, R11, 0x21, PT ;  /* 0x000000210b00780c */ /* 0x000fe40003f46270 */
[----:B------:R-:W-:-:S02]  /*12790*/  @P3 LOP3.LUT R2, R2, 0x8, RZ, 0xfc, !PT ;  /* 0x0000000802023812 */ /* 0x000fc400078efcff */
[----:B------:R-:W-:-:S04]  /*127a0*/  ISETP.GT.AND P3, PT, R15, 0x20, !P2 ;  /* 0x000000200f00780c */ /* 0x000fc80005764270 */
[----:B------:R-:W-:-:S04]  /*127b0*/  ISETP.LT.OR P3, PT, R14, 0x21, P3 ;  /* 0x000000210e00780c */ /* 0x000fc80001f61670 */
        /* <DEDUP_REMOVED lines=197> */
.L_x_1452:
[----:B------:R-:W-:-:S05]  /*13410*/  IMAD.U32 R11, RZ, RZ, UR52 ;  /* 0x00000034ff0b7e24 */ /* 0x000fca000f8e00ff */
[----:B------:R-:W-:-:S13]  /*13420*/  ISETP.NE.AND P6, PT, R11, 0x1, PT ;  /* 0x000000010b00780c */ /* 0x000fda0003fc5270 */
[----:B------:R-:W0:Y:S02]  /*13430*/  @P6 LDC.64 R8, c[0x0][0x9e8] ;  /* 0x00027a00ff086b82 */ /* 0x000e240000000a00 */
[----:B0-----:R-:W-:-:S05]  /*13440*/  @P6 IMAD.HI.U32 R8, R10, R8, RZ ;  /* 0x000000080a086227 */ /* 0x001fca00078e00ff */
[----:B------:R-:W-:-:S07]  /*13450*/  @P6 SHF.R.U32.HI R10, RZ, R9, R8 ;  /* 0x00000009ff0a6219 */ /* 0x000fce0000011608 */
.L_x_1453:
[----:B------:R-:W-:Y:S05]  /*13460*/  BSYNC B0 ;  /* 0x0000000000007941 */ /* 0x000fea0003800000 */
.L_x_1451:
[----:B------:R-:W-:-:S05]  /*13470*/  IMAD R7, R10, R11, R7 ;  /* 0x0000000b0a077224 */ /* 0x000fca00078e0207 */
[----:B------:R-:W-:Y:S02]  /*13480*/  VIMNMX R13, R13, R7, !PT ;  /* 0x000000070d0d7248 */ /* 0x000fe40007fe0100 */
[----:B------:R-:W-:-:S07]  /*13490*/  VIADDMNMX R12, R7, R11, R12, PT ;  /* 0x0000000b070c7246 */ /* 0x000fce000380010c */
.L_x_1450:
[----:B------:R-:W-:Y:S02]  /*134a0*/  ISETP.GT.AND P2, PT, R13, 0x20, !P2 ;  /* 0x000000200d00780c */ /* 0x000fe40005744270 */
[C---:B------:R-:W-:Y:S02]  /*134b0*/  LOP3.LUT P6, RZ, R17.reuse, 0x100000, RZ, 0xc0, !PT ;  /* 0x0010000011ff7812 */ /* 0x040fe400078cc0ff */
        /* <DEDUP_REMOVED lines=97> */
[----:B------:R-:W-:Y:S01]  /*13ad0*/  ISETP.GT.AND P3, PT, R13, 0x90, !P3 ;  /* 0x000000900d00780c */ /* 0x000fe20005f64270 */
[----:B------:R-:W0:Y:S01]  /*13ae0*/  SHFL.BFLY PT, R8, R7, 0x2, 0x1f ;  /* 0x0c401f0007087f89 */ /* 0x000e2200000e0000 */
[----:B------:R-:W-:Y:S02]  /*13af0*/  FSEL R166, R166, -INF , !P2 ;  /* 0xff800000a6a67808 */ /* 0x000fe40005000000 */
[----:B------:R-:W-:-:S02]  /*13b00*/  LOP3.LUT P2, RZ, R17, 0x1000, RZ, 0xc0, !PT ;  /* 0x0000100011ff7812 */ /* 0x000fc4000784c0ff */
[C---:B------:R-:W-:Y:S02]  /*13b10*/  ISETP.GT.AND P4, PT, R13.reuse, 0x91, !P4 ;  /* 0x000000910d00780c */ /* 0x040fe40006784270 */
[C---:B------:R-:W-:Y:S02]  /*13b20*/  ISETP.GT.AND P2, PT, R13.reuse, 0x59, !P2 ;  /* 0x000000590d00780c */ /* 0x040fe40005744270 */
[C---:B------:R-:W-:Y:S02]  /*13b30*/  ISETP.LT.OR P3, PT, R12.reuse, 0x91, P3 ;  /* 0x000000910c00780c */ /* 0x040fe40001f61670 */
[----:B------:R-:W-:Y:S02]  /*13b40*/  ISETP.LT.OR P2, PT, R12, 0x5a, P2 ;  /* 0x0000005a0c00780c */ /* 0x000fe40001741670 */
[----:B------:R-:W-:Y:S02]  /*13b50*/  ISETP.GT.AND P5, PT, R13, 0x98, !P5 ;  /* 0x000000980d00780c */ /* 0x000fe40006fa4270 */
[----:B------:R-:W-:-:S02]  /*13b60*/  FSEL R167, R167, -INF , !P2 ;  /* 0xff800000a7a77808 */ /* 0x000fc40005000000 */
[----:B------:R-:W-:Y:S02]  /*13b70*/  LOP3.LUT P2, RZ, R17, 0x800, RZ, 0xc0, !PT ;  /* 0x0000080011ff7812 */ /* 0x000fe4000784c0ff */
[----:B------:R-:W-:Y:S02]  /*13b80*/  ISETP.LT.OR P4, PT, R12, 0x92, P4 ;  /* 0x000000920c00780c */ /* 0x000fe40002781670 */
[----:B------:R-:W-:Y:S02]  /*13b90*/  ISETP.GT.AND P2, PT, R13, 0x60, !P2 ;  /* 0x000000600d00780c */ /* 0x000fe40005744270 */
[----:B------:R-:W-:Y:S02]  /*13ba0*/  FSEL R130, R130, -INF , !P3 ;  /* 0xff80000082827808 */ /* 0x000fe40005800000 */
[----:B------:R-:W-:Y:S02]  /*13bb0*/  ISETP.LT.OR P2, PT, R12, 0x61, P2 ;  /* 0x000000610c00780c */ /* 0x000fe40001741670 */
[----:B0-----:R-:W-:-:S02]  /*13bc0*/  FMNMX.FTZ R7, R7, R8, !PT ;  /* 0x0000000807077209 */ /* 0x001fc40007810000 */
[----:B------:R-:W-:Y:S02]  /*13bd0*/  FSEL R138, R138, -INF , !P2 ;  /* 0xff8000008a8a7808 */ /* 0x000fe40005000000 */
[----:B------:R-:W-:Y:S01]  /*13be0*/  LOP3.LUT P2, RZ, R17, 0x400, RZ, 0xc0, !PT ;  /* 0x0000040011ff7812 */ /* 0x000fe2000784c0ff */
[----:B------:R-:W0:Y:S01]  /*13bf0*/  SHFL.BFLY PT, R8, R7, 0x1, 0x1f ;  /* 0x0c201f0007087f89 */ /* 0x000e2200000e0000 */
[C---:B------:R-:W-:Y:S02]  /*13c00*/  ISETP.LT.OR P5, PT, R12.reuse, 0x99, P5 ;  /* 0x000000990c00780c */ /* 0x040fe40002fa1670 */
[----:B------:R-:W-:Y:S02]  /*13c10*/  ISETP.GT.AND P2, PT, R13, 0x61, !P2 ;  /* 0x000000610d00780c */ /* 0x000fe40005744270 */
[----:B------:R-:W-:Y:S02]  /*13c20*/  FSEL R131, R131, -INF , !P4 ;  /* 0xff80000083837808 */ /* 0x000fe40006000000 */
[----:B------:R-:W-:-:S02]  /*13c30*/  ISETP.LT.OR P2, PT, R12, 0x62, P2 ;  /* 0x000000620c00780c */ /* 0x000fc40001741670 */
[----:B------:R-:W-:Y:S02]  /*13c40*/  FSEL R134, R134, -INF , !P5 ;  /* 0xff80000086867808 */ /* 0x000fe40006800000 */
[----:B------:R-:W-:Y:S02]  /*13c50*/  FSEL R139, R139, -INF , !P2 ;  /* 0xff8000008b8b7808 */ /* 0x000fe40005000000 */
[----:B------:R-:W-:Y:S02]  /*13c60*/  ISETP.GT.AND P2, PT, R13, 0x68, !P6 ;  /* 0x000000680d00780c */ /* 0x000fe40007744270 */
[----:B------:R-:W-:Y:S02]  /*13c70*/  LOP3.LUT P6, RZ, R2, 0x2, RZ, 0xc0, !PT ;  /* 0x0000000202ff7812 */ /* 0x000fe400078cc0ff */
[----:B------:R-:W-:-:S04]  /*13c80*/  ISETP.LT.OR P2, PT, R12, 0x69, P2 ;  /* 0x000000690c00780c */ /* 0x000fc80001741670 */
[----:B------:R-:W-:Y:S02]  /*13c90*/  FSEL R142, R142, -INF , !P2 ;  /* 0xff8000008e8e7808 */ /* 0x000fe40005000000 */
[----:B------:R-:W-:Y:S02]  /*13ca0*/  LOP3.LUT P2, RZ, R17, 0x100, RZ, 0xc0, !PT ;  /* 0x0000010011ff7812 */ /* 0x000fe4000784c0ff */
[----:B0-----:R-:W-:Y:S02]  /*13cb0*/  FMNMX.FTZ R7, R7, R8, !PT ;  /* 0x0000000807077209 */ /* 0x001fe40007810000 */
        /* <DEDUP_REMOVED lines=43> */
[----:B------:R-:W-:-:S04]  /*13f70*/  FSETP.NEU.FTZ.AND P2, PT, R7, -INF , PT ;  /* 0xff8000000700780b */ /* 0x000fc80003f5d000 */
[----:B------:R-:W-:-:S05]  /*13f80*/  FSEL R8, R7, RZ, P2 ;  /* 0x000000ff07087208 */ /* 0x000fca0001000000 */
[----:B------:R-:W-:Y:S01]  /*13f90*/  FADD.FTZ R3, -R8, R3 ;  /* 0x0000000308037221 */ /* 0x000fe20000010100 */
[----:B------:R-:W-:-:S03]  /*13fa0*/  IMAD.U32 R8, RZ, RZ, UR40 ;  /* 0x00000028ff087e24 */ /* 0x000fc6000f8e00ff */
[----:B------:R-:W-:Y:S01]  /*13fb0*/  FMUL.FTZ R3, R3, UR40 ;  /* 0x0000002803037c20 */ /* 0x000fe20008410000 */
[----:B------:R-:W-:-:S05]  /*13fc0*/  FFMA.FTZ R8, R7, R8, -8 ;  /* 0xc100000007087423 */ /* 0x000fca0000010008 */
[----:B------:R-:W-:Y:S01]  /*13fd0*/  FSEL R8, R8, RZ, P2 ;  /* 0x000000ff08087208 */ /* 0x000fe20001000000 */
[----:B------:R-:W-:Y:S01]  /*13fe0*/  MUFU.EX2 R3, R3 ;  /* 0x0000000300037308 */ /* 0x000fe20000000800 */
[----:B------:R-:W-:Y:S02]  /*13ff0*/  ISETP.GT.AND P2, PT, R13, 0x19, !P6 ;  /* 0x000000190d00780c */ /* 0x000fe40007744270 */
[----:B------:R-:W-:Y:S01]  /*14000*/  LOP3.LUT P6, RZ, R17, 0x10000000, RZ, 0xc0, !PT ;  /* 0x1000000011ff7812 */ /* 0x000fe200078cc0ff */
[----:B------:R-:W-:-:S01]  /*14010*/  FFMA.FTZ R184, R184, UR40, -R8 ;  /* 0x00000028b8b87c23 */ /* 0x000fc20008010808 */
[----:B------:R-:W-:Y:S01]  /*14020*/  ISETP.LT.OR P2, PT, R12, 0x1a, P2 ;  /* 0x0000001a0c00780c */ /* 0x000fe20001741670 */
[----:B------:R-:W-:-:S01]  /*14030*/  FFMA.FTZ R185, R185, UR40, -R8 ;  /* 0x00000028b9b97c23 */ /* 0x000fc20008010808 */
[--C-:B------:R-:W-:Y:S01]  /*14040*/  FFMA.FTZ R188, R188, UR40, -R8.reuse ;  /* 0x00000028bcbc7c23 */ /* 0x100fe20008010808 */
[----:B------:R-:W-:-:S01]  /*14050*/  FFMA.FTZ R189, R189, UR40, -R8 ;  /* 0x00000028bdbd7c23 */ /* 0x000fc20008010808 */
[----:B------:R-:W-:Y:S01]  /*14060*/  FSEL R199, R199, -INF , !P2 ;  /* 0xff800000c7c77808 */ /* 0x000fe20005000000 */
[----:B------:R-:W0:Y:S01]  /*14070*/  MUFU.EX2 R184, R184 ;  /* 0x000000b800b87308 */ /* 0x000e220000000800 */
[----:B------:R-:W-:Y:S01]  /*14080*/  LOP3.LUT P2, RZ, R17, 0x1, RZ, 0xc0, !PT ;  /* 0x0000000111ff7812 */ /* 0x000fe2000784c0ff */
[--C-:B------:R-:W-:Y:S01]  /*14090*/  FFMA.FTZ R192, R192, UR40, -R8.reuse ;  /* 0x00000028c0c07c23 */ /* 0x100fe20008010808 */
[----:B------:R-:W-:-:S01]  /*140a0*/  FFMA.FTZ R193, R193, UR40, -R8 ;  /* 0x00000028c1c17c23 */ /* 0x000fc20008010808 */
[--C-:B------:R-:W-:Y:S01]  /*140b0*/  FFMA.FTZ R196, R196, UR40, -R8.reuse ;  /* 0x00000028c4c47c23 */ /* 0x100fe20008010808 */
[----:B------:R-:W-:Y:S01]  /*140c0*/  ISETP.GT.AND P2, PT, R13, RZ, !P2 ;  /* 0x000000ff0d00720c */ /* 0x000fe20005744270 */
[--C-:B------:R-:W-:Y:S01]  /*140d0*/  FFMA.FTZ R197, R197, UR40, -R8.reuse ;  /* 0x00000028c5c57c23 */ /* 0x100fe20008010808 */
[----:B------:R-:W-:-:S01]  /*140e0*/  FFMA.FTZ R168, R168, UR40, -R8 ;  /* 0x00000028a8a87c23 */ /* 0x000fc20008010808 */
[----:B------:R-:W1:Y:S01]  /*140f0*/  MUFU.EX2 R185, R185 ;  /* 0x000000b900b97308 */ /* 0x000e620000000800 */
[----:B------:R-:W-:Y:S01]  /*14100*/  ISETP.LT.OR P2, PT, R12, 0x1, P2 ;  /* 0x000000010c00780c */ /* 0x000fe20001741670 */
[--C-:B------:R-:W-:Y:S01]  /*14110*/  FFMA.FTZ R169, R169, UR40, -R8.reuse ;  /* 0x00000028a9a97c23 */ /* 0x100fe20008010808 */
[----:B------:R-:W-:-:S01]  /*14120*/  FFMA.FTZ R172, R172, UR40, -R8 ;  /* 0x00000028acac7c23 */ /* 0x000fc20008010808 */
[--C-:B------:R-:W-:Y:S01]  /*14130*/  FFMA.FTZ R173, R173, UR40, -R8.reuse ;  /* 0x00000028adad7c23 */ /* 0x100fe20008010808 */
[----:B------:R-:W-:Y:S01]  /*14140*/  FSEL R186, R186, -INF , !P2 ;  /* 0xff800000baba7808 */ /* 0x000fe20005000000 */
[----:B------:R-:W-:Y:S01]  /*14150*/  FFMA.FTZ R176, R176, UR40, -R8 ;  /* 0x00000028b0b07c23 */ /* 0x000fe20008010808 */
[----:B------:R-:W-:Y:S01]  /*14160*/  LOP3.LUT P2, RZ, R17, 0x8000000, RZ, 0xc0, !PT ;  /* 0x0800000011ff7812 */ /* 0x000fe2000784c0ff */
[----:B------:R-:W-:Y:S01]  /*14170*/  MUFU.EX2 R188, R188 ;  /* 0x000000bc00bc7308 */ /* 0x000fe20000000800 */
[----:B------:R-:W-:Y:S01]  /*14180*/  FMNMX.FTZ R9, R186, R0, !PT ;  /* 0x00000000ba097209 */ /* 0x000fe20007810000 */
[----:B0-----:R-:W-:Y:S01]  /*14190*/  FFMA.FTZ R6, R3, R6, R184 ;  /* 0x0000000603067223 */ /* 0x001fe200000100b8 */
[----:B------:R-:W-:Y:S01]  /*141a0*/  ISETP.GT.AND P2, PT, R13, 0x80, !P2 ;  /* 0x000000800d00780c */ /* 0x000fe20005744270 */
[--C-:B------:R-:W-:Y:S01]  /*141b0*/  FFMA.FTZ R177, R177, UR40, -R8.reuse ;  /* 0x00000028b1b17c23 */ /* 0x100fe20008010808 */
[----:B------:R-:W-:Y:S01]  /*141c0*/  FMNMX.FTZ R9, R187, R9, !PT ;  /* 0x00000009bb097209 */ /* 0x000fe20007810000 */
[----:B------:R-:W-:Y:S01]  /*141d0*/  FFMA.FTZ R180, R180, UR40, -R8 ;  /* 0x00000028b4b47c23 */ /* 0x000fe20008010808 */
[----:B------:R-:W-:Y:S01]  /*141e0*/  ISETP.LT.OR P2, PT, R12, 0x81, P2 ;  /* 0x000000810c00780c */ /* 0x000fe20001741670 */
[----:B------:R-:W-:Y:S01]  /*141f0*/  MUFU.EX2 R189, R189 ;  /* 0x000000bd00bd7308 */ /* 0x000fe20000000800 */
[----:B------:R-:W-:Y:S01]  /*14200*/  FMNMX.FTZ R9, R190, R9, !PT ;  /* 0x00000009be097209 */ /* 0x000fe20007810000 */
[----:B-1----:R-:W-:Y:S01]  /*14210*/  FADD.FTZ R6, R185, R6 ;  /* 0x00000006b9067221 */ /* 0x002fe20000010000 */
[----:B------:R-:W-:Y:S01]  /*14220*/  FSEL R122, R122, -INF , !P2 ;  /* 0xff8000007a7a7808 */ /* 0x000fe20005000000 */
[--C-:B------:R-:W-:Y:S01]  /*14230*/  FFMA.FTZ R181, R181, UR40, -R8.reuse ;  /* 0x00000028b5b57c23 */ /* 0x100fe20008010808 */
[----:B------:R-:W-:Y:S01]  /*14240*/  FMNMX.FTZ R9, R191, R9, !PT ;  /* 0x00000009bf097209 */ /* 0x000fe20007810000 */
[--C-:B------:R-:W-:Y:S01]  /*14250*/  FFMA.FTZ R152, R152, UR40, -R8.reuse ;  /* 0x0000002898987c23 */ /* 0x100fe20008010808 */
[----:B------:R-:W-:Y:S01]  /*14260*/  LOP3.LUT P2, RZ, R17, 0x4000000, RZ, 0xc0, !PT ;  /* 0x0400000011ff7812 */ /* 0x000fe2000784c0ff */
[----:B------:R-:W-:Y:S01]  /*14270*/  MUFU.EX2 R192, R192 ;  /* 0x000000c000c07308 */ /* 0x000fe20000000800 */
[----:B------:R-:W-:Y:S01]  /*14280*/  FMNMX.FTZ R9, R194, R9, !PT ;  /* 0x00000009c2097209 */ /* 0x000fe20007810000 */
[--C-:B------:R-:W-:Y:S01]  /*14290*/  FFMA.FTZ R153, R153, UR40, -R8.reuse ;  /* 0x0000002899997c23 */ /* 0x100fe20008010808 */
[----:B------:R-:W-:Y:S01]  /*142a0*/  ISETP.GT.AND P2, PT, R13, 0x81, !P2 ;  /* 0x000000810d00780c */ /* 0x000fe20005744270 */
[--C-:B------:R-:W-:Y:S01]  /*142b0*/  FFMA.FTZ R156, R156, UR40, -R8.reuse ;  /* 0x000000289c9c7c23 */ /* 0x100fe20008010808 */
[----:B------:R-:W-:Y:S01]  /*142c0*/  FMNMX.FTZ R9, R195, R9, !PT ;  /* 0x00000009c3097209 */ /* 0x000fe20007810000 */
[--C-:B------:R-:W-:Y:S01]  /*142d0*/  FFMA.FTZ R157, R157, UR40, -R8.reuse ;  /* 0x000000289d9d7c23 */ /* 0x100fe20008010808 */
[----:B------:R-:W-:Y:S01]  /*142e0*/  ISETP.LT.OR P2, PT, R12, 0x82, P2 ;  /* 0x000000820c00780c */ /* 0x000fe20001741670 */
[----:B------:R-:W-:Y:S01]  /*142f0*/  MUFU.EX2 R193, R193 ;  /* 0x000000c100c17308 */ /* 0x000fe20000000800 */
[----:B------:R-:W-:Y:S01]  /*14300*/  FMNMX.FTZ R9, R198, R9, !PT ;  /* 0x00000009c6097209 */ /* 0x000fe20007810000 */
[--C-:B------:R-:W-:Y:S01]  /*14310*/  FFMA.FTZ R160, R160, UR40, -R8.reuse ;  /* 0x00000028a0a07c23 */ /* 0x100fe20008010808 */
        /* <DEDUP_REMOVED lines=44> */
[----:B------:R-:W-:Y:S01]  /*145e0*/  FSEL R135, R135, -INF , !P2 ;  /* 0xff80000087877808 */ /* 0x000fe20005000000 */
[----:B------:R-:W-:Y:S01]  /*145f0*/  MUFU.EX2 R173, R173 ;  /* 0x000000ad00ad7308 */ /* 0x000fe20000000800 */
[----:B------:R-:W-:Y:S01]  /*14600*/  FMNMX.FTZ R9, R158, R9, !PT ;  /* 0x000000099e097209 */ /* 0x000fe20007810000 */
[--C-:B------:R-:W-:Y:S01]  /*14610*/  FFMA.FTZ R132, R132, UR40, -R8.reuse ;  /* 0x0000002884847c23 */ /* 0x100fe20008010808 */
[----:B------:R-:W-:-:S02]  /*14620*/  FFMA.FTZ R8, R133, UR40, -R8 ;  /* 0x0000002885087c23 */ /* 0x000fc40008010808 */
        /* <DEDUP_REMOVED lines=31> */
[----:B------:R-:W-:Y:S02]  /*14820*/  MUFU.EX2 R164, R164 ;  /* 0x000000a400a47308 */ /* 0x000fe40000000800 */
[----:B------:R-:W0:Y:S06]  /*14830*/  SHFL.BFLY PT, R10, R9, 0x2, 0x1f ;  /* 0x0c401f00090a7f89 */ /* 0x000e2c00000e0000 */
[----:B------:R-:W-:Y:S08]  /*14840*/  MUFU.EX2 R165, R165 ;  /* 0x000000a500a57308 */ /* 0x000ff00000000800 */
[----:B------:R-:W-:Y:S08]  /*14850*/  MUFU.EX2 R136, R136 ;  /* 0x0000008800887308 */ /* 0x000ff00000000800 */
[----:B------:R-:W-:Y:S01]  /*14860*/  MUFU.EX2 R137, R137 ;  /* 0x0000008900897308 */ /* 0x000fe20000000800 */
[----:B0-----:R-:W-:-:S05]  /*14870*/  FMNMX.FTZ R9, R9, R10, !PT ;  /* 0x0000000a09097209 */ /* 0x001fca0007810000 */
[----:B------:R-:W0:Y:S02]  /*14880*/  SHFL.BFLY PT, R10, R9, 0x1, 0x1f ;  /* 0x0c201f00090a7f89 */ /* 0x000e2400000e0000 */
[----:B------:R-:W-:Y:S08]  /*14890*/  MUFU.EX2 R140, R140 ;  /* 0x0000008c008c7308 */ /* 0x000ff00000000800 */
[----:B------:R-:W-:Y:S08]  /*148a0*/  MUFU.EX2 R141, R141 ;  /* 0x0000008d008d7308 */ /* 0x000ff00000000800 */
[----:B------:R-:W-:Y:S01]  /*148b0*/  MUFU.EX2 R144, R144 ;  /* 0x0000009000907308 */ /* 0x000fe20000000800 */
[----:B0-----:R-:W-:-:S07]  /*148c0*/  FMNMX.FTZ R9, R9, R10, !PT ;  /* 0x0000000a09097209 */ /* 0x001fce0007810000 */
[----:B------:R-:W-:Y:S01]  /*148d0*/  MUFU.EX2 R145, R145 ;  /* 0x0000009100917308 */ /* 0x000fe20000000800 */
[----:B------:R-:W-:-:S04]  /*148e0*/  FSETP.NEU.FTZ.AND P2, PT, R9, -INF , PT ;  /* 0xff8000000900780b */ /* 0x000fc80003f5d000 */
[----:B------:R-:W-:-:S03]  /*148f0*/  FSEL R10, R9, RZ, P2 ;  /* 0x000000ff090a7208 */ /* 0x000fc60001000000 */
[----:B------:R-:W-:Y:S02]  /*14900*/  MUFU.EX2 R148, R148 ;  /* 0x0000009400947308 */ /* 0x000fe40000000800 */
[----:B------:R-:W-:-:S01]  /*14910*/  FADD.FTZ R0, -R10, R0 ;  /* 0x000000000a007221 */ /* 0x000fc20000010100 */
[----:B------:R-:W-:-:S03]  /*14920*/  IMAD.U32 R10, RZ, RZ, UR40 ;  /* 0x00000028ff0a7e24 */ /* 0x000fc6000f8e00ff */
[----:B------:R-:W-:Y:S01]  /*14930*/  FMUL.FTZ R0, R0, UR40 ;  /* 0x0000002800007c20 */ /* 0x000fe20008410000 */
[----:B------:R-:W-:-:S01]  /*14940*/  FFMA.FTZ R10, R9, R10, -8 ;  /* 0xc1000000090a7423 */ /* 0x000fc2000001000a */
[----:B------:R-:W-:Y:S04]  /*14950*/  MUFU.EX2 R149, R149 ;  /* 0x0000009500957308 */ /* 0x000fe80000000800 */
[----:B------:R-:W-:-:S04]  /*14960*/  FSEL R10, R10, RZ, P2 ;  /* 0x000000ff0a0a7208 */ /* 0x000fc80001000000 */
        /* <DEDUP_REMOVED lines=58> */
[----:B------:R-:W-:Y:S01]  /*14d10*/  FADD.FTZ R5, R168, R5 ;  /* 0x00000005a8057221 */ /* 0x000fe20000010000 */
[----:B------:R-:W-:-:S03]  /*14d20*/  FFMA.FTZ R10, R135, UR40, -R10 ;  /* 0x00000028870a7c23 */ /* 0x000fc6000801080a */
[----:B------:R-:W-:Y:S02]  /*14d30*/  FADD.FTZ R5, R169, R5 ;  /* 0x00000005a9057221 */ /* 0x000fe40000010000 */
        /* <DEDUP_REMOVED lines=104> */
[----:B-1----:R-:W-:-:S03]  /*153c0*/  FADD.FTZ R6, R8, R5 ;  /* 0x0000000508067221 */ /* 0x002fc60000010000 */
[----:B--2---:R-:W-:Y:S01]  /*153d0*/  FADD.FTZ R5, R10, R11 ;  /* 0x0000000b0a057221 */ /* 0x004fe20000010000 */
[----:B------:R-:W-:Y:S06]  /*153e0*/  @!P0 BRA `(.L_x_1454) ;  /* 0x0000000000048947 */ /* 0x000fec0003800000 */
[----:B------:R-:W-:Y:S01]  /*153f0*/  BPT.TRAP 0x1 ;  /* 0x000000040000795c */ /* 0x000fe20000300000 */
.L_x_1454:
[----:B------:R-:W-:Y:S01]  /*15400*/  ULEA UR6, UR49, UR38, 0x3 ;  /* 0x0000002631067291 */ /* 0x000fe2000f8e183f */
[----:B------:R-:W-:Y:S01]  /*15410*/  ISETP.GT.AND P2, PT, R4, UR57, PT ;  /* 0x0000003904007c0c */ /* 0x000fe2000bf44270 */
[----:B------:R-:W-:Y:S01]  /*15420*/  UMOV UR45, UR55 ;  /* 0x00000037002d7c82 */ /* 0x000fe20008000000 */
[----:B------:R-:W-:Y:S01]  /*15430*/  F2FP.SATFINITE.E4M3.F32.PACK_AB_MERGE_C R188, R189, R188, RZ ;  /* 0x000000bcbdbc723e */ /* 0x000fe200048070ff */
[----:B------:R-:W-:Y:S01]  /*15440*/  UIADD3 UR6, UR6, 0x33460, URZ ;  /* 0x0003346006067890 */ /* 0x000fe2000fffe03f */
[----:B------:R-:W-:Y:S01]  /*15450*/  F2FP.SATFINITE.E4M3.F32.PACK_AB_MERGE_C R190, R191, R190, RZ ;  /* 0x000000bebfbe723e */ /* 0x000fe200048070ff */
[----:B------:R-:W-:Y:S01]  /*15460*/  UMOV UR49, UR56 ;  /* 0x0000003800317c82 */ /* 0x000fe20008000000 */
[----:B------:R-:W-:Y:S01]  /*15470*/  F2FP.SATFINITE.E4M3.F32.PACK_AB_MERGE_C R188, R185, R184, R188 ;  /* 0x000000b8b9bc723e */ /* 0x000fe200048070bc */
        /* <DEDUP_REMOVED lines=140> */
[----:B------:R-:W-:Y:S01]  /*15d40*/  IMAD.MOV.U32 R0, RZ, RZ, R9 ;  /* 0x000000ffff007224 */ /* 0x000fe200078e0009 */
[----:B------:R-:W-:Y:S01]  /*15d50*/  UMOV UR49, UR56 ;  /* 0x0000003800317c82 */ /* 0x000fe20008000000 */
[----:B------:R-:W-:Y:S01]  /*15d60*/  IMAD.MOV.U32 R3, RZ, RZ, R7 ;  /* 0x000000ffff037224 */ /* 0x000fe200078e0007 */
[----:B------:R-:W-:-:S06]  /*15d70*/  UMOV UR45, UR55 ;  /* 0x00000037002d7c82 */ /* 0x000fcc0008000000 */
.L_x_1437:
        /* <DEDUP_REMOVED lines=25> */
.L_x_1457:
[----:B------:R-:W-:-:S11]  /*15f10*/  UISETP.NE.AND UP2, UPT, UR11, 0x1, UPT ;  /* 0x000000010b00788c */ /* 0x000fd6000bf45270 */
[----:B------:R-:W-:Y:S02]  /*15f20*/  @UP2 ULDC.64 UR14, c[0x0][0x9e8] ;  /* 0x00027a00000e2ab9 */ /* 0x000fe40000000a00 */
[----:B------:R-:W-:-:S04]  /*15f30*/  UIMAD.WIDE.U32 UR6, UR10, UR14, URZ ;  /* 0x0000000e0a0672a5 */ /* 0x000fc8000f8e003f */
[----:B------:R-:W-:-:S12]  /*15f40*/  @UP2 USHF.R.U32.HI UR10, URZ, UR15, UR7 ;  /* 0x0000000f3f0a2299 */ /* 0x000fd80008011607 */
.L_x_1458:
[----:B------:R-:W-:-:S04]  /*15f50*/  UIMAD UR10, UR10, UR11, URZ ;  /* 0x0000000b0a0a72a4 */ /* 0x000fc8000f8e023f */
[----:B------:R-:W-:-:S04]  /*15f60*/  UISETP.LT.AND UP2, UPT, UR53, UR10, UPT ;  /* 0x0000000a3500728c */ /* 0x000fc8000bf41270 */
[----:B------:R-:W-:-:S12]  /*15f70*/  USEL UR53, UR53, UR10, !UP2 ;  /* 0x0000000a35357287 */ /* 0x000fd8000d000000 */
.L_x_1456:
        /* <DEDUP_REMOVED lines=12> */
.L_x_1469:
[----:B------:R-:W-:Y:S01]  /*16040*/  ISETP.NE.AND P3, PT, RZ, UR44, PT ;  /* 0x0000002cff007c0c */ /* 0x000fe2000bf65270 */
[----:B------:R-:W-:-:S04]  /*16050*/  UISETP.NE.AND UP2, UPT, UR53, 0x1, UPT ;  /* 0x000000013500788c */ /* 0x000fc8000bf45270 */
[----:B------:R-:W-:-:S04]  /*16060*/  USEL UR45, URZ, 0x1, UP2 ;  /* 0x000000013f2d7887 */ /* 0x000fc80009000000 */
[----:B------:R-:W-:-:S04]  /*16070*/  ULOP3.LUT UR45, UR54, UR45, URZ, 0x3c, !UPT ;  /* 0x0000002d362d7292 */ /* 0x000fc8000f8e3c3f */
[----:B0-----:R-:W-:Y:S08]  /*16080*/  @P3 BRA `(.L_x_1460) ;  /* 0x0000000000383947 */ /* 0x001ff00003800000 */
[----:B------:R-:W-:Y:S05]  /*16090*/  @!P0 BRA `(.L_x_1461) ;  /* 0x0000000000048947 */ /* 0x000fea0003800000 */
[----:B------:R-:W-:Y:S01]  /*160a0*/  BPT.TRAP 0x1 ;  /* 0x000000040000795c */ /* 0x000fe20000300000 */
.L_x_1461:
        /* <DEDUP_REMOVED lines=9> */
.L_x_1462:
[----:B-1----:R-:W-:Y:S05]  /*16140*/  @P2 BRA `(.L_x_1460) ;  /* 0x0000000000082947 */ /* 0x002fea0003800000 */
[----:B------:R-:W1:Y:S02]  /*16150*/  SYNCS.PHASECHK.TRANS64.TRYWAIT P2, [UR6+0x33430], R0 ;  /* 0x03343000ff0075a7 */ /* 0x000e640008040146 */
[----:B-1----:R-:W-:Y:S05]  /*16160*/  @!P2 BRA `(.L_x_1463) ;  /* 0x0000016000a0a947 */ /* 0x002fea0003800000 */
.L_x_1460:
        /* <DEDUP_REMOVED lines=192> */
.L_x_1465:
[----:B------:R-:W-:Y:S01]  /*16d70*/  ULEA UR6, UR53, UR38, 0x3 ;  /* 0x0000002635067291 */ /* 0x000fe2000f8e183f */
[----:B------:R-:W-:-:S05]  /*16d80*/  IMAD.U32 R0, RZ, RZ, UR54 ;  /* 0x00000036ff007e24 */ /* 0x000fca000f8e00ff */
[----:B------:R-:W-:-:S04]  /*16d90*/  SHF.L.U32 R0, R0, 0x1f, RZ ;  /* 0x0000001f00007819 */ /* 0x000fc800000006ff */
[----:B------:R0:W1:Y:S01]  /*16da0*/  SYNCS.PHASECHK.TRANS64.TRYWAIT P2, [UR6+0x33450], R0 ;  /* 0x03345000ff0075a7 */ /* 0x0000620008040146 */
[----:B------:R-:W-:Y:S05]  /*16db0*/  @!P0 BRA `(.L_x_1466) ;  /* 0x0000000000048947 */ /* 0x000fea0003800000 */
[----:B------:R-:W-:Y:S01]  /*16dc0*/  BPT.TRAP 0x1 ;  /* 0x000000040000795c */ /* 0x000fe20000300000 */
.L_x_1466:
[----:B-1----:R-:W-:Y:S05]  /*16dd0*/  @P2 BRA `(.L_x_1464) ;  /* 0x0000000000082947 */ /* 0x002fea0003800000 */
[----:B------:R-:W1:Y:S02]  /*16de0*/  SYNCS.PHASECHK.TRANS64.TRYWAIT P2, [UR6+0x33450], R0 ;  /* 0x03345000ff0075a7 */ /* 0x000e640008040146 */
[----:B-1----:R-:W-:Y:S05]  /*16df0*/  @!P2 BRA `(.L_x_1467) ;  /* 0x000001540094a947 */ /* 0x002fea0003800000 */
.L_x_1464:
[----:B------:R-:W-:Y:S01]  /*16e00*/  UIADD3 UR6, UR38, 0x200, URZ ;  /* 0x0000020026067890 */ /* 0x000fe2000fffe03f */
[----:B------:R-:W-:Y:S01]  /*16e10*/  WARPGROUP.ARRIVE ;  /* 0x00000000000079c5 */ /* 0x000fe20000000000 */
[----:B------:R-:W-:Y:S01]  /*16e20*/  UMOV UR7, 0xc0000010 ;  /* 0xc000001000077882 */ /* 0x000fe20000000000 */
[----:B-1----:R-:W-:Y:S01]  /*16e30*/  FMNMX.FTZ R3, R184, R7, !PT ;  /* 0x00000007b8037209 */ /* 0x002fe20007810000 */
[----:B------:R-:W-:Y:S01]  /*16e40*/  USHF.R.U32.HI UR6, URZ, 0x4, UR6 ;  /* 0x000000043f067899 */ /* 0x000fe20008011606 */
[----:B0-----:R-:W-:Y:S02]  /*16e50*/  FMNMX.FTZ R0, R186, R8, !PT ;  /* 0x00000008ba007209 */ /* 0x001fe40007810000 */
        /* <DEDUP_REMOVED lines=89> */
[----:B0-----:R-:W-:-:S02]  /*173f0*/  FMNMX.FTZ R3, R3, R10, !PT ;  /* 0x0000000a03037209 */ /* 0x001fc40007810000 */
[----:B-1----:R-:W-:-:S03]  /*17400*/  FMNMX.FTZ R0, R0, R9, !PT ;  /* 0x0000000900007209 */ /* 0x002fc60007810000 */
[----:B------:R-:W0:Y:S04]  /*17410*/  SHFL.BFLY PT, R10, R3, 0x1, 0x1f ;  /* 0x0c201f00030a7f89 */ /* 0x000e2800000e0000 */
[----:B------:R-:W1:Y:S01]  /*17420*/  SHFL.BFLY PT, R9, R0, 0x1, 0x1f ;  /* 0x0c201f0000097f89 */ /* 0x000e6200000e0000 */
[----:B0-----:R-:W-:Y:S02]  /*17430*/  FMNMX.FTZ R3, R3, R10, !PT ;  /* 0x0000000a03037209 */ /* 0x001fe40007810000 */
[----:B-1----:R-:W-:-:S03]  /*17440*/  FMNMX.FTZ R0, R0, R9, !PT ;  /* 0x0000000900007209 */ /* 0x002fc60007810000 */
[----:B------:R-:W-:-:S04]  /*17450*/  FADD.FTZ R7, -R3, R7 ;  /* 0x0000000703077221 */ /* 0x000fc80000010100 */
[----:B------:R-:W-:Y:S01]  /*17460*/  FMUL.FTZ R9, R7, UR40 ;  /* 0x0000002807097c20 */ /* 0x000fe20008410000 */
[----:B------:R-:W-:-:S01]  /*17470*/  FADD.FTZ R7, -R0, R8 ;  /* 0x0000000800077221 */ /* 0x000fc20000010100 */
[----:B------:R-:W-:Y:S02]  /*17480*/  WARPGROUP.DEPBAR.LE gsb0, 0x0 ;  /* 0x00008000000079c5 */ /* 0x000fe40000010000 */
[----:B------:R-:W-:Y:S01]  /*17490*/  WARPGROUP.ARRIVE ;  /* 0x00000000000079c5 */ /* 0x000fe20000000000 */
[----:B------:R0:W-:Y:S01]  /*174a0*/  MUFU.EX2 R8, R9 ;  /* 0x0000000900087308 */ /* 0x0001e20000000800 */
[----:B------:R-:W-:-:S04]  /*174b0*/  FMUL.FTZ R7, R7, UR40 ;  /* 0x0000002807077c20 */ /* 0x000fc80008410000 */
[----:B------:R-:W-:Y:S01]  /*174c0*/  QGMMA.64x192x32.F32.E4M3.E4M3 R24, R212, gdesc[UR4], R24, gsb0 ;  /* 0x02e00004d4187df3 */ /* 0x000fe20008000818 */
[----:B------:R-:W-:Y:S01]  /*174d0*/  UIADD3 UR6, UR10, 0x300, URZ ;  /* 0x000003000a067890 */ /* 0x000fe2000fffe03f */
[----:B------:R-:W-:Y:S01]  /*174e0*/  UMOV UR7, 0xc0000010 ;  /* 0xc000001000077882 */ /* 0x000fe20000000000 */
[----:B0-----:R-:W-:Y:S01]  /*174f0*/  IMAD.U32 R9, RZ, RZ, UR40 ;  /* 0x00000028ff097e24 */ /* 0x001fe2000f8e00ff */
[----:B------:R-:W-:Y:S03]  /*17500*/  MUFU.EX2 R7, R7 ;  /* 0x0000000700077308 */ /* 0x000fe60000000800 */
[----:B------:R-:W-:-:S04]  /*17510*/  FFMA.FTZ R9, R3, R9, -8 ;  /* 0xc100000003097423 */ /* 0x000fc80000010009 */
        /* <DEDUP_REMOVED lines=40> */
[----:B------:R-:W-:Y:S01]  /*177a0*/  IMAD.U32 R133, RZ, RZ, UR40 ;  /* 0x00000028ff857e24 */ /* 0x000fe2000f8e00ff */
[----:B------:R-:W0:Y:S01]  /*177b0*/  MUFU.EX2 R10, R10 ;  /* 0x0000000a000a7308 */ /* 0x000e220000000800 */
[----:B------:R-:W-:-:S02]  /*177c0*/  IADD3 R192, -R220, 0xb, RZ ;  /* 0x0000000bdcc07810 */ /* 0x000fc40007ffe1ff */
[----:B------:R-:W-:-:S04]  /*177d0*/  FFMA.FTZ R133, R0, R133, -8 ;  /* 0xc100000000857423 */ /* 0x000fc80000010085 */
        /* <DEDUP_REMOVED lines=9> */
[----:B------:R-:W-:Y:S01]  /*17870*/  FFMA.FTZ R170, R170, UR40, -R133 ;  /* 0x00000028aaaa7c23 */ /* 0x000fe20008010885 */
[----:B0-----:R-:W-:-:S01]  /*17880*/  FFMA.FTZ R6, R8, R6, R10 ;  /* 0x0000000608067223 */ /* 0x001fc2000001000a */
        /* <DEDUP_REMOVED lines=36> */
[----:B------:R-:W-:Y:S01]  /*17ad0*/  FFMA.FTZ R133, R135, UR40, -R133 ;  /* 0x0000002887857c23 */ /* 0x000fe20008010885 */
[----:B------:R-:W-:-:S01]  /*17ae0*/  FADD.FTZ R6, R11, R6 ;  /* 0x000000060b067221 */ /* 0x000fc20000010000 */
[----:B-1----:R-:W-:Y:S01]  /*17af0*/  FADD.FTZ R135, R184, R5 ;  /* 0x00000005b8877221 */ /* 0x002fe20000010000 */
[----:B------:R-:W-:Y:S01]  /*17b00*/  IMAD.U32 R191, RZ, RZ, UR49 ;  /* 0x00000031ffbf7e24 */ /* 0x000fe2000f8e00ff */
[----:B------:R-:W1:Y:S01]  /*17b10*/  MUFU.EX2 R186, R186 ;  /* 0x000000ba00ba7308 */ /* 0x000e620000000800 */
[----:B--2---:R-:W-:-:S01]  /*17b20*/  FADD.FTZ R5, R12, R6 ;  /* 0x000000060c057221 */ /* 0x004fc20000010000 */
[----:B0-----:R-:W-:-:S02]  /*17b30*/  FADD.FTZ R6, R185, R135 ;  /* 0x00000087b9067221 */ /* 0x001fc40000010000 */
[----:B------:R-:W-:-:S04]  /*17b40*/  @!P1 LEA R191, R191, UR38, 0x3 ;  /* 0x00000026bfbf9c11 */ /* 0x000fc8000f8e18ff */
[----:B------:R-:W0:Y:S01]  /*17b50*/  MUFU.EX2 R14, R14 ;  /* 0x0000000e000e7308 */ /* 0x000e220000000800 */
[----:B---3--:R-:W-:-:S01]  /*17b60*/  FADD.FTZ R5, R13, R5 ;  /* 0x000000050d057221 */ /* 0x008fc20000010000 */
[----:B------:R-:W-:-:S05]  /*17b70*/  @!P1 VIADD R191, R191, 0x33440 ;  /* 0x00033440bfbf9836 */ /* 0x000fca0000000000 */
[----:B------:R-:W-:Y:S01]  /*17b80*/  @!P1 PRMT R191, RZ, 0x654, R191 ;  /* 0x00000654ffbf9816 */ /* 0x000fe200000000bf */
        /* <DEDUP_REMOVED lines=27> */
[----:B------:R-:W-:-:S03]  /*17d40*/  UMOV UR7, 0xc0000010 ;  /* 0xc000001000077882 */ /* 0x000fc60000000000 */
[----:B------:R-:W0:Y:S08]  /*17d50*/  MUFU.EX2 R169, R169 ;  /* 0x000000a900a97308 */ /* 0x000e300000000800 */
        /* <DEDUP_REMOVED lines=107> */
[----:B------:R-:W-:Y:S02]  /*18410*/  WARPGROUP.DEPBAR.LE gsb0, 0x0 ;  /* 0x00008000000079c5 */ /* 0x000fe40000010000 */
[----:B------:R-:W-:-:S04]  /*18420*/  WARPGROUP.ARRIVE ;  /* 0x00000000000079c5 */ /* 0x000fc80000000000 */
[----:B------:R-:W2:Y:S01]  /*18430*/  MUFU.EX2 R128, R128 ;  /* 0x0000008000807308 */ /* 0x000ea20000000800 */
[----:B-1----:R-:W-:-:S01]  /*18440*/  FADD.FTZ R5, R125, R5 ;  /* 0x000000057d057221 */ /* 0x002fc20000010000 */
[----:B------:R-:W-:Y:S01]  /*18450*/  QGMMA.64x192x32.F32.E4M3.E4M3 R24, R200, gdesc[UR4], R24, gsb0 ;  /* 0x02e00004c8187df3 */ /* 0x000fe20008000818 */
[----:B0-----:R-:W-:-:S05]  /*18460*/  FADD.FTZ R6, R127, R6 ;  /* 0x000000067f067221 */ /* 0x001fca0000010000 */
[----:B------:R-:W0:Y:S08]  /*18470*/  MUFU.EX2 R130, R130 ;  /* 0x0000008200827308 */ /* 0x000e300000000800 */
        /* <DEDUP_REMOVED lines=11> */
[----:B-1----:R-:W-:-:S01]  /*18530*/  FADD.FTZ R135, R134, R6 ;  /* 0x0000000686877221 */ /* 0x002fc20000010000 */
[----:B--2---:R-:W-:-:S03]  /*18540*/  FADD.FTZ R6, R9, R5 ;  /* 0x0000000509067221 */ /* 0x004fc60000010000 */
[----:B0-----:R-:W-:Y:S01]  /*18550*/  FADD.FTZ R5, R133, R135 ;  /* 0x0000008785057221 */ /* 0x001fe20000010000 */
[----:B------:R-:W-:Y:S02]  /*18560*/  WARPGROUP.DEPBAR.LE gsb0, 0x0 ;  /* 0x00008000000079c5 */ /* 0x000fe40000010000 */
[----:B------:R0:W-:Y:S06]  /*18570*/  BAR.ARV R192, 0x100 ;  /* 0x000400c00000751d */ /* 0x0001ec0000002000 */
[----:B------:R0:W-:Y:S01]  /*18580*/  @!P1 SYNCS.ARRIVE.TRANS64.RED.A1T0 RZ, [R191+URZ], RZ ;  /* 0x000000ffbfff99a7 */ /* 0x0001e2000810043f */
[----:B------:R-:W-:Y:S05]  /*18590*/  @!P0 BRA `(.L_x_1468) ;  /* 0x0000000000048947 */ /* 0x000fea0003800000 */
[----:B------:R-:W-:Y:S01]  /*185a0*/  BPT.TRAP 0x1 ;  /* 0x000000040000795c */ /* 0x000fe20000300000 */
.L_x_1468:
        /* <DEDUP_REMOVED lines=148> */
.L_x_1459:
        /* <DEDUP_REMOVED lines=9> */
.L_x_1488:
[----:B------:R-:W-:Y:S01]  /*18f80*/  ISETP.NE.AND P3, PT, RZ, UR44, PT ;  /* 0x0000002cff007c0c */ /* 0x000fe2000bf65270 */
[----:B------:R-:W-:-:S04]  /*18f90*/  UISETP.NE.AND UP2, UPT, UR55, 0x1, UPT ;  /* 0x000000013700788c */ /* 0x000fc8000bf45270 */
[----:B------:R-:W-:-:S04]  /*18fa0*/  USEL UR45, URZ, 0x1, UP2 ;  /* 0x000000013f2d7887 */ /* 0x000fc80009000000 */
[----:B------:R-:W-:-:S04]  /*18fb0*/  ULOP3.LUT UR45, UR56, UR45, URZ, 0x3c, !UPT ;  /* 0x0000002d382d7292 */ /* 0x000fc8000f8e3c3f */
[----:B------:R-:W-:Y:S08]  /*18fc0*/  @P3 BRA `(.L_x_1471) ;  /* 0x0000000000383947 */ /* 0x000ff00003800000 */
[----:B------:R-:W-:Y:S05]  /*18fd0*/  @!P0 BRA `(.L_x_1472) ;  /* 0x0000000000048947 */ /* 0x000fea0003800000 */
[----:B------:R-:W-:Y:S01]  /*18fe0*/  BPT.TRAP 0x1 ;  /* 0x000000040000795c */ /* 0x000fe20000300000 */
.L_x_1472:
[----:B------:R-:W-:Y:S01]  /*18ff0*/  UIADD3 UR6, UR55, 0x1, URZ ;  /* 0x0000000137067890 */ /* 0x000fe2000fffe03f */
[----:B------:R-:W-:-:S03]  /*19000*/  IMAD.U32 R0, RZ, RZ, UR45 ;  /* 0x0000002dff007e24 */ /* 0x000fc6000f8e00ff */
[----:B------:R-:W-:Y:S02]  /*19010*/  UISETP.NE.AND UP2, UPT, UR6, 0x2, UPT ;  /* 0x000000020600788c */ /* 0x000fe4000bf45270 */
[----:B------:R-:W-:Y:S02]  /*19020*/  SHF.L.U32 R0, R0, 0x1f, RZ ;  /* 0x0000001f00007819 */ /* 0x000fe400000006ff */
[----:B------:R-:W-:-:S04]  /*19030*/  USEL UR6, UR6, URZ, UP2 ;  /* 0x0000003f06067287 */ /* 0x000fc80009000000 */
[----:B------:R-:W-:-:S09]  /*19040*/  ULEA UR6, UR6, UR38, 0x3 ;  /* 0x0000002606067291 */ /* 0x000fd2000f8e183f */
[----:B------:R1:W2:Y:S01]  /*19050*/  SYNCS.PHASECHK.TRANS64.TRYWAIT P2, [UR6+0x33430], R0 ;  /* 0x03343000ff0075a7 */ /* 0x0002a20008040146 */
[----:B------:R-:W-:Y:S05]  /*19060*/  @!P0 BRA `(.L_x_1473) ;  /* 0x0000000000048947 */ /* 0x000fea0003800000 */
[----:B------:R-:W-:Y:S01]  /*19070*/  BPT.TRAP 0x1 ;  /* 0x000000040000795c */ /* 0x000fe20000300000 */
.L_x_1473:
[----:B--2---:R-:W-:Y:S05]  /*19080*/  @P2 BRA `(.L_x_1471) ;  /* 0x0000000000082947 */ /* 0x004fea0003800000 */
[----:B------:R-:W2:Y:S02]  /*19090*/  SYNCS.PHASECHK.TRANS64.TRYWAIT P2, [UR6+0x33430], R0 ;  /* 0x03343000ff0075a7 */ /* 0x000ea40008040146 */
[----:B--2---:R-:W-:Y:S05]  /*190a0*/  @!P2 BRA `(.L_x_1474) ;  /* 0x000001340000a947 */ /* 0x004fea0003800000 */
.L_x_1471:
[----:B--2---:R-:W2:Y:S01]  /*190b0*/  S2R R3, SR_TID.X ;  /* 0x0000000000037919 */ /* 0x004ea20000002100 */
        /* <DEDUP_REMOVED lines=25> */
[----:B-1----:R-:W-:-:S05]  /*19250*/  VIADD R0, R3, 0x8 ;  /* 0x0000000803007836 */ /* 0x002fca0000000000 */
[----:B------:R1:W-:Y:S06]  /*19260*/  BAR.SYNC.DEFER_BLOCKING R0, 0x100 ;  /* 0x000400000000751d */ /* 0x0003ec0000010000 */
[----:B0-----:R-:W-:-:S06]  /*19270*/  WARPGROUP.ARRIVE ;  /* 0x00000000000079c5 */ /* 0x001fcc0000000000 */
        /* <DEDUP_REMOVED lines=160> */
[----:B-1----:R-:W-:Y:S05]  /*19c80*/  @P3 BRA `(.L_x_1475) ;  /* 0x00000000002c3947 */ /* 0x002fea0003800000 */
[----:B------:R-:W-:Y:S05]  /*19c90*/  @!P0 BRA `(.L_x_1476) ;  /* 0x0000000000048947 */ /* 0x000fea0003800000 */
[----:B------:R-:W-:Y:S01]  /*19ca0*/  BPT.TRAP 0x1 ;  /* 0x000000040000795c */ /* 0x000fe20000300000 */
.L_x_1476:
[----:B------:R-:W-:Y:S01]  /*19cb0*/  ULEA UR6, UR55, UR38, 0x3 ;  /* 0x0000002637067291 */ /* 0x000fe2000f8e183f */
[----:B------:R-:W-:-:S05]  /*19cc0*/  IMAD.U32 R0, RZ, RZ, UR56 ;  /* 0x00000038ff007e24 */ /* 0x000fca000f8e00ff */
[----:B------:R-:W-:-:S04]  /*19cd0*/  SHF.L.U32 R0, R0, 0x1f, RZ ;  /* 0x0000001f00007819 */ /* 0x000fc800000006ff */
[----:B------:R0:W1:Y:S01]  /*19ce0*/  SYNCS.PHASECHK.TRANS64.TRYWAIT P2, [UR6+0x33450], R0 ;  /* 0x03345000ff0075a7 */ /* 0x0000620008040146 */
[----:B------:R-:W-:Y:S05]  /*19cf0*/  @!P0 BRA `(.L_x_1477) ;  /* 0x0000000000048947 */ /* 0x000fea0003800000 */
[----:B------:R-:W-:Y:S01]  /*19d00*/  BPT.TRAP 0x1 ;  /* 0x000000040000795c */ /* 0x000fe20000300000 */
.L_x_1477:
[----:B-1----:R-:W-:Y:S05]  /*19d10*/  @P2 BRA `(.L_x_1475) ;  /* 0x0000000000082947 */ /* 0x002fea0003800000 */
[----:B------:R-:W1:Y:S02]  /*19d20*/  SYNCS.PHASECHK.TRANS64.TRYWAIT P2, [UR6+0x33450], R0 ;  /* 0x03345000ff0075a7 */ /* 0x000e640008040146 */
[----:B-1----:R-:W-:Y:S05]  /*19d30*/  @!P2 BRA `(.L_x_1478) ;  /* 0x0000012400f4a947 */ /* 0x002fea0003800000 */
.L_x_1475:
[----:B------:R-:W-:Y:S01]  /*19d40*/  UIADD3 UR6, UR38, 0x200, URZ ;  /* 0x0000020026067890 */ /* 0x000fe2000fffe03f */
[----:B------:R-:W-:Y:S01]  /*19d50*/  WARPGROUP.ARRIVE ;  /* 0x00000000000079c5 */ /* 0x000fe20000000000 */
[----:B------:R-:W-:Y:S01]  /*19d60*/  UMOV UR7, 0xc0000010 ;  /* 0xc000001000077882 */ /* 0x000fe20000000000 */
[----:B------:R-:W-:Y:S01]  /*19d70*/  PLOP3.LUT P2, PT, PT, PT, UP0, 0x80, 0x0 ;  /* 0x000000000000781c */ /* 0x000fe20003f4f008 */
[----:B------:R-:W-:-:S03]  /*19d80*/  USHF.R.U32.HI UR6, URZ, 0x4, UR6 ;  /* 0x000000043f067899 */ /* 0x000fc60008011606 */
[----:B------:R-:W2:Y:S01]  /*19d90*/  S2R R9, SR_TID.X ;  /* 0x0000000000097919 */ /* 0x000ea20000002100 */
[----:B------:R-:W-:Y:S01]  /*19da0*/  PLOP3.LUT P3, PT, PT, PT, UP0, 0x80, 0x0 ;  /* 0x000000000000781c */ /* 0x000fe20003f6f008 */
[----:B-1----:R-:W-:Y:S01]  /*19db0*/  VIADD R3, R224, UR39 ;  /* 0x00000027e0037c36 */ /* 0x002fe20008000000 */
[----:B------:R-:W-:Y:S01]  /*19dc0*/  ULOP3.LUT UR6, UR6, 0x3fff, URZ, 0xc0, !UPT ;  /* 0x00003fff06067892 */ /* 0x000fe2000f8ec03f */
[----:B0-----:R-:W-:Y:S02]  /*19dd0*/  IMAD.U32 R0, RZ, RZ, UR54 ;  /* 0x00000036ff007e24 */ /* 0x001fe4000f8e00ff */
        /* <DEDUP_REMOVED lines=60> */
.L_x_1481:
[----:B------:R-:W-:-:S05]  /*1a1a0*/  IMAD.U32 R20, RZ, RZ, UR49 ;  /* 0x00000031ff147e24 */ /* 0x000fca000f8e00ff */
[----:B------:R-:W-:-:S13]  /*1a1b0*/  ISETP.NE.AND P2, PT, R20, 0x1, PT ;  /* 0x000000011400780c */ /* 0x000fda0003f45270 */
[----:B------:R-:W0:Y:S02]  /*1a1c0*/  @P2 LDC.64 R8, c[0x0][0x9e8] ;  /* 0x00027a00ff082b82 */ /* 0x000e240000000a00 */
[----:B0-----:R-:W-:-:S05]  /*1a1d0*/  @P2 IMAD.HI.U32 R8, R19, R8, RZ ;  /* 0x0000000813082227 */ /* 0x001fca00078e00ff */
[----:B------:R-:W-:-:S07]  /*1a1e0*/  @P2 SHF.R.U32.HI R19, RZ, R9, R8 ;  /* 0x00000009ff132219 */ /* 0x000fce0000011608 */
.L_x_1482:
[----:B------:R-:W-:Y:S05]  /*1a1f0*/  BSYNC B0 ;  /* 0x0000000000007941 */ /* 0x000fea0003800000 */
.L_x_1480:
[----:B------:R-:W-:-:S05]  /*1a200*/  IMAD R19, R19, R20, R0 ;  /* 0x0000001413137224 */ /* 0x000fca00078e0200 */
[----:B------:R-:W-:Y:S02]  /*1a210*/  VIMNMX R15, R15, R19, !PT ;  /* 0x000000130f0f7248 */ /* 0x000fe40007fe0100 */
[----:B------:R-:W-:-:S07]  /*1a220*/  VIADDMNMX R14, R19, R20, R14, PT ;  /* 0x00000014130e7246 */ /* 0x000fce000380010e */
.L_x_1479:
        /* <DEDUP_REMOVED lines=249> */
.L_x_1485:
[----:B------:R-:W-:-:S05]  /*1b1c0*/  IMAD.U32 R11, RZ, RZ, UR49 ;  /* 0x00000031ff0b7e24 */ /* 0x000fca000f8e00ff */
[----:B------:R-:W-:-:S13]  /*1b1d0*/  ISETP.NE.AND P6, PT, R11, 0x1, PT ;  /* 0x000000010b00780c */ /* 0x000fda0003fc5270 */
[----:B------:R-:W0:Y:S02]  /*1b1e0*/  @P6 LDC.64 R8, c[0x0][0x9e8] ;  /* 0x00027a00ff086b82 */ /* 0x000e240000000a00 */
[----:B0-----:R-:W-:-:S05]  /*1b1f0*/  @P6 IMAD.HI.U32 R8, R3, R8, RZ ;  /* 0x0000000803086227 */ /* 0x001fca00078e00ff */
[----:B------:R-:W-:-:S07]  /*1b200*/  @P6 SHF.R.U32.HI R3, RZ, R9, R8 ;  /* 0x00000009ff036219 */ /* 0x000fce0000011608 */
.L_x_1486:
[----:B------:R-:W-:Y:S05]  /*1b210*/  BSYNC B0 ;  /* 0x0000000000007941 */ /* 0x000fea0003800000 */
.L_x_1484:
[----:B------:R-:W-:-:S05]  /*1b220*/  IMAD R0, R3, R11, R0 ;  /* 0x0000000b03007224 */ /* 0x000fca00078e0200 */
[----:B------:R-:W-:Y:S02]  /*1b230*/  VIMNMX R13, R13, R0, !PT ;  /* 0x000000000d0d7248 */ /* 0x000fe40007fe0100 */
[----:B------:R-:W-:-:S07]  /*1b240*/  VIADDMNMX R12, R0, R11, R12, PT ;  /* 0x0000000b000c7246 */ /* 0x000fce000380010c */
.L_x_1483:
        /* <DEDUP_REMOVED lines=129> */
[----:B0-----:R-:W-:Y:S01]  /*1ba60*/  FMNMX.FTZ R3, R3, R0, !PT ;  /* 0x0000000003037209 */ /* 0x001fe20007810000 */
[----:B------:R-:W-:Y:S01]  /*1ba70*/  IMAD.U32 R0, RZ, RZ, UR40 ;  /* 0x00000028ff007e24 */ /* 0x000fe2000f8e00ff */
        /* <DEDUP_REMOVED lines=45> */
[----:B------:R-:W-:Y:S02]  /*1bd50*/  FSEL R8, R3, RZ, P2 ;  /* 0x000000ff03087208 */ /* 0x000fe40001000000 */
[----:B------:R-:W-:Y:S02]  /*1bd60*/  FSEL R0, R0, RZ, P2 ;  /* 0x000000ff00007208 */ /* 0x000fe40001000000 */
[----:B------:R-:W-:Y:S01]  /*1bd70*/  ISETP.GT.AND P2, PT, R13, 0x19, !P6 ;  /* 0x000000190d00780c */ /* 0x000fe20007744270 */
[----:B------:R-:W-:-:S01]  /*1bd80*/  FADD.FTZ R8, -R8, R10 ;  /* 0x0000000a08087221 */ /* 0x000fc20000010100 */
[----:B------:R-:W-:Y:S01]  /*1bd90*/  LOP3.LUT P6, RZ, R17, 0x10000000, RZ, 0xc0, !PT ;  /* 0x1000000011ff7812 */ /* 0x000fe200078cc0ff */
[----:B------:R-:W-:-:S01]  /*1bda0*/  FFMA.FTZ R184, R184, UR40, -R0 ;  /* 0x00000028b8b87c23 */ /* 0x000fc20008010800 */
[----:B------:R-:W-:Y:S01]  /*1bdb0*/  ISETP.LT.OR P2, PT, R12, 0x1a, P2 ;  /* 0x0000001a0c00780c */ /* 0x000fe20001741670 */
[----:B------:R-:W-:-:S01]  /*1bdc0*/  FFMA.FTZ R185, R185, UR40, -R0 ;  /* 0x00000028b9b97c23 */ /* 0x000fc20008010800 */
[--C-:B------:R-:W-:Y:S01]  /*1bdd0*/  FFMA.FTZ R188, R188, UR40, -R0.reuse ;  /* 0x00000028bcbc7c23 */ /* 0x100fe20008010800 */
[----:B------:R-:W-:-:S01]  /*1bde0*/  FFMA.FTZ R189, R189, UR40, -R0 ;  /* 0x00000028bdbd7c23 */ /* 0x000fc20008010800 */
[----:B------:R-:W-:Y:S01]  /*1bdf0*/  FSEL R199, R199, -INF , !P2 ;  /* 0xff800000c7c77808 */ /* 0x000fe20005000000 */
[----:B------:R-:W-:-:S01]  /*1be00*/  FFMA.FTZ R192, R192, UR40, -R0 ;  /* 0x00000028c0c07c23 */ /* 0x000fc20008010800 */
[----:B------:R-:W-:Y:S01]  /*1be10*/  LOP3.LUT P2, RZ, R17, 0x1, RZ, 0xc0, !PT ;  /* 0x0000000111ff7812 */ /* 0x000fe2000784c0ff */
[----:B------:R-:W-:-:S01]  /*1be20*/  FFMA.FTZ R193, R193, UR40, -R0 ;  /* 0x00000028c1c17c23 */ /* 0x000fc20008010800 */
[--C-:B------:R-:W-:Y:S01]  /*1be30*/  FFMA.FTZ R196, R196, UR40, -R0.reuse ;  /* 0x00000028c4c47c23 */ /* 0x100fe20008010800 */
[----:B------:R-:W-:-:S01]  /*1be40*/  FFMA.FTZ R197, R197, UR40, -R0 ;  /* 0x00000028c5c57c23 */ /* 0x000fc20008010800 */
[----:B------:R-:W-:Y:S01]  /*1be50*/  ISETP.GT.AND P2, PT, R13, RZ, !P2 ;  /* 0x000000ff0d00720c */ /* 0x000fe20005744270 */
[----:B------:R-:W-:-:S01]  /*1be60*/  FFMA.FTZ R168, R168, UR40, -R0 ;  /* 0x00000028a8a87c23 */ /* 0x000fc20008010800 */
[--C-:B------:R-:W-:Y:S01]  /*1be70*/  FFMA.FTZ R169, R169, UR40, -R0.reuse ;  /* 0x00000028a9a97c23 */ /* 0x100fe20008010800 */
[----:B------:R-:W-:-:S01]  /*1be80*/  FFMA.FTZ R172, R172, UR40, -R0 ;  /* 0x00000028acac7c23 */ /* 0x000fc20008010800 */
[----:B------:R-:W-:Y:S01]  /*1be90*/  ISETP.LT.OR P2, PT, R12, 0x1, P2 ;  /* 0x000000010c00780c */ /* 0x000fe20001741670 */
[----:B------:R-:W-:-:S01]  /*1bea0*/  FFMA.FTZ R173, R173, UR40, -R0 ;  /* 0x00000028adad7c23 */ /* 0x000fc20008010800 */
[--C-:B------:R-:W-:Y:S01]  /*1beb0*/  FFMA.FTZ R176, R176, UR40, -R0.reuse ;  /* 0x00000028b0b07c23 */ /* 0x100fe20008010800 */
[----:B------:R-:W-:-:S01]  /*1bec0*/  FFMA.FTZ R177, R177, UR40, -R0 ;  /* 0x00000028b1b17c23 */ /* 0x000fc20008010800 */
[----:B------:R-:W-:Y:S01]  /*1bed0*/  FSEL R186, R186, -INF , !P2 ;  /* 0xff800000baba7808 */ /* 0x000fe20005000000 */
        /* <DEDUP_REMOVED lines=26> */
[----:B------:R-:W-:Y:S01]  /*1c080*/  FMNMX.FTZ R0, R186, R7, !PT ;  /* 0x00000007ba007209 */ /* 0x000fe20007810000 */
[----:B------:R-:W-:Y:S01]  /*1c090*/  FMUL.FTZ R8, R8, UR40 ;  /* 0x0000002808087c20 */ /* 0x000fe20008410000 */
[----:B------:R-:W-:Y:S01]  /*1c0a0*/  LOP3.LUT P2, RZ, R17, 0x8000000, RZ, 0xc0, !PT ;  /* 0x0800000011ff7812 */ /* 0x000fe2000784c0ff */
[----:B------:R-:W-:Y:S01]  /*1c0b0*/  MUFU.EX2 R184, R184 ;  /* 0x000000b800b87308 */ /* 0x000fe20000000800 */
[----:B------:R-:W-:-:S02]  /*1c0c0*/  FMNMX.FTZ R0, R187, R0, !PT ;  /* 0x00000000bb007209 */ /* 0x000fc40007810000 */
[----:B------:R-:W-:Y:S02]  /*1c0d0*/  ISETP.GT.AND P2, PT, R13, 0x80, !P2 ;  /* 0x000000800d00780c */ /* 0x000fe40005744270 */
[----:B------:R-:W-:Y:S02]  /*1c0e0*/  FMNMX.FTZ R0, R190, R0, !PT ;  /* 0x00000000be007209 */ /* 0x000fe40007810000 */
[----:B------:R-:W-:Y:S01]  /*1c0f0*/  ISETP.LT.OR P2, PT, R12, 0x81, P2 ;  /* 0x000000810c00780c */ /* 0x000fe20001741670 */
[----:B------:R-:W0:Y:S01]  /*1c100*/  MUFU.EX2 R8, R8 ;  /* 0x0000000800087308 */ /* 0x000e220000000800 */
[----:B------:R-:W-:Y:S02]  /*1c110*/  FMNMX.FTZ R0, R191, R0, !PT ;  /* 0x00000000bf007209 */ /* 0x000fe40007810000 */
[----:B------:R-:W-:Y:S02]  /*1c120*/  FSEL R122, R122, -INF , !P2 ;  /* 0xff8000007a7a7808 */ /* 0x000fe40005000000 */
[----:B------:R-:W-:-:S02]  /*1c130*/  FMNMX.FTZ R0, R194, R0, !PT ;  /* 0x00000000c2007209 */ /* 0x000fc40007810000 */
[----:B------:R-:W-:Y:S01]  /*1c140*/  LOP3.LUT P2, RZ, R17, 0x4000000, RZ, 0xc0, !PT ;  /* 0x0400000011ff7812 */ /* 0x000fe2000784c0ff */
[----:B------:R-:W1:Y:S01]  /*1c150*/  MUFU.EX2 R185, R185 ;  /* 0x000000b900b97308 */ /* 0x000e620000000800 */
[----:B------:R-:W-:Y:S02]  /*1c160*/  FMNMX.FTZ R0, R195, R0, !PT ;  /* 0x00000000c3007209 */ /* 0x000fe40007810000 */
[----:B------:R-:W-:Y:S02]  /*1c170*/  ISETP.GT.AND P2, PT, R13, 0x81, !P2 ;  /* 0x000000810d00780c */ /* 0x000fe40005744270 */
[----:B------:R-:W-:Y:S02]  /*1c180*/  FMNMX.FTZ R0, R198, R0, !PT ;  /* 0x00000000c6007209 */ /* 0x000fe40007810000 */
[----:B------:R-:W-:Y:S01]  /*1c190*/  ISETP.LT.OR P2, PT, R12, 0x82, P2 ;  /* 0x000000820c00780c */ /* 0x000fe20001741670 */
[----:B------:R-:W-:Y:S01]  /*1c1a0*/  MUFU.EX2 R188, R188 ;  /* 0x000000bc00bc7308 */ /* 0x000fe20000000800 */
[----:B------:R-:W-:Y:S01]  /*1c1b0*/  FMNMX.FTZ R0, R199, R0, !PT ;  /* 0x00000000c7007209 */ /* 0x000fe20007810000 */
[----:B0-----:R-:W-:Y:S01]  /*1c1c0*/  FFMA.FTZ R6, R8, R6, R184 ;  /* 0x0000000608067223 */ /* 0x001fe200000100b8 */
[----:B------:R-:W-:-:S02]  /*1c1d0*/  FSEL R123, R123, -INF , !P2 ;  /* 0xff8000007b7b7808 */ /* 0x000fc40005000000 */
[----:B------:R-:W-:Y:S02]  /*1c1e0*/  FMNMX.FTZ R0, R170, R0, !PT ;  /* 0x00000000aa007209 */ /* 0x000fe40007810000 */
[----:B------:R-:W-:Y:S01]  /*1c1f0*/  LOP3.LUT P2, RZ, R17, 0x2000000, RZ, 0xc0, !PT ;  /* 0x0200000011ff7812 */ /* 0x000fe2000784c0ff */
[----:B------:R-:W-:Y:S01]  /*1c200*/  MUFU.EX2 R189, R189 ;  /* 0x000000bd00bd7308 */ /* 0x000fe20000000800 */
[----:B------:R-:W-:Y:S01]  /*1c210*/  FMNMX.FTZ R0, R171, R0, !PT ;  /* 0x00000000ab007209 */ /* 0x000fe20007810000 */
[----:B-1----:R-:W-:Y:S01]  /*1c220*/  FADD.FTZ R6, R185, R6 ;  /* 0x00000006b9067221 */ /* 0x002fe20000010000 */
[----:B------:R-:W-:Y:S02]  /*1c230*/  ISETP.GT.AND P2, PT, R13, 0x88, !P2 ;  /* 0x000000880d00780c */ /* 0x000fe40005744270 */
[----:B------:R-:W-:Y:S02]  /*1c240*/  FMNMX.FTZ R0, R174, R0, !PT ;  /* 0x00000000ae007209 */ /* 0x000fe40007810000 */
[----:B------:R-:W-:Y:S01]  /*1c250*/  ISETP.LT.OR P2, PT, R12, 0x89, P2 ;  /* 0x000000890c00780c */ /* 0x000fe20001741670 */
[----:B------:R-:W-:Y:S01]  /*1c260*/  MUFU.EX2 R192, R192 ;  /* 0x000000c000c07308 */ /* 0x000fe20000000800 */
[----:B------:R-:W-:-:S02]  /*1c270*/  FMNMX.FTZ R0, R175, R0, !PT ;  /* 0x00000000af007209 */ /* 0x000fc40007810000 */
[----:B------:R-:W-:Y:S02]  /*1c280*/  FSEL R126, R126, -INF , !P2 ;  /* 0xff8000007e7e7808 */ /* 0x000fe40005000000 */
[----:B------:R-:W-:Y:S02]  /*1c290*/  FMNMX.FTZ R0, R178, R0, !PT ;  /* 0x00000000b2007209 */ /* 0x000fe40007810000 */
[----:B------:R-:W-:Y:S01]  /*1c2a0*/  LOP3.LUT P2, RZ, R17, 0x1000000, RZ, 0xc0, !PT ;  /* 0x0100000011ff7812 */ /* 0x000fe2000784c0ff */
[----:B------:R-:W-:Y:S01]  /*1c2b0*/  MUFU.EX2 R193, R193 ;  /* 0x000000c100c17308 */ /* 0x000fe20000000800 */
[----:B------:R-:W-:Y:S02]  /*1c2c0*/  FMNMX.FTZ R0, R179, R0, !PT ;  /* 0x00000000b3007209 */ /* 0x000fe40007810000 */
[----:B------:R-:W-:Y:S02]  /*1c2d0*/  ISETP.GT.AND P2, PT, R13, 0x89, !P2 ;  /* 0x000000890d00780c */ /* 0x000fe40005744270 */
[----:B------:R-:W-:-:S02]  /*1c2e0*/  FMNMX.FTZ R0, R182, R0, !PT ;  /* 0x00000000b6007209 */ /* 0x000fc40007810000 */
[----:B------:R-:W-:Y:S01]  /*1c2f0*/  ISETP.LT.OR P2, PT, R12, 0x8a, P2 ;  /* 0x0000008a0c00780c */ /* 0x000fe20001741670 */
[----:B------:R-:W-:Y:S01]  /*1c300*/  MUFU.EX2 R196, R196 ;  /* 0x000000c400c47308 */ /* 0x000fe20000000800 */
[----:B------:R-:W-:Y:S02]  /*1c310*/  FMNMX.FTZ R0, R183, R0, !PT ;  /* 0x00000000b7007209 */ /* 0x000fe40007810000 */
[----:B------:R-:W-:Y:S02]  /*1c320*/  FSEL R127, R127, -INF , !P2 ;  /* 0xff8000007f7f7808 */ /* 0x000fe40005000000 */
[----:B------:R-:W-:Y:S02]  /*1c330*/  FMNMX.FTZ R0, R154, R0, !PT ;  /* 0x000000009a007209 */ /* 0x000fe40007810000 */
[----:B------:R-:W-:Y:S01]  /*1c340*/  ISETP.GT.AND P2, PT, R13, 0x99, !P6 ;  /* 0x000000990d00780c */ /* 0x000fe20007744270 */
[----:B------:R-:W-:Y:S01]  /*1c350*/  MUFU.EX2 R197, R197 ;  /* 0x000000c500c57308 */ /* 0x000fe20000000800 */
[----:B------:R-:W-:-:S02]  /*1c360*/  FMNMX.FTZ R0, R155, R0, !PT ;  /* 0x000000009b007209 */ /* 0x000fc40007810000 */
[----:B------:R-:W-:Y:S02]  /*1c370*/  ISETP.LT.OR P2, PT, R12, 0x9a, P2 ;  /* 0x0000009a0c00780c */ /* 0x000fe40001741670 */
[----:B------:R-:W-:Y:S02]  /*1c380*/  FMNMX.FTZ R0, R158, R0, !PT ;  /* 0x000000009e007209 */ /* 0x000fe40007810000 */
[----:B------:R-:W-:Y:S01]  /*1c390*/  FSEL R135, R135, -INF , !P2 ;  /* 0xff80000087877808 */ /* 0x000fe20005000000 */
        /* <DEDUP_REMOVED lines=31> */
[----:B------:R-:W-:-:S05]  /*1c590*/  FMNMX.FTZ R0, R135, R0, !PT ;  /* 0x0000000087007209 */ /* 0x000fca0007810000 */
[----:B------:R-:W0:Y:S02]  /*1c5a0*/  SHFL.BFLY PT, R9, R0, 0x2, 0x1f ;  /* 0x0c401f0000097f89 */ /* 0x000e2400000e0000 */
[----:B------:R-:W-:Y:S08]  /*1c5b0*/  MUFU.EX2 R157, R157 ;  /* 0x0000009d009d7308 */ /* 0x000ff00000000800 */
[----:B------:R-:W-:Y:S08]  /*1c5c0*/  MUFU.EX2 R160, R160 ;  /* 0x000000a000a07308 */ /* 0x000ff00000000800 */
[----:B------:R-:W-:Y:S01]  /*1c5d0*/  MUFU.EX2 R161, R161 ;  /* 0x000000a100a17308 */ /* 0x000fe20000000800 */
[----:B0-----:R-:W-:-:S07]  /*1c5e0*/  FMNMX.FTZ R0, R0, R9, !PT ;  /* 0x0000000900007209 */ /* 0x001fce0007810000 */
[----:B------:R-:W-:Y:S01]  /*1c5f0*/  MUFU.EX2 R164, R164 ;  /* 0x000000a400a47308 */ /* 0x000fe20000000800 */
[----:B------:R-:W0:Y:S07]  /*1c600*/  SHFL.BFLY PT, R9, R0, 0x1, 0x1f ;  /* 0x0c201f0000097f89 */ /* 0x000e2e00000e0000 */
[----:B------:R-:W-:Y:S08]  /*1c610*/  MUFU.EX2 R165, R165 ;  /* 0x000000a500a57308 */ /* 0x000ff00000000800 */
[----:B------:R-:W-:Y:S08]  /*1c620*/  MUFU.EX2 R136, R136 ;  /* 0x0000008800887308 */ /* 0x000ff00000000800 */
[----:B------:R-:W-:Y:S01]  /*1c630*/  MUFU.EX2 R137, R137 ;  /* 0x0000008900897308 */ /* 0x000fe20000000800 */
[----:B0-----:R-:W-:-:S04]  /*1c640*/  FMNMX.FTZ R0, R0, R9, !PT ;  /* 0x0000000900007209 */ /* 0x001fc80007810000 */
[----:B------:R-:W-:-:S03]  /*1c650*/  FSETP.NEU.FTZ.AND P2, PT, R0, -INF , PT ;  /* 0xff8000000000780b */ /* 0x000fc60003f5d000 */
[----:B------:R-:W-:Y:S01]  /*1c660*/  MUFU.EX2 R140, R140 ;  /* 0x0000008c008c7308 */ /* 0x000fe20000000800 */
[----:B------:R-:W-:-:S05]  /*1c670*/  FSEL R9, R0, RZ, P2 ;  /* 0x000000ff00097208 */ /* 0x000fca0001000000 */
[----:B------:R-:W-:Y:S01]  /*1c680*/  FADD.FTZ R7, -R9, R7 ;  /* 0x0000000709077221 */ /* 0x000fe20000010100 */
[----:B------:R-:W-:Y:S01]  /*1c690*/  IMAD.U32 R9, RZ, RZ, UR40 ;  /* 0x00000028ff097e24 */ /* 0x000fe2000f8e00ff */
[----:B------:R-:W-:Y:S02]  /*1c6a0*/  MUFU.EX2 R141, R141 ;  /* 0x0000008d008d7308 */ /* 0x000fe40000000800 */
[----:B------:R-:W-:Y:S01]  /*1c6b0*/  FMUL.FTZ R7, R7, UR40 ;  /* 0x0000002807077c20 */ /* 0x000fe20008410000 */
[----:B------:R-:W-:-:S05]  /*1c6c0*/  FFMA.FTZ R9, R0, R9, -8 ;  /* 0xc100000000097423 */ /* 0x000fca0000010009 */
[----:B------:R-:W-:Y:S01]  /*1c6d0*/  FSEL R9, R9, RZ, P2 ;  /* 0x000000ff09097208 */ /* 0x000fe20001000000 */
[----:B------:R-:W-:Y:S04]  /*1c6e0*/  MUFU.EX2 R7, R7 ;  /* 0x0000000700077308 */ /* 0x000fe80000000800 */
[----:B------:R-:W-:-:S01]  /*1c6f0*/  FFMA.FTZ R186, R186, UR40, -R9 ;  /* 0x00000028baba7c23 */ /* 0x000fc20008010809 */
[--C-:B------:R-:W-:Y:S01]  /*1c700*/  FFMA.FTZ R187, R187, UR40, -R9.reuse ;  /* 0x00000028bbbb7c23 */ /* 0x100fe20008010809 */
[----:B------:R-:W-:-:S01]  /*1c710*/  FFMA.FTZ R190, R190, UR40, -R9 ;  /* 0x00000028bebe7c23 */ /* 0x000fc20008010809 */
[--C-:B------:R-:W-:Y:S01]  /*1c720*/  FFMA.FTZ R191, R191, UR40, -R9.reuse ;  /* 0x00000028bfbf7c23 */ /* 0x100fe20008010809 */
[----:B------:R-:W-:-:S01]  /*1c730*/  FFMA.FTZ R194, R194, UR40, -R9 ;  /* 0x00000028c2c27c23 */ /* 0x000fc20008010809 */
[--C-:B------:R-:W-:Y:S01]  /*1c740*/  FFMA.FTZ R195, R195, UR40, -R9.reuse ;  /* 0x00000028c3c37c23 */ /* 0x100fe20008010809 */
        /* <DEDUP_REMOVED lines=51> */
[----:B------:R-:W-:-:S01]  /*1ca80*/  FFMA.FTZ R134, R134, UR40, -R9 ;  /* 0x0000002886867c23 */ /* 0x000fc20008010809 */
[----:B------:R-:W-:-:S02]  /*1ca90*/  FFMA.FTZ R9, R135, UR40, -R9 ;  /* 0x0000002887097c23 */ /* 0x000fc40008010809 */
[----:B------:R-:W-:-:S02]  /*1caa0*/  FADD.FTZ R5, R169, R5 ;  /* 0x00000005a9057221 */ /* 0x000fc40000010000 */
        /* <DEDUP_REMOVED lines=110> */
[----:B------:R-:W-:Y:S06]  /*1d190*/  @!P0 BRA `(.L_x_1487) ;  /* 0x0000000000048947 */ /* 0x000fec0003800000 */
[----:B------:R-:W-:Y:S01]  /*1d1a0*/  BPT.TRAP 0x1 ;  /* 0x000000040000795c */ /* 0x000fe20000300000 */
.L_x_1487:
        /* <DEDUP_REMOVED lines=144> */
[----:B------:R-:W-:Y:S02]  /*1dab0*/  IMAD.MOV.U32 R7, RZ, RZ, R0 ;  /* 0x000000ffff077224 */ /* 0x000fe400078e0000 */
[----:B------:R-:W-:Y:S02]  /*1dac0*/  IMAD.MOV.U32 R10, RZ, RZ, R3 ;  /* 0x000000ffff0a7224 */ /* 0x000fe400078e0003 */
[----:B------:R-:W-:Y:S01]  /*1dad0*/  IMAD.MOV.U32 R216, RZ, RZ, R188 ;  /* 0x000000ffffd87224 */ /* 0x000fe200078e00bc */
[----:B------:R-:W-:Y:S06]  /*1dae0*/  @P2 BRA `(.L_x_1488) ;  /* 0xffffffb400242947 */ /* 0x000fec000383ffff */
[----:B------:R-:W-:-:S05]  /*1daf0*/  UMOV UR49, UR54 ;  /* 0x0000003600317c82 */ /* 0x000fca0008000000 */
.L_x_1470:
[----:B------:R-:W-:Y:S06]  /*1db00*/  BAR.ARV 0x8, 0x180 ;  /* 0x0206000000007b1d */ /* 0x000fec0000002000 */
[----:B------:R-:W-:Y:S05]  /*1db10*/  @!P0 BRA `(.L_x_1489) ;  /* 0x0000000000048947 */ /* 0x000fea0003800000 */
[----:B------:R-:W-:Y:S01]  /*1db20*/  BPT.TRAP 0x1 ;  /* 0x000000040000795c */ /* 0x000fe20000300000 */
.L_x_1489:
[----:B------:R-:W-:Y:S01]  /*1db30*/  ULEA UR5, UR49, UR38, 0x3 ;  /* 0x0000002631057291 */ /* 0x000fe2000f8e183f */
[----:B------:R-:W-:-:S05]  /*1db40*/  IMAD.U32 R4, RZ, RZ, UR45 ;  /* 0x0000002dff047e24 */ /* 0x000fca000f8e00ff */
[----:B------:R-:W-:-:S04]  /*1db50*/  SHF.L.U32 R4, R4, 0x1f, RZ ;  /* 0x0000001f04047819 */ /* 0x000fc800000006ff */
[----:B------:R1:W2:Y:S01]  /*1db60*/  SYNCS.PHASECHK.TRANS64.TRYWAIT P1, [UR5+0x33450], R4 ;  /* 0x03345004ff0075a7 */ /* 0x0002a20008020145 */
[----:B------:R-:W-:Y:S05]  /*1db70*/  @!P0 BRA `(.L_x_1490) ;  /* 0x0000000000048947 */ /* 0x000fea0003800000 */
[----:B------:R-:W-:Y:S01]  /*1db80*/  BPT.TRAP 0x1 ;  /* 0x000000040000795c */ /* 0x000fe20000300000 */
.L_x_1490:
[----:B--2---:R-:W-:Y:S05]  /*1db90*/  @P1 BRA `(.L_x_1491) ;  /* 0x0000000000081947 */ /* 0x004fea0003800000 */
[----:B------:R-:W2:Y:S02]  /*1dba0*/  SYNCS.PHASECHK.TRANS64.TRYWAIT P1, [UR5+0x33450], R4 ;  /* 0x03345004ff0075a7 */ /* 0x000ea40008020145 */
[----:B--2---:R-:W-:Y:S05]  /*1dbb0*/  @!P1 BRA `(.L_x_1492) ;  /* 0x000000e8006c9947 */ /* 0x004fea0003800000 */
.L_x_1491:
[----:B------:R-:W-:Y:S01]  /*1dbc0*/  UIADD3 UR38, UR38, 0x200, URZ ;  /* 0x0000020026267890 */ /* 0x000fe2000fffe03f */
[----:B------:R-:W-:Y:S01]  /*1dbd0*/  WARPGROUP.ARRIVE ;  /* 0x00000000000079c5 */ /* 0x000fe20000000000 */
[----:B------:R-:W-:Y:S01]  /*1dbe0*/  UMOV UR7, 0xc0000010 ;  /* 0xc000001000077882 */ /* 0x000fe20000000000 */
[----:B------:R-:W3:Y:S01]  /*1dbf0*/  LDC.64 R8, c[0x0][0x9a0] ;  /* 0x00026800ff087b82 */ /* 0x000ee20000000a00 */
[----:B------:R-:W-:-:S04]  /*1dc00*/  USHF.R.U32.HI UR38, URZ, 0x4, UR38 ;  /* 0x000000043f267899 */ /* 0x000fc80008011626 */
[----:B------:R-:W-:-:S04]  /*1dc10*/  ULOP3.LUT UR38, UR38, 0x3fff, URZ, 0xc0, !UPT ;  /* 0x00003fff26267892 */ /* 0x000fc8000f8ec03f */
[----:B------:R-:W-:-:S04]  /*1dc20*/  ULOP3.LUT UR4, UR38, 0x10000, URZ, 0xfc, !UPT ;  /* 0x0001000026047892 */ /* 0x000fc8000f8efc3f */
[----:B------:R-:W-:-:S07]  /*1dc30*/  UIMAD UR4, UR49, 0x780, UR4 ;  /* 0x00000780310478a4 */ /* 0x000fce000f8e0204 */
[----:B------:R-:W-:Y:S02]  /*1dc40*/  UMOV UR6, UR4 ;  /* 0x0000000400067c82 */ /* 0x000fe40008000000 */
[----:B------:R-:W-:Y:S01]  /*1dc50*/  QGMMA.64x192x32.F32.E4M3.E4M3 R24, R216, gdesc[UR4], R24, gsb0 ;  /* 0x02e00004d8187df3 */ /* 0x000fe20008000818 */
[----:B------:R-:W-:Y:S01]  /*1dc60*/  UIADD3 UR6, UR4, 0x180, URZ ;  /* 0x0000018004067890 */ /* 0x000fe2000fffe03f */
[----:B---3--:R-:W-:Y:S01]  /*1dc70*/  ISETP.NE.U32.AND P1, PT, R8, RZ, PT ;  /* 0x000000ff0800720c */ /* 0x008fe20003f25070 */
[----:B------:R-:W-:-:S03]  /*1dc80*/  UMOV UR7, 0xc0000010 ;  /* 0xc000001000077882 */ /* 0x000fc60000000000 */
[----:B------:R-:W-:-:S13]  /*1dc90*/  ISETP.NE.AND.EX P1, PT, R9, RZ, PT, P1 ;  /* 0x000000ff0900720c */ /* 0x000fda0003f25310 */
[----:B------:R-:W1:Y:S01]  /*1dca0*/  @P1 LDC.64 R10, c[0x0][0x9c8] ;  /* 0x00027200ff0a1b82 */ /* 0x000e620000000a00 */
[----:B--2---:R-:W-:-:S07]  /*1dcb0*/  @P1 SHF.R.S32.HI R7, RZ, 0x1f, R223 ;  /* 0x0000001fff071819 */ /* 0x004fce00000114df */
[----:B------:R-:W2:Y:S01]  /*1dcc0*/  @P1 LDC.64 R12, c[0x0][0x9d0] ;  /* 0x00027400ff0c1b82 */ /* 0x000ea20000000a00 */
[----:B-1----:R-:W-:-:S04]  /*1dcd0*/  @P1 IMAD R4, R7, R10, RZ ;  /* 0x0000000a07041224 */ /* 0x002fc800078e02ff */
[C---:B------:R-:W-:Y:S02]  /*1dce0*/  @P1 IMAD R7, R223.reuse, R11, R4 ;  /* 0x0000000bdf071224 */ /* 0x040fe400078e0204 */
[----:B------:R-:W-:-:S04]  /*1dcf0*/  @P1 IMAD.WIDE.U32 R10, R223, R10, RZ ;  /* 0x0000000adf0a1225 */ /* 0x000fc800078e00ff */
[----:B------:R-:W-:Y:S02]  /*1dd00*/  @P1 IMAD.IADD R11, R11, 0x1, R7 ;  /* 0x000000010b0b1824 */ /* 0x000fe400078e0207 */
[----:B------:R-:W-:Y:S02]  /*1dd10*/  IMAD.MOV.U32 R7, RZ, RZ, 0x3f800000 ;  /* 0x3f800000ff077424 */ /* 0x000fe400078e00ff */
[----:B--2---:R-:W-:-:S04]  /*1dd20*/  @P1 IMAD.WIDE.U32 R10, R225, R12, R10 ;  /* 0x0000000ce10a1225 */ /* 0x004fc800078e000a */
[----:B------:R-:W-:Y:S01]  /*1dd30*/  @P1 IMAD R13, R225, R13, R11 ;  /* 0x0000000de10d1224 */ /* 0x000fe200078e020b */
[----:B------:R-:W-:-:S04]  /*1dd40*/  @P1 LEA R8, P2, R10, R8, 0x2 ;  /* 0x000000080a081211 */ /* 0x000fc800078410ff */
        /* <DEDUP_REMOVED lines=20> */
[----:B---3--:R-:W-:-:S01]  /*1de90*/  FADD.FTZ R11, R11, R6 ;  /* 0x000000060b0b7221 */ /* 0x008fc20000010000 */
[----:B----4-:R-:W-:-:S04]  /*1dea0*/  FADD.FTZ R10, R10, R5 ;  /* 0x000000050a0a7221 */ /* 0x010fc80000010000 */
[----:B------:R-:W3:Y:S04]  /*1deb0*/  SHFL.BFLY PT, R4, R11, 0x1, 0x1f ;  /* 0x0c201f000b047f89 */ /* 0x000ee800000e0000 */
[----:B-1----:R-:W1:Y:S01]  /*1dec0*/  SHFL.BFLY PT, R9, R10, 0x1, 0x1f ;  /* 0x0c201f000a097f89 */ /* 0x002e6200000e0000 */
[----:B------:R-:W-:Y:S02]  /*1ded0*/  IMAD.MOV.U32 R6, RZ, RZ, RZ ;  /* 0x000000ffff067224 */ /* 0x000fe400078e00ff */
[----:B---3--:R-:W-:Y:S01]  /*1dee0*/  FADD.FTZ R8, R11, R4 ;  /* 0x000000040b087221 */ /* 0x008fe20000010000 */
[----:B-1----:R-:W-:-:S04]  /*1def0*/  FADD.FTZ R12, R10, R9 ;  /* 0x000000090a0c7221 */ /* 0x002fc80000010000 */
[C---:B------:R-:W-:Y:S01]  /*1df00*/  FSETP.NE.FTZ.AND P1, PT, R8.reuse, RZ, PT ;  /* 0x000000ff0800720b */ /* 0x040fe20003f35000 */
[----:B------:R-:W-:Y:S01]  /*1df10*/  FMUL.FTZ R13, R8, 0.00390625 ;  /* 0x3b800000080d7820 */ /* 0x000fe20000410000 */
[----:B------:R-:W-:-:S04]  /*1df20*/  FMUL.FTZ R14, R12, 0.00390625 ;  /* 0x3b8000000c0e7820 */ /* 0x000fc80000410000 */
[----:B------:R-:W-:Y:S02]  /*1df30*/  FSETP.NE.FTZ.AND P2, PT, R13, RZ, PT ;  /* 0x000000ff0d00720b */ /* 0x000fe40003f55000 */
[----:B------:R-:W-:-:S05]  /*1df40*/  FSETP.NE.FTZ.AND P3, PT, R14, RZ, PT ;  /* 0x000000ff0e00720b */ /* 0x000fca0003f75000 */
[----:B------:R-:W-:Y:S01]  /*1df50*/  @P1 MUFU.RCP R6, R8 ;  /* 0x0000000800061308 */ /* 0x000fe20000001000 */
[----:B------:R-:W-:Y:S01]  /*1df60*/  FSETP.NE.FTZ.AND P1, PT, R12, RZ, PT ;  /* 0x000000ff0c00720b */ /* 0x000fe20003f35000 */
[----:B------:R-:W-:-:S06]  /*1df70*/  IMAD.MOV.U32 R10, RZ, RZ, RZ ;  /* 0x000000ffff0a7224 */ /* 0x000fcc00078e00ff */
[----:B------:R-:W1:Y:S08]  /*1df80*/  @P3 MUFU.LG2 R11, R14 ;  /* 0x0000000e000b3308 */ /* 0x000e700000000c00 */
[----:B------:R-:W3:Y:S08]  /*1df90*/  @P2 MUFU.LG2 R9, R13 ;  /* 0x0000000d00092308 */ /* 0x000ef00000000c00 */
[----:B------:R-:W4:Y:S01]  /*1dfa0*/  @P1 MUFU.RCP R10, R12 ;  /* 0x0000000c000a1308 */ /* 0x000f220000001000 */
[----:B------:R-:W-:Y:S01]  /*1dfb0*/  IMAD.U32 R16, RZ, RZ, UR40 ;  /* 0x00000028ff107e24 */ /* 0x000fe2000f8e00ff */
[----:B------:R-:W-:-:S02]  /*1dfc0*/  WARPGROUP.DEPBAR.LE gsb0, 0x0 ;  /* 0x00008000000079c5 */ /* 0x000fc40000010000 */
[----:B------:R-:W-:-:S06]  /*1dfd0*/  WARPGROUP.ARRIVE ;  /* 0x00000000000079c5 */ /* 0x000fcc0000000000 */
[----:B------:R-:W-:Y:S01]  /*1dfe0*/  QGMMA.64x192x32.F32.E4M3.E4M3 R24, R200, gdesc[UR4], R24, gsb0 ;  /* 0x02e00004c8187df3 */ /* 0x000fe20008000818 */
[----:B------:R-:W-:Y:S02]  /*1dff0*/  IMAD.U32 R15, RZ, RZ, UR40 ;  /* 0x00000028ff0f7e24 */ /* 0x000fe4000f8e00ff */
[----:B------:R-:W-:Y:S01]  /*1e000*/  @P3 FMUL.FTZ R16, R16, 0.69314718246459960938 ;  /* 0x3f31721810103820 */ /* 0x000fe20000410000 */
[----:B-1----:R-:W-:Y:S01]  /*1e010*/  @P3 FMUL.FTZ R11, R11, 0.69314718246459960938 ;  /* 0x3f3172180b0b3820 */ /* 0x002fe20000410000 */
[----:B---3--:R-:W-:Y:S01]  /*1e020*/  @P2 FMUL.FTZ R9, R9, 0.69314718246459960938 ;  /* 0x3f31721809092820 */ /* 0x008fe20000410000 */
[----:B------:R-:W-:Y:S01]  /*1e030*/  @P2 FMUL.FTZ R8, R15, 0.69314718246459960938 ;  /* 0x3f3172180f082820 */ /* 0x000fe20000410000 */
[----:B------:R-:W-:Y:S02]  /*1e040*/  IMAD.MOV.U32 R5, RZ, RZ, -0x800000 ;  /* 0xff800000ff057424 */ /* 0x000fe400078e00ff */
[----:B------:R-:W-:-:S01]  /*1e050*/  @P3 FFMA.FTZ R5, R16, R0, R11 ;  /* 0x0000000010053223 */ /* 0x000fc2000001000b */
[----:B------:R-:W-:-:S02]  /*1e060*/  IMAD.MOV.U32 R4, RZ, RZ, -0x800000 ;  /* 0xff800000ff047424 */ /* 0x000fc400078e00ff */
[----:B------:R-:W-:-:S01]  /*1e070*/  @P2 FFMA.FTZ R4, R8, R3, R9 ;  /* 0x0000000308042223 */ /* 0x000fc20000010009 */
[-C--:B--2---:R-:W-:Y:S01]  /*1e080*/  FMUL.FTZ R6, R6, R7.reuse ;  /* 0x0000000706067220 */ /* 0x084fe20000410000 */
[----:B----4-:R-:W-:Y:S01]  /*1e090*/  FMUL.FTZ R0, R10, R7 ;  /* 0x000000070a007220 */ /* 0x010fe20000410000 */
[----:B------:R-:W-:Y:S02]  /*1e0a0*/  WARPGROUP.DEPBAR.LE gsb0, 0x0 ;  /* 0x00008000000079c5 */ /* 0x000fe40000010000 */
[----:B------:R-:W-:Y:S05]  /*1e0b0*/  @!P0 BRA `(.L_x_1493) ;  /* 0x0000000000048947 */ /* 0x000fea0003800000 */
[----:B------:R-:W-:Y:S01]  /*1e0c0*/  BPT.TRAP 0x1 ;  /* 0x000000040000795c */ /* 0x000fe20000300000 */
.L_x_1493:
        /* <DEDUP_REMOVED lines=106> */
.L_x_1391:
[----:B------:R-:W1:Y:S08]  /*1e770*/  S2UR UR37, SR_CgaCtaId ;  /* 0x00000000002579c3 */ /* 0x000e700000008800 */
[----:B------:R-:W-:Y:S01]  /*1e780*/  BAR.SYNC.DEFER_BLOCKING 0x5, 0x180 ;  /* 0x0146000000007b1d */ /* 0x000fe20000010000 */
[----:B------:R-:W-:-:S05]  /*1e790*/  ISETP.NE.AND P1, PT, R226, RZ, PT ;  /* 0x000000ffe200720c */ /* 0x000fca0003f25270 */
[----:B------:R-:W-:Y:S01]  /*1e7a0*/  UMOV UR38, 0x400 ;  /* 0x0000040000267882 */ /* 0x000fe20000000000 */
[----:B------:R-:W-:Y:S07]  /*1e7b0*/  BSSY B0, `(.L_x_1494) ;  /* 0x00004cd000007945 */ /* 0x000fee0003800000 */
[----:B------:R-:W2:Y:S01]  /*1e7c0*/  @!P1 LDC R226, c[0x0][0xad4] ;  /* 0x0002b500ffe29b82 */ /* 0x000ea20000000800 */
[----:B-1----:R-:W-:-:S09]  /*1e7d0*/  ULEA UR38, UR37, UR38, 0x18 ;  /* 0x0000002625267291 */ /* 0x002fd2000f8ec03f */
[----:B------:R-:W1:Y:S02]  /*1e7e0*/  LDS.128 R220, [UR38+0x334d0] ;  /* 0x0334d026ffdc7984 */ /* 0x000e640008000c00 */
[----:B-1----:R-:W-:Y:S01]  /*1e7f0*/  R2UR UR4, R221 ;  /* 0x00000000dd0472ca */ /* 0x002fe200000e0000 */
[----:B------:R-:W-:Y:S06]  /*1e800*/  BAR.ARV 0x4, 0x180 ;  /* 0x0106000000007b1d */ /* 0x000fec0000002000 */
[----:B--2---:R-:W-:Y:S08]  /*1e810*/  @P0 BRA `(.L_x_1495) ;  /* 0x0000003c00e00947 */ /* 0x004ff00003800000 */
[----:B------:R-:W1:Y:S01]  /*1e820*/  S2R R16, SR_TID.X ;  /* 0x0000000000107919 */ /* 0x000e620000002100 */
[----:B------:R-:W-:Y:S01]  /*1e830*/  ULDC.64 UR6, c[0x4][0x38] ;  /* 0x01000e0000067ab9 */ /* 0x000fe20000000a00 */
[----:B-1----:R-:W-:-:S05]  /*1e840*/  IMAD.SHL.U32 R0, R16, 0x4, RZ ;  /* 0x0000000410007824 */ /* 0x002fca00078e00ff */
[----:B------:R-:W-:Y:S01]  /*1e850*/  LOP3.LUT R0, R0, 0xc, RZ, 0xc0, !PT ;  /* 0x0000000c00007812 */ /* 0x000fe200078ec0ff */
[----:B------:R-:W-:Y:S03]  /*1e860*/  BAR.SYNC.DEFER_BLOCKING 0x1, 0x100 ;  /* 0x0044000000007b1d */ /* 0x000fe60000010000 */
[----:B------:R-:W-:-:S05]  /*1e870*/  IADD3 R6, P0, R0, UR6, RZ ;  /* 0x0000000600067c10 */ /* 0x000fca000ff1e0ff */
[----:B------:R-:W-:Y:S01]  /*1e880*/  IMAD.X R7, RZ, RZ, UR7, P0 ;  /* 0x00000007ff077e24 */ /* 0x000fe200080e06ff */
[----:B------:R-:W-:Y:S02]  /*1e890*/  LOP3.LUT P0, R0, R16, 0x3, RZ, 0xc0, !PT ;  /* 0x0000000310007812 */ /* 0x000fe4000780c0ff */
[----:B------:R-:W2:Y:S04]  /*1e8a0*/  LDL R16, [R1+0x3a0] ;  /* 0x0003a00001107983 */ /* 0x000ea80000100800 */
[----:B------:R1:W3:Y:S01]  /*1e8b0*/  LDG.E.CONSTANT R30, desc[UR50][R6.64] ;  /* 0x00000032061e7981 */ /* 0x0002e2000c1e9900 */
[----:B------:R-:W4:Y:S01]  /*1e8c0*/  S2UR UR5, SR_SWINHI ;  /* 0x00000000000579c3 */ /* 0x000f220000002f00 */
[----:B------:R-:W-:-:S04]  /*1e8d0*/  ISETP.EQ.OR P0, PT, R0, 0x3, !P0 ;  /* 0x000000030000780c */ /* 0x000fc80004702670 */
        /* <DEDUP_REMOVED lines=8> */
[----:B------:R-:W-:Y:S01]  /*1e960*/  SEL R73, R76, R77, P0 ;  /* 0x0000004d4c497207 */ /* 0x000fe20000000000 */
[----:B------:R-:W-:Y:S01]  /*1e970*/  UMOV UR6, UR38 ;  /* 0x0000002600067c82 */ /* 0x000fe20008000000 */
[----:B----4-:R-:W-:Y:S01]  /*1e980*/  UMOV UR7, UR5 ;  /* 0x0000000500077c82 */ /* 0x010fe20008000000 */
[----:B-1----:R-:W-:Y:S02]  /*1e990*/  IMAD.U32 R6, RZ, RZ, UR6 ;  /* 0x00000006ff067e24 */ /* 0x002fe4000f8e00ff */
[----:B------:R-:W-:Y:S01]  /*1e9a0*/  IMAD.U32 R7, RZ, RZ, UR7 ;  /* 0x00000007ff077e24 */ /* 0x000fe2000f8e00ff */
        /* <DEDUP_REMOVED lines=87> */
[----:B--2---:R-:W-:-:S03]  /*1ef20*/  IMAD.WIDE R32, R16, 0x2, R6 ;  /* 0x0000000210207825 */ /* 0x004fc600078e0206 */
[C---:B------:R-:W-:Y:S02]  /*1ef30*/  IADD3 R143, P3, R32.reuse, 0x8060, RZ ;  /* 0x00008060208f7810 */ /* 0x040fe40007f7e0ff */
[C---:B------:R-:W-:Y:S02]  /*1ef40*/  IADD3 R119, P5, R32.reuse, 0x8020, RZ ;  /* 0x0000802020777810 */ /* 0x040fe40007fbe0ff */
[C---:B------:R-:W-:Y:S01]  /*1ef50*/  LOP3.LUT R3, R32.reuse, 0x380, RZ, 0xc0, !PT ;  /* 0x0000038020037812 */ /* 0x040fe200078ec0ff */
[----:B------:R-:W-:Y:S01]  /*1ef60*/  IMAD.X R41, RZ, RZ, R33, P3 ;  /* 0x000000ffff297224 */ /* 0x000fe200018e0621 */
[C---:B------:R-:W-:Y:S02]  /*1ef70*/  IADD3 R14, P4, R32.reuse, 0x8040, RZ ;  /* 0x00008040200e7810 */ /* 0x040fe40007f9e0ff */
[C---:B------:R-:W-:Y:S02]  /*1ef80*/  IADD3 R105, P1, R32.reuse, 0x8000, RZ ;  /* 0x0000800020697810 */ /* 0x040fe40007f3e0ff */
[----:B------:R-:W-:-:S02]  /*1ef90*/  IADD3 R99, P2, R32, 0x4060, RZ ;  /* 0x0000406020637810 */ /* 0x000fc40007f5e0ff */
[----:B------:R-:W-:Y:S02]  /*1efa0*/  IADD3 R10, P3, R32, 0x4040, RZ ;  /* 0x00004040200a7810 */ /* 0x000fe40007f7e0ff */
[----:B------:R-:W-:Y:S02]  /*1efb0*/  LOP3.LUT R0, R119, 0x380, RZ, 0xc0, !PT ;  /* 0x0000038077007812 */ /* 0x000fe400078ec0ff */
[----:B------:R-:W-:Y:S01]  /*1efc0*/  SHF.R.U64 R3, R3, 0x3, RZ ;  /* 0x0000000303037819 */ /* 0x000fe200000012ff */
[--C-:B------:R-:W-:Y:S01]  /*1efd0*/  IMAD.X R37, RZ, RZ, R33.reuse, P4 ;  /* 0x000000ffff257224 */ /* 0x100fe200020e0621 */
[----:B------:R-:W-:Y:S01]  /*1efe0*/  LOP3.LUT R12, R14, 0x380, RZ, 0xc0, !PT ;  /* 0x000003800e0c7812 */ /* 0x000fe200078ec0ff */
[--C-:B------:R-:W-:Y:S01]  /*1eff0*/  IMAD.X R29, RZ, RZ, R33.reuse, P5 ;  /* 0x000000ffff1d7224 */ /* 0x100fe200028e0621 */
[C---:B------:R-:W-:Y:S01]  /*1f000*/  IADD3 R95, P4, R32.reuse, 0x4020, RZ ;  /* 0x00004020205f7810 */ /* 0x040fe20007f9e0ff */
[--C-:B------:R-:W-:Y:S01]  /*1f010*/  IMAD.X R27, RZ, RZ, R33.reuse, P1 ;  /* 0x000000ffff1b7224 */ /* 0x100fe200008e0621 */
[C---:B------:R-:W-:Y:S01]  /*1f020*/  IADD3 R19, P5, R32.reuse, 0x20, RZ ;  /* 0x0000002020137810 */ /* 0x040fe20007fbe0ff */
[--C-:B------:R-:W-:Y:S01]  /*1f030*/  IMAD.X R25, RZ, RZ, R33.reuse, P2 ;  /* 0x000000ffff197224 */ /* 0x100fe200010e0621 */
[C---:B------:R-:W-:Y:S01]  /*1f040*/  IADD3 R8, P1, R32.reuse, 0x40, RZ ;  /* 0x0000004020087810 */ /* 0x040fe20007f3e0ff */
[----:B------:R-:W-:Y:S01]  /*1f050*/  IMAD.X R141, RZ, RZ, R33, P3 ;  /* 0x000000ffff8d7224 */ /* 0x000fe200018e0621 */
[----:B------:R-:W-:-:S02]  /*1f060*/  IADD3 R59, P2, R32, 0x4000, RZ ;  /* 0x00004000203b7810 */ /* 0x000fc40007f5e0ff */
[----:B------:R-:W-:Y:S02]  /*1f070*/  IADD3 R57, P3, R32, 0x60, RZ ;  /* 0x0000006020397810 */ /* 0x000fe40007f7e0ff */
[----:B------:R-:W-:Y:S02]  /*1f080*/  SHF.R.U64 R0, R0, 0x3, RZ ;  /* 0x0000000300007819 */ /* 0x000fe400000012ff */
[----:B------:R-:W-:Y:S02]  /*1f090*/  LOP3.LUT R32, R3, R32, RZ, 0x3c, !PT ;  /* 0x0000002003207212 */ /* 0x000fe400078e3cff */
[----:B------:R-:W-:Y:S02]  /*1f0a0*/  SHF.R.U64 R3, R12, 0x3, RZ ;  /* 0x000000030c037819 */ /* 0x000fe400000012ff */
[----:B------:R-:W-:Y:S02]  /*1f0b0*/  LOP3.LUT R28, R0, R119, RZ, 0x3c, !PT ;  /* 0x00000077001c7212 */ /* 0x000fe400078e3cff */
[----:B------:R-:W-:-:S02]  /*1f0c0*/  LOP3.LUT R0, R95, 0x380, RZ, 0xc0, !PT ;  /* 0x000003805f007812 */ /* 0x000fc400078ec0ff */
[----:B------:R-:W-:Y:S02]  /*1f0d0*/  LOP3.LUT R36, R3, R14, RZ, 0x3c, !PT ;  /* 0x0000000e03247212 */ /* 0x000fe400078e3cff */
[----:B------:R-:W-:Y:S02]  /*1f0e0*/  LOP3.LUT R3, R10, 0x380, RZ, 0xc0, !PT ;  /* 0x000003800a037812 */ /* 0x000fe400078ec0ff */
[----:B------:R-:W-:Y:S02]  /*1f0f0*/  SHF.R.U64 R0, R0, 0x3, RZ ;  /* 0x0000000300007819 */ /* 0x000fe400000012ff */
[----:B------:R-:W-:Y:S02]  /*1f100*/  LOP3.LUT R14, R105, 0x380, RZ, 0xc0, !PT ;  /* 0x00000380690e7812 */ /* 0x000fe400078ec0ff */
[----:B------:R-:W-:Y:S02]  /*1f110*/  SHF.R.U64 R3, R3, 0x3, RZ ;  /* 0x0000000303037819 */ /* 0x000fe400000012ff */
[----:B------:R-:W-:-:S02]  /*1f120*/  LOP3.LUT R20, R0, R95, RZ, 0x3c, !PT ;  /* 0x0000005f00147212 */ /* 0x000fc400078e3cff */
[----:B------:R-:W-:Y:S02]  /*1f130*/  LOP3.LUT R16, R143, 0x380, RZ, 0xc0, !PT ;  /* 0x000003808f107812 */ /* 0x000fe400078ec0ff */
[----:B------:R-:W-:Y:S02]  /*1f140*/  LOP3.LUT R0, R19, 0x380, RZ, 0xc0, !PT ;  /* 0x0000038013007812 */ /* 0x000fe400078ec0ff */
[----:B------:R-:W-:Y:S02]  /*1f150*/  LOP3.LUT R12, R99, 0x380, RZ, 0xc0, !PT ;  /* 0x00000380630c7812 */ /* 0x000fe400078ec0ff */
[----:B------:R-:W-:Y:S02]  /*1f160*/  SHF.R.U64 R14, R14, 0x3, RZ ;  /* 0x000000030e0e7819 */ /* 0x000fe400000012ff */
[----:B------:R-:W-:Y:S02]  /*1f170*/  LOP3.LUT R140, R3, R10, RZ, 0x3c, !PT ;  /* 0x0000000a038c7212 */ /* 0x000fe400078e3cff */
[----:B------:R-:W-:-:S02]  /*1f180*/  LOP3.LUT R3, R8, 0x380, RZ, 0xc0, !PT ;  /* 0x0000038008037812 */ /* 0x000fc400078ec0ff */
[----:B------:R-:W-:Y:S02]  /*1f190*/  SHF.R.U64 R16, R16, 0x3, RZ ;  /* 0x0000000310107819 */ /* 0x000fe400000012ff */
[----:B------:R-:W-:Y:S02]  /*1f1a0*/  SHF.R.U64 R0, R0, 0x3, RZ ;  /* 0x0000000300007819 */ /* 0x000fe400000012ff */
[----:B------:R-:W-:Y:S02]  /*1f1b0*/  SHF.R.U64 R12, R12, 0x3, RZ ;  /* 0x000000030c0c7819 */ /* 0x000fe400000012ff */
[----:B------:R-:W-:Y:S02]  /*1f1c0*/  LOP3.LUT R26, R14, R105, RZ, 0x3c, !PT ;  /* 0x000000690e1a7212 */ /* 0x000fe400078e3cff */
[----:B------:R-:W-:Y:S02]  /*1f1d0*/  LOP3.LUT R10, R59, 0x380, RZ, 0xc0, !PT ;  /* 0x000003803b0a7812 */ /* 0x000fe400078ec0ff */
[----:B------:R-:W-:Y:S01]  /*1f1e0*/  SHF.R.U64 R3, R3, 0x3, RZ ;  /* 0x0000000303037819 */ /* 0x000fe200000012ff */
[--C-:B------:R-:W-:Y:S01]  /*1f1f0*/  IMAD.X R15, RZ, RZ, R33.reuse, P5 ;  /* 0x000000ffff0f7224 */ /* 0x100fe200028e0621 */
[----:B------:R-:W-:Y:S01]  /*1f200*/  LOP3.LUT R40, R16, R143, RZ, 0x3c, !PT ;  /* 0x0000008f10287212 */ /* 0x000fe200078e3cff */
[----:B------:R-:W-:Y:S01]  /*1f210*/  IMAD.X R13, RZ, RZ, R33, P1 ;  /* 0x000000ffff0d7224 */ /* 0x000fe200008e0621 */
[----:B------:R-:W-:-:S02]  /*1f220*/  LOP3.LUT R14, R0, R19, RZ, 0x3c, !PT ;  /* 0x00000013000e7212 */ /* 0x000fc400078e3cff */
[----:B------:R-:W-:Y:S02]  /*1f230*/  LOP3.LUT R24, R12, R99, RZ, 0x3c, !PT ;  /* 0x000000630c187212 */ /* 0x000fe400078e3cff */
[----:B------:R-:W-:Y:S02]  /*1f240*/  LOP3.LUT R16, R57, 0x380, RZ, 0xc0, !PT ;  /* 0x0000038039107812 */ /* 0x000fe400078ec0ff */
[----:B------:R-:W-:Y:S02]  /*1f250*/  SHF.R.U64 R10, R10, 0x3, RZ ;  /* 0x000000030a0a7819 */ /* 0x000fe400000012ff */
[----:B------:R-:W-:Y:S01]  /*1f260*/  MOV R0, R26 ;  /* 0x0000001a00007202 */ /* 0x000fe20000000f00 */
[----:B------:R-:W-:Y:S01]  /*1f270*/  IMAD.X R21, RZ, RZ, R33, P4 ;  /* 0x000000ffff157224 */ /* 0x000fe200020e0621 */
[----:B------:R-:W-:Y:S02]  /*1f280*/  LOP3.LUT R12, R3, R8, RZ, 0x3c, !PT ;  /* 0x00000008030c7212 */ /* 0x000fe400078e3cff */
[----:B---3--:R-:W-:-:S02]  /*1f290*/  LOP3.LUT R27, R30, 0x2, RZ, 0x3c, !PT ;  /* 0x000000021e1b7812 */ /* 0x008fc400078e3cff */
[----:B------:R-:W-:Y:S02]  /*1f2a0*/  SHF.R.U64 R16, R16, 0x3, RZ ;  /* 0x0000000310107819 */ /* 0x000fe400000012ff */
[----:B------:R-:W-:Y:S02]  /*1f2b0*/  LOP3.LUT R10, R10, R59, RZ, 0x3c, !PT ;  /* 0x0000003b0a0a7212 */ /* 0x000fe400078e3cff */
[----:B------:R-:W-:Y:S02]  /*1f2c0*/  MOV R58, R14 ;  /* 0x0000000e003a7202 */ /* 0x000fe40000000f00 */
[----:B------:R-:W-:Y:S01]  /*1f2d0*/  MOV R59, R12 ;  /* 0x0000000c003b7202 */ /* 0x000fe20000000f00 */
[----:B------:R-:W-:Y:S01]  /*1f2e0*/  SHFL.IDX PT, R14, R35, R30, 0x1c1f ;  /* 0x001c1f1e230e7589 */ /* 0x000fe200000e0000 */
[----:B------:R-:W-:Y:S01]  /*1f2f0*/  MOV R140, R140 ;  /* 0x0000008c008c7202 */ /* 0x000fe20000000f00 */
[----:B------:R-:W-:Y:S01]  /*1f300*/  IMAD.X R9, RZ, RZ, R33, P3 ;  /* 0x000000ffff097224 */ /* 0x000fe200018e0621 */
[----:B------:R-:W-:Y:S01]  /*1f310*/  MOV R141, R20 ;  /* 0x00000014008d7202 */ /* 0x000fe20000000f00 */
[----:B------:R-:W1:Y:S01]  /*1f320*/  SHFL.IDX PT, R13, R38, R27, 0x1c1f ;  /* 0x001c1f1b260d7589 */ /* 0x000e6200000e0000 */
[----:B------:R-:W-:-:S02]  /*1f330*/  LOP3.LUT R8, R16, R57, RZ, 0x3c, !PT ;  /* 0x0000003910087212 */ /* 0x000fc400078e3cff */
[----:B------:R-:W-:Y:S01]  /*1f340*/  MOV R22, R24 ;  /* 0x0000001800167202 */ /* 0x000fe20000000f00 */
[----:B------:R-:W-:Y:S04]  /*1f350*/  SHFL.IDX PT, R15, R43, R30, 0x1c1f ;  /* 0x001c1f1e2b0f7589 */ /* 0x000fe800000e0000 */
[----:B------:R-:W2:Y:S01]  /*1f360*/  SHFL.IDX PT, R20, R46, R27, 0x1c1f ;  /* 0x001c1f1b2e147589 */ /* 0x000ea200000e0000 */
[----:B------:R-:W-:Y:S01]  /*1f370*/  IMAD.X R11, RZ, RZ, R33, P2 ;  /* 0x000000ffff0b7224 */ /* 0x000fe200010e0621 */
[----:B------:R-:W-:Y:S02]  /*1f380*/  MOV R19, R28 ;  /* 0x0000001c00137202 */ /* 0x000fe40000000f00 */
[----:B------:R-:W-:Y:S01]  /*1f390*/  SHFL.IDX PT, R24, R117, R30, 0x1c1f ;  /* 0x001c1f1e75187589 */ /* 0x000fe200000e0000 */
[----:B------:R-:W-:-:S03]  /*1f3a0*/  MOV R143, R8 ;  /* 0x00000008008f7202 */ /* 0x000fc60000000f00 */
[----:B------:R-:W3:Y:S04]  /*1f3b0*/  SHFL.IDX PT, R21, R104, R27, 0x1c1f ;  /* 0x001c1f1b68157589 */ /* 0x000ee800000e0000 */
[----:B------:R-:W-:Y:S04]  /*1f3c0*/  SHFL.IDX PT, R25, R127, R30, 0x1c1f ;  /* 0x001c1f1e7f197589 */ /* 0x000fe800000e0000 */
[----:B------:R-:W4:Y:S01]  /*1f3d0*/  SHFL.IDX PT, R26, R31, R27, 0x1c1f ;  /* 0x001c1f1b1f1a7589 */ /* 0x000f2200000e0000 */
[----:B------:R-:W-:-:S03]  /*1f3e0*/  MOV R3, R40 ;  /* 0x0000002800037202 */ /* 0x000fc60000000f00 */
[----:B------:R-:W-:Y:S01]  /*1f3f0*/  SHFL.IDX PT, R28, R51, R30, 0x1c1f ;  /* 0x001c1f1e331c7589 */ /* 0x000fe200000e0000 */
[----:B------:R-:W-:-:S03]  /*1f400*/  MOV R16, R36 ;  /* 0x0000002400107202 */ /* 0x000fc60000000f00 */
[----:B------:R-:W-:Y:S01]  /*1f410*/  SHFL.IDX PT, R99, R61, R30, 0x1c1f ;  /* 0x001c1f1e3d637589 */ /* 0x000fe200000e0000 */
[----:B------:R-:W-:-:S03]  /*1f420*/  MOV R142, R10 ;  /* 0x0000000a008e7202 */ /* 0x000fc60000000f00 */
[----:B------:R-:W-:Y:S04]  /*1f430*/  SHFL.IDX PT, R105, R77, R30, 0x1c1f ;  /* 0x001c1f1e4d697589 */ /* 0x000fe800000e0000 */
[----:B------:R-:W-:Y:S04]  /*1f440*/  SHFL.IDX PT, R136, R109, R30, 0x1c1f ;  /* 0x001c1f1e6d887589 */ /* 0x000fe800000e0000 */
[----:B------:R-:W-:Y:S04]  /*1f450*/  SHFL.IDX PT, R8, R113, R30, 0x1c1f ;  /* 0x001c1f1e71087589 */ /* 0x000fe800000e0000 */
[----:B------:R-:W0:Y:S04]  /*1f460*/  SHFL.IDX PT, R29, R54, R27, 0x1c1f ;  /* 0x001c1f1b361d7589 */ /* 0x000e2800000e0000 */
[----:B------:R-:W-:Y:S04]  /*1f470*/  SHFL.IDX PT, R134, R60, R27, 0x1c1f ;  /* 0x001c1f1b3c867589 */ /* 0x000fe800000e0000 */
[----:B------:R-:W-:Y:S01]  /*1f480*/  SHFL.IDX PT, R51, R108, R27, 0x1c1f ;  /* 0x001c1f1b6c337589 */ /* 0x000fe200000e0000 */
[----:B------:R-:W-:-:S03]  /*1f490*/  MOV R57, R32 ;  /* 0x0000002000397202 */ /* 0x000fc60000000f00 */
        /* <DEDUP_REMOVED lines=12> */
[----:B------:R-:W0:Y:S04]  /*1f560*/  SHFL.IDX PT, R60, R34, R27, 0x1c1f ;  /* 0x001c1f1b223c7589 */ /* 0x000e2800000e0000 */
[----:B------:R-:W0:Y:S04]  /*1f570*/  SHFL.IDX PT, R108, R82, R27, 0x1c1f ;  /* 0x001c1f1b526c7589 */ /* 0x000e2800000e0000 */
[----:B------:R-:W-:Y:S04]  /*1f580*/  SHFL.IDX PT, R67, R67, R30, 0x1c1f ;  /* 0x001c1f1e43437589 */ /* 0x000fe800000e0000 */
[----:B------:R-:W-:Y:S04]  /*1f590*/  SHFL.IDX PT, R120, R93, R30, 0x1c1f ;  /* 0x001c1f1e5d787589 */ /* 0x000fe800000e0000 */
        /* <DEDUP_REMOVED lines=40> */
[----:B------:R-:W0:Y:S04]  /*1f820*/  SHFL.IDX PT, R124, R124, R27, 0x1c1f ;  /* 0x001c1f1b7c7c7589 */ /* 0x000e2800000e0000 */
        /* <DEDUP_REMOVED lines=13> */
[----:B------:R-:W0:Y:S04]  /*1f900*/  SHFL.IDX PT, R80, R55, R27, 0x1c1f ;  /* 0x001c1f1b37507589 */ /* 0x000e2800000e0000 */
[----:B------:R-:W0:Y:S04]  /*1f910*/  SHFL.IDX PT, R42, R102, R27, 0x1c1f ;  /* 0x001c1f1b662a7589 */ /* 0x000e2800000e0000 */
[----:B------:R-:W-:Y:S04]  /*1f920*/  SHFL.IDX PT, R53, R53, R30, 0x1c1f ;  /* 0x001c1f1e35357589 */ /* 0x000fe800000e0000 */
[----:B------:R-:W-:Y:S04]  /*1f930*/  SHFL.IDX PT, R149, R149, R30, 0x1c1f ;  /* 0x001c1f1e95957589 */ /* 0x000fe800000e0000 */
[----:B------:R-:W0:Y:S04]  /*1f940*/  SHFL.IDX PT, R56, R56, R27, 0x1c1f ;  /* 0x001c1f1b38387589 */ /* 0x000e2800000e0000 */
[----:B------:R-:W0:Y:S04]  /*1f950*/  SHFL.IDX PT, R92, R66, R27, 0x1c1f ;  /* 0x001c1f1b425c7589 */ /* 0x000e2800000e0000 */
[----:B------:R-:W-:Y:S04]  /*1f960*/  SHFL.IDX PT, R153, R153, R30, 0x1c1f ;  /* 0x001c1f1e99997589 */ /* 0x000fe800000e0000 */
[----:B------:R0:W-:Y:S04]  /*1f970*/  SHFL.IDX PT, R132, R103, R30, 0x1c1f ;  /* 0x001c1f1e67847589 */ /* 0x0001e800000e0000 */
[----:B------:R-:W0:Y:S04]  /*1f980*/  SHFL.IDX PT, R100, R74, R27, 0x1c1f ;  /* 0x001c1f1b4a647589 */ /* 0x000e2800000e0000 */
[----:B------:R0:W0:Y:S01]  /*1f990*/  SHFL.IDX PT, R47, R106, R27, 0x1c1f ;  /* 0x001c1f1b6a2f7589 */ /* 0x00002200000e0000 */
[----:B-1----:R-:W-:-:S02]  /*1f9a0*/  SEL R12, R14, R13, P0 ;  /* 0x0000000d0e0c7207 */ /* 0x002fc40000000000 */
[----:B------:R-:W-:Y:S02]  /*1f9b0*/  SEL R14, R13, R14, P0 ;  /* 0x0000000e0d0e7207 */ /* 0x000fe40000000000 */
[----:B--2---:R-:W-:Y:S02]  /*1f9c0*/  SEL R13, R15, R20, P0 ;  /* 0x000000140f0d7207 */ /* 0x004fe40000000000 */
[----:B------:R-:W-:Y:S02]  /*1f9d0*/  SEL R15, R20, R15, P0 ;  /* 0x0000000f140f7207 */ /* 0x000fe40000000000 */
[----:B---3--:R-:W-:Y:S02]  /*1f9e0*/  SEL R20, R24, R21, P0 ;  /* 0x0000001518147207 */ /* 0x008fe40000000000 */
[----:B------:R-:W-:Y:S02]  /*1f9f0*/  SEL R24, R21, R24, P0 ;  /* 0x0000001815187207 */ /* 0x000fe40000000000 */
[----:B----4-:R-:W-:-:S02]  /*1fa00*/  SEL R21, R25, R26, P0 ;  /* 0x0000001a19157207 */ /* 0x010fc40000000000 */
[----:B------:R-:W-:Y:S02]  /*1fa10*/  SEL R25, R26, R25, P0 ;  /* 0x000000191a197207 */ /* 0x000fe40000000000 */
[----:B0-----:R-:W-:Y:S02]  /*1fa20*/  SEL R26, R28, R29, P0 ;  /* 0x0000001d1c1a7207 */ /* 0x001fe40000000000 */
        /* <DEDUP_REMOVED lines=81> */
[----:B------:R-:W-:Y:S01]  /*1ff40*/  SEL R123, R43, R42, P0 ;  /* 0x0000002a2b7b7207 */ /* 0x000fe20000000000 */
[----:B------:R-:W0:Y:S01]  /*1ff50*/  LDC.64 R138, c[0x0][0xc00] ;  /* 0x00030000ff8a7b82 */ /* 0x000e220000000a00 */
[----:B------:R-:W-:-:S02]  /*1ff60*/  SEL R125, R42, R43, P0 ;  /* 0x0000002b2a7d7207 */ /* 0x000fc40000000000 */
[----:B------:R-:W-:Y:S02]  /*1ff70*/  F2FP.BF16.F32.PACK_AB R36, R27, R26 ;  /* 0x0000001a1b24723e */ /* 0x000fe400000010ff */
[----:B------:R-:W-:Y:S02]  /*1ff80*/  F2FP.BF16.F32.PACK_AB R37, R31, R30 ;  /* 0x0000001e1f25723e */ /* 0x000fe400000010ff */
[----:B------:R-:W-:Y:S02]  /*1ff90*/  F2FP.BF16.F32.PACK_AB R38, R29, R28 ;  /* 0x0000001c1d26723e */ /* 0x000fe400000010ff */
[----:B------:R-:W-:Y:S02]  /*1ffa0*/  F2FP.BF16.F32.PACK_AB R39, R61, R60 ;  /* 0x0000003c3d27723e */ /* 0x000fe400000010ff */
[----:B------:R-:W-:Y:S02]  /*1ffb0*/  SEL R78, R53, R56, P0 ;  /* 0x00000038354e7207 */ /* 0x000fe40000000000 */
[----:B------:R-:W-:-:S02]  /*1ffc0*/  SEL R80, R56, R53, P0 ;  /* 0x0000003538507207 */ /* 0x000fc40000000000 */
[----:B------:R-:W-:Y:S02]  /*1ffd0*/  SEL R90, R149, R92, P0 ;  /* 0x0000005c955a7207 */ /* 0x000fe40000000000 */
[----:B------:R-:W-:Y:S02]  /*1ffe0*/  F2FP.BF16.F32.PACK_AB R40, R63, R62 ;  /* 0x0000003e3f28723e */ /* 0x000fe400000010ff */
[----:B------:R-:W-:Y:S02]  /*1fff0*/  F2FP.BF16.F32.PACK_AB R41, R67, R66 ;  /* 0x000000424329723e */ /* 0x000fe400000010ff */
[----:B------:R-:W-:Y:S02]  /*20000*/  F2FP.BF16.F32.PACK_AB R42, R65, R64 ;  /* 0x00000040412a723e */ /* 0x000fe400000010ff */
[----:B------:R-:W-:Y:S02]  /*20010*/  F2FP.BF16.F32.PACK_AB R43, R69, R68 ;  /* 0x00000044452b723e */ /* 0x000fe400000010ff */
[----:B------:R-:W-:-:S02]  /*20020*/  SEL R92, R92, R149, P0 ;  /* 0x000000955c5c7207 */ /* 0x000fc40000000000 */
[----:B------:R-:W-:Y:S02]  /*20030*/  SEL R98, R153, R100, P0 ;  /* 0x0000006499627207 */ /* 0x000fe40000000000 */
[----:B------:R-:W-:Y:S01]  /*20040*/  SEL R130, R132, R47, P0 ;  /* 0x0000002f84827207 */ /* 0x000fe20000000000 */
[----:B------:R1:W-:Y:S01]  /*20050*/  STSM.16.M88.4 [R57], R32 ;  /* 0x0000002039007844 */ /* 0x0003e20000000200 */
[----:B------:R-:W-:Y:S02]  /*20060*/  SEL R100, R100, R153, P0 ;  /* 0x0000009964647207 */ /* 0x000fe40000000000 */
[----:B------:R-:W-:Y:S01]  /*20070*/  SEL R132, R47, R132, P0 ;  /* 0x000000842f847207 */ /* 0x000fe20000000000 */
[----:B------:R2:W-:Y:S01]  /*20080*/  STSM.16.M88.4 [R58], R36 ;  /* 0x000000243a007844 */ /* 0x0005e20000000200 */
[----:B------:R-:W-:Y:S02]  /*20090*/  F2FP.BF16.F32.PACK_AB R44, R71, R70 ;  /* 0x00000046472c723e */ /* 0x000fe400000010ff */
[----:B------:R-:W-:-:S02]  /*200a0*/  F2FP.BF16.F32.PACK_AB R45, R75, R74 ;  /* 0x0000004a4b2d723e */ /* 0x000fc400000010ff */
[----:B------:R-:W-:Y:S02]  /*200b0*/  F2FP.BF16.F32.PACK_AB R46, R73, R72 ;  /* 0x00000048492e723e */ /* 0x000fe400000010ff */
[----:B------:R-:W-:Y:S01]  /*200c0*/  F2FP.BF16.F32.PACK_AB R47, R77, R76 ;  /* 0x0000004c4d2f723e */ /* 0x000fe200000010ff */
[----:B------:R3:W-:Y:S01]  /*200d0*/  STSM.16.M88.4 [R59], R40 ;  /* 0x000000283b007844 */ /* 0x0007e20000000200 */
[----:B------:R-:W-:Y:S02]  /*200e0*/  F2FP.BF16.F32.PACK_AB R48, R79, R78 ;  /* 0x0000004e4f30723e */ /* 0x000fe400000010ff */
        /* <DEDUP_REMOVED lines=8> */
[----:B-1----:R-:W-:-:S02]  /*20170*/  F2FP.BF16.F32.PACK_AB R57, R99, R98 ;  /* 0x000000626339723e */ /* 0x002fc400000010ff */
[----:B--2---:R-:W-:Y:S02]  /*20180*/  F2FP.BF16.F32.PACK_AB R58, R97, R96 ;  /* 0x00000060613a723e */ /* 0x004fe400000010ff */
[----:B---3--:R-:W-:Y:S01]  /*20190*/  F2FP.BF16.F32.PACK_AB R59, R101, R100 ;  /* 0x00000064653b723e */ /* 0x008fe200000010ff */
[----:B------:R-:W-:Y:S01]  /*201a0*/  STSM.16.M88.4 [R143], R44 ;  /* 0x0000002c8f007844 */ /* 0x000fe20000000200 */
[----:B------:R-:W-:Y:S02]  /*201b0*/  F2FP.BF16.F32.PACK_AB R32, R103, R102 ;  /* 0x000000666720723e */ /* 0x000fe400000010ff */
[----:B------:R-:W-:Y:S02]  /*201c0*/  F2FP.BF16.F32.PACK_AB R33, R107, R106 ;  /* 0x0000006a6b21723e */ /* 0x000fe400000010ff */
[----:B------:R-:W-:Y:S02]  /*201d0*/  F2FP.BF16.F32.PACK_AB R34, R105, R104 ;  /* 0x000000686922723e */ /* 0x000fe400000010ff */
[----:B------:R-:W-:Y:S01]  /*201e0*/  F2FP.BF16.F32.PACK_AB R35, R109, R108 ;  /* 0x0000006c6d23723e */ /* 0x000fe200000010ff */
[----:B------:R1:W-:Y:S01]  /*201f0*/  STSM.16.M88.4 [R142], R48 ;  /* 0x000000308e007844 */ /* 0x0003e20000000200 */
[----:B------:R-:W-:-:S02]  /*20200*/  F2FP.BF16.F32.PACK_AB R36, R111, R110 ;  /* 0x0000006e6f24723e */ /* 0x000fc400000010ff */
[----:B------:R-:W-:Y:S01]  /*20210*/  F2FP.BF16.F32.PACK_AB R37, R115, R114 ;  /* 0x000000727325723e */ /* 0x000fe200000010ff */
[----:B------:R-:W-:Y:S01]  /*20220*/  STSM.16.M88.4 [R141], R52 ;  /* 0x000000348d007844 */ /* 0x000fe20000000200 */
[----:B------:R-:W-:Y:S02]  /*20230*/  F2FP.BF16.F32.PACK_AB R38, R113, R112 ;  /* 0x000000707126723e */ /* 0x000fe400000010ff */
[----:B------:R-:W-:Y:S01]  /*20240*/  F2FP.BF16.F32.PACK_AB R39, R117, R116 ;  /* 0x000000747527723e */ /* 0x000fe200000010ff */
[----:B------:R-:W-:Y:S01]  /*20250*/  STSM.16.M88.4 [R140], R56 ;  /* 0x000000388c007844 */ /* 0x000fe20000000200 */
[----:B------:R-:W-:Y:S02]  /*20260*/  F2FP.BF16.F32.PACK_AB R40, R119, R118 ;  /* 0x000000767728723e */ /* 0x000fe400000010ff */
[----:B------:R-:W-:Y:S01]  /*20270*/  F2FP.BF16.F32.PACK_AB R41, R123, R122 ;  /* 0x0000007a7b29723e */ /* 0x000fe200000010ff */
[----:B------:R2:W-:Y:S01]  /*20280*/  STSM.16.M88.4 [R22], R32 ;  /* 0x0000002016007844 */ /* 0x0005e20000000200 */
[----:B------:R-:W-:-:S02]  /*20290*/  F2FP.BF16.F32.PACK_AB R42, R121, R120 ;  /* 0x00000078792a723e */ /* 0x000fc400000010ff */
[----:B------:R-:W-:Y:S01]  /*202a0*/  F2FP.BF16.F32.PACK_AB R43, R125, R124 ;  /* 0x0000007c7d2b723e */ /* 0x000fe200000010ff */
[----:B-1----:R-:W1:Y:S01]  /*202b0*/  LDC.64 R48, c[0x0][0xc00] ;  /* 0x00030000ff307b82 */ /* 0x002e620000000a00 */
[----:B------:R-:W-:Y:S02]  /*202c0*/  F2FP.BF16.F32.PACK_AB R44, R127, R126 ;  /* 0x0000007e7f2c723e */ /* 0x000fe400000010ff */
[----:B------:R-:W-:Y:S02]  /*202d0*/  F2FP.BF16.F32.PACK_AB R45, R131, R130 ;  /* 0x00000082832d723e */ /* 0x000fe400000010ff */
[----:B------:R-:W-:Y:S02]  /*202e0*/  F2FP.BF16.F32.PACK_AB R46, R129, R128 ;  /* 0x00000080812e723e */ /* 0x000fe400000010ff */
[----:B------:R-:W-:Y:S01]  /*202f0*/  F2FP.BF16.F32.PACK_AB R47, R133, R132 ;  /* 0x00000084852f723e */ /* 0x000fe200000010ff */
[----:B------:R3:W-:Y:S01]  /*20300*/  STSM.16.M88.4 [R0], R36 ;  /* 0x0000002400007844 */ /* 0x0007e20000000200 */
[----:B--2---:R-:W-:-:S02]  /*20310*/  F2FP.BF16.F32.PACK_AB R32, R135, R134 ;  /* 0x000000868720723e */ /* 0x004fc400000010ff */
[----:B------:R-:W-:Y:S02]  /*20320*/  F2FP.BF16.F32.PACK_AB R33, R9, R8 ;  /* 0x000000080921723e */ /* 0x000fe400000010ff */
[----:B------:R-:W-:Y:S02]  /*20330*/  F2FP.BF16.F32.PACK_AB R34, R137, R136 ;  /* 0x000000888922723e */ /* 0x000fe400000010ff */
[----:B------:R-:W-:Y:S01]  /*20340*/  F2FP.BF16.F32.PACK_AB R35, R11, R10 ;  /* 0x0000000a0b23723e */ /* 0x000fe200000010ff */
[----:B------:R-:W-:Y:S04]  /*20350*/  STSM.16.M88.4 [R19], R40 ;  /* 0x0000002813007844 */ /* 0x000fe80000000200 */
[----:B------:R2:W-:Y:S04]  /*20360*/  STSM.16.M88.4 [R16], R44 ;  /* 0x0000002c10007844 */ /* 0x0005e80000000200 */
[----:B------:R4:W-:Y:S01]  /*20370*/  STSM.16.M88.4 [R3], R32 ;  /* 0x0000002003007844 */ /* 0x0009e20000000200 */
[----:B0-----:R-:W-:-:S04]  /*20380*/  ISETP.NE.U32.AND P0, PT, R138, RZ, PT ;  /* 0x000000ff8a00720c */ /* 0x001fc80003f05070 */
[----:B------:R-:W-:Y:S01]  /*20390*/  ISETP.NE.AND.EX P0, PT, R139, RZ, PT, P0 ;  /* 0x000000ff8b00720c */ /* 0x000fe20003f05300 */
[----:B---3--:R-:W-:Y:S02]  /*203a0*/  IMAD.MOV.U32 R0, RZ, RZ, RZ ;  /* 0x000000ffff007224 */ /* 0x008fe400078e00ff */
[----:B-1----:R-:W-:Y:S01]  /*203b0*/  IMAD.WIDE R36, R227, 0x4, R48 ;  /* 0x00000004e3247825 */ /* 0x002fe200078e0230 */
[----:B------:R-:W-:Y:S08]  /*203c0*/  BAR.SYNC.DEFER_BLOCKING 0x1, 0x100 ;  /* 0x0044000000007b1d */ /* 0x000ff00000010000 */
[----:B--2---:R-:W0:Y:S08]  /*203d0*/  LDC R16, c[0x0][0xbe8] ;  /* 0x0002fa00ff107b82 */ /* 0x004e300000000800 */
[----:B----4-:R-:W1:Y:S01]  /*203e0*/  LDC.64 R32, c[0x0][0xc08] ;  /* 0x00030200ff207b82 */ /* 0x010e620000000a00 */
[----:B------:R-:W-:Y:S01]  /*203f0*/  ULDC UR5, c[0x0][0xa88] ;  /* 0x0002a20000057ab9 */ /* 0x000fe20000000800 */
[----:B------:R-:W-:-:S02]  /*20400*/  ISETP.GT.AND P4, PT, R226, 0x1, PT ;  /* 0x00000001e200780c */ /* 0x000fc40003f84270 */
[----:B------:R-:W-:-:S04]  /*20410*/  ISETP.NE.U32.AND P2, PT, R138, RZ, PT ;  /* 0x000000ff8a00720c */ /* 0x000fc80003f45070 */
[----:B------:R-:W2:Y:S01]  /*20420*/  LDC.64 R40, c[0x0][0xba8] ;  /* 0x0002ea00ff287b82 */ /* 0x000ea20000000a00 */
[----:B------:R-:W3:Y:S01]  /*20430*/  @P0 LDG.E R0, desc[UR50][R36.64] ;  /* 0x0000003224000981 */ /* 0x000ee2000c1e1900 */
[----:B-1----:R-:W-:-:S04]  /*20440*/  ISETP.NE.U32.AND P1, PT, R32, RZ, PT ;  /* 0x000000ff2000720c */ /* 0x002fc80003f25070 */
[----:B------:R-:W-:Y:S01]  /*20450*/  ISETP.NE.AND.EX P1, PT, R33, RZ, PT, P1 ;  /* 0x000000ff2100720c */ /* 0x000fe20003f25310 */
[----:B------:R-:W-:Y:S02]  /*20460*/  IMAD.MOV.U32 R42, RZ, RZ, 0x9b8 ;  /* 0x000009b8ff2a7424 */ /* 0x000fe400078e00ff */
[----:B------:R-:W-:Y:S01]  /*20470*/  IMAD.U32 R49, RZ, RZ, UR5 ;  /* 0x00000005ff317e24 */ /* 0x000fe2000f8e00ff */
[----:B0-----:R-:W-:Y:S02]  /*20480*/  ISETP.NE.AND P3, PT, R16, 0x1, PT ;  /* 0x000000011000780c */ /* 0x001fe40003f65270 */
[----:B------:R-:W-:Y:S01]  /*20490*/  SHF.R.S32.HI R19, RZ, 0x1f, R227 ;  /* 0x0000001fff137819 */ /* 0x000fe200000114e3 */
[----:B------:R-:W-:Y:S01]  /*204a0*/  VIADD R45, R224, UR39 ;  /* 0x00000027e02d7c36 */ /* 0x000fe20008000000 */
[----:B------:R-:W-:Y:S01]  /*204b0*/  ISETP.NE.AND.EX P2, PT, R139, RZ, PT, P2 ;  /* 0x000000ff8b00720c */ /* 0x000fe20003f45320 */
[----:B--2---:R-:W0:Y:S08]  /*204c0*/  @!P4 LDC R40, c[0x0][0xb50] ;  /* 0x0002d400ff28cb82 */ /* 0x004e300000000800 */
[----:B------:R-:W1:Y:S01]  /*204d0*/  @P1 LDC.64 R32, c[0x0][0xc08] ;  /* 0x00030200ff201b82 */ /* 0x000e620000000a00 */
[----:B------:R-:W-:-:S07]  /*204e0*/  SEL R42, R42, 0x978, P4 ;  /* 0x000009782a2a7807 */ /* 0x000fce0002000000 */
[----:B------:R2:W4:Y:S08]  /*204f0*/  LDC.64 R34, c[0x0][R42+0x218] ;  /* 0x000086002a227b82 */ /* 0x0005300000000a00 */
[----:B------:R-:W0:Y:S01]  /*20500*/  @P3 LDC R44, c[0x0][0xbec] ;  /* 0x0002fb00ff2c3b82 */ /* 0x000e220000000800 */
[----:B-1----:R-:W-:-:S07]  /*20510*/  @P1 IMAD.WIDE R32, R227, 0x4, R32 ;  /* 0x00000004e3201825 */ /* 0x002fce00078e0220 */
[----:B------:R-:W1:Y:S01]  /*20520*/  @P3 LDC R53, c[0x0][0xbf0] ;  /* 0x0002fc00ff353b82 */ /* 0x000e620000000800 */
[----:B------:R2:W5:Y:S01]  /*20530*/  @P1 LDG.E R49, desc[UR50][R32.64] ;  /* 0x0000003220311981 */ /* 0x000562000c1e1900 */
[----:B------:R-:W-:-:S06]  /*20540*/  SEL R47, R233, RZ, P4 ;  /* 0x000000ffe92f7207 */ /* 0x000fcc0002000000 */
[----:B------:R-:W3:Y:S08]  /*20550*/  @!P4 LDC R41, c[0x0][0xb54] ;  /* 0x0002d500ff29cb82 */ /* 0x000ef00000000800 */
[----:B--2---:R2:W4:Y:S01]  /*20560*/  LDC.64 R32, c[0x0][R42+0x220] ;  /* 0x000088002a207b82 */ /* 0x0045220000000a00 */
[----:B------:R-:W-:-:S07]  /*20570*/  SEL R3, R227, RZ, !P2 ;  /* 0x000000ffe3037207 */ /* 0x000fce0005000000 */
[----:B------:R2:W1:Y:S01]  /*20580*/  LDC.64 R38, c[0x0][R42+0x228] ;  /* 0x00008a002a267b82 */ /* 0x0004620000000a00 */
[----:B------:R-:W-:-:S07]  /*20590*/  SEL R19, R19, RZ, !P2 ;  /* 0x000000ff13137207 */ /* 0x000fce0005000000 */
[----:B--2---:R-:W2:Y:S01]  /*205a0*/  LDC.64 R42, c[0x0][R42+0x210] ;  /* 0x000084002a2a7b82 */ /* 0x004ea20000000a00 */
[----:B----4-:R-:W-:-:S04]  /*205b0*/  IMAD R22, R33, R3, RZ ;  /* 0x0000000321167224 */ /* 0x010fc800078e02ff */
[----:B------:R-:W-:Y:S02]  /*205c0*/  IMAD R51, R32, R19, R22 ;  /* 0x0000001320337224 */ /* 0x000fe400078e0216 */
[-C--:B------:R-:W-:Y:S02]  /*205d0*/  IMAD R19, R35, R225.reuse, RZ ;  /* 0x000000e123137224 */ /* 0x080fe400078e02ff */
[----:B------:R-:W-:-:S04]  /*205e0*/  IMAD.WIDE.U32 R34, R34, R225, RZ ;  /* 0x000000e122227225 */ /* 0x000fc800078e00ff */
[----:B------:R-:W-:-:S04]  /*205f0*/  IMAD.WIDE.U32 R32, R32, R3, RZ ;  /* 0x0000000320207225 */ /* 0x000fc800078e00ff */
[----:B0-----:R-:W-:-:S04]  /*20600*/  @P3 IMAD.HI.U32 R22, R45, R44, RZ ;  /* 0x0000002c2d163227 */ /* 0x001fc800078e00ff */
[----:B------:R-:W-:Y:S02]  /*20610*/  IMAD.IADD R46, R35, 0x1, R19 ;  /* 0x00000001232e7824 */ /* 0x000fe400078e0213 */
[----:B------:R-:W-:Y:S02]  /*20620*/  IMAD.IADD R35, R33, 0x1, R51 ;  /* 0x0000000121237824 */ /* 0x000fe400078e0233 */
[----:B------:R-:W-:Y:S01]  /*20630*/  IMAD.MOV.U32 R33, RZ, RZ, R45 ;  /* 0x000000ffff217224 */ /* 0x000fe200078e002d */
[----:B-1----:R-:W-:Y:S01]  /*20640*/  @P3 SHF.R.U32.HI R33, RZ, R53, R22 ;  /* 0x00000035ff213219 */ /* 0x002fe20000011616 */
[-C--:B------:R-:W-:Y:S02]  /*20650*/  IMAD R51, R39, R47.reuse, RZ ;  /* 0x0000002f27337224 */ /* 0x080fe400078e02ff */
[----:B------:R-:W-:Y:S01]  /*20660*/  IMAD.WIDE.U32 R38, R38, R47, RZ ;  /* 0x0000002f26267225 */ /* 0x000fe200078e00ff */
[----:B------:R-:W-:-:S03]  /*20670*/  SHF.R.S32.HI R22, RZ, 0x1f, R33 ;  /* 0x0000001fff167819 */ /* 0x000fc60000011421 */
[----:B------:R-:W-:Y:S01]  /*20680*/  IMAD.IADD R51, R39, 0x1, R51 ;  /* 0x0000000127337824 */ /* 0x000fe200078e0233 */
[--C-:B---3--:R-:W-:Y:S02]  /*20690*/  IADD3 R32, P2, P5, R32, R34, R0.reuse ;  /* 0x0000002220207210 */ /* 0x108fe40007d5e000 */
[----:B------:R-:W-:Y:S01]  /*206a0*/  SHF.R.S32.HI R19, RZ, 0x1f, R0 ;  /* 0x0000001fff137819 */ /* 0x000fe20000011400 */
[----:B------:R-:W-:-:S03]  /*206b0*/  IMAD.MOV R34, RZ, RZ, -R33 ;  /* 0x000000ffff227224 */ /* 0x000fc600078e0a21 */
[----:B------:R-:W-:Y:S02]  /*206c0*/  IADD3.X R35, R35, R46, R19, P2, P5 ;  /* 0x0000002e23237210 */ /* 0x000fe400017ea413 */
[----:B------:R-:W-:Y:S01]  /*206d0*/  IADD3 R38, P2, P5, R33, R32, R38 ;  /* 0x0000002021267210 */ /* 0x000fe20007d5e026 */
[----:B------:R-:W-:-:S03]  /*206e0*/  IMAD R33, R16, R34, R45 ;  /* 0x0000002210217224 */ /* 0x000fc600078e022d */
[----:B------:R-:W-:Y:S01]  /*206f0*/  IADD3.X R39, R22, R35, R51, P2, P5 ;  /* 0x0000002316277210 */ /* 0x000fe200017ea433 */
[-C--:B--2---:R-:W-:Y:S01]  /*20700*/  IMAD R22, R43, R33.reuse, RZ ;  /* 0x000000212b167224 */ /* 0x084fe200078e02ff */
[----:B------:R-:W-:Y:S01]  /*20710*/  SHF.R.S32.HI R35, RZ, 0x1f, R33 ;  /* 0x0000001fff237819 */ /* 0x000fe20000011421 */
[----:B------:R-:W-:-:S04]  /*20720*/  IMAD.WIDE.U32 R38, R42, R33, R38 ;  /* 0x000000212a267225 */ /* 0x000fc800078e0026 */
[----:B------:R-:W-:Y:S01]  /*20730*/  IMAD R35, R42, R35, R22 ;  /* 0x000000232a237224 */ /* 0x000fe200078e0216 */
[----:B------:R-:W-:-:S03]  /*20740*/  LEA R40, P2, R38, R40, 0x2 ;  /* 0x0000002826287211 */ /* 0x000fc600078410ff */
[----:B------:R-:W-:-:S05]  /*20750*/  IMAD.IADD R22, R39, 0x1, R35 ;  /* 0x0000000127167824 */ /* 0x000fca00078e0223 */
[----:B------:R-:W-:Y:S01]  /*20760*/  LEA.HI.X R41, R38, R41, R22, 0x2, P2 ;  /* 0x0000002926297211 */ /* 0x000fe200010f1416 */
[----:B------:R-:W-:Y:S06]  /*20770*/  @P1 BRA `(.L_x_1496) ;  /* 0x0000000000101947 */ /* 0x000fec0003800000 */
[----:B------:R-:W-:Y:S05]  /*20780*/  @!P0 BRA `(.L_x_1496) ;  /* 0x00000000000c8947 */ /* 0x000fea0003800000 */
[----:B------:R-:W2:Y:S04]  /*20790*/  LDG.E R22, desc[UR50][R36.64] ;  /* 0x0000003224167981 */ /* 0x000ea8000c1e1900 */
[----:B-----5:R-:W2:Y:S02]  /*207a0*/  LDG.E R49, desc[UR50][R36.64+0x4] ;  /* 0x0000043224317981 */ /* 0x020ea4000c1e1900 */
[----:B--2---:R-:W-:-:S07]  /*207b0*/  IMAD.IADD R49, R49, 0x1, -R22 ;  /* 0x0000000131317824 */ /* 0x004fce00078e0a16 */
.L_x_1496:
[----:B------:R-:W2:Y:S04]  /*207c0*/  LDL R22, [R1+0x39c] ;  /* 0x00039c0001167983 */ /* 0x000ea80000100800 */
[----:B------:R-:W3:Y:S04]  /*207d0*/  LDL R36, [R1+0x394] ;  /* 0x0003940001247983 */ /* 0x000ee80000100800 */
[----:B------:R-:W-:Y:S04]  /*207e0*/  SHFL.IDX PT, R32, R40, RZ, 0x1c1f ;  /* 0x001c1fff28207589 */ /* 0x000fe800000e0000 */
[----:B------:R-:W0:Y:S04]  /*207f0*/  SHFL.IDX PT, R33, R41, RZ, 0x1c1f ;  /* 0x001c1fff29217589 */ /* 0x000e2800000e0000 */
[----:B------:R-:W-:Y:S04]  /*20800*/  SHFL.IDX PT, R34, R40, 0x1, 0x1c1f ;  /* 0x003c1f0028227f89 */ /* 0x000fe800000e0000 */
[----:B------:R-:W1:Y:S01]  /*20810*/  SHFL.IDX PT, R35, R41, 0x1, 0x1c1f ;  /* 0x003c1f0029237f89 */ /* 0x000e6200000e0000 */
[----:B--2---:R-:W-:-:S02]  /*20820*/  VIADD R37, R22, UR39 ;  /* 0x0000002716257c36 */ /* 0x004fc40008000000 */
[----:B-----5:R-:W-:Y:S01]  /*20830*/  IMAD R22, R49, R16, RZ ;  /* 0x0000001031167224 */ /* 0x020fe200078e02ff */
[----:B---3--:R-:W-:Y:S01]  /*20840*/  LOP3.LUT P0, RZ, R36, 0x3, RZ, 0xc0, !PT ;  /* 0x0000000324ff7812 */ /* 0x008fe2000780c0ff */
[----:B------:R-:W-:-:S03]  /*20850*/  VIADD R39, R37, 0x8 ;  /* 0x0000000825277836 */ /* 0x000fc60000000000 */
[-C--:B------:R-:W-:Y:S02]  /*20860*/  ISETP.GE.OR P1, PT, R37, R22.reuse, P0 ;  /* 0x000000162500720c */ /* 0x080fe40000726670 */
[----:B------:R-:W-:-:S11]  /*20870*/  ISETP.GE.OR P0, PT, R39, R22, P0 ;  /* 0x000000162700720c */ /* 0x000fd60000706670 */
[----:B0-----:R0:W-:Y:S04]  /*20880*/  @!P1 ST.E desc[UR50][R32.64], R4 ;  /* 0x0000000420009985 */ /* 0x0011e8000c101932 */
[----:B-1----:R0:W-:Y:S01]  /*20890*/  @!P0 ST.E desc[UR50][R34.64], R5 ;  /* 0x0000000522008985 */ /* 0x0021e2000c101932 */
[----:B------:R-:W-:Y:S05]  /*208a0*/  @P4 BRA `(.L_x_1497) ;  /* 0x0000000c003c4947 */ /* 0x000fea0003800000 */
[----:B------:R-:W2:Y:S01]  /*208b0*/  LDL R139, [R1+0x32c] ;  /* 0x00032c00018b7983 */ /* 0x000ea20000100800 */
[----:B------:R-:W1:Y:S01]  /*208c0*/  @P3 LDC R64, c[0x0][0xbec] ;  /* 0x0002fb00ff403b82 */ /* 0x000e620000000800 */
[----:B------:R-:W-:Y:S02]  /*208d0*/  ULDC.64 UR6, c[0x0][0xaa0] ;  /* 0x0002a80000067ab9 */ /* 0x000fe40000000a00 */
[----:B------:R-:W0:Y:S05]  /*208e0*/  LDL R138, [R1+0x320] ;  /* 0x00032000018a7983 */ /* 0x000e2a0000100800 */
[----:B------:R-:W3:Y:S01]  /*208f0*/  @P3 LDC R21, c[0x0][0xbf0] ;  /* 0x0002fc00ff153b82 */ /* 0x000ee20000000800 */
[----:B------:R-:W-:-:S02]  /*20900*/  IMAD R19, R19, UR6, RZ ;  /* 0x0000000613137c24 */ /* 0x000fc4000f8e02ff */
[----:B------:R-:W-:-:S04]  /*20910*/  IMAD.WIDE.U32 R60, R0, UR6, RZ ;  /* 0x00000006003c7c25 */ /* 0x000fc8000f8e00ff */
[----:B------:R-:W-:Y:S01]  /*20920*/  IMAD R19, R0, UR7, R19 ;  /* 0x0000000700137c24 */ /* 0x000fe2000f8e0213 */
[----:B------:R-:W-:-:S03]  /*20930*/  ULDC.64 UR6, c[0x0][0xae8] ;  /* 0x0002ba0000067ab9 */ /* 0x000fc60000000a00 */
[----:B------:R-:W-:Y:S01]  /*20940*/  IMAD.IADD R61, R61, 0x1, R19 ;  /* 0x000000013d3d7824 */ /* 0x000fe200078e0213 */
[----:B------:R-:W-:Y:S01]  /*20950*/  SHF.R.S32.HI R62, RZ, 0x1f, R3 ;  /* 0x0000001fff3e7819 */ /* 0x000fe20000011403 */
[----:B------:R-:W-:-:S04]  /*20960*/  IMAD.WIDE.U32 R60, R225, UR6, R60 ;  /* 0x00000006e13c7c25 */ /* 0x000fc8000f8e003c */
[----:B------:R-:W-:Y:S01]  /*20970*/  IMAD R61, R225, UR7, R61 ;  /* 0x00000007e13d7c24 */ /* 0x000fe2000f8e023d */
[----:B------:R-:W-:Y:S02]  /*20980*/  ULDC.64 UR6, c[0x0][0xaf0] ;  /* 0x0002bc0000067ab9 */ /* 0x000fe40000000a00 */
[----:B------:R-:W-:Y:S02]  /*20990*/  IMAD R62, R62, UR6, RZ ;  /* 0x000000063e3e7c24 */ /* 0x000fe4000f8e02ff */
[----:B------:R-:W-:Y:S01]  /*209a0*/  IMAD.WIDE.U32 R60, R3, UR6, R60 ;  /* 0x00000006033c7c25 */ /* 0x000fe2000f8e003c */
[----:B------:R-:W-:-:S04]  /*209b0*/  UIADD3 UR5, UR38, 0x33420, URZ ;  /* 0x0003342026057890 */ /* 0x000fc8000fffe03f */
[----:B------:R-:W-:Y:S01]  /*209c0*/  UPRMT UR5, URZ, 0x654, UR5 ;  /* 0x000006543f057896 */ /* 0x000fe20008000005 */
[----:B------:R-:W-:Y:S01]  /*209d0*/  BSSY B1, `(.L_x_1498) ;  /* 0x0000084000017945 */ /* 0x000fe20003800000 */
[----:B--2---:R-:W-:-:S04]  /*209e0*/  IMAD.SHL.U32 R20, R139, 0x8, RZ ;  /* 0x000000088b147824 */ /* 0x004fc800078e00ff */
[----:B0-----:R-:W-:-:S04]  /*209f0*/  IMAD R5, R138, 0x40, R20 ;  /* 0x000000408a057824 */ /* 0x001fc800078e0214 */
        /* <DEDUP_REMOVED lines=10> */
[----:B------:R-:W-:Y:S01]  /*20aa0*/  IADD3 R37, P2, R6, 0x6000, RZ ;  /* 0x0000600006257810 */ /* 0x000fe20007f5e0ff */
[----:B------:R-:W-:Y:S01]  /*20ab0*/  IMAD R0, R139, 0x20, R138 ;  /* 0x000000208b007824 */ /* 0x000fe200078e028a */
[----:B------:R-:W-:Y:S02]  /*20ac0*/  LOP3.LUT R12, R13, 0x380, RZ, 0xc0, !PT ;  /* 0x000003800d0c7812 */ /* 0x000fe400078ec0ff */
[----:B------:R-:W-:Y:S02]  /*20ad0*/  LOP3.LUT R24, R25, 0x380, RZ, 0xc0, !PT ;  /* 0x0000038019187812 */ /* 0x000fe400078ec0ff */
[----:B------:R-:W-:-:S02]  /*20ae0*/  LOP3.LUT R28, R29, 0x380, RZ, 0xc0, !PT ;  /* 0x000003801d1c7812 */ /* 0x000fc400078ec0ff */
[----:B------:R-:W-:Y:S02]  /*20af0*/  LOP3.LUT R32, R33, 0x380, RZ, 0xc0, !PT ;  /* 0x0000038021207812 */ /* 0x000fe400078ec0ff */
[----:B------:R-:W-:Y:S01]  /*20b00*/  LOP3.LUT R36, R37, 0x380, RZ, 0xc0, !PT ;  /* 0x0000038025247812 */ /* 0x000fe200078ec0ff */
[----:B------:R-:W-:Y:S01]  /*20b10*/  VIADD R63, R0, UR39 ;  /* 0x00000027003f7c36 */ /* 0x000fe20008000000 */
[----:B------:R-:W-:Y:S02]  /*20b20*/  SHF.R.U64 R12, R12, 0x3, RZ ;  /* 0x000000030c0c7819 */ /* 0x000fe400000012ff */
[----:B------:R-:W-:Y:S02]  /*20b30*/  SHF.R.U64 R24, R24, 0x3, RZ ;  /* 0x0000000318187819 */ /* 0x000fe400000012ff */
[----:B------:R-:W-:Y:S02]  /*20b40*/  SHF.R.U64 R28, R28, 0x3, RZ ;  /* 0x000000031c1c7819 */ /* 0x000fe400000012ff */
[----:B------:R-:W-:-:S02]  /*20b50*/  SHF.R.U64 R32, R32, 0x3, RZ ;  /* 0x0000000320207819 */ /* 0x000fc400000012ff */
[----:B------:R-:W-:Y:S01]  /*20b60*/  SHF.R.U64 R36, R36, 0x3, RZ ;  /* 0x0000000324247819 */ /* 0x000fe200000012ff */
[----:B-1----:R-:W-:Y:S01]  /*20b70*/  @P3 IMAD.HI.U32 R0, R63, R64, RZ ;  /* 0x000000403f003227 */ /* 0x002fe200078e00ff */
[----:B------:R-:W-:Y:S02]  /*20b80*/  LOP3.LUT R12, R12, R13, RZ, 0x3c, !PT ;  /* 0x0000000d0c0c7212 */ /* 0x000fe400078e3cff */
        /* <DEDUP_REMOVED lines=8> */
[C---:B------:R-:W-:Y:S01]  /*20c10*/  IADD3 R41, P4, R6.reuse, 0x7000, RZ ;  /* 0x0000700006297810 */ /* 0x040fe20007f9e0ff */
[----:B------:R-:W-:Y:S01]  /*20c20*/  IMAD.X R37, RZ, RZ, R7, P2 ;  /* 0x000000ffff257224 */ /* 0x000fe200010e0607 */
[C---:B------:R-:W-:Y:S01]  /*20c30*/  IADD3 R45, P5, R6.reuse, 0x8000, RZ ;  /* 0x00008000062d7810 */ /* 0x040fe20007fbe0ff */
[----:B------:R-:W-:Y:S01]  /*20c40*/  IMAD.MOV.U32 R19, RZ, RZ, R63 ;  /* 0x000000ffff137224 */ /* 0x000fe200078e003f */
[C---:B------:R-:W-:Y:S01]  /*20c50*/  IADD3 R49, P0, R6.reuse, 0x9000, RZ ;  /* 0x0000900006317810 */ /* 0x040fe20007f1e0ff */
[----:B------:R-:W5:Y:S01]  /*20c60*/  LD.E.128 R12, desc[UR50][R12.64] ;  /* 0x000000320c0c7980 */ /* 0x000f62000c101d00 */
[----:B------:R-:W-:-:S02]  /*20c70*/  IADD3 R53, P1, R6, 0xa000, RZ ;  /* 0x0000a00006357810 */ /* 0x000fc40007f3e0ff */
[C---:B------:R-:W-:Y:S01]  /*20c80*/  IADD3 R5, P2, R6.reuse, 0xb000, RZ ;  /* 0x0000b00006057810 */ /* 0x040fe20007f5e0ff */
[----:B------:R-:W5:Y:S01]  /*20c90*/  LD.E.128 R24, desc[UR50][R24.64] ;  /* 0x0000003218187980 */ /* 0x000f62000c101d00 */
[----:B------:R-:W-:Y:S02]  /*20ca0*/  LOP3.LUT R40, R41, 0x380, RZ, 0xc0, !PT ;  /* 0x0000038029287812 */ /* 0x000fe400078ec0ff */
[----:B------:R-:W-:Y:S01]  /*20cb0*/  LOP3.LUT R44, R45, 0x380, RZ, 0xc0, !PT ;  /* 0x000003802d2c7812 */ /* 0x000fe200078ec0ff */
[----:B------:R-:W-:Y:S01]  /*20cc0*/  IMAD.X R57, RZ, RZ, R7, P2 ;  /* 0x000000ffff397224 */ /* 0x000fe200010e0607 */
[----:B------:R-:W-:Y:S01]  /*20cd0*/  LOP3.LUT R48, R49, 0x380, RZ, 0xc0, !PT ;  /* 0x0000038031307812 */ /* 0x000fe200078ec0ff */
[----:B------:R-:W5:Y:S01]  /*20ce0*/  LD.E.128 R28, desc[UR50][R28.64] ;  /* 0x000000321c1c7980 */ /* 0x000f62000c101d00 */
[----:B------:R-:W-:Y:S02]  /*20cf0*/  LOP3.LUT R52, R53, 0x380, RZ, 0xc0, !PT ;  /* 0x0000038035347812 */ /* 0x000fe400078ec0ff */
[----:B---3--:R-:W-:Y:S01]  /*20d00*/  @P3 SHF.R.U32.HI R19, RZ, R21, R0 ;  /* 0x00000015ff133219 */ /* 0x008fe20000011600 */
[----:B------:R-:W5:Y:S01]  /*20d10*/  LD.E.128 R32, desc[UR50][R32.64] ;  /* 0x0000003220207980 */ /* 0x000f62000c101d00 */
[----:B------:R-:W-:-:S02]  /*20d20*/  LOP3.LUT R11, R6, 0x380, RZ, 0xc0, !PT ;  /* 0x00000380060b7812 */ /* 0x000fc400078ec0ff */
[----:B------:R-:W-:Y:S01]  /*20d30*/  LOP3.LUT R4, R5, 0x380, RZ, 0xc0, !PT ;  /* 0x0000038005047812 */ /* 0x000fe200078ec0ff */
[----:B------:R-:W-:Y:S01]  /*20d40*/  IMAD R21, R3, UR7, R62 ;  /* 0x0000000703157c24 */ /* 0x000fe2000f8e023e */
[----:B------:R-:W-:Y:S01]  /*20d50*/  SHF.R.U64 R40, R40, 0x3, RZ ;  /* 0x0000000328287819 */ /* 0x000fe200000012ff */
[--C-:B------:R-:W-:Y:S01]  /*20d60*/  IMAD.MOV R3, RZ, RZ, -R19.reuse ;  /* 0x000000ffff037224 */ /* 0x100fe200078e0a13 */
[----:B------:R-:W-:Y:S01]  /*20d70*/  SHF.R.U64 R44, R44, 0x3, RZ ;  /* 0x000000032c2c7819 */ /* 0x000fe200000012ff */
[----:B------:R-:W-:Y:S01]  /*20d80*/  ULDC.64 UR6, c[0x0][0xae0] ;  /* 0x0002b80000067ab9 */ /* 0x000fe20000000a00 */
[----:B------:R-:W-:Y:S01]  /*20d90*/  SHF.R.U64 R48, R48, 0x3, RZ ;  /* 0x0000000330307819 */ /* 0x000fe200000012ff */
[----:B------:R-:W5:Y:S01]  /*20da0*/  LD.E.128 R36, desc[UR50][R36.64] ;  /* 0x0000003224247980 */ /* 0x000f62000c101d00 */
[----:B------:R-:W-:Y:S02]  /*20db0*/  SHF.R.U64 R52, R52, 0x3, RZ ;  /* 0x0000000334347819 */ /* 0x000fe400000012ff */
[----:B------:R-:W-:-:S02]  /*20dc0*/  SHF.R.S32.HI R0, RZ, 0x1f, R19 ;  /* 0x0000001fff007819 */ /* 0x000fc40000011413 */
[----:B------:R-:W-:Y:S02]  /*20dd0*/  SHF.R.U64 R11, R11, 0x3, RZ ;  /* 0x000000030b0b7819 */ /* 0x000fe400000012ff */
[----:B------:R-:W-:Y:S01]  /*20de0*/  SHF.R.U64 R4, R4, 0x3, RZ ;  /* 0x0000000304047819 */ /* 0x000fe200000012ff */
[----:B------:R-:W-:Y:S01]  /*20df0*/  IMAD R0, R0, UR6, RZ ;  /* 0x0000000600007c24 */ /* 0x000fe2000f8e02ff */
        /* <DEDUP_REMOVED lines=9> */
[----:B------:R-:W-:Y:S01]  /*20e90*/  IMAD R3, R16, R3, R63 ;  /* 0x0000000310037224 */ /* 0x000fe200078e023f */
[----:B------:R-:W-:Y:S01]  /*20ea0*/  LOP3.LUT R56, R4, R5, RZ, 0x3c, !PT ;  /* 0x0000000504387212 */ /* 0x000fe200078e3cff */
[----:B------:R-:W-:Y:S01]  /*20eb0*/  IMAD.IADD R61, R61, 0x1, R21 ;  /* 0x000000013d3d7824 */ /* 0x000fe200078e0215 */
[----:B------:R-:W5:Y:S01]  /*20ec0*/  LD.E.128 R8, desc[UR50][R8.64] ;  /* 0x0000003208087980 */ /* 0x000f62000c101d00 */
[C---:B------:R-:W-:Y:S01]  /*20ed0*/  IMAD R21, R19.reuse, UR7, R0 ;  /* 0x0000000713157c24 */ /* 0x040fe2000f8e0200 */
[----:B------:R-:W-:Y:S01]  /*20ee0*/  SHF.R.S32.HI R0, RZ, 0x1f, R3 ;  /* 0x0000001fff007819 */ /* 0x000fe20000011403 */
[----:B------:R-:W-:Y:S01]  /*20ef0*/  IMAD.WIDE.U32 R60, R19, UR6, R60 ;  /* 0x00000006133c7c25 */ /* 0x000fe2000f8e003c */
[----:B------:R-:W5:Y:S01]  /*20f00*/  LD.E.128 R4, desc[UR50][R6.64] ;  /* 0x0000003206047980 */ /* 0x000f62000c101d00 */
[----:B------:R-:W-:-:S03]  /*20f10*/  ULDC.64 UR6, c[0x0][0xad8] ;  /* 0x0002b60000067ab9 */ /* 0x000fc60000000a00 */
        /* <DEDUP_REMOVED lines=16> */
[C---:B------:R-:W-:Y:S01]  /*21020*/  ISETP.GE.AND P2, PT, R67.reuse, R22, PT ;  /* 0x000000164300720c */ /* 0x040fe20003f46270 */
[----:B------:R-:W-:Y:S02]  /*21030*/  ULDC.64 UR6, c[0x0][0xa80] ;  /* 0x0002a00000067ab9 */ /* 0x000fe40000000a00 */
[----:B------:R-:W-:Y:S01]  /*21040*/  VIADD R3, R67, 0x40 ;  /* 0x0000004043037836 */ /* 0x000fe20000000000 */
[----:B------:R-:W-:-:S04]  /*21050*/  LEA R0, P3, R60, UR6, 0x1 ;  /* 0x000000063c007c11 */ /* 0x000fc8000f8608ff */
        /* <DEDUP_REMOVED lines=8> */
[----:B------:R-:W-:-:S03]  /*210e0*/  ISETP.GE.AND P1, PT, R19, R22, PT ;  /* 0x000000161300720c */ /* 0x000fc60003f26270 */
[----:B------:R0:W2:Y:S01]  /*210f0*/  SHFL.IDX PT, R3, R16, RZ, 0x181f ;  /* 0x00181fff10037589 */ /* 0x0000a200000e0000 */
[----:B------:R-:W-:Y:S02]  /*21100*/  SHF.R.S32.HI R21, RZ, 0x1f, R20 ;  /* 0x0000001fff157819 */ /* 0x000fe40000011414 */
[----:B------:R-:W-:Y:S02]  /*21110*/  SHF.R.S32.HI R19, RZ, 0x1f, R68 ;  /* 0x0000001fff137819 */ /* 0x000fe40000011444 */
[----:B------:R-:W-:Y:S01]  /*21120*/  SHF.R.S32.HI R69, RZ, 0x1f, R66 ;  /* 0x0000001fff457819 */ /* 0x000fe20000011442 */
[----:B------:R-:W-:Y:S06]  /*21130*/  @P2 BRA `(.L_x_1499) ;  /* 0x0000000000342947 */ /* 0x000fec0003800000 */
[----:B------:R-:W-:Y:S02]  /*21140*/  ULDC UR5, c[0x0][0xac8] ;  /* 0x0002b20000057ab9 */ /* 0x000fe40000000800 */
[----:B------:R-:W-:Y:S02]  /*21150*/  ISETP.GE.AND P4, PT, R20, UR5, PT ;  /* 0x0000000514007c0c */ /* 0x000fe4000bf86270 */
[----:B------:R-:W-:Y:S02]  /*21160*/  ISETP.GE.AND P3, PT, R68, UR5, PT ;  /* 0x0000000544007c0c */ /* 0x000fe4000bf66270 */
[----:B------:R-:W-:-:S09]  /*21170*/  ISETP.GE.AND P2, PT, R66, UR5, PT ;  /* 0x0000000542007c0c */ /* 0x000fd2000bf46270 */
[----:B-1----:R-:W-:-:S04]  /*21180*/  @!P4 LEA R60, P5, R20, R65, 0x1 ;  /* 0x00000041143cc211 */ /* 0x002fc800078a08ff */
[----:B--2---:R-:W-:Y:S02]  /*21190*/  @!P4 LEA.HI.X R61, R20, R3, R21, 0x1, P5 ;  /* 0x00000003143dc211 */ /* 0x004fe400028f0c15 */
[----:B------:R-:W-:-:S03]  /*211a0*/  @!P3 LEA R62, P5, R68, R65, 0x1 ;  /* 0x00000041443eb211 */ /* 0x000fc600078a08ff */
[----:B-----5:R3:W-:Y:S01]  /*211b0*/  @!P4 ST.E.128 desc[UR50][R60.64], R4 ;  /* 0x000000043c00c985 */ /* 0x0207e2000c101d32 */
[----:B------:R-:W-:Y:S02]  /*211c0*/  @!P3 LEA.HI.X R63, R68, R3, R19, 0x1, P5 ;  /* 0x00000003443fb211 */ /* 0x000fe400028f0c13 */
[----:B------:R-:W-:-:S03]  /*211d0*/  @!P2 LEA R64, P5, R66, R65, 0x1 ;  /* 0x000000414240a211 */ /* 0x000fc600078a08ff */
[----:B------:R3:W-:Y:S01]  /*211e0*/  @!P3 ST.E.128 desc[UR50][R62.64], R28 ;  /* 0x0000001c3e00b985 */ /* 0x0007e2000c101d32 */
[----:B------:R-:W-:-:S05]  /*211f0*/  @!P2 LEA.HI.X R65, R66, R3, R69, 0x1, P5 ;  /* 0x000000034241a211 */ /* 0x000fca00028f0c45 */
[----:B------:R3:W-:Y:S04]  /*21200*/  @!P2 ST.E.128 desc[UR50][R64.64], R44 ;  /* 0x0000002c4000a985 */ /* 0x0007e8000c101d32 */
.L_x_1499:
[----:B------:R-:W-:Y:S05]  /*21210*/  BSYNC B1 ;  /* 0x0000000000017941 */ /* 0x000fea0003800000 */
.L_x_1498:
[----:B--2---:R2:W4:Y:S01]  /*21220*/  SHFL.IDX PT, R3, R16, 0x1, 0x181f ;  /* 0x00381f0010037f89 */ /* 0x00452200000e0000 */
[----:B------:R-:W-:Y:S03]  /*21230*/  BSSY B1, `(.L_x_1500) ;  /* 0x0000010000017945 */ /* 0x000fe60003800000 */
[----:B---3-5:R2:W3:Y:S01]  /*21240*/  SHFL.IDX PT, R29, R0, 0x1, 0x181f ;  /* 0x00381f00001d7f89 */ /* 0x0284e200000e0000 */
[----:B------:R-:W-:Y:S05]  /*21250*/  @P1 BRA `(.L_x_1501) ;  /* 0x0000000000341947 */ /* 0x000fea0003800000 */
[----:B------:R-:W-:Y:S02]  /*21260*/  ULDC UR5, c[0x0][0xac8] ;  /* 0x0002b20000057ab9 */ /* 0x000fe40000000800 */
[----:B------:R-:W-:Y:S02]  /*21270*/  ISETP.GE.AND P3, PT, R20, UR5, PT ;  /* 0x0000000514007c0c */ /* 0x000fe4000bf66270 */
[----:B------:R-:W-:Y:S02]  /*21280*/  ISETP.GE.AND P2, PT, R68, UR5, PT ;  /* 0x0000000544007c0c */ /* 0x000fe4000bf46270 */
[----:B------:R-:W-:-:S09]  /*21290*/  ISETP.GE.AND P1, PT, R66, UR5, PT ;  /* 0x0000000542007c0c */ /* 0x000fd2000bf26270 */
[-C--:B---3--:R-:W-:Y:S02]  /*212a0*/  @!P3 LEA R4, P5, R20, R29.reuse, 0x1 ;  /* 0x0000001d1404b211 */ /* 0x088fe400078a08ff */
[----:B------:R-:W-:Y:S02]  /*212b0*/  @!P2 LEA R6, P4, R68, R29, 0x1 ;  /* 0x0000001d4406a211 */ /* 0x000fe400078808ff */
[----:B----4-:R-:W-:Y:S02]  /*212c0*/  @!P3 LEA.HI.X R5, R20, R3, R21, 0x1, P5 ;  /* 0x000000031405b211 */ /* 0x010fe400028f0c15 */
[----:B------:R-:W-:Y:S02]  /*212d0*/  @!P1 LEA R28, P5, R66, R29, 0x1 ;  /* 0x0000001d421c9211 */ /* 0x000fe400078a08ff */
[-C--:B------:R-:W-:Y:S01]  /*212e0*/  @!P2 LEA.HI.X R7, R68, R3.reuse, R19, 0x1, P4 ;  /* 0x000000034407a211 */ /* 0x080fe200020f0c13 */
[----:B------:R3:W-:Y:S01]  /*212f0*/  @!P3 ST.E.128 desc[UR50][R4.64], R8 ;  /* 0x000000080400b985 */ /* 0x0007e2000c101d32 */
[----:B------:R-:W-:-:S03]  /*21300*/  @!P1 LEA.HI.X R29, R66, R3, R69, 0x1, P5 ;  /* 0x00000003421d9211 */ /* 0x000fc600028f0c45 */
[----:B------:R3:W-:Y:S04]  /*21310*/  @!P2 ST.E.128 desc[UR50][R6.64], R32 ;  /* 0x000000200600a985 */ /* 0x0007e8000c101d32 */
[----:B------:R3:W-:Y:S02]  /*21320*/  @!P1 ST.E.128 desc[UR50][R28.64], R48 ;  /* 0x000000301c009985 */ /* 0x0007e4000c101d32 */
.L_x_1501:
[----:B------:R-:W-:Y:S05]  /*21330*/  BSYNC B1 ;  /* 0x0000000000017941 */ /* 0x000fea0003800000 */
.L_x_1500:
[----:B----4-:R4:W0:Y:S01]  /*21340*/  SHFL.IDX PT, R3, R16, 0x2, 0x181f ;  /* 0x00581f0010037f89 */ /* 0x01082200000e0000 */
[----:B------:R-:W-:Y:S03]  /*21350*/  BSSY B1, `(.L_x_1502) ;  /* 0x0000010000017945 */ /* 0x000fe60003800000 */
[----:B---3--:R4:W3:Y:S01]  /*21360*/  SHFL.IDX PT, R9, R0, 0x2, 0x181f ;  /* 0x00581f0000097f89 */ /* 0x0088e200000e0000 */
        /* <DEDUP_REMOVED lines=14> */
.L_x_1503:
[----:B------:R-:W-:Y:S05]  /*21450*/  BSYNC B1 ;  /* 0x0000000000017941 */ /* 0x000fea0003800000 */
.L_x_1502:
[----:B0-----:R-:W-:Y:S01]  /*21460*/  VIADD R5, R67, 0x60 ;  /* 0x0000006043057836 */ /* 0x001fe20000000000 */
[----:B------:R0:W0:Y:S04]  /*21470*/  SHFL.IDX PT, R3, R16, 0x3, 0x181f ;  /* 0x00781f0010037f89 */ /* 0x00002800000e0000 */
[----:B------:R-:W-:Y:S01]  /*21480*/  ISETP.GE.AND P0, PT, R5, R22, PT ;  /* 0x000000160500720c */ /* 0x000fe20003f06270 */
[----:B---3--:R3:W0:-:S12]  /*21490*/  SHFL.IDX PT, R9, R0, 0x3, 0x181f ;  /* 0x00781f0000097f89 */ /* 0x00861800000e0000 */
[----:B---3--:R-:W-:Y:S05]  /*214a0*/  @P0 BRA `(.L_x_1504) ;  /* 0x0000001c00f40947 */ /* 0x008fea0003800000 */
[----:B------:R-:W-:Y:S02]  /*214b0*/  ULDC UR5, c[0x0][0xac8] ;  /* 0x0002b20000057ab9 */ /* 0x000fe40000000800 */
[----:B------:R-:W-:Y:S02]  /*214c0*/  ISETP.GE.AND P2, PT, R20, UR5, PT ;  /* 0x0000000514007c0c */ /* 0x000fe4000bf46270 */
[----:B------:R-:W-:-:S11]  /*214d0*/  ISETP.GE.AND P3, PT, R68, UR5, PT ;  /* 0x0000000544007c0c */ /* 0x000fd6000bf66270 */
[-C--:B0-----:R-:W-:Y:S02]  /*214e0*/  @!P2 LEA R4, P0, R20, R9.reuse, 0x1 ;  /* 0x000000091404a211 */ /* 0x081fe400078008ff */
[----:B------:R-:W-:Y:S02]  /*214f0*/  @!P3 LEA R6, P1, R68, R9, 0x1 ;  /* 0x000000094406b211 */ /* 0x000fe400078208ff */
[-C--:B------:R-:W-:Y:S02]  /*21500*/  @!P2 LEA.HI.X R5, R20, R3.reuse, R21, 0x1, P0 ;  /* 0x000000031405a211 */ /* 0x080fe400000f0c15 */
        /* <DEDUP_REMOVED lines=9> */
.L_x_1497:
[----:B------:R1:W5:Y:S01]  /*215a0*/  LDL R159, [R1+0x384] ;  /* 0x00038400019f7983 */ /* 0x0003620000100800 */
[----:B------:R-:W2:Y:S01]  /*215b0*/  @P3 LDC R6, c[0x0][0xbec] ;  /* 0x0002fb00ff063b82 */ /* 0x000ea20000000800 */
[----:B------:R-:W-:Y:S01]  /*215c0*/  ULDC.64 UR6, c[0x0][0xb08] ;  /* 0x0002c20000067ab9 */ /* 0x000fe20000000a00 */
[----:B------:R-:W-:Y:S01]  /*215d0*/  ULDC.64 UR8, c[0x0][0xb30] ;  /* 0x0002cc0000087ab9 */ /* 0x000fe20000000a00 */
[----:B------:R1:W5:Y:S04]  /*215e0*/  LDL R158, [R1+0x304] ;  /* 0x00030400019e7983 */ /* 0x0003680000100800 */
        /* <DEDUP_REMOVED lines=37> */
[----:B------:R1:W5:Y:S01]  /*21840*/  LDL R38, [R1+0x308] ;  /* 0x0003080001267983 */ /* 0x0003620000100800 */
[----:B------:R-:W-:Y:S01]  /*21850*/  IMAD R19, R19, UR6, RZ ;  /* 0x0000000613137c24 */ /* 0x000fe2000f8e02ff */
[----:B0-----:R-:W0:Y:S01]  /*21860*/  @P3 LDC R33, c[0x0][0xbf0] ;  /* 0x0002fc00ff213b82 */ /* 0x001e220000000800 */
[C---:B------:R-:W-:Y:S01]  /*21870*/  IMAD.WIDE.U32 R4, R0.reuse, UR6, RZ ;  /* 0x0000000600047c25 */ /* 0x040fe2000f8e00ff */
[----:B------:R-:W-:Y:S01]  /*21880*/  UIADD3 UR5, UR38, 0x33420, URZ ;  /* 0x0003342026057890 */ /* 0x000fe2000fffe03f */
[----:B------:R-:W-:Y:S01]  /*21890*/  ISETP.GE.AND P0, PT, R37, R22, PT ;  /* 0x000000162500720c */ /* 0x000fe20003f06270 */
[----:B------:R-:W-:Y:S01]  /*218a0*/  BSSY B1, `(.L_x_1505) ;  /* 0x0000088000017945 */ /* 0x000fe20003800000 */
[----:B------:R-:W-:Y:S01]  /*218b0*/  IMAD R19, R0, UR7, R19 ;  /* 0x0000000700137c24 */ /* 0x000fe2000f8e0213 */
[----:B------:R-:W-:Y:S01]  /*218c0*/  ULDC.64 UR6, c[0x0][0xb38] ;  /* 0x0002ce0000067ab9 */ /* 0x000fe20000000a00 */
[----:B------:R-:W-:Y:S01]  /*218d0*/  SHF.R.S32.HI R0, RZ, 0x1f, R3 ;  /* 0x0000001fff007819 */ /* 0x000fe20000011403 */
[----:B--2---:R-:W-:Y:S01]  /*218e0*/  @P3 IMAD.HI.U32 R6, R45, R6, RZ ;  /* 0x000000062d063227 */ /* 0x004fe200078e00ff */
[----:B------:R-:W-:-:S03]  /*218f0*/  UPRMT UR5, URZ, 0x654, UR5 ;  /* 0x000006543f057896 */ /* 0x000fc60008000005 */
[----:B------:R-:W-:Y:S02]  /*21900*/  IMAD.IADD R5, R5, 0x1, R19 ;  /* 0x0000000105057824 */ /* 0x000fe400078e0213 */
[----:B------:R-:W-:-:S04]  /*21910*/  IMAD.WIDE.U32 R4, R225, UR6, R4 ;  /* 0x00000006e1047c25 */ /* 0x000fc8000f8e0004 */
[----:B------:R-:W-:Y:S01]  /*21920*/  SYNCS.ARRIVE.TRANS64.RED.A1T0 RZ, [UR5], RZ ;  /* 0x000000ffffff79a7 */ /* 0x000fe20008100405 */
[----:B------:R-:W-:Y:S01]  /*21930*/  IMAD R5, R225, UR7, R5 ;  /* 0x00000007e1057c24 */ /* 0x000fe2000f8e0205 */
[----:B------:R-:W-:Y:S02]  /*21940*/  ULDC.64 UR6, c[0x0][0xb40] ;  /* 0x0002d00000067ab9 */ /* 0x000fe40000000a00 */
[----:B------:R-:W-:Y:S02]  /*21950*/  IMAD R0, R0, UR6, RZ ;  /* 0x0000000600007c24 */ /* 0x000fe4000f8e02ff */
[----:B------:R-:W-:-:S04]  /*21960*/  IMAD.WIDE.U32 R4, R3, UR6, R4 ;  /* 0x0000000603047c25 */ /* 0x000fc8000f8e0004 */
[----:B------:R-:W-:Y:S01]  /*21970*/  IMAD R7, R3, UR7, R0 ;  /* 0x0000000703077c24 */ /* 0x000fe2000f8e0200 */
[----:B------:R-:W-:Y:S01]  /*21980*/  ULDC.64 UR6, c[0x0][0xb48] ;  /* 0x0002d20000067ab9 */ /* 0x000fe20000000a00 */
[----:B------:R-:W-:Y:S01]  /*21990*/  IMAD.MOV.U32 R3, RZ, RZ, R45 ;  /* 0x000000ffff037224 */ /* 0x000fe200078e002d */
[----:B0-----:R-:W-:Y:S01]  /*219a0*/  @P3 SHF.R.U32.HI R3, RZ, R33, R6 ;  /* 0x00000021ff033219 */ /* 0x001fe20000011606 */
[----:B------:R-:W-:-:S03]  /*219b0*/  IMAD.IADD R5, R5, 0x1, R7 ;  /* 0x0000000105057824 */ /* 0x000fc600078e0207 */
[--C-:B------:R-:W-:Y:S01]  /*219c0*/  SHF.R.S32.HI R0, RZ, 0x1f, R3.reuse ;  /* 0x0000001fff007819 */ /* 0x100fe20000011403 */
[----:B------:R-:W-:Y:S02]  /*219d0*/  IMAD.MOV R7, RZ, RZ, -R3 ;  /* 0x000000ffff077224 */ /* 0x000fe400078e0a03 */
[----:B------:R-:W-:-:S04]  /*219e0*/  IMAD.WIDE.U32 R4, R233, UR6, R4 ;  /* 0x00000006e9047c25 */ /* 0x000fc8000f8e0004 */
[----:B------:R-:W-:Y:S02]  /*219f0*/  IMAD R7, R16, R7, R45 ;  /* 0x0000000710077224 */ /* 0x000fe400078e022d */
[----:B------:R-:W-:Y:S02]  /*21a00*/  IMAD R0, R0, UR8, RZ ;  /* 0x0000000800007c24 */ /* 0x000fe4000f8e02ff */
[----:B------:R-:W-:Y:S01]  /*21a10*/  IMAD R5, R233, UR7, R5 ;  /* 0x00000007e9057c24 */ /* 0x000fe2000f8e0205 */
[----:B------:R-:W-:Y:S01]  /*21a20*/  ULDC.64 UR6, c[0x0][0xb28] ;  /* 0x0002ca0000067ab9 */ /* 0x000fe20000000a00 */
        /* <DEDUP_REMOVED lines=11> */
[----:B------:R1:W0:Y:S04]  /*21ae0*/  SHFL.IDX PT, R4, R0, RZ, 0x1c1f ;  /* 0x001c1fff00047589 */ /* 0x00022800000e0000 */
[----:B------:R1:W2:Y:S01]  /*21af0*/  SHFL.IDX PT, R5, R3, RZ, 0x1c1f ;  /* 0x001c1fff03057589 */ /* 0x0002a200000e0000 */
[----:B------:R-:W-:Y:S05]  /*21b00*/  @P0 BRA `(.L_x_1506) ;  /* 0x0000000400840947 */ /* 0x000fea0003800000 */
[----:B------:R-:W-:Y:S02]  /*21b10*/  ULDC UR5, c[0x0][0xac8] ;  /* 0x0002b20000057ab9 */ /* 0x000fe40000000800 */
[----:B------:R-:W-:Y:S02]  /*21b20*/  ISETP.GE.AND P0, PT, R23, UR5, PT ;  /* 0x0000000517007c0c */ /* 0x000fe4000bf06270 */
[----:B-----5:R-:W-:Y:S02]  /*21b30*/  ISETP.GE.AND P2, PT, R158, UR5, PT ;  /* 0x000000059e007c0c */ /* 0x020fe4000bf46270 */
[----:B------:R-:W-:Y:S02]  /*21b40*/  ISETP.GE.AND P3, PT, R156, UR5, PT ;  /* 0x000000059c007c0c */ /* 0x000fe4000bf66270 */
[----:B------:R-:W-:-:S07]  /*21b50*/  ISETP.GE.AND P1, PT, R154, UR5, PT ;  /* 0x000000059a007c0c */ /* 0x000fce000bf26270 */
[----:B0-2---:R-:W-:Y:S02]  /*21b60*/  @!P0 IMAD.WIDE R6, R23, 0x4, R4 ;  /* 0x0000000417068825 */ /* 0x005fe400078e0204 */
[-C--:B------:R-:W-:Y:S02]  /*21b70*/  @!P2 LEA R32, P4, R158, R4.reuse, 0x2 ;  /* 0x000000049e20a211 */ /* 0x080fe400078810ff */
[----:B------:R-:W-:Y:S01]  /*21b80*/  @!P3 LEA R34, P5, R156, R4, 0x2 ;  /* 0x000000049c22b211 */ /* 0x000fe200078a10ff */
[----:B------:R0:W-:Y:S01]  /*21b90*/  @!P0 ST.E.64 desc[UR50][R6.64], R12 ;  /* 0x0000000c06008985 */ /* 0x0001e2000c101b32 */
[-C--:B------:R-:W-:Y:S02]  /*21ba0*/  @!P2 LEA.HI.X R33, R158, R5.reuse, R159, 0x2, P4 ;  /* 0x000000059e21a211 */ /* 0x080fe400020f149f */
[----:B------:R-:W-:Y:S02]  /*21bb0*/  ISETP.GE.AND P0, PT, R152, UR5, PT ;  /* 0x0000000598007c0c */ /* 0x000fe4000bf06270 */
[----:B------:R-:W-:Y:S01]  /*21bc0*/  @!P3 LEA.HI.X R35, R156, R5, R157, 0x2, P5 ;  /* 0x000000059c23b211 */ /* 0x000fe200028f149d */
[----:B------:R2:W-:Y:S01]  /*21bd0*/  @!P2 ST.E.64 desc[UR50][R32.64], R14 ;  /* 0x0000000e2000a985 */ /* 0x0005e2000c101b32 */
[----:B------:R-:W-:-:S02]  /*21be0*/  ISETP.GE.AND P2, PT, R150, UR5, PT ;  /* 0x0000000596007c0c */ /* 0x000fc4000bf46270 */
[----:B------:R-:W-:Y:S01]  /*21bf0*/  @!P1 LEA R36, P4, R154, R4, 0x2 ;  /* 0x000000049a249211 */ /* 0x000fe200078810ff */
[----:B------:R3:W-:Y:S01]  /*21c00*/  @!P3 ST.E.64 desc[UR50][R34.64], R26 ;  /* 0x0000001a2200b985 */ /* 0x0007e2000c101b32 */
[----:B------:R-:W-:Y:S02]  /*21c10*/  ISETP.GE.AND P3, PT, R148, UR5, PT ;  /* 0x0000000594007c0c */ /* 0x000fe4000bf66270 */
[----:B------:R-:W-:-:S03]  /*21c20*/  @!P1 LEA.HI.X R37, R154, R5, R155, 0x2, P4 ;  /* 0x000000059a259211 */ /* 0x000fc600020f149b */
[-C--:B------:R-:W-:Y:S02]  /*21c30*/  @!P0 LEA R40, P5, R152, R4.reuse, 0x2 ;  /* 0x0000000498288211 */ /* 0x080fe400078a10ff */
[----:B------:R4:W-:Y:S01]  /*21c40*/  @!P1 ST.E.64 desc[UR50][R36.64], R28 ;  /* 0x0000001c24009985 */ /* 0x0009e2000c101b32 */
[----:B------:R-:W-:Y:S02]  /*21c50*/  ISETP.GE.AND P1, PT, R146, UR5, PT ;  /* 0x0000000592007c0c */ /* 0x000fe4000bf26270 */
[-C--:B------:R-:W-:Y:S02]  /*21c60*/  @!P0 LEA.HI.X R41, R152, R5.reuse, R153, 0x2, P5 ;  /* 0x0000000598298211 */ /* 0x080fe400028f1499 */
[-C--:B0-----:R-:W-:Y:S02]  /*21c70*/  @!P2 LEA R6, P4, R150, R4.reuse, 0x2 ;  /* 0x000000049606a211 */ /* 0x081fe400078810ff */
[----:B------:R-:W-:Y:S01]  /*21c80*/  @!P3 LEA R12, P5, R148, R4, 0x2 ;  /* 0x00000004940cb211 */ /* 0x000fe200078a10ff */
[----:B------:R-:W-:Y:S01]  /*21c90*/  @!P0 ST.E.64 desc[UR50][R40.64], R62 ;  /* 0x0000003e28008985 */ /* 0x000fe2000c101b32 */
[----:B------:R-:W-:-:S02]  /*21ca0*/  @!P2 LEA.HI.X R7, R150, R5, R151, 0x2, P4 ;  /* 0x000000059607a211 */ /* 0x000fc400020f1497 */
[----:B------:R-:W-:Y:S02]  /*21cb0*/  ISETP.GE.AND P0, PT, R144, UR5, PT ;  /* 0x0000000590007c0c */ /* 0x000fe4000bf06270 */
[-C--:B------:R-:W-:Y:S01]  /*21cc0*/  @!P3 LEA.HI.X R13, R148, R5.reuse, R149, 0x2, P5 ;  /* 0x00000005940db211 */ /* 0x080fe200028f1495 */
[----:B------:R0:W-:Y:S01]  /*21cd0*/  @!P2 ST.E.64 desc[UR50][R6.64], R64 ;  /* 0x000000400600a985 */ /* 0x0001e2000c101b32 */
[----:B------:R-:W-:Y:S02]  /*21ce0*/  ISETP.GE.AND P2, PT, R142, UR5, PT ;  /* 0x000000058e007c0c */ /* 0x000fe4000bf46270 */
[----:B--2---:R-:W-:Y:S01]  /*21cf0*/  @!P1 LEA R14, P4, R146, R4, 0x2 ;  /* 0x00000004920e9211 */ /* 0x004fe200078810ff */
[----:B------:R2:W-:Y:S01]  /*21d00*/  @!P3 ST.E.64 desc[UR50][R12.64], R70 ;  /* 0x000000460c00b985 */ /* 0x0005e2000c101b32 */
[----:B------:R-:W-:Y:S02]  /*21d10*/  ISETP.GE.AND P3, PT, R140, UR5, PT ;  /* 0x000000058c007c0c */ /* 0x000fe4000bf66270 */
[----:B------:R-:W-:-:S03]  /*21d20*/  @!P1 LEA.HI.X R15, R146, R5, R147, 0x2, P4 ;  /* 0x00000005920f9211 */ /* 0x000fc600020f1493 */
[-C--:B---3--:R-:W-:Y:S02]  /*21d30*/  @!P0 LEA R26, P5, R144, R4.reuse, 0x2 ;  /* 0x00000004901a8211 */ /* 0x088fe400078a10ff */
[----:B------:R3:W-:Y:S01]  /*21d40*/  @!P1 ST.E.64 desc[UR50][R14.64], R72 ;  /* 0x000000480e009985 */ /* 0x0007e2000c101b32 */
[----:B------:R-:W-:Y:S02]  /*21d50*/  ISETP.GE.AND P1, PT, R138, UR5, PT ;  /* 0x000000058a007c0c */ /* 0x000fe4000bf26270 */
[-C--:B------:R-:W-:Y:S02]  /*21d60*/  @!P0 LEA.HI.X R27, R144, R5.reuse, R145, 0x2, P5 ;  /* 0x00000005901b8211 */ /* 0x080fe400028f1491 */
[-C--:B----4-:R-:W-:Y:S02]  /*21d70*/  @!P2 LEA R28, P4, R142, R4.reuse, 0x2 ;  /* 0x000000048e1ca211 */ /* 0x090fe400078810ff */
[----:B0-----:R-:W-:Y:S01]  /*21d80*/  @!P3 LEA R6, P5, R140, R4, 0x2 ;  /* 0x000000048c06b211 */ /* 0x001fe200078a10ff */
[----:B------:R0:W-:Y:S01]  /*21d90*/  @!P0 ST.E.64 desc[UR50][R26.64], R78 ;  /* 0x0000004e1a008985 */ /* 0x0001e2000c101b32 */
        /* <DEDUP_REMOVED lines=9> */
[CC--:B---3--:R-:W-:Y:S02]  /*21e30*/  @!P0 LEA R14, P5, R58.reuse, R4.reuse, 0x2 ;  /* 0x000000043a0e8211 */ /* 0x0c8fe400078a10ff */
[----:B------:R3:W-:Y:S01]  /*21e40*/  @!P1 ST.E.64 desc[UR50][R12.64], R88 ;  /* 0x000000580c009985 */ /* 0x0007e2000c101b32 */
[----:B------:R-:W-:Y:S02]  /*21e50*/  ISETP.GE.AND P1, PT, R237, UR5, PT ;  /* 0x00000005ed007c0c */ /* 0x000fe4000bf26270 */
[-C--:B------:R-:W-:Y:S02]  /*21e60*/  @!P0 LEA.HI.X R15, R58, R5.reuse, R59, 0x2, P5 ;  /* 0x000000053a0f8211 */ /* 0x080fe400028f143b */
[-C--:B0-----:R-:W-:Y:S02]  /*21e70*/  @!P2 LEA R26, P4, R56, R4.reuse, 0x2 ;  /* 0x00000004381aa211 */ /* 0x081fe400078810ff */
[----:B----4-:R-:W-:Y:S01]  /*21e80*/  @!P3 LEA R28, P5, R54, R4, 0x2 ;  /* 0x00000004361cb211 */ /* 0x010fe200078a10ff */
[----:B------:R0:W-:Y:S01]  /*21e90*/  @!P0 ST.E.64 desc[UR50][R14.64], R94 ;  /* 0x0000005e0e008985 */ /* 0x0001e2000c101b32 */
[----:B------:R-:W-:-:S02]  /*21ea0*/  @!P2 LEA.HI.X R27, R56, R5, R57, 0x2, P4 ;  /* 0x00000005381ba211 */ /* 0x000fc400020f1439 */
[----:B------:R-:W-:Y:S02]  /*21eb0*/  ISETP.GE.AND P0, PT, R236, UR5, PT ;  /* 0x00000005ec007c0c */ /* 0x000fe4000bf06270 */
[-C--:B------:R-:W-:Y:S01]  /*21ec0*/  @!P3 LEA.HI.X R29, R54, R5.reuse, R55, 0x2, P5 ;  /* 0x00000005361db211 */ /* 0x080fe200028f1437 */
[----:B------:R4:W-:Y:S01]  /*21ed0*/  @!P2 ST.E.64 desc[UR50][R26.64], R96 ;  /* 0x000000601a00a985 */ /* 0x0009e2000c101b32 */
[----:B------:R-:W-:Y:S02]  /*21ee0*/  ISETP.GE.AND P2, PT, R235, UR5, PT ;  /* 0x00000005eb007c0c */ /* 0x000fe4000bf46270 */
[C---:B--2---:R-:W-:Y:S01]  /*21ef0*/  @!P1 LEA R6, P4, R237.reuse, R4, 0x2 ;  /* 0x00000004ed069211 */ /* 0x044fe200078810ff */
[----:B------:R2:W-:Y:S01]  /*21f00*/  @!P3 ST.E.64 desc[UR50][R28.64], R102 ;  /* 0x000000661c00b985 */ /* 0x0005e2000c101b32 */
[----:B------:R-:W-:Y:S02]  /*21f10*/  ISETP.GE.AND P3, PT, R234, UR5, PT ;  /* 0x00000005ea007c0c */ /* 0x000fe4000bf66270 */
[----:B------:R-:W-:-:S03]  /*21f20*/  @!P1 LEA.HI.X R7, R237, R5, R53, 0x2, P4 ;  /* 0x00000005ed079211 */ /* 0x000fc600020f1435 */
[-C--:B---3--:R-:W-:Y:S02]  /*21f30*/  @!P0 LEA R12, P5, R236, R4.reuse, 0x2 ;  /* 0x00000004ec0c8211 */ /* 0x088fe400078a10ff */
[----:B------:R3:W-:Y:S01]  /*21f40*/  @!P1 ST.E.64 desc[UR50][R6.64], R104 ;  /* 0x0000006806009985 */ /* 0x0007e2000c101b32 */
[----:B------:R-:W-:Y:S02]  /*21f50*/  ISETP.GE.AND P1, PT, R48, UR5, PT ;  /* 0x0000000530007c0c */ /* 0x000fe4000bf26270 */
[-C--:B------:R-:W-:Y:S02]  /*21f60*/  @!P0 LEA.HI.X R13, R236, R5.reuse, R52, 0x2, P5 ;  /* 0x00000005ec0d8211 */ /* 0x080fe400028f1434 */
[CC--:B0-----:R-:W-:Y:S02]  /*21f70*/  @!P2 LEA R14, P4, R235.reuse, R4.reuse, 0x2 ;  /* 0x00000004eb0ea211 */ /* 0x0c1fe400078810ff */
[----:B----4-:R-:W-:Y:S01]  /*21f80*/  @!P3 LEA R26, P5, R234, R4, 0x2 ;  /* 0x00000004ea1ab211 */ /* 0x010fe200078a10ff */
[----:B------:R-:W-:Y:S01]  /*21f90*/  @!P0 ST.E.64 desc[UR50][R12.64], R110 ;  /* 0x0000006e0c008985 */ /* 0x000fe2000c101b32 */
[----:B------:R-:W-:-:S02]  /*21fa0*/  @!P2 LEA.HI.X R15, R235, R5, R51, 0x2, P4 ;  /* 0x00000005eb0fa211 */ /* 0x000fc400020f1433 */
[----:B------:R-:W-:Y:S02]  /*21fb0*/  ISETP.GE.AND P0, PT, R46, UR5, PT ;  /* 0x000000052e007c0c */ /* 0x000fe4000bf06270 */
[-C--:B------:R-:W-:Y:S01]  /*21fc0*/  @!P3 LEA.HI.X R27, R234, R5.reuse, R50, 0x2, P5 ;  /* 0x00000005ea1bb211 */ /* 0x080fe200028f1432 */
[----:B------:R0:W-:Y:S01]  /*21fd0*/  @!P2 ST.E.64 desc[UR50][R14.64], R112 ;  /* 0x000000700e00a985 */ /* 0x0001e2000c101b32 */
[C---:B--2---:R-:W-:Y:S02]  /*21fe0*/  @!P1 LEA R28, P2, R48.reuse, R4, 0x2 ;  /* 0x00000004301c9211 */ /* 0x044fe400078410ff */
[----:B------:R-:W-:Y:S01]  /*21ff0*/  ISETP.GE.AND P4, PT, R43, UR5, PT ;  /* 0x000000052b007c0c */ /* 0x000fe2000bf86270 */
[----:B------:R2:W-:Y:S01]  /*22000*/  @!P3 ST.E.64 desc[UR50][R26.64], R118 ;  /* 0x000000761a00b985 */ /* 0x0005e2000c101b32 */
[----:B------:R-:W-:Y:S02]  /*22010*/  @!P1 LEA.HI.X R29, R48, R5, R49, 0x2, P2 ;  /* 0x00000005301d9211 */ /* 0x000fe400010f1431 */
[----:B------:R-:W-:-:S02]  /*22020*/  ISETP.GE.AND P2, PT, R232, UR5, PT ;  /* 0x00000005e8007c0c */ /* 0x000fc4000bf46270 */
[----:B------:R-:W-:Y:S01]  /*22030*/  ISETP.GE.AND P3, PT, R38, UR5, PT ;  /* 0x0000000526007c0c */ /* 0x000fe2000bf66270 */
[----:B------:R4:W-:Y:S01]  /*22040*/  @!P1 ST.E.64 desc[UR50][R28.64], R120 ;  /* 0x000000781c009985 */ /* 0x0009e2000c101b32 */
[C---:B---3--:R-:W-:Y:S02]  /*22050*/  @!P0 LEA R6, P5, R46.reuse, R4, 0x2 ;  /* 0x000000042e068211 */ /* 0x048fe400078a10ff */
[----:B0-----:R-:W-:Y:S02]  /*22060*/  SHF.R.S32.HI R15, RZ, 0x1f, R232 ;  /* 0x0000001fff0f7819 */ /* 0x001fe400000114e8 */
[----:B------:R-:W-:-:S05]  /*22070*/  @!P0 LEA.HI.X R7, R46, R5, R47, 0x2, P5 ;  /* 0x000000052e078211 */ /* 0x000fca00028f142f */
[-C--:B--2---:R-:W-:Y:S01]  /*22080*/  @!P2 LEA R26, P5, R232, R4.reuse, 0x2 ;  /* 0x00000004e81aa211 */ /* 0x084fe200078a10ff */
[----:B------:R4:W-:Y:S01]  /*22090*/  @!P0 ST.E.64 desc[UR50][R6.64], R126 ;  /* 0x0000007e06008985 */ /* 0x0009e2000c101b32 */
[CC--:B------:R-:W-:Y:S02]  /*220a0*/  @!P4 LEA R12, P0, R43.reuse, R4.reuse, 0x2 ;  /* 0x000000042b0cc211 */ /* 0x0c0fe400078010ff */
[----:B------:R-:W-:Y:S02]  /*220b0*/  @!P3 LEA R14, P1, R38, R4, 0x2 ;  /* 0x00000004260eb211 */ /* 0x000fe400078210ff */
[-C--:B------:R-:W-:Y:S02]  /*220c0*/  @!P4 LEA.HI.X R13, R43, R5.reuse, R44, 0x2, P0 ;  /* 0x000000052b0dc211 */ /* 0x080fe400000f142c */
[-C--:B------:R-:W-:Y:S02]  /*220d0*/  @!P2 LEA.HI.X R27, R232, R5.reuse, R15, 0x2, P5 ;  /* 0x00000005e81ba211 */ /* 0x080fe400028f140f */
[----:B------:R-:W-:Y:S01]  /*220e0*/  @!P3 LEA.HI.X R15, R38, R5, R42, 0x2, P1 ;  /* 0x00000005260fb211 */ /* 0x000fe200008f142a */
[----:B------:R4:W-:Y:S04]  /*220f0*/  @!P4 ST.E.64 desc[UR50][R12.64], R128 ;  /* 0x000000800c00c985 */ /* 0x0009e8000c101b32 */
[----:B------:R4:W-:Y:S04]  /*22100*/  @!P3 ST.E.64 desc[UR50][R14.64], R134 ;  /* 0x000000860e00b985 */ /* 0x0009e8000c101b32 */
[----:B------:R4:W-:Y:S02]  /*22110*/  @!P2 ST.E.64 desc[UR50][R26.64], R136 ;  /* 0x000000881a00a985 */ /* 0x0009e4000c101b32 */
.L_x_1506:
[----:B------:R-:W-:Y:S05]  /*22120*/  BSYNC B1 ;  /* 0x0000000000017941 */ /* 0x000fea0003800000 */
.L_x_1505:
[----:B------:R-:W-:Y:S01]  /*22130*/  ISETP.GE.AND P0, PT, R39, R22, PT ;  /* 0x000000162700720c */ /* 0x000fe20003f06270 */
[----:B--2---:R2:W3:Y:S04]  /*22140*/  SHFL.IDX PT, R5, R3, 0x1, 0x1c1f ;  /* 0x003c1f0003057f89 */ /* 0x0044e800000e0000 */
[----:B0-----:R2:W0:Y:S08]  /*22150*/  SHFL.IDX PT, R4, R0, 0x1, 0x1c1f ;  /* 0x003c1f0000047f89 */ /* 0x00143000000e0000 */
[----:B--2---:R-:W-:Y:S05]  /*22160*/  @P0 BRA `(.L_x_1504) ;  /* 0x0000001000c40947 */ /* 0x004fea0003800000 */
[----:B------:R-:W-:Y:S02]  /*22170*/  ULDC UR5, c[0x0][0xac8] ;  /* 0x0002b20000057ab9 */ /* 0x000fe40000000800 */
[----:B------:R-:W-:Y:S02]  /*22180*/  ISETP.GE.AND P3, PT, R23, UR5, PT ;  /* 0x0000000517007c0c */ /* 0x000fe4000bf66270 */
[----:B-----5:R-:W-:Y:S02]  /*22190*/  ISETP.GE.AND P0, PT, R158, UR5, PT ;  /* 0x000000059e007c0c */ /* 0x020fe4000bf06270 */
[----:B------:R-:W-:Y:S02]  /*221a0*/  ISETP.GE.AND P1, PT, R156, UR5, PT ;  /* 0x000000059c007c0c */ /* 0x000fe4000bf26270 */
[----:B------:R-:W-:-:S07]  /*221b0*/  ISETP.GE.AND P2, PT, R154, UR5, PT ;  /* 0x000000059a007c0c */ /* 0x000fce000bf46270 */
[----:B0--34-:R-:W-:Y:S02]  /*221c0*/  @!P3 IMAD.WIDE R6, R23, 0x4, R4 ;  /* 0x000000041706b825 */ /* 0x019fe400078e0204 */
        /* <DEDUP_REMOVED lines=13> */
[----:B------:R-:W-:Y:S01]  /*222a0*/  @!P2 ST.E.64 desc[UR50][R26.64], R60 ;  /* 0x0000003c1a00a985 */ /* 0x000fe2000c101b32 */
[----:B------:R-:W-:Y:S02]  /*222b0*/  ISETP.GE.AND P2, PT, R146, UR5, PT ;  /* 0x0000000592007c0c */ /* 0x000fe4000bf46270 */
[-C--:B------:R-:W-:Y:S02]  /*222c0*/  @!P3 LEA.HI.X R29, R152, R5.reuse, R153, 0x2, P5 ;  /* 0x00000005981db211 */ /* 0x080fe400028f1499 */
[-C--:B0-----:R-:W-:Y:S02]  /*222d0*/  @!P0 LEA R6, P4, R150, R4.reuse, 0x2 ;  /* 0x0000000496068211 */ /* 0x081fe400078810ff */
[----:B--2---:R-:W-:Y:S01]  /*222e0*/  @!P1 LEA R12, P5, R148, R4, 0x2 ;  /* 0x00000004940c9211 */ /* 0x004fe200078a10ff */
[----:B------:R-:W-:Y:S01]  /*222f0*/  @!P3 ST.E.64 desc[UR50][R28.64], R66 ;  /* 0x000000421c00b985 */ /* 0x000fe2000c101b32 */
[----:B------:R-:W-:-:S02]  /*22300*/  @!P0 LEA.HI.X R7, R150, R5, R151, 0x2, P4 ;  /* 0x0000000596078211 */ /* 0x000fc400020f1497 */
[----:B------:R-:W-:Y:S02]  /*22310*/  ISETP.GE.AND P3, PT, R144, UR5, PT ;  /* 0x0000000590007c0c */ /* 0x000fe4000bf66270 */
[-C--:B------:R-:W-:Y:S01]  /*22320*/  @!P1 LEA.HI.X R13, R148, R5.reuse, R149, 0x2, P5 ;  /* 0x00000005940d9211 */ /* 0x080fe200028f1495 */
[----:B------:R0:W-:Y:S01]  /*22330*/  @!P0 ST.E.64 desc[UR50][R6.64], R68 ;  /* 0x0000004406008985 */ /* 0x0001e2000c101b32 */
[----:B------:R-:W-:Y:S02]  /*22340*/  ISETP.GE.AND P0, PT, R142, UR5, PT ;  /* 0x000000058e007c0c */ /* 0x000fe4000bf06270 */
[----:B---3--:R-:W-:Y:S01]  /*22350*/  @!P2 LEA R14, P4, R146, R4, 0x2 ;  /* 0x00000004920ea211 */ /* 0x008fe200078810ff */
[----:B------:R2:W-:Y:S01]  /*22360*/  @!P1 ST.E.64 desc[UR50][R12.64], R74 ;  /* 0x0000004a0c009985 */ /* 0x0005e2000c101b32 */
[----:B------:R-:W-:Y:S02]  /*22370*/  ISETP.GE.AND P1, PT, R140, UR5, PT ;  /* 0x000000058c007c0c */ /* 0x000fe4000bf26270 */
[----:B------:R-:W-:-:S02]  /*22380*/  @!P2 LEA.HI.X R15, R146, R5, R147, 0x2, P4 ;  /* 0x00000005920fa211 */ /* 0x000fc400020f1493 */
[----:B------:R-:W-:Y:S02]  /*22390*/  ISETP.GE.AND P4, PT, R58, UR5, PT ;  /* 0x000000053a007c0c */ /* 0x000fe4000bf86270 */
[-C--:B------:R-:W-:Y:S01]  /*223a0*/  @!P3 LEA R20, P5, R144, R4.reuse, 0x2 ;  /* 0x000000049014b211 */ /* 0x080fe200078a10ff */
[----:B------:R3:W-:Y:S01]  /*223b0*/  @!P2 ST.E.64 desc[UR50][R14.64], R76 ;  /* 0x0000004c0e00a985 */ /* 0x0007e2000c101b32 */
[----:B------:R-:W-:Y:S02]  /*223c0*/  ISETP.GE.AND P2, PT, R138, UR5, PT ;  /* 0x000000058a007c0c */ /* 0x000fe4000bf46270 */
[----:B------:R-:W-:Y:S02]  /*223d0*/  @!P3 LEA.HI.X R21, R144, R5, R145, 0x2, P5 ;  /* 0x000000059015b211 */ /* 0x000fe400028f1491 */
[----:B------:R-:W-:-:S03]  /*223e0*/  @!P0 LEA R24, P5, R142, R4, 0x2 ;  /* 0x000000048e188211 */ /* 0x000fc600078a10ff */
[----:B------:R4:W-:Y:S01]  /*223f0*/  @!P3 ST.E.64 desc[UR50][R20.64], R82 ;  /* 0x000000521400b985 */ /* 0x0009e2000c101b32 */
[----:B------:R-:W-:Y:S02]  /*22400*/  @!P0 LEA.HI.X R25, R142, R5, R143, 0x2, P5 ;  /* 0x000000058e198211 */ /* 0x000fe400028f148f */
[----:B0-----:R-:W-:-:S03]  /*22410*/  @!P1 LEA R6, P3, R140, R4, 0x2 ;  /* 0x000000048c069211 */ /* 0x001fc600078610ff */
[----:B------:R0:W-:Y:S01]  /*22420*/  @!P0 ST.E.64 desc[UR50][R24.64], R84 ;  /* 0x0000005418008985 */ /* 0x0001e2000c101b32 */
[-C--:B------:R-:W-:Y:S02]  /*22430*/  @!P1 LEA.HI.X R7, R140, R5.reuse, R141, 0x2, P3 ;  /* 0x000000058c079211 */ /* 0x080fe400018f148d */
[----:B------:R-:W-:Y:S02]  /*22440*/  ISETP.GE.AND P0, PT, R56, UR5, PT ;  /* 0x0000000538007c0c */ /* 0x000fe4000bf06270 */
[-C--:B--2---:R-:W-:Y:S01]  /*22450*/  @!P2 LEA R12, P3, R138, R4.reuse, 0x2 ;  /* 0x000000048a0ca211 */ /* 0x084fe200078610ff */
[----:B------:R2:W-:Y:S01]  /*22460*/  @!P1 ST.E.64 desc[UR50][R6.64], R90 ;  /* 0x0000005a06009985 */ /* 0x0005e2000c101b32 */
[----:B------:R-:W-:Y:S02]  /*22470*/  ISETP.GE.AND P1, PT, R54, UR5, PT ;  /* 0x0000000536007c0c */ /* 0x000fe4000bf26270 */
[----:B------:R-:W-:Y:S02]  /*22480*/  @!P2 LEA.HI.X R13, R138, R5, R139, 0x2, P3 ;  /* 0x000000058a0da211 */ /* 0x000fe400018f148b */
[----:B---3--:R-:W-:-:S03]  /*22490*/  @!P4 LEA R14, P5, R58, R4, 0x2 ;  /* 0x000000043a0ec211 */ /* 0x008fc600078a10ff */
[----:B------:R3:W-:Y:S01]  /*224a0*/  @!P2 ST.E.64 desc[UR50][R12.64], R92 ;  /* 0x0000005c0c00a985 */ /* 0x0007e2000c101b32 */
[-C--:B------:R-:W-:Y:S02]  /*224b0*/  @!P4 LEA.HI.X R15, R58, R5.reuse, R59, 0x2, P5 ;  /* 0x000000053a0fc211 */ /* 0x080fe400028f143b */
[----:B------:R-:W-:Y:S02]  /*224c0*/  ISETP.GE.AND P2, PT, R237, UR5, PT ;  /* 0x00000005ed007c0c */ /* 0x000fe4000bf46270 */
[-C--:B----4-:R-:W-:Y:S01]  /*224d0*/  @!P0 LEA R20, P3, R56, R4.reuse, 0x2 ;  /* 0x0000000438148211 */ /* 0x090fe200078610ff */
[----:B------:R4:W-:Y:S01]  /*224e0*/  @!P4 ST.E.64 desc[UR50][R14.64], R98 ;  /* 0x000000620e00c985 */ /* 0x0009e2000c101b32 */
[----:B------:R-:W-:Y:S02]  /*224f0*/  ISETP.GE.AND P4, PT, R236, UR5, PT ;  /* 0x00000005ec007c0c */ /* 0x000fe4000bf86270 */
[----:B------:R-:W-:Y:S02]  /*22500*/  @!P0 LEA.HI.X R21, R56, R5, R57, 0x2, P3 ;  /* 0x0000000538158211 */ /* 0x000fe400018f1439 */
[----:B0-----:R-:W-:-:S02]  /*22510*/  @!P1 LEA R24, P5, R54, R4, 0x2 ;  /* 0x0000000436189211 */ /* 0x001fc400078a10ff */
[----:B------:R-:W-:Y:S01]  /*22520*/  ISETP.GE.AND P3, PT, R235, UR5, PT ;  /* 0x00000005eb007c0c */ /* 0x000fe2000bf66270 */
[----:B------:R0:W-:Y:S01]  /*22530*/  @!P0 ST.E.64 desc[UR50][R20.64], R100 ;  /* 0x0000006414008985 */ /* 0x0001e2000c101b32 */
[----:B------:R-:W-:Y:S02]  /*22540*/  @!P1 LEA.HI.X R25, R54, R5, R55, 0x2, P5 ;  /* 0x0000000536199211 */ /* 0x000fe400028f1437 */
[----:B--2---:R-:W-:-:S03]  /*22550*/  @!P2 LEA R6, P0, R237, R4, 0x2 ;  /* 0x00000004ed06a211 */ /* 0x004fc600078010ff */
[----:B------:R2:W-:Y:S01]  /*22560*/  @!P1 ST.E.64 desc[UR50][R24.64], R106 ;  /* 0x0000006a18009985 */ /* 0x0005e2000c101b32 */
[-C--:B------:R-:W-:Y:S02]  /*22570*/  @!P2 LEA.HI.X R7, R237, R5.reuse, R53, 0x2, P0 ;  /* 0x00000005ed07a211 */ /* 0x080fe400000f1435 */
[-C--:B---3--:R-:W-:Y:S02]  /*22580*/  @!P4 LEA R12, P1, R236, R4.reuse, 0x2 ;  /* 0x00000004ec0cc211 */ /* 0x088fe400078210ff */
[----:B------:R-:W-:Y:S01]  /*22590*/  ISETP.GE.AND P0, PT, R234, UR5, PT ;  /* 0x00000005ea007c0c */ /* 0x000fe2000bf06270 */
[----:B------:R3:W-:Y:S01]  /*225a0*/  @!P2 ST.E.64 desc[UR50][R6.64], R108 ;  /* 0x0000006c0600a985 */ /* 0x0007e2000c101b32 */
[----:B------:R-:W-:Y:S02]  /*225b0*/  @!P4 LEA.HI.X R13, R236, R5, R52, 0x2, P1 ;  /* 0x00000005ec0dc211 */ /* 0x000fe400008f1434 */
[----:B------:R-:W-:Y:S02]  /*225c0*/  ISETP.GE.AND P1, PT, R48, UR5, PT ;  /* 0x0000000530007c0c */ /* 0x000fe4000bf26270 */
[----:B----4-:R-:W-:Y:S01]  /*225d0*/  @!P3 LEA R14, P5, R235, R4, 0x2 ;  /* 0x00000004eb0eb211 */ /* 0x010fe200078a10ff */
[----:B------:R4:W-:Y:S01]  /*225e0*/  @!P4 ST.E.64 desc[UR50][R12.64], R114 ;  /* 0x000000720c00c985 */ /* 0x0009e2000c101b32 */
[----:B------:R-:W-:-:S02]  /*225f0*/  ISETP.GE.AND P4, PT, R46, UR5, PT ;  /* 0x000000052e007c0c */ /* 0x000fc4000bf86270 */
[-C--:B------:R-:W-:Y:S02]  /*22600*/  @!P3 LEA.HI.X R15, R235, R5.reuse, R51, 0x2, P5 ;  /* 0x00000005eb0fb211 */ /* 0x080fe400028f1433 */
[----:B------:R-:W-:Y:S02]  /*22610*/  ISETP.GE.AND P5, PT, R43, UR5, PT ;  /* 0x000000052b007c0c */ /* 0x000fe4000bfa6270 */
[-C--:B0-----:R-:W-:Y:S01]  /*22620*/  @!P0 LEA R20, P2, R234, R4.reuse, 0x2 ;  /* 0x00000004ea148211 */ /* 0x081fe200078410ff */
[----:B------:R0:W-:Y:S01]  /*22630*/  @!P3 ST.E.64 desc[UR50][R14.64], R116 ;  /* 0x000000740e00b985 */ /* 0x0001e2000c101b32 */
[----:B------:R-:W-:Y:S02]  /*22640*/  ISETP.GE.AND P3, PT, R38, UR5, PT ;  /* 0x0000000526007c0c */ /* 0x000fe4000bf66270 */
[----:B------:R-:W-:Y:S02]  /*22650*/  @!P0 LEA.HI.X R21, R234, R5, R50, 0x2, P2 ;  /* 0x00000005ea158211 */ /* 0x000fe400010f1432 */
[----:B--2---:R-:W-:-:S03]  /*22660*/  @!P1 LEA R24, P2, R48, R4, 0x2 ;  /* 0x0000000430189211 */ /* 0x004fc600078410ff */
[----:B------:R0:W-:Y:S01]  /*22670*/  @!P0 ST.E.64 desc[UR50][R20.64], R122 ;  /* 0x0000007a14008985 */ /* 0x0001e2000c101b32 */
[----:B------:R-:W-:Y:S02]  /*22680*/  @!P1 LEA.HI.X R25, R48, R5, R49, 0x2, P2 ;  /* 0x0000000530199211 */ /* 0x000fe400010f1431 */
[----:B---3--:R-:W-:-:S03]  /*22690*/  @!P4 LEA R6, P0, R46, R4, 0x2 ;  /* 0x000000042e06c211 */ /* 0x008fc600078010ff */
[----:B------:R0:W-:Y:S01]  /*226a0*/  @!P1 ST.E.64 desc[UR50][R24.64], R124 ;  /* 0x0000007c18009985 */ /* 0x0001e2000c101b32 */
[CC--:B----4-:R-:W-:Y:S02]  /*226b0*/  @!P5 LEA R12, P1, R43.reuse, R4.reuse, 0x2 ;  /* 0x000000042b0cd211 */ /* 0x0d0fe400078210ff */
[----:B------:R-:W-:Y:S02]  /*226c0*/  @!P3 LEA R26, P2, R38, R4, 0x2 ;  /* 0x00000004261ab211 */ /* 0x000fe400078410ff */
        /* <DEDUP_REMOVED lines=8> */
[----:B------:R-:W-:Y:S02]  /*22750*/  LEA R4, P0, R232, R4, 0x2 ;  /* 0x00000004e8047211 */ /* 0x000fe400078010ff */
[----:B-1----:R-:W-:-:S04]  /*22760*/  SHF.R.S32.HI R3, RZ, 0x1f, R232 ;  /* 0x0000001fff037819 */ /* 0x002fc800000114e8 */
[----:B------:R-:W-:-:S05]  /*22770*/  LEA.HI.X R5, R232, R5, R3, 0x2, P0 ;  /* 0x00000005e8057211 */ /* 0x000fca00000f1403 */
[----:B------:R1:W-:Y:S01]  /*22780*/  ST.E.64 desc[UR50][R4.64], R10 ;  /* 0x0000000a04007985 */ /* 0x0003e2000c101b32 */
[----:B------:R-:W-:Y:S05]  /*22790*/  BRA `(.L_x_1504) ;  /* 0x0000000c00387947 */ /* 0x000fea0003800000 */
.L_x_1495:
[----:B------:R-:W1:Y:S01]  /*227a0*/  LDC.64 R8, c[0x0][0xc08] ;  /* 0x00030200ff087b82 */ /* 0x000e620000000a00 */
[----:B------:R-:W-:-:S07]  /*227b0*/  IMAD.MOV.U32 R3, RZ, RZ, RZ ;  /* 0x000000ffff037224 */ /* 0x000fce00078e00ff */
[----:B------:R-:W2:Y:S08]  /*227c0*/  LDC.64 R6, c[0x0][0xc00] ;  /* 0x00030000ff067b82 */ /* 0x000eb00000000a00 */
[----:B------:R-:W3:Y:S01]  /*227d0*/  LDC.64 R4, c[0x0][0xc00] ;  /* 0x00030000ff047b82 */ /* 0x000ee20000000a00 */
[----:B-1----:R-:W-:-:S04]  /*227e0*/  ISETP.NE.U32.AND P0, PT, R8, RZ, PT ;  /* 0x000000ff0800720c */ /* 0x002fc80003f05070 */
[----:B------:R-:W-:Y:S02]  /*227f0*/  ISETP.NE.AND.EX P1, PT, R9, RZ, PT, P0 ;  /* 0x000000ff0900720c */ /* 0x000fe40003f25300 */
[----:B--2---:R-:W-:-:S04]  /*22800*/  ISETP.NE.U32.AND P0, PT, R6, RZ, PT ;  /* 0x000000ff0600720c */ /* 0x004fc80003f05070 */
[----:B------:R-:W-:Y:S01]  /*22810*/  ISETP.NE.AND.EX P0, PT, R7, RZ, PT, P0 ;  /* 0x000000ff0700720c */ /* 0x000fe20003f05300 */
[----:B------:R-:W-:Y:S01]  /*22820*/  ULDC UR5, c[0x0][0xa88] ;  /* 0x0002a20000057ab9 */ /* 0x000fe20000000800 */
[----:B---3--:R-:W-:-:S05]  /*22830*/  IMAD.WIDE R4, R227, 0x4, R4 ;  /* 0x00000004e3047825 */ /* 0x008fca00078e0204 */
[----:B------:R-:W1:Y:S01]  /*22840*/  @P1 LDC.64 R6, c[0x0][0xc08] ;  /* 0x00030200ff061b82 */ /* 0x000e620000000a00 */
[----:B------:R-:W-:-:S05]  /*22850*/  IMAD.U32 R0, RZ, RZ, UR5 ;  /* 0x00000005ff007e24 */ /* 0x000fca000f8e00ff */
[----:B------:R2:W5:Y:S01]  /*22860*/  @P0 LDG.E R3, desc[UR50][R4.64] ;  /* 0x0000003204030981 */ /* 0x000562000c1e1900 */
[----:B-1----:R-:W-:-:S05]  /*22870*/  @P1 IMAD.WIDE R6, R227, 0x4, R6 ;  /* 0x00000004e3061825 */ /* 0x002fca00078e0206 */
[----:B------:R2:W5:Y:S01]  /*22880*/  @P1 LDG.E R0, desc[UR50][R6.64] ;  /* 0x0000003206001981 */ /* 0x000562000c1e1900 */
[----:B------:R-:W-:Y:S02]  /*22890*/  ISETP.GT.AND P3, PT, R228, 0x7f, PT ;  /* 0x0000007fe400780c */ /* 0x000fe40003f64270 */
[----:B------:R-:W-:Y:S02]  /*228a0*/  ISETP.GT.AND P2, PT, R226, 0x1, PT ;  /* 0x00000001e200780c */ /* 0x000fe40003f44270 */
[----:B------:R-:W-:Y:S01]  /*228b0*/  SHF.R.S32.HI R20, RZ, 0x1f, R227 ;  /* 0x0000001fff147819 */ /* 0x000fe200000114e3 */
[----:B------:R-:W-:Y:S10]  /*228c0*/  @P1 BRA `(.L_x_1507) ;  /* 0x0000000000101947 */ /* 0x000ff40003800000 */
[----:B------:R-:W-:Y:S05]  /*228d0*/  @!P0 BRA `(.L_x_1507) ;  /* 0x00000000000c8947 */ /* 0x000fea0003800000 */
[----:B--2---:R-:W2:Y:S04]  /*228e0*/  LDG.E R7, desc[UR50][R4.64] ;  /* 0x0000003204077981 */ /* 0x004ea8000c1e1900 */
[----:B-----5:R-:W2:Y:S02]  /*228f0*/  LDG.E R0, desc[UR50][R4.64+0x4] ;  /* 0x0000043204007981 */ /* 0x020ea4000c1e1900 */
[----:B--2---:R-:W-:-:S07]  /*22900*/  IMAD.IADD R0, R0, 0x1, -R7 ;  /* 0x0000000100007824 */ /* 0x004fce00078e0a07 */
.L_x_1507:
[----:B------:R-:W-:Y:S01]  /*22910*/  BSSY B1, `(.L_x_1508) ;  /* 0x0000037000017945 */ /* 0x000fe20003800000 */
[----:B------:R-:W-:Y:S02]  /*22920*/  SEL R19, R227, RZ, !P0 ;  /* 0x000000ffe3137207 */ /* 0x000fe40004000000 */
[----:B------:R-:W-:Y:S02]  /*22930*/  SEL R20, R20, RZ, !P0 ;  /* 0x000000ff14147207 */ /* 0x000fe40004000000 */
[----:B-----5:R-:W-:Y:S01]  /*22940*/  SHF.R.S32.HI R16, RZ, 0x1f, R3 ;  /* 0x0000001fff107819 */ /* 0x020fe20000011403 */
[----:B------:R-:W-:Y:S06]  /*22950*/  @P3 BRA `(.L_x_1509) ;  /* 0x0000000000c83947 */ /* 0x000fec0003800000 */
[----:B--2---:R-:W1:Y:S01]  /*22960*/  S2R R5, SR_TID.X ;  /* 0x0000000000057919 */ /* 0x004e620000002100 */
[----:B------:R-:W2:Y:S01]  /*22970*/  LDC R25, c[0x0][0xbe8] ;  /* 0x0002fa00ff197b82 */ /* 0x000ea20000000800 */
[----:B------:R-:W-:Y:S02]  /*22980*/  IMAD.U32 R21, RZ, RZ, UR39 ;  /* 0x00000027ff157e24 */ /* 0x000fe4000f8e00ff */
[----:B--2---:R-:W-:-:S03]  /*22990*/  IMAD R4, R0, R25, RZ ;  /* 0x0000001900047224 */ /* 0x004fc600078e02ff */
[----:B-1----:R-:W-:-:S04]  /*229a0*/  IADD3 R21, R21, -0x80, R5 ;  /* 0xffffff8015157810 */ /* 0x002fc80007ffe005 */
[----:B------:R-:W-:-:S13]  /*229b0*/  ISETP.GE.AND P0, PT, R21, R4, PT ;  /* 0x000000041500720c */ /* 0x000fda0003f06270 */
[----:B------:R-:W-:Y:S05]  /*229c0*/  @P0 BRA `(.L_x_1509) ;  /* 0x0000000000ac0947 */ /* 0x000fea0003800000 */
[----:B------:R-:W-:Y:S01]  /*229d0*/  ISETP.NE.AND P0, PT, R25, 0x1, PT ;  /* 0x000000011900780c */ /* 0x000fe20003f05270 */
[----:B------:R-:W-:Y:S01]  /*229e0*/  IMAD.MOV.U32 R4, RZ, RZ, 0x9b8 ;  /* 0x000009b8ff047424 */ /* 0x000fe200078e00ff */
[----:B------:R-:W-:Y:S01]  /*229f0*/  ISETP.GT.AND P3, PT, R226, 0x1, PT ;  /* 0x00000001e200780c */ /* 0x000fe20003f64270 */
[----:B------:R-:W1:Y:S01]  /*22a00*/  LDC.64 R26, c[0x0][0xba8] ;  /* 0x0002ea00ff1a7b82 */ /* 0x000e620000000a00 */
[----:B------:R-:W-:Y:S02]  /*22a10*/  IMAD.MOV.U32 R15, RZ, RZ, R21 ;  /* 0x000000ffff0f7224 */ /* 0x000fe400078e0015 */
[----:B------:R-:W-:Y:S02]  /*22a20*/  SEL R22, R4, 0x978, P3 ;  /* 0x0000097804167807 */ /* 0x000fe40001800000 */
[----:B------:R-:W-:-:S03]  /*22a30*/  SEL R233, R233, RZ, P3 ;  /* 0x000000ffe9e97207 */ /* 0x000fc60001800000 */
[----:B------:R-:W2:Y:S08]  /*22a40*/  LDC.64 R8, c[0x0][R22+0x220] ;  /* 0x0000880016087b82 */ /* 0x000eb00000000a00 */
[----:B------:R-:W3:Y:S08]  /*22a50*/  @P0 LDC R14, c[0x0][0xbec] ;  /* 0x0002fb00ff0e0b82 */ /* 0x000ef00000000800 */
[----:B------:R-:W4:Y:S08]  /*22a60*/  LDC.64 R4, c[0x0][R22+0x218] ;  /* 0x0000860016047b82 */ /* 0x000f300000000a00 */
[----:B------:R-:W5:Y:S01]  /*22a70*/  @P0 LDC R31, c[0x0][0xbf0] ;  /* 0x0002fc00ff1f0b82 */ /* 0x000f620000000800 */
[----:B--2---:R-:W-:-:S04]  /*22a80*/  IMAD R9, R9, R19, RZ ;  /* 0x0000001309097224 */ /* 0x004fc800078e02ff */
[----:B------:R-:W-:-:S03]  /*22a90*/  IMAD R9, R8, R20, R9 ;  /* 0x0000001408097224 */ /* 0x000fc600078e0209 */
[----:B------:R-:W2:Y:S01]  /*22aa0*/  LDC.64 R10, c[0x0][R22+0x228] ;  /* 0x00008a00160a7b82 */ /* 0x000ea20000000a00 */
[----:B---3--:R-:W-:-:S07]  /*22ab0*/  @P0 IMAD.HI.U32 R14, R21, R14, RZ ;  /* 0x0000000e150e0227 */ /* 0x008fce00078e00ff */
[----:B------:R-:W3:Y:S01]  /*22ac0*/  LDC.64 R6, c[0x0][R22+0x210] ;  /* 0x0000840016067b82 */ /* 0x000ee20000000a00 */
[-C--:B----4-:R-:W-:Y:S02]  /*22ad0*/  IMAD R29, R5, R225.reuse, RZ ;  /* 0x000000e1051d7224 */ /* 0x090fe400078e02ff */
[----:B------:R-:W-:-:S04]  /*22ae0*/  IMAD.WIDE.U32 R12, R4, R225, RZ ;  /* 0x000000e1040c7225 */ /* 0x000fc800078e00ff */
[----:B------:R-:W-:Y:S01]  /*22af0*/  IMAD.WIDE.U32 R4, R8, R19, RZ ;  /* 0x0000001308047225 */ /* 0x000fe200078e00ff */
[----:B-----5:R-:W-:Y:S01]  /*22b00*/  @P0 SHF.R.U32.HI R15, RZ, R31, R14 ;  /* 0x0000001fff0f0219 */ /* 0x020fe2000001160e */
[----:B-1----:R-:W1:Y:S02]  /*22b10*/  @!P3 LDC R26, c[0x0][0xb50] ;  /* 0x0002d400ff1abb82 */ /* 0x002e640000000800 */
[----:B------:R-:W-:Y:S01]  /*22b20*/  IMAD.IADD R13, R29, 0x1, R13 ;  /* 0x000000011d0d7824 */ /* 0x000fe200078e020d */
[----:B------:R-:W-:Y:S01]  /*22b30*/  IADD3 R12, P0, P1, R4, R12, R3 ;  /* 0x0000000c040c7210 */ /* 0x000fe2000791e003 */
[----:B------:R-:W-:Y:S02]  /*22b40*/  IMAD.MOV R8, RZ, RZ, -R15 ;  /* 0x000000ffff087224 */ /* 0x000fe400078e0a0f */
[----:B------:R-:W-:Y:S02]  /*22b50*/  IMAD.IADD R14, R5, 0x1, R9 ;  /* 0x00000001050e7824 */ /* 0x000fe400078e0209 */
[-C--:B--2---:R-:W-:Y:S01]  /*22b60*/  IMAD.WIDE.U32 R4, R10, R233.reuse, RZ ;  /* 0x000000e90a047225 */ /* 0x084fe200078e00ff */
[----:B------:R-:W2:Y:S03]  /*22b70*/  @!P3 LDC R27, c[0x0][0xb54] ;  /* 0x0002d500ff1bbb82 */ /* 0x000ea60000000800 */
[----:B------:R-:W-:-:S02]  /*22b80*/  IMAD R11, R11, R233, RZ ;  /* 0x000000e90b0b7224 */ /* 0x000fc400078e02ff */
[----:B------:R-:W-:Y:S01]  /*22b90*/  IMAD R9, R25, R8, R21 ;  /* 0x0000000819097224 */ /* 0x000fe200078e0215 */
[----:B------:R-:W-:Y:S01]  /*22ba0*/  IADD3.X R8, R14, R13, R16, P0, P1 ;  /* 0x0000000d0e087210 */ /* 0x000fe200007e2410 */
[----:B------:R-:W-:Y:S01]  /*22bb0*/  IMAD.IADD R5, R11, 0x1, R5 ;  /* 0x000000010b057824 */ /* 0x000fe200078e0205 */
[----:B------:R-:W-:Y:S01]  /*22bc0*/  IADD3 R4, P0, P1, R15, R12, R4 ;  /* 0x0000000c0f047210 */ /* 0x000fe2000791e004 */
[----:B---3--:R-:W-:Y:S01]  /*22bd0*/  IMAD R7, R7, R9, RZ ;  /* 0x0000000907077224 */ /* 0x008fe200078e02ff */
[----:B------:R-:W-:Y:S02]  /*22be0*/  SHF.R.S32.HI R15, RZ, 0x1f, R15 ;  /* 0x0000001fff0f7819 */ /* 0x000fe4000001140f */
[----:B------:R-:W-:Y:S02]  /*22bf0*/  SHF.R.S32.HI R11, RZ, 0x1f, R9 ;  /* 0x0000001fff0b7819 */ /* 0x000fe40000011409 */
[----:B------:R-:W-:-:S03]  /*22c00*/  IADD3.X R5, R15, R8, R5, P0, P1 ;  /* 0x000000080f057210 */ /* 0x000fc600007e2405 */
[C---:B------:R-:W-:Y:S02]  /*22c10*/  IMAD R7, R6.reuse, R11, R7 ;  /* 0x0000000b06077224 */ /* 0x040fe400078e0207 */
[----:B------:R-:W-:-:S04]  /*22c20*/  IMAD.WIDE.U32 R4, R6, R9, R4 ;  /* 0x0000000906047225 */ /* 0x000fc800078e0004 */
[----:B------:R-:W-:Y:S01]  /*22c30*/  IMAD.IADD R5, R5, 0x1, R7 ;  /* 0x0000000105057824 */ /* 0x000fe200078e0207 */
[----:B-1----:R-:W-:-:S04]  /*22c40*/  LEA R6, P0, R4, R26, 0x2 ;  /* 0x0000001a04067211 */ /* 0x002fc800078010ff */
[----:B--2---:R-:W-:Y:S01]  /*22c50*/  LEA.HI.X R7, R4, R27, R5, 0x2, P0 ;  /* 0x0000001b04077211 */ /* 0x004fe200000f1405 */
[----:B------:R-:W-:-:S05]  /*22c60*/  IMAD.MOV.U32 R5, RZ, RZ, -0x800000 ;  /* 0xff800000ff057424 */ /* 0x000fca00078e00ff */
[----:B------:R1:W-:Y:S03]  /*22c70*/  STG.E desc[UR50][R6.64], R5 ;  /* 0x0000000506007986 */ /* 0x0003e6000c101932 */
.L_x_1509:
[----:B------:R-:W-:Y:S05]  /*22c80*/  BSYNC B1 ;  /* 0x0000000000017941 */ /* 0x000fea0003800000 */
.L_x_1508:
[----:B------:R-:W-:Y:S05]  /*22c90*/  @P2 BRA `(.L_x_1504) ;  /* 0x0000000400f82947 */ /* 0x000fea0003800000 */
[----:B------:R-:W3:Y:S01]  /*22ca0*/  LDL R12, [R1+0x320] ;  /* 0x00032000010c7983 */ /* 0x000ee20000100800 */
[----:B------:R-:W4:Y:S01]  /*22cb0*/  LDC R11, c[0x0][0xbe8] ;  /* 0x0002fa00ff0b7b82 */ /* 0x000f220000000800 */
[----:B------:R-:W-:Y:S01]  /*22cc0*/  ULDC.64 UR6, c[0x0][0xaa0] ;  /* 0x0002a80000067ab9 */ /* 0x000fe20000000a00 */
[----:B------:R-:W-:Y:S01]  /*22cd0*/  ULDC.64 UR8, c[0x0][0xaf0] ;  /* 0x0002bc0000087ab9 */ /* 0x000fe20000000a00 */
[----:B------:R-:W3:Y:S01]  /*22ce0*/  LDL R10, [R1+0x32c] ;  /* 0x00032c00010a7983 */ /* 0x000ee20000100800 */
[----:B--2---:R-:W-:Y:S01]  /*22cf0*/  IMAD R4, R16, UR6, RZ ;  /* 0x0000000610047c24 */ /* 0x004fe2000f8e02ff */
[----:B------:R-:W-:Y:S03]  /*22d00*/  BSSY B1, `(.L_x_1510) ;  /* 0x0000041000017945 */ /* 0x000fe60003800000 */
[C---:B-1----:R-:W-:Y:S02]  /*22d10*/  IMAD R7, R3.reuse, UR7, R4 ;  /* 0x0000000703077c24 */ /* 0x042fe4000f8e0204 */
[----:B------:R-:W-:Y:S01]  /*22d20*/  IMAD.WIDE.U32 R4, R3, UR6, RZ ;  /* 0x0000000603047c25 */ /* 0x000fe2000f8e00ff */
[----:B------:R-:W-:-:S03]  /*22d30*/  ULDC.64 UR6, c[0x0][0xae8] ;  /* 0x0002ba0000067ab9 */ /* 0x000fc60000000a00 */
[----:B------:R-:W-:Y:S02]  /*22d40*/  IMAD.IADD R5, R5, 0x1, R7 ;  /* 0x0000000105057824 */ /* 0x000fe400078e0207 */
[----:B------:R-:W-:Y:S02]  /*22d50*/  IMAD R7, R20, UR8, RZ ;  /* 0x0000000814077c24 */ /* 0x000fe4000f8e02ff */
[----:B------:R-:W-:-:S04]  /*22d60*/  IMAD.WIDE.U32 R4, R225, UR6, R4 ;  /* 0x00000006e1047c25 */ /* 0x000fc8000f8e0004 */
[----:B------:R-:W-:Y:S01]  /*22d70*/  IMAD R5, R225, UR7, R5 ;  /* 0x00000007e1057c24 */ /* 0x000fe2000f8e0205 */
[----:B------:R-:W-:Y:S01]  /*22d80*/  ULDC.64 UR6, c[0x0][0xae0] ;  /* 0x0002b80000067ab9 */ /* 0x000fe20000000a00 */
[----:B----4-:R-:W-:Y:S01]  /*22d90*/  ISETP.NE.AND P0, PT, R11, 0x1, PT ;  /* 0x000000010b00780c */ /* 0x010fe20003f05270 */
[C---:B------:R-:W-:Y:S02]  /*22da0*/  IMAD R7, R19.reuse, UR9, R7 ;  /* 0x0000000913077c24 */ /* 0x040fe4000f8e0207 */
[----:B------:R-:W-:-:S04]  /*22db0*/  IMAD.WIDE.U32 R4, R19, UR8, R4 ;  /* 0x0000000813047c25 */ /* 0x000fc8000f8e0004 */
[----:B------:R-:W-:-:S06]  /*22dc0*/  IMAD.IADD R5, R5, 0x1, R7 ;  /* 0x0000000105057824 */ /* 0x000fcc00078e0207 */
[----:B------:R-:W1:Y:S08]  /*22dd0*/  @P0 LDC R6, c[0x0][0xbec] ;  /* 0x0002fb00ff060b82 */ /* 0x000e700000000800 */
[----:B------:R-:W2:Y:S01]  /*22de0*/  @P0 LDC R13, c[0x0][0xbf0] ;  /* 0x0002fc00ff0d0b82 */ /* 0x000ea20000000800 */
[----:B---3--:R-:W-:-:S04]  /*22df0*/  IMAD R3, R10, 0x20, R12 ;  /* 0x000000200a037824 */ /* 0x008fc800078e020c */
[----:B------:R-:W-:-:S04]  /*22e00*/  VIADD R9, R3, UR39 ;  /* 0x0000002703097c36 */ /* 0x000fc80008000000 */
[----:B-1----:R-:W-:-:S04]  /*22e10*/  @P0 IMAD.HI.U32 R6, R9, R6, RZ ;  /* 0x0000000609060227 */ /* 0x002fc800078e00ff */
[----:B------:R-:W-:Y:S01]  /*22e20*/  IMAD.MOV.U32 R3, RZ, RZ, R9 ;  /* 0x000000ffff037224 */ /* 0x000fe200078e0009 */
[----:B--2---:R-:W-:Y:S01]  /*22e30*/  @P0 SHF.R.U32.HI R3, RZ, R13, R6 ;  /* 0x0000000dff030219 */ /* 0x004fe20000011606 */
[----:B------:R-:W-:-:S03]  /*22e40*/  VIADD R13, R12, UR39 ;  /* 0x000000270c0d7c36 */ /* 0x000fc60008000000 */
[--C-:B------:R-:W-:Y:S01]  /*22e50*/  SHF.R.S32.HI R6, RZ, 0x1f, R3.reuse ;  /* 0x0000001fff067819 */ /* 0x100fe20000011403 */
[----:B------:R-:W-:Y:S02]  /*22e60*/  IMAD.MOV R8, RZ, RZ, -R3 ;  /* 0x000000ffff087224 */ /* 0x000fe400078e0a03 */
[----:B------:R-:W-:-:S04]  /*22e70*/  IMAD.WIDE.U32 R4, R3, UR6, R4 ;  /* 0x0000000603047c25 */ /* 0x000fc8000f8e0004 */
[----:B------:R-:W-:Y:S02]  /*22e80*/  IMAD R6, R6, UR6, RZ ;  /* 0x0000000606067c24 */ /* 0x000fe4000f8e02ff */
[----:B------:R-:W-:Y:S02]  /*22e90*/  IMAD R7, R11, R8, R9 ;  /* 0x000000080b077224 */ /* 0x000fe400078e0209 */
[----:B------:R-:W-:Y:S01]  /*22ea0*/  IMAD R9, R3, UR7, R6 ;  /* 0x0000000703097c24 */ /* 0x000fe2000f8e0206 */
[----:B------:R-:W-:Y:S01]  /*22eb0*/  ULDC.64 UR6, c[0x0][0xad8] ;  /* 0x0002b60000067ab9 */ /* 0x000fe20000000a00 */
[----:B------:R-:W-:Y:S01]  /*22ec0*/  IMAD R8, R0, R11, RZ ;  /* 0x0000000b00087224 */ /* 0x000fe200078e02ff */
[----:B------:R-:W-:Y:S01]  /*22ed0*/  SHF.R.S32.HI R3, RZ, 0x1f, R7 ;  /* 0x0000001fff037819 */ /* 0x000fe20000011407 */
[----:B------:R-:W-:Y:S02]  /*22ee0*/  IMAD.IADD R5, R5, 0x1, R9 ;  /* 0x0000000105057824 */ /* 0x000fe400078e0209 */
[C---:B------:R-:W-:Y:S01]  /*22ef0*/  VIADD R0, R13.reuse, 0x20 ;  /* 0x000000200d007836 */ /* 0x040fe20000000000 */
[----:B------:R-:W-:Y:S01]  /*22f00*/  ISETP.GE.AND P2, PT, R13, R8, PT ;  /* 0x000000080d00720c */ /* 0x000fe20003f46270 */
[----:B------:R-:W-:-:S02]  /*22f10*/  IMAD R6, R3, UR6, RZ ;  /* 0x0000000603067c24 */ /* 0x000fc4000f8e02ff */
[----:B------:R-:W-:Y:S01]  /*22f20*/  VIADD R3, R13, 0x40 ;  /* 0x000000400d037836 */ /* 0x000fe20000000000 */
[-C--:B------:R-:W-:Y:S01]  /*22f30*/  ISETP.GE.AND P1, PT, R0, R8.reuse, PT ;  /* 0x000000080000720c */ /* 0x080fe20003f26270 */
[C---:B------:R-:W-:Y:S02]  /*22f40*/  IMAD R9, R7.reuse, UR7, R6 ;  /* 0x0000000707097c24 */ /* 0x040fe4000f8e0206 */
[----:B------:R-:W-:Y:S01]  /*22f50*/  IMAD.WIDE.U32 R4, R7, UR6, R4 ;  /* 0x0000000607047c25 */ /* 0x000fe2000f8e0004 */
[----:B------:R-:W-:Y:S01]  /*22f60*/  ISETP.GE.AND P0, PT, R3, R8, PT ;  /* 0x000000080300720c */ /* 0x000fe20003f06270 */
[----:B------:R-:W-:Y:S02]  /*22f70*/  ULDC.64 UR6, c[0x0][0xa80] ;  /* 0x0002a00000067ab9 */ /* 0x000fe40000000a00 */
[----:B------:R-:W-:Y:S01]  /*22f80*/  IMAD.IADD R3, R5, 0x1, R9 ;  /* 0x0000000105037824 */ /* 0x000fe200078e0209 */
[----:B------:R-:W-:Y:S01]  /*22f90*/  LEA R6, P3, R4, UR6, 0x1 ;  /* 0x0000000604067c11 */ /* 0x000fe2000f8608ff */
[----:B------:R-:W-:-:S03]  /*22fa0*/  IMAD.SHL.U32 R11, R10, 0x8, RZ ;  /* 0x000000080a0b7824 */ /* 0x000fc600078e00ff */
[----:B------:R-:W-:Y:S01]  /*22fb0*/  LEA.HI.X R7, R4, UR7, R3, 0x1, P3 ;  /* 0x0000000704077c11 */ /* 0x000fe200098f0c03 */
[C---:B------:R-:W-:Y:S01]  /*22fc0*/  VIADD R9, R11.reuse, 0x40 ;  /* 0x000000400b097836 */ /* 0x040fe20000000000 */
[----:B------:R1:W2:Y:S01]  /*22fd0*/  SHFL.IDX PT, R4, R6, RZ, 0x181f ;  /* 0x00181fff06047589 */ /* 0x0002a200000e0000 */
[----:B------:R-:W-:Y:S01]  /*22fe0*/  VIADD R15, R11, 0x80 ;  /* 0x000000800b0f7836 */ /* 0x000fe20000000000 */
[----:B------:R-:W-:Y:S02]  /*22ff0*/  SHF.R.S32.HI R12, RZ, 0x1f, R11 ;  /* 0x0000001fff0c7819 */ /* 0x000fe4000001140b */
[----:B------:R1:W3:Y:S01]  /*23000*/  SHFL.IDX PT, R0, R7, RZ, 0x181f ;  /* 0x00181fff07007589 */ /* 0x0002e200000e0000 */
[----:B------:R-:W-:Y:S02]  /*23010*/  SHF.R.S32.HI R10, RZ, 0x1f, R9 ;  /* 0x0000001fff0a7819 */ /* 0x000fe40000011409 */
[----:B------:R-:W-:Y:S01]  /*23020*/  SHF.R.S32.HI R14, RZ, 0x1f, R15 ;  /* 0x0000001fff0e7819 */ /* 0x000fe2000001140f */
[----:B------:R-:W-:Y:S06]  /*23030*/  @P2 BRA `(.L_x_1511) ;  /* 0x0000000000342947 */ /* 0x000fec0003800000 */
[----:B------:R-:W-:Y:S02]  /*23040*/  ULDC UR5, c[0x0][0xac8] ;  /* 0x0002b20000057ab9 */ /* 0x000fe40000000800 */
[----:B------:R-:W-:Y:S02]  /*23050*/  ISETP.GE.AND P4, PT, R11, UR5, PT ;  /* 0x000000050b007c0c */ /* 0x000fe4000bf86270 */
[----:B------:R-:W-:Y:S02]  /*23060*/  ISETP.GE.AND P3, PT, R9, UR5, PT ;  /* 0x0000000509007c0c */ /* 0x000fe4000bf66270 */
[----:B------:R-:W-:-:S09]  /*23070*/  ISETP.GE.AND P2, PT, R15, UR5, PT ;  /* 0x000000050f007c0c */ /* 0x000fd2000bf46270 */
[----:B--2---:R-:W-:-:S04]  /*23080*/  @!P4 LEA R20, P5, R11, R4, 0x1 ;  /* 0x000000040b14c211 */ /* 0x004fc800078a08ff */
[----:B---3--:R-:W-:Y:S02]  /*23090*/  @!P4 LEA.HI.X R21, R11, R0, R12, 0x1, P5 ;  /* 0x000000000b15c211 */ /* 0x008fe400028f0c0c */
[----:B------:R-:W-:-:S03]  /*230a0*/  @!P3 LEA R24, P5, R9, R4, 0x1 ;  /* 0x000000040918b211 */ /* 0x000fc600078a08ff */
[----:B------:R4:W-:Y:S01]  /*230b0*/  @!P4 ST.E.128 desc[UR50][R20.64], RZ ;  /* 0x000000ff1400c985 */ /* 0x0009e2000c101d32 */
[----:B------:R-:W-:Y:S02]  /*230c0*/  @!P3 LEA.HI.X R25, R9, R0, R10, 0x1, P5 ;  /* 0x000000000919b211 */ /* 0x000fe400028f0c0a */
[----:B------:R-:W-:-:S03]  /*230d0*/  @!P2 LEA R4, P5, R15, R4, 0x1 ;  /* 0x000000040f04a211 */ /* 0x000fc600078a08ff */
[----:B------:R4:W-:Y:S01]  /*230e0*/  @!P3 ST.E.128 desc[UR50][R24.64], RZ ;  /* 0x000000ff1800b985 */ /* 0x0009e2000c101d32 */
[----:B------:R-:W-:-:S05]  /*230f0*/  @!P2 LEA.HI.X R5, R15, R0, R14, 0x1, P5 ;  /* 0x000000000f05a211 */ /* 0x000fca00028f0c0e */
[----:B------:R4:W-:Y:S04]  /*23100*/  @!P2 ST.E.128 desc[UR50][R4.64], RZ ;  /* 0x000000ff0400a985 */ /* 0x0009e8000c101d32 */
.L_x_1511:
[----:B------:R-:W-:Y:S05]  /*23110*/  BSYNC B1 ;  /* 0x0000000000017941 */ /* 0x000fea0003800000 */
.L_x_1510:
[----:B---3--:R3:W0:Y:S01]  /*23120*/  SHFL.IDX PT, R0, R7, 0x1, 0x181f ;  /* 0x00381f0007007f89 */ /* 0x00862200000e0000 */
[----:B------:R-:W-:Y:S03]  /*23130*/  BSSY B1, `(.L_x_1512) ;  /* 0x0000010000017945 */ /* 0x000fe60003800000 */
[----:B--2-4-:R3:W2:Y:S01]  /*23140*/  SHFL.IDX PT, R4, R6, 0x1, 0x181f ;  /* 0x00381f0006047f89 */ /* 0x0146a200000e0000 */
[----:B------:R-:W-:Y:S05]  /*23150*/  @P1 BRA `(.L_x_1513) ;  /* 0x0000000000341947 */ /* 0x000fea0003800000 */
[----:B------:R-:W-:Y:S02]  /*23160*/  ULDC UR5, c[0x0][0xac8] ;  /* 0x0002b20000057ab9 */ /* 0x000fe40000000800 */
[----:B------:R-:W-:Y:S02]  /*23170*/  ISETP.GE.AND P3, PT, R11, UR5, PT ;  /* 0x000000050b007c0c */ /* 0x000fe4000bf66270 */
[----:B------:R-:W-:Y:S02]  /*23180*/  ISETP.GE.AND P2, PT, R9, UR5, PT ;  /* 0x0000000509007c0c */ /* 0x000fe4000bf46270 */
[----:B------:R-:W-:-:S09]  /*23190*/  ISETP.GE.AND P1, PT, R15, UR5, PT ;  /* 0x000000050f007c0c */ /* 0x000fd2000bf26270 */
[-C--:B--2---:R-:W-:Y:S02]  /*231a0*/  @!P3 LEA R20, P5, R11, R4.reuse, 0x1 ;  /* 0x000000040b14b211 */ /* 0x084fe400078a08ff */
[----:B------:R-:W-:Y:S02]  /*231b0*/  @!P2 LEA R24, P4, R9, R4, 0x1 ;  /* 0x000000040918a211 */ /* 0x000fe400078808ff */
[----:B0-----:R-:W-:Y:S02]  /*231c0*/  @!P3 LEA.HI.X R21, R11, R0, R12, 0x1, P5 ;  /* 0x000000000b15b211 */ /* 0x001fe400028f0c0c */
[----:B------:R-:W-:Y:S02]  /*231d0*/  @!P1 LEA R4, P5, R15, R4, 0x1 ;  /* 0x000000040f049211 */ /* 0x000fe400078a08ff */
[-C--:B------:R-:W-:Y:S01]  /*231e0*/  @!P2 LEA.HI.X R25, R9, R0.reuse, R10, 0x1, P4 ;  /* 0x000000000919a211 */ /* 0x080fe200020f0c0a */
[----:B------:R4:W-:Y:S01]  /*231f0*/  @!P3 ST.E.128 desc[UR50][R20.64], RZ ;  /* 0x000000ff1400b985 */ /* 0x0009e2000c101d32 */
[----:B------:R-:W-:-:S03]  /*23200*/  @!P1 LEA.HI.X R5, R15, R0, R14, 0x1, P5 ;  /* 0x000000000f059211 */ /* 0x000fc600028f0c0e */
[----:B------:R4:W-:Y:S04]  /*23210*/  @!P2 ST.E.128 desc[UR50][R24.64], RZ ;  /* 0x000000ff1800a985 */ /* 0x0009e8000c101d32 */
[----:B------:R4:W-:Y:S02]  /*23220*/  @!P1 ST.E.128 desc[UR50][R4.64], RZ ;  /* 0x000000ff04009985 */ /* 0x0009e4000c101d32 */
.L_x_1513:
[----:B------:R-:W-:Y:S05]  /*23230*/  BSYNC B1 ;  /* 0x0000000000017941 */ /* 0x000fea0003800000 */
.L_x_1512:
[----:B0-----:R0:W0:Y:S01]  /*23240*/  SHFL.IDX PT, R0, R7, 0x2, 0x181f ;  /* 0x00581f0007007f89 */ /* 0x00102200000e0000 */
[----:B------:R-:W-:Y:S03]  /*23250*/  BSSY B1, `(.L_x_1514) ;  /* 0x0000010000017945 */ /* 0x000fe60003800000 */
[----:B--2-4-:R2:W4:Y:S01]  /*23260*/  SHFL.IDX PT, R4, R6, 0x2, 0x181f ;  /* 0x00581f0006047f89 */ /* 0x01452200000e0000 */
        /* <DEDUP_REMOVED lines=14> */
.L_x_1515:
[----:B------:R-:W-:Y:S05]  /*23350*/  BSYNC B1 ;  /* 0x0000000000017941 */ /* 0x000fea0003800000 */
.L_x_1514:
[----:B------:R-:W-:Y:S01]  /*23360*/  VIADD R3, R13, 0x60 ;  /* 0x000000600d037836 */ /* 0x000fe20000000000 */
[----:B0-----:R0:W0:Y:S04]  /*23370*/  SHFL.IDX PT, R0, R7, 0x3, 0x181f ;  /* 0x00781f0007007f89 */ /* 0x00102800000e0000 */
[----:B------:R-:W-:Y:S01]  /*23380*/  ISETP.GE.AND P0, PT, R3, R8, PT ;  /* 0x000000080300720c */ /* 0x000fe20003f06270 */
[----:B----4-:R4:W0:-:S12]  /*23390*/  SHFL.IDX PT, R4, R6, 0x3, 0x181f ;  /* 0x00781f0006047f89 */ /* 0x01081800000e0000 */
[----:B----4-:R-:W-:Y:S05]  /*233a0*/  @P0 BRA `(.L_x_1504) ;  /* 0x0000000000340947 */ /* 0x010fea0003800000 */
[----:B------:R-:W-:Y:S02]  /*233b0*/  ULDC UR5, c[0x0][0xac8] ;  /* 0x0002b20000057ab9 */ /* 0x000fe40000000800 */
[----:B------:R-:W-:Y:S02]  /*233c0*/  ISETP.GE.AND P3, PT, R11, UR5, PT ;  /* 0x000000050b007c0c */ /* 0x000fe4000bf66270 */
[----:B------:R-:W-:Y:S02]  /*233d0*/  ISETP.GE.AND P4, PT, R9, UR5, PT ;  /* 0x0000000509007c0c */ /* 0x000fe4000bf86270 */
[----:B------:R-:W-:-:S09]  /*233e0*/  ISETP.GE.AND P5, PT, R15, UR5, PT ;  /* 0x000000050f007c0c */ /* 0x000fd2000bfa6270 */
[-C--:B0123--:R-:W-:Y:S02]  /*233f0*/  @!P3 LEA R6, P0, R11, R4.reuse, 0x1 ;  /* 0x000000040b06b211 */ /* 0x08ffe400078008ff */
        /* <DEDUP_REMOVED lines=8> */
.L_x_1504:
[----:B------:R-:W-:Y:S05]  /*23480*/  BSYNC B0 ;  /* 0x0000000000007941 */ /* 0x000fea0003800000 */
.L_x_1494:
[----:B------:R-:W-:Y:S02]  /*23490*/  ULDC UR5, c[0x0][0xc3c] ;  /* 0x00030f0000057ab9 */ /* 0x000fe40000000800 */
[----:B------:R-:W-:-:S13]  /*234a0*/  ISETP.GE.AND P0, PT, R223, UR5, PT ;  /* 0x00000005df007c0c */ /* 0x000fda000bf06270 */
[----:B------:R-:W-:Y:S05]  /*234b0*/  @!P0 BRA `(.L_x_1516) ;  /* 0xfffffde000b48947 */ /* 0x000fea000383ffff */
[----:B------:R-:W-:Y:S05]  /*234c0*/  EXIT ;  /* 0x000000000000794d */ /* 0x000fea0003800000 */
.L_x_1359:
        /* <DEDUP_REMOVED lines=14> */
[----:B0-----:R0:W-:Y:S01]  /*235b0*/  STL.128 [R1+0x2d0], R4 ;  /* 0x0002d00401007387 */ /* 0x0011e20000100c00 */
[----:B------:R-:W-:Y:S06]  /*235c0*/  BAR.ARV 0x4, 0x180 ;  /* 0x0106000000007b1d */ /* 0x000fec0000002000 */
[----:B------:R-:W-:Y:S05]  /*235d0*/  BRA `(.L_x_1518) ;  /* 0x0000000c00b47947 */ /* 0x000fea0003800000 */
.L_x_1517:
[----:B------:R-:W0:Y:S01]  /*235e0*/  S2R R0, SR_TID.X ;  /* 0x0000000000007919 */ /* 0x000e220000002100 */
[----:B------:R-:W-:Y:S01]  /*235f0*/  ULDC UR4, c[0x0][0xc3c] ;  /* 0x00030f0000047ab9 */ /* 0x000fe20000000800 */
[----:B------:R-:W1:Y:S01]  /*23600*/  S2UR UR6, SR_CTAID.X ;  /* 0x00000000000679c3 */ /* 0x000e620000002500 */
[----:B------:R-:W-:Y:S01]  /*23610*/  ULDC UR5, c[0x0][0xc38] ;  /* 0x00030e0000057ab9 */ /* 0x000fe20000000800 */
[----:B0-----:R-:W-:-:S04]  /*23620*/  LOP3.LUT R0, R0, 0x1f, RZ, 0xc0, !PT ;  /* 0x0000001f00007812 */ /* 0x001fc800078ec0ff */
[----:B------:R-:W-:-:S04]  /*23630*/  ISETP.NE.AND P0, PT, R0, 0x1f, PT ;  /* 0x0000001f0000780c */ /* 0x000fc80003f05270 */
[----:B------:R-:W-:-:S13]  /*23640*/  ISETP.GE.OR P1, PT, R0, UR4, !P0 ;  /* 0x0000000400007c0c */ /* 0x000fda000c726670 */
[----:B------:R-:W0:Y:S08]  /*23650*/  @!P1 LDC.64 R2, c[0x0][0xc80] ;  /* 0x00032000ff029b82 */ /* 0x000e300000000a00 */
[----:B------:R-:W2:Y:S01]  /*23660*/  @!P1 LDC.64 R4, c[0x0][0xc78] ;  /* 0x00031e00ff049b82 */ /* 0x000ea20000000a00 */
[----:B0-----:R-:W-:-:S05]  /*23670*/  @!P1 IMAD.WIDE.U32 R2, R0, 0x4, R2 ;  /* 0x0000000400029825 */ /* 0x001fca00078e0002 */
[----:B------:R2:W3:Y:S02]  /*23680*/  @!P1 LDG.E R6, desc[UR50][R2.64] ;  /* 0x0000003202069981 */ /* 0x0004e4000c1e1900 */
[----:B--2---:R-:W-:-:S04]  /*23690*/  @!P1 IMAD.WIDE.U32 R2, R0, 0x4, R4 ;  /* 0x0000000400029825 */ /* 0x004fc800078e0004 */
[----:B------:R-:W-:-:S06]  /*236a0*/  IMAD.MOV.U32 R5, RZ, RZ, RZ ;  /* 0x000000ffff057224 */ /* 0x000fcc00078e00ff */
        /* <DEDUP_REMOVED lines=25> */
[----:B------:R-:W-:Y:S01]  /*23840*/  IMAD.MOV.U32 R4, RZ, RZ, R7 ;  /* 0x000000ffff047224 */ /* 0x000fe200078e0007 */
[----:B-1----:R-:W-:-:S13]  /*23850*/  ISETP.GT.AND P6, PT, R7, UR6, PT ;  /* 0x0000000607007c0c */ /* 0x002fda000bfc4270 */
[----:B------:R-:W-:Y:S05]  /*23860*/  @P6 BRA `(.L_x_1519) ;  /* 0x0000000000a86947 */ /* 0x000fea0003800000 */
[----:B------:R-:W-:Y:S01]  /*23870*/  IMAD.MOV.U32 R7, RZ, RZ, R4 ;  /* 0x000000ffff077224 */ /* 0x000fe200078e0004 */
[----:B------:R-:W-:Y:S01]  /*23880*/  UMOV UR4, URZ ;  /* 0x0000003f00047c82 */ /* 0x000fe20008000000 */
[----:B------:R-:W-:-:S05]  /*23890*/  ULDC UR5, c[0x0][0xc38] ;  /* 0x00030e0000057ab9 */ /* 0x000fca0000000800 */
.L_x_1521:
        /* <DEDUP_REMOVED lines=38> */
[----:B------:R-:W-:-:S07]  /*23b00*/  IMAD.MOV.U32 R3, RZ, RZ, R2 ;  /* 0x000000ffff037224 */ /* 0x000fce00078e0002 */
.L_x_1519:
[----:B------:R-:W-:Y:S02]  /*23b10*/  IMAD.IADD R9, R7, 0x1, -R4 ;  /* 0x0000000107097824 */ /* 0x000fe400078e0a04 */
[----:B------:R-:W-:Y:S02]  /*23b20*/  IMAD.MOV.U32 R8, RZ, RZ, RZ ;  /* 0x000000ffff087224 */ /* 0x000fe400078e00ff */
[----:B------:R-:W-:-:S05]  /*23b30*/  IMAD R2, R3, UR5, R9 ;  /* 0x0000000503027c24 */ /* 0x000fca000f8e0209 */
[----:B------:R-:W-:-:S13]  /*23b40*/  ISETP.GT.AND P0, PT, R2, UR6, PT ;  /* 0x0000000602007c0c */ /* 0x000fda000bf04270 */
[----:B------:R-:W-:-:S04]  /*23b50*/  VOTE.ANY R2, PT, !P0 ;  /* 0x0000000000027806 */ /* 0x000fc800040e0100 */
[----:B------:R-:W0:Y:S01]  /*23b60*/  POPC R10, R2 ;  /* 0x00000002000a7309 */ /* 0x000e220000000000 */
[----:B------:R-:W-:Y:S01]  /*23b70*/  ISETP.NE.AND P0, PT, R2, RZ, PT ;  /* 0x000000ff0200720c */ /* 0x000fe20003f05270 */
[----:B0-----:R0:W1:Y:S04]  /*23b80*/  SHFL.IDX PT, R7, R5, R10, 0x1f ;  /* 0x00001f0a05077589 */ /* 0x00106800000e0000 */
[----:B------:R0:W2:Y:S08]  /*23b90*/  SHFL.IDX PT, R4, R6, R10, 0x1f ;  /* 0x00001f0a06047589 */ /* 0x0000b000000e0000 */
[----:B------:R-:W-:Y:S05]  /*23ba0*/  @!P0 BRA `(.L_x_1522) ;  /* 0x0000000000088947 */ /* 0x000fea0003800000 */
[----:B------:R-:W-:-:S06]  /*23bb0*/  VIADD R8, R10, 0xffffffff ;  /* 0xffffffff0a087836 */ /* 0x000fcc0000000000 */
[----:B------:R3:W4:Y:S02]  /*23bc0*/  SHFL.IDX PT, R8, R3, R8, 0x1f ;  /* 0x00001f0803087589 */ /* 0x00072400000e0000 */
.L_x_1522:
[----:B----4-:R-:W-:Y:S01]  /*23bd0*/  IMAD R2, R8, UR5, R9 ;  /* 0x0000000508027c24 */ /* 0x010fe2000f8e0209 */
[----:B-1----:R-:W-:Y:S01]  /*23be0*/  ISETP.NE.AND P0, PT, R7, 0x1, PT ;  /* 0x000000010700780c */ /* 0x002fe20003f05270 */
[----:B------:R-:W-:-:S03]  /*23bf0*/  VIADD R12, R10, UR4 ;  /* 0x000000040a0c7c36 */ /* 0x000fc60008000000 */
[----:B------:R1:W-:Y:S01]  /*23c00*/  STL [R1+0x2d0], R2 ;  /* 0x0002d00201007387 */ /* 0x0003e20000100800 */
[----:B0-----:R-:W-:-:S03]  /*23c10*/  IADD3 R5, -R2, UR6, RZ ;  /* 0x0000000602057c10 */ /* 0x001fc6000fffe1ff */
[----:B------:R1:W-:Y:S05]  /*23c20*/  STL [R1+0x2dc], R12 ;  /* 0x0002dc0c01007387 */ /* 0x0003ea0000100800 */
[----:B------:R-:W-:Y:S05]  /*23c30*/  @!P0 BRA `(.L_x_1523) ;  /* 0x0000000000e08947 */ /* 0x000fea0003800000 */
[-C--:B--2---:R-:W-:Y:S02]  /*23c40*/  IABS R6, R4.reuse ;  /* 0x0000000400067213 */ /* 0x084fe40000000000 */
[----:B------:R-:W-:Y:S02]  /*23c50*/  IABS R8, R7 ;  /* 0x0000000700087213 */ /* 0x000fe40000000000 */
[----:B------:R-:W0:Y:S08]  /*23c60*/  I2F.RP R9, R6 ;  /* 0x0000000600097306 */ /* 0x000e300000209400 */
[----:B------:R-:W2:Y:S08]  /*23c70*/  I2F.RP R10, R8 ;  /* 0x00000008000a7306 */ /* 0x000eb00000209400 */
[----:B0-----:R-:W1:Y:S08]  /*23c80*/  MUFU.RCP R9, R9 ;  /* 0x0000000900097308 */ /* 0x001e700000001000 */
[----:B--2---:R-:W-:Y:S01]  /*23c90*/  MUFU.RCP R10, R10 ;  /* 0x0000000a000a7308 */ /* 0x004fe20000001000 */
[----:B-1----:R-:W-:Y:S01]  /*23ca0*/  VIADD R2, R9, 0xffffffe ;  /* 0x0ffffffe09027836 */ /* 0x002fe20000000000 */
[----:B------:R-:W-:-:S06]  /*23cb0*/  IABS R9, R4 ;  /* 0x0000000400097213 */ /* 0x000fcc0000000000 */
[----:B---3--:R0:W1:Y:S02]  /*23cc0*/  F2I.FTZ.U32.TRUNC.NTZ R3, R2 ;  /* 0x0000000200037305 */ /* 0x008064000021f000 */
[----:B0-----:R-:W-:Y:S02]  /*23cd0*/  IMAD.MOV.U32 R2, RZ, RZ, RZ ;  /* 0x000000ffff027224 */ /* 0x001fe400078e00ff */
[----:B-1----:R-:W-:-:S04]  /*23ce0*/  IMAD.MOV R11, RZ, RZ, -R3 ;  /* 0x000000ffff0b7224 */ /* 0x002fc800078e0a03 */
[----:B------:R-:W-:-:S04]  /*23cf0*/  IMAD R11, R11, R6, RZ ;  /* 0x000000060b0b7224 */ /* 0x000fc800078e02ff */
[----:B------:R-:W-:Y:S01]  /*23d00*/  IMAD.HI.U32 R3, R3, R11, R2 ;  /* 0x0000000b03037227 */ /* 0x000fe200078e0002 */
[----:B------:R-:W-:-:S03]  /*23d10*/  IABS R2, R5 ;  /* 0x0000000500027213 */ /* 0x000fc60000000000 */
[----:B------:R-:W-:Y:S02]  /*23d20*/  IMAD.MOV R11, RZ, RZ, -R9 ;  /* 0x000000ffff0b7224 */ /* 0x000fe400078e0a09 */
[----:B------:R-:W-:-:S04]  /*23d30*/  IMAD.HI.U32 R9, R3, R2, RZ ;  /* 0x0000000203097227 */ /* 0x000fc800078e00ff */
[----:B------:R-:W-:Y:S02]  /*23d40*/  IMAD R11, R9, R11, R2 ;  /* 0x0000000b090b7224 */ /* 0x000fe400078e0202 */
[----:B------:R-:W-:Y:S02]  /*23d50*/  VIADD R3, R10, 0xffffffe ;  /* 0x0ffffffe0a037836 */ /* 0x000fe40000000000 */
[----:B------:R-:W-:Y:S01]  /*23d60*/  IMAD.MOV.U32 R2, RZ, RZ, RZ ;  /* 0x000000ffff027224 */ /* 0x000fe200078e00ff */
[----:B------:R-:W-:-:S03]  /*23d70*/  ISETP.GT.U32.AND P1, PT, R6, R11, PT ;  /* 0x0000000b0600720c */ /* 0x000fc60003f24070 */
[----:B------:R-:W0:Y:S10]  /*23d80*/  F2I.FTZ.U32.TRUNC.NTZ R3, R3 ;  /* 0x0000000300037305 */ /* 0x000e34000021f000 */
[----:B------:R-:W-:-:S02]  /*23d90*/  @!P1 IMAD.IADD R11, R11, 0x1, -R6 ;  /* 0x000000010b0b9824 */ /* 0x000fc400078e0a06 */
[----:B------:R-:W-:Y:S01]  /*23da0*/  @!P1 VIADD R9, R9, 0x1 ;  /* 0x0000000109099836 */ /* 0x000fe20000000000 */
[----:B------:R-:W-:Y:S02]  /*23db0*/  ISETP.NE.AND P1, PT, R4, RZ, PT ;  /* 0x000000ff0400720c */ /* 0x000fe40003f25270 */
[----:B------:R-:W-:Y:S01]  /*23dc0*/  ISETP.GE.U32.AND P0, PT, R11, R6, PT ;  /* 0x000000060b00720c */ /* 0x000fe20003f06070 */
[----:B0-----:R-:W-:-:S04]  /*23dd0*/  IMAD.MOV R11, RZ, RZ, -R3 ;  /* 0x000000ffff0b7224 */ /* 0x001fc800078e0a03 */
[----:B------:R-:W-:-:S04]  /*23de0*/  IMAD R11, R11, R8, RZ ;  /* 0x000000080b0b7224 */ /* 0x000fc800078e02ff */
[----:B------:R-:W-:Y:S01]  /*23df0*/  IMAD.HI.U32 R6, R3, R11, R2 ;  /* 0x0000000b03067227 */ /* 0x000fe200078e0002 */
[----:B------:R-:W-:-:S03]  /*23e00*/  LOP3.LUT R2, R5, R4, RZ, 0x3c, !PT ;  /* 0x0000000405027212 */ /* 0x000fc600078e3cff */
[----:B------:R-:W-:Y:S01]  /*23e10*/  @P0 VIADD R9, R9, 0x1 ;  /* 0x0000000109090836 */ /* 0x000fe20000000000 */
[----:B------:R-:W-:Y:S02]  /*23e20*/  ISETP.GE.AND P2, PT, R2, RZ, PT ;  /* 0x000000ff0200720c */ /* 0x000fe40003f46270 */
[----:B------:R-:W-:-:S05]  /*23e30*/  IABS R2, R7 ;  /* 0x0000000700027213 */ /* 0x000fca0000000000 */
[----:B------:R-:W-:-:S06]  /*23e40*/  IMAD.MOV R2, RZ, RZ, -R2 ;  /* 0x000000ffff027224 */ /* 0x000fcc00078e0a02 */
[----:B------:R-:W-:Y:S01]  /*23e50*/  @!P2 IMAD.MOV R9, RZ, RZ, -R9 ;  /* 0x000000ffff09a224 */ /* 0x000fe200078e0a09 */
[----:B------:R-:W-:-:S04]  /*23e60*/  @!P1 LOP3.LUT R9, RZ, R4, RZ, 0x33, !PT ;  /* 0x00000004ff099212 */ /* 0x000fc800078e33ff */
[----:B------:R-:W-:-:S05]  /*23e70*/  IABS R3, R9 ;  /* 0x0000000900037213 */ /* 0x000fca0000000000 */
        /* <DEDUP_REMOVED lines=20> */
.L_x_1523:
[----:B-1-3--:R-:W0:Y:S02]  /*23fc0*/  LDC.64 R2, c[0x0][0xc90] ;  /* 0x00032400ff027b82 */ /* 0x00ae240000000a00 */
[----:B0-----:R-:W-:-:S05]  /*23fd0*/  IMAD.WIDE R2, R12, 0x4, R2 ;  /* 0x000000040c027825 */ /* 0x001fca00078e0202 */
        /* <DEDUP_REMOVED lines=30> */
[----:B------:R-:W-:-:S04]  /*241c0*/  VIADDMNMX R7, R10, UR5, R7, PT ;  /* 0x000000050a077c46 */ /* 0x000fc8000b800107 */
        /* <DEDUP_REMOVED lines=28> */
.L_x_1524:
[----:B01----:R-:W-:-:S05]  /*24390*/  LOP3.LUT R3, RZ, R2, RZ, 0x33, !PT ;  /* 0x00000002ff037212 */ /* 0x003fca00078e33ff */
[----:B------:R-:W-:-:S05]  /*243a0*/  IMAD.IADD R2, R4, 0x1, R3 ;  /* 0x0000000104027824 */ /* 0x000fca00078e0203 */
[----:B------:R1:W-:Y:S01]  /*243b0*/  STL [R1+0x2d4], R2 ;  /* 0x0002d40201007387 */ /* 0x0003e20000100800 */
[----:B------:R-:W-:Y:S05]  /*243c0*/  BRA `(.L_x_1525) ;  /* 0x0000000000107947 */ /* 0x000fea0003800000 */
.L_x_1520:
[----:B------:R-:W-:Y:S01]  /*243d0*/  IMAD.U32 R2, RZ, RZ, UR6 ;  /* 0x00000006ff027e24 */ /* 0x000fe2000f8e00ff */
[----:B------:R0:W-:Y:S04]  /*243e0*/  STL [R1+0x2d4], RZ ;  /* 0x0002d4ff01007387 */ /* 0x0001e80000100800 */
[----:B------:R0:W-:Y:S04]  /*243f0*/  STL [R1+0x2d8], RZ ;  /* 0x0002d8ff01007387 */ /* 0x0001e80000100800 */
[----:B------:R0:W-:Y:S02]  /*24400*/  STL [R1+0x2d0], R2 ;  /* 0x0002d00201007387 */ /* 0x0001e40000100800 */
.L_x_1525:
[----:B------:R-:W2:Y:S04]  /*24410*/  LDL R4, [R1+0x2d0] ;  /* 0x0002d00001047983 */ /* 0x000ea80000100800 */
[----:B------:R-:W2:Y:S04]  /*24420*/  LDL R5, [R1+0x2d4] ;  /* 0x0002d40001057983 */ /* 0x000ea80000100800 */
[----:B------:R-:W2:Y:S04]  /*24430*/  LDL R6, [R1+0x2d8] ;  /* 0x0002d80001067983 */ /* 0x000ea80000100800 */
[----:B------:R-:W2:Y:S01]  /*24440*/  LDL R7, [R1+0x2dc] ;  /* 0x0002dc0001077983 */ /* 0x000ea20000100800 */
[----:B------:R-:W-:-:S13]  /*24450*/  ISETP.NE.AND P0, PT, R0, RZ, PT ;  /* 0x000000ff0000720c */ /* 0x000fda0003f05270 */
[----:B------:R-:W3:Y:S01]  /*24460*/  @!P0 S2R R3, SR_CgaCtaId ;  /* 0x0000000000038919 */ /* 0x000ee20000008800 */
[----:B------:R-:W-:-:S04]  /*24470*/  @!P0 MOV R0, 0x400 ;  /* 0x0000040000008802 */ /* 0x000fc80000000f00 */
[----:B---3--:R-:W-:-:S05]  /*24480*/  @!P0 LEA R0, R3, R0, 0x18 ;  /* 0x0000000003008211 */ /* 0x008fca00078ec0ff */
[----:B--2---:R2:W-:Y:S01]  /*24490*/  @!P0 STS.128 [R0+0x334d0], R4 ;  /* 0x0334d00400008388 */ /* 0x0045e20000000c00 */
[----:B------:R-:W-:Y:S06]  /*244a0*/  BAR.ARV 0x5, 0x180 ;  /* 0x0146000000007b1d */ /* 0x000fec0000002000 */
.L_x_1518:
[----:B--2---:R-:W2:Y:S01]  /*244b0*/  LDL R0, [R1+0x2dc] ;  /* 0x0002dc0001007983 */ /* 0x004ea20000100800 */
[----:B------:R-:W-:-:S03]  /*244c0*/  ULDC UR4, c[0x0][0xc3c] ;  /* 0x00030f0000047ab9 */ /* 0x000fc60000000800 */
[----:B------:R3:W-:Y:S04]  /*244d0*/  STL [R1+0x2e0], RZ ;  /* 0x0002e0ff01007387 */ /* 0x0007e80000100800 */
[----:B------:R3:W-:Y:S01]  /*244e0*/  STL [R1+0x320], RZ ;  /* 0x000320ff01007387 */ /* 0x0007e20000100800 */
[----:B--2---:R-:W-:Y:S01]  /*244f0*/  ISETP.GE.AND P0, PT, R0, UR4, PT ;  /* 0x0000000400007c0c */ /* 0x004fe2000bf06270 */
[----:B------:R-:W-:-:S05]  /*24500*/  IMAD.MOV.U32 R0, RZ, RZ, 0x1 ;  /* 0x00000001ff007424 */ /* 0x000fca00078e00ff */
[----:B------:R3:W-:Y:S07]  /*24510*/  STL [R1+0x2e8], R0 ;  /* 0x0002e80001007387 */ /* 0x0007ee0000100800 */
[----:B------:R-:W-:Y:S05]  /*24520*/  @P0 BRA `(.L_x_1526) ;  /* 0x0000007400640947 */ /* 0x000fea0003800000 */
[----:B------:R-:W2:Y:S01]  /*24530*/  S2R R10, SR_TID.X ;  /* 0x00000000000a7919 */ /* 0x000ea20000002100 */
[----:B------:R-:W4:Y:S01]  /*24540*/  S2UR UR5, SR_CgaCtaId ;  /* 0x00000000000579c3 */ /* 0x000f220000008800 */
[----:B------:R-:W-:Y:S01]  /*24550*/  UMOV UR4, 0x400 ;  /* 0x0000040000047882 */ /* 0x000fe20000000000 */
[----:B------:R-:W-:Y:S01]  /*24560*/  BSSY B7, `(.L_x_1526) ;  /* 0x0000755000077945 */ /* 0x000fe20003800000 */
[----:B------:R-:W-:Y:S01]  /*24570*/  STL [R1+0x320], RZ ;  /* 0x000320ff01007387 */ /* 0x000fe20000100800 */
[----:B------:R-:W-:Y:S01]  /*24580*/  ULDC.64 UR40, c[0x0][0x198] ;  /* 0x0000660000287ab9 */ /* 0x000fe20000000a00 */
[----:B------:R-:W-:Y:S02]  /*24590*/  ULOP3.LUT UR37, UR36, 0x1, URZ, 0xfc, !UPT ;  /* 0x0000000124257892 */ /* 0x000fe4000f8efc3f */
[----:B------:R-:W-:Y:S01]  /*245a0*/  STL [R1+0x2e4], RZ ;  /* 0x0002e4ff01007387 */ /* 0x000fe20000100800 */
[----:B------:R-:W-:Y:S01]  /*245b0*/  ULOP3.LUT UR39, UR36, 0x2, URZ, 0xfc, !UPT ;  /* 0x0000000224277892 */ /* 0x000fe2000f8efc3f */
[----:B------:R-:W-:-:S02]  /*245c0*/  ULDC UR38, c[0x0][0xc] ;  /* 0x0000030000267ab9 */ /* 0x000fc40000000800 */
[----:B------:R-:W-:Y:S01]  /*245d0*/  STL [R1+0x2e0], RZ ;  /* 0x0002e0ff01007387 */ /* 0x000fe20000100800 */
[----:B----4-:R-:W-:-:S06]  /*245e0*/  ULEA UR4, UR5, UR4, 0x18 ;  /* 0x0000000405047291 */ /* 0x010fcc000f8ec03f */
[----:B------:R-:W-:Y:S01]  /*245f0*/  IMAD.U32 R19, RZ, RZ, UR4 ;  /* 0x00000004ff137e24 */ /* 0x000fe2000f8e00ff */
[----:B--2---:R-:W-:Y:S01]  /*24600*/  SHF.R.U32.HI R3, RZ, 0x1, R10 ;  /* 0x00000001ff037819 */ /* 0x004fe2000001160a */
[C---:B0-----:R-:W-:Y:S01]  /*24610*/  IMAD.SHL.U32 R4, R10.reuse, 0x40, RZ ;  /* 0x000000400a047824 */ /* 0x041fe200078e00ff */
[C---:B------:R-:W-:Y:S01]  /*24620*/  LOP3.LUT R9, R10.reuse, 0x7f, RZ, 0xc0, !PT ;  /* 0x0000007f0a097812 */ /* 0x040fe200078ec0ff */
[----:B------:R-:W-:-:S03]  /*24630*/  IMAD.SHL.U32 R5, R10, 0x2, RZ ;  /* 0x000000020a057824 */ /* 0x000fc600078e00ff */
[----:B---3--:R-:W-:-:S04]  /*24640*/  LOP3.LUT R0, R4, 0x180, RZ, 0xc0, !PT ;  /* 0x0000018004007812 */ /* 0x008fc800078ec0ff */
[----:B------:R-:W-:Y:S01]  /*24650*/  LOP3.LUT R3, R0, 0x30, R3, 0xf8, !PT ;  /* 0x0000003000037812 */ /* 0x000fe200078ef803 */
[----:B------:R-:W-:-:S05]  /*24660*/  IMAD.SHL.U32 R0, R10, 0x10, RZ ;  /* 0x000000100a007824 */ /* 0x000fca00078e00ff */
[----:B-1----:R-:W-:-:S04]  /*24670*/  LOP3.LUT R2, R0, 0x1b0, RZ, 0xc0, !PT ;  /* 0x000001b000027812 */ /* 0x002fc800078ec0ff */
        /* <DEDUP_REMOVED lines=10> */
[----:B------:R-:W-:Y:S03]  /*24720*/  STL [R1+0x300], R5 ;  /* 0x0003000501007387 */ /* 0x000fe60000100800 */
[----:B------:R-:W-:-:S02]  /*24730*/  LOP3.LUT R6, R3, 0x80, RZ, 0xc0, !PT ;  /* 0x0000008003067812 */ /* 0x000fc400078ec0ff */
[----:B------:R-:W-:Y:S01]  /*24740*/  LOP3.LUT R8, R7, 0x60, R3, 0xf8, !PT ;  /* 0x0000006007087812 */ /* 0x000fe200078ef803 */
[----:B------:R-:W-:Y:S01]  /*24750*/  IMAD.SHL.U32 R7, R10, 0x4, RZ ;  /* 0x000000040a077824 */ /* 0x000fe200078e00ff */
[----:B------:R-:W-:-:S04]  /*24760*/  LOP3.LUT R6, R6, 0x10, R10, 0xf8, !PT ;  /* 0x0000001006067812 */ /* 0x000fc800078ef80a */
[----:B------:R-:W-:Y:S02]  /*24770*/  LOP3.LUT R6, R6, 0x10, R7, 0x78, !PT ;  /* 0x0000001006067812 */ /* 0x000fe400078e7807 */
[----:B------:R-:W-:-:S04]  /*24780*/  LOP3.LUT R7, R8, 0x100, R3, 0xf8, !PT ;  /* 0x0000010008077812 */ /* 0x000fc800078ef803 */
[----:B------:R-:W-:-:S05]  /*24790*/  LOP3.LUT R4, R7, R6, RZ, 0xfc, !PT ;  /* 0x0000000607047212 */ /* 0x000fca00078efcff */
[----:B------:R0:W-:Y:S02]  /*247a0*/  STL [R1+0x2fc], R4 ;  /* 0x0002fc0401007387 */ /* 0x0001e40000100800 */
[----:B0-----:R-:W-:-:S04]  /*247b0*/  SHF.R.U32.HI R4, RZ, 0x2, R9 ;  /* 0x00000002ff047819 */ /* 0x001fc80000011609 */
[----:B------:R-:W-:Y:S01]  /*247c0*/  LOP3.LUT R4, R4, 0x60, R3, 0xf8, !PT ;  /* 0x0000006004047812 */ /* 0x000fe200078ef803 */
[----:B------:R-:W-:Y:S02]  /*247d0*/  IMAD.IADD R3, R19, 0x1, R2 ;  /* 0x0000000113037824 */ /* 0x000fe400078e0202 */
[----:B------:R-:W-:-:S03]  /*247e0*/  IMAD.MOV.U32 R2, RZ, RZ, 0x1 ;  /* 0x00000001ff027424 */ /* 0x000fc600078e00ff */
[----:B------:R0:W-:Y:S04]  /*247f0*/  STL [R1+0x304], R3 ;  /* 0x0003040301007387 */ /* 0x0001e80000100800 */
[----:B------:R1:W-:Y:S01]  /*24800*/  STL [R1+0x2ec], R2 ;  /* 0x0002ec0201007387 */ /* 0x0003e20000100800 */
[----:B0-----:R-:W-:Y:S01]  /*24810*/  IMAD.MOV.U32 R3, RZ, RZ, 0x1 ;  /* 0x00000001ff037424 */ /* 0x001fe200078e00ff */
[----:B-1----:R-:W-:-:S04]  /*24820*/  LOP3.LUT R2, R0, 0x40, RZ, 0xfc, !PT ;  /* 0x0000004000027812 */ /* 0x002fc800078efcff */
[----:B------:R0:W-:Y:S01]  /*24830*/  STL [R1+0x2e8], R3 ;  /* 0x0002e80301007387 */ /* 0x0001e20000100800 */
[----:B------:R-:W-:-:S07]  /*24840*/  LOP3.LUT R0, R0, 0x80, RZ, 0xfc, !PT ;  /* 0x0000008000007812 */ /* 0x000fce00078efcff */
.L_x_1662:
[----:B--2---:R-:W2:Y:S01]  /*24850*/  LDL R14, [R1+0x2dc] ;  /* 0x0002dc00010e7983 */ /* 0x004ea20000100800 */
[----:B------:R-:W-:Y:S05]  /*24860*/  YIELD ;  /* 0x0000000000007946 */ /* 0x000fea0003800000 */
[----:B------:R-:W-:Y:S01]  /*24870*/  ULDC.64 UR4, c[0x0][0xa28] ;  /* 0x00028a0000047ab9 */ /* 0x000fe20000000a00 */
[----:B-1----:R-:W-:Y:S02]  /*24880*/  CS2R R6, SRZ ;  /* 0x0000000000067805 */ /* 0x002fe4000001ff00 */
[----:B------:R-:W-:Y:S01]  /*24890*/  ISETP.NE.U32.AND P0, PT, RZ, UR4, PT ;  /* 0x00000004ff007c0c */ /* 0x000fe2000bf05070 */
[----:B------:R-:W1:Y:S01]  /*248a0*/  LDC.64 R12, c[0x0][0xa00] ;  /* 0x00028000ff0c7b82 */ /* 0x000e620000000a00 */
[----:B------:R-:W-:Y:S01]  /*248b0*/  ULDC.64 UR6, c[0x0][0xa08] ;  /* 0x0002820000067ab9 */ /* 0x000fe20000000a00 */
[----:B------:R-:W-:Y:S01]  /*248c0*/  ULDC.64 UR8, c[0x0][0xa10] ;  /* 0x0002840000087ab9 */ /* 0x000fe20000000a00 */
[----:B------:R-:W-:Y:S01]  /*248d0*/  ISETP.NE.AND.EX P0, PT, RZ, UR5, PT, P0 ;  /* 0x00000005ff007c0c */ /* 0x000fe2000bf05300 */
[----:B------:R-:W-:-:S04]  /*248e0*/  ULDC.64 UR4, c[0x0][0xa18] ;  /* 0x0002860000047ab9 */ /* 0x000fc80000000a00 */
[----:B------:R-:W3:Y:S08]  /*248f0*/  LDC.64 R4, c[0x0][0xa08] ;  /* 0x00028200ff047b82 */ /* 0x000ef00000000a00 */
[----:B0-----:R-:W2:Y:S02]  /*24900*/  @P0 LDC.64 R2, c[0x0][0xa28] ;  /* 0x00028a00ff020b82 */ /* 0x001ea40000000a00 */
[----:B--2---:R-:W-:-:S05]  /*24910*/  @P0 IMAD.WIDE R2, R14, 0x4, R2 ;  /* 0x000000040e020825 */ /* 0x004fca00078e0202 */
[----:B------:R0:W5:Y:S01]  /*24920*/  @P0 LDG.E R6, desc[UR50][R2.64] ;  /* 0x0000003202060981 */ /* 0x000162000c1e1900 */
[----:B------:R-:W-:Y:S01]  /*24930*/  ISETP.NE.U32.AND P0, PT, RZ, UR4, PT ;  /* 0x00000004ff007c0c */ /* 0x000fe2000bf05070 */
[----:B-1----:R-:W-:Y:S01]  /*24940*/  IMAD.WIDE R12, R14, 0x4, R12 ;  /* 0x000000040e0c7825 */ /* 0x002fe200078e020c */
[----:B------:R-:W-:Y:S02]  /*24950*/  ISETP.NE.U32.AND P2, PT, RZ, UR6, PT ;  /* 0x00000006ff007c0c */ /* 0x000fe4000bf45070 */
[----:B------:R-:W-:Y:S01]  /*24960*/  ISETP.NE.AND.EX P0, PT, RZ, UR5, PT, P0 ;  /* 0x00000005ff007c0c */ /* 0x000fe2000bf05300 */
[----:B------:R-:W-:Y:S01]  /*24970*/  ULDC.64 UR4, c[0x0][0xa00] ;  /* 0x0002800000047ab9 */ /* 0x000fe20000000a00 */
[----:B------:R-:W-:Y:S01]  /*24980*/  ISETP.NE.U32.AND P4, PT, RZ, UR8, PT ;  /* 0x00000008ff007c0c */ /* 0x000fe2000bf85070 */
[----:B------:R-:W-:Y:S01]  /*24990*/  IMAD.MOV.U32 R8, RZ, RZ, RZ ;  /* 0x000000ffff087224 */ /* 0x000fe200078e00ff */
[----:B------:R-:W-:Y:S01]  /*249a0*/  ISETP.NE.U32.AND P1, PT, RZ, UR4, PT ;  /* 0x00000004ff007c0c */ /* 0x000fe2000bf25070 */
[----:B0-----:R-:W0:Y:S01]  /*249b0*/  LDC.64 R2, c[0x0][0xa10] ;  /* 0x00028400ff027b82 */ /* 0x001e220000000a00 */
[----:B------:R-:W-:-:S02]  /*249c0*/  IMAD.MOV.U32 R0, RZ, RZ, RZ ;  /* 0x000000ffff007224 */ /* 0x000fc400078e00ff */
[----:B------:R-:W-:Y:S01]  /*249d0*/  ISETP.NE.AND.EX P3, PT, RZ, UR5, PT, P1 ;  /* 0x00000005ff007c0c */ /* 0x000fe2000bf65310 */
[----:B---3--:R-:W-:-:S04]  /*249e0*/  IMAD.WIDE R4, R14, 0x4, R4 ;  /* 0x000000040e047825 */ /* 0x008fc800078e0204 */
[----:B------:R-:W1:Y:S01]  /*249f0*/  @P0 LDC.64 R10, c[0x0][0xa18] ;  /* 0x00028600ff0a0b82 */ /* 0x000e620000000a00 */
[----:B------:R-:W-:Y:S01]  /*24a00*/  ULDC UR4, c[0x0][0x288] ;  /* 0x0000a20000047ab9 */ /* 0x000fe20000000800 */
[----:B------:R-:W-:Y:S02]  /*24a10*/  ISETP.NE.AND.EX P1, PT, RZ, UR7, PT, P2 ;  /* 0x00000007ff007c0c */ /* 0x000fe4000bf25320 */
[----:B------:R-:W-:-:S04]  /*24a20*/  ISETP.NE.AND.EX P2, PT, RZ, UR9, PT, P4 ;  /* 0x00000009ff007c0c */ /* 0x000fc8000bf45340 */
[----:B------:R-:W2:Y:S07]  /*24a30*/  @P3 LDG.E R7, desc[UR50][R12.64] ;  /* 0x000000320c073981 */ /* 0x000eae000c1e1900 */
[----:B------:R-:W5:Y:S01]  /*24a40*/  @P1 LDG.E R8, desc[UR50][R4.64] ;  /* 0x0000003204081981 */ /* 0x000f62000c1e1900 */
[----:B0-----:R-:W-:-:S05]  /*24a50*/  IMAD.WIDE R2, R14, 0x4, R2 ;  /* 0x000000040e027825 */ /* 0x001fca00078e0202 */
[----:B------:R-:W5:Y:S01]  /*24a60*/  @P2 LDG.E R0, desc[UR50][R2.64] ;  /* 0x0000003202002981 */ /* 0x000f62000c1e1900 */
[----:B-1----:R-:W-:-:S03]  /*24a70*/  @P0 IMAD.WIDE R10, R14, 0x4, R10 ;  /* 0x000000040e0a0825 */ /* 0x002fc600078e020a */
        /* <DEDUP_REMOVED lines=12> */
[----:B--2---:R0:W-:Y:S01]  /*24b40*/  STL [R1+0x308], R7 ;  /* 0x0003080701007387 */ /* 0x0041e20000100800 */
[----:B------:R-:W-:Y:S02]  /*24b50*/  IMAD.MOV.U32 R15, RZ, RZ, R7 ;  /* 0x000000ffff0f7224 */ /* 0x000fe400078e0007 */
[----:B0-----:R-:W-:Y:S01]  /*24b60*/  IMAD.U32 R7, RZ, RZ, UR4 ;  /* 0x00000004ff077e24 */ /* 0x001fe2000f8e00ff */
[----:B------:R-:W-:Y:S06]  /*24b70*/  @P0 BRA `(.L_x_1527) ;  /* 0x0000000000140947 */ /* 0x000fec0003800000 */
[----:B------:R-:W-:Y:S05]  /*24b80*/  @!P3 BRA `(.L_x_1527) ;  /* 0x000000000010b947 */ /* 0x000fea0003800000 */
[----:B------:R-:W2:Y:S04]  /*24b90*/  LDG.E R9, desc[UR50][R12.64] ;  /* 0x000000320c097981 */ /* 0x000ea8000c1e1900 */
[----:B------:R-:W2:Y:S02]  /*24ba0*/  LDG.E R12, desc[UR50][R12.64+0x4] ;  /* 0x000004320c0c7981 */ /* 0x000ea4000c1e1900 */
[----:B--2---:R-:W-:-:S05]  /*24bb0*/  IMAD.IADD R15, R12, 0x1, -R9 ;  /* 0x000000010c0f7824 */ /* 0x004fca00078e0a09 */
[----:B------:R0:W-:Y:S02]  /*24bc0*/  STL [R1+0x308], R15 ;  /* 0x0003080f01007387 */ /* 0x0001e40000100800 */
.L_x_1527:
[----:B------:R-:W2:Y:S01]  /*24bd0*/  LDL.LU R12, [R1+0x2d8] ;  /* 0x0002d800010c7983 */ /* 0x000ea20000300800 */
[----:B-----5:R-:W-:Y:S01]  /*24be0*/  IMAD.IADD R8, R8, 0x1, R6 ;  /* 0x0000000108087824 */ /* 0x020fe200078e0206 */
[----:B------:R-:W-:Y:S02]  /*24bf0*/  ULDC.64 UR4, c[0x0][0xa20] ;  /* 0x0002880000047ab9 */ /* 0x000fe40000000a00 */
[----:B------:R-:W-:Y:S02]  /*24c00*/  ISETP.NE.U32.AND P0, PT, RZ, UR4, PT ;  /* 0x00000004ff007c0c */ /* 0x000fe4000bf05070 */
[----:B------:R1:W-:Y:S02]  /*24c10*/  STL [R1+0x2f4], R8 ;  /* 0x0002f40801007387 */ /* 0x0003e40000100800 */
[----:B------:R-:W-:Y:S02]  /*24c20*/  ISETP.NE.AND.EX P0, PT, RZ, UR5, PT, P0 ;  /* 0x00000005ff007c0c */ /* 0x000fe4000bf05300 */
[----:B--2---:R-:W-:-:S02]  /*24c30*/  LOP3.LUT R11, R12, 0xff000000, RZ, 0xc0, !PT ;  /* 0xff0000000c0b7812 */ /* 0x004fc400078ec0ff */
[C---:B------:R-:W-:Y:S02]  /*24c40*/  LOP3.LUT R9, R12.reuse, 0xff0000, RZ, 0xc0, !PT ;  /* 0x00ff00000c097812 */ /* 0x040fe400078ec0ff */
[----:B------:R-:W-:Y:S02]  /*24c50*/  SHF.R.U32.HI R11, RZ, 0x8, R11 ;  /* 0x00000008ff0b7819 */ /* 0x000fe4000001160b */
[----:B------:R-:W-:Y:S02]  /*24c60*/  LOP3.LUT R16, R12, 0xffff, RZ, 0xc0, !PT ;  /* 0x0000ffff0c107812 */ /* 0x000fe400078ec0ff */
[----:B------:R-:W-:-:S03]  /*24c70*/  LEA.HI R11, R9, R11, RZ, 0x10 ;  /* 0x0000000b090b7211 */ /* 0x000fc600078f80ff */
[----:B-1----:R-:W-:Y:S05]  /*24c80*/  @!P0 BRA `(.L_x_1528) ;  /* 0x0000000000108947 */ /* 0x002fea0003800000 */
[----:B------:R-:W1:Y:S02]  /*24c90*/  LDC.64 R4, c[0x0][0xa20] ;  /* 0x00028800ff047b82 */ /* 0x000e640000000a00 */
[----:B-1----:R-:W-:-:S05]  /*24ca0*/  IMAD.WIDE R4, R14, 0x4, R4 ;  /* 0x000000040e047825 */ /* 0x002fca00078e0204 */
[----:B------:R1:W5:Y:S01]  /*24cb0*/  LDG.E R7, desc[UR50][R4.64] ;  /* 0x0000003204077981 */ /* 0x000362000c1e1900 */
[----:B------:R-:W-:Y:S05]  /*24cc0*/  BRA `(.L_x_1529) ;  /* 0x0000000000107947 */ /* 0x000fea0003800000 */
.L_x_1528:
[----:B------:R-:W-:Y:S05]  /*24cd0*/  @!P1 BRA `(.L_x_1529) ;  /* 0x00000000000c9947 */ /* 0x000fea0003800000 */
[----:B------:R-:W2:Y:S04]  /*24ce0*/  LDG.E R7, desc[UR50][R4.64] ;  /* 0x0000003204077981 */ /* 0x000ea8000c1e1900 */
[----:B------:R-:W2:Y:S02]  /*24cf0*/  LDG.E R4, desc[UR50][R4.64+0x4] ;  /* 0x0000043204047981 */ /* 0x000ea4000c1e1900 */
[----:B--2---:R-:W-:-:S07]  /*24d00*/  IMAD.IADD R7, R4, 0x1, -R7 ;  /* 0x0000000104077824 */ /* 0x004fce00078e0a07 */
.L_x_1529:
[----:B------:R-:W2:Y:S04]  /*24d10*/  LDL.LU R8, [R1+0x2d4] ;  /* 0x0002d40001087983 */ /* 0x000ea80000300800 */
[----:B-1----:R-:W3:Y:S04]  /*24d20*/  @P2 LDG.E R4, desc[UR50][R2.64] ;  /* 0x0000003202042981 */ /* 0x002ee8000c1e1900 */
[----:B------:R1:W3:Y:S01]  /*24d30*/  @P2 LDG.E R2, desc[UR50][R2.64+0x4] ;  /* 0x0000043202022981 */ /* 0x0002e2000c1e1900 */
[----:B-----5:R-:W-:Y:S01]  /*24d40*/  IMAD.IADD R9, R7, 0x1, -R6 ;  /* 0x0000000107097824 */ /* 0x020fe200078e0a06 */
[----:B-1----:R-:W1:Y:S02]  /*24d50*/  LDC R3, c[0x0][0x448] ;  /* 0x00011200ff037b82 */ /* 0x002e640000000800 */
[----:B-1----:R-:W-:-:S13]  /*24d60*/  ISETP.NE.AND P1, PT, R3, 0x1, PT ;  /* 0x000000010300780c */ /* 0x002fda0003f25270 */
[----:B------:R-:W1:Y:S08]  /*24d70*/  @P1 LDC R3, c[0x0][0x44c] ;  /* 0x00011300ff031b82 */ /* 0x000e700000000800 */
[----:B------:R-:W4:Y:S01]  /*24d80*/  @P1 LDC R5, c[0x0][0x450] ;  /* 0x00011400ff051b82 */ /* 0x000f220000000800 */
[----:B--2---:R-:W-:-:S04]  /*24d90*/  IMAD.SHL.U32 R12, R8, 0x80, RZ ;  /* 0x00000080080c7824 */ /* 0x004fc800078e00ff */
[----:B------:R-:W-:Y:S01]  /*24da0*/  VIADD R7, R12, 0x7f ;  /* 0x0000007f0c077836 */ /* 0x000fe20000000000 */
[----:B------:R2:W-:Y:S01]  /*24db0*/  STL [R1+0x2f8], R12 ;  /* 0x0002f80c01007387 */ /* 0x0005e20000100800 */
[----:B---3--:R-:W-:Y:S02]  /*24dc0*/  @P2 IMAD.IADD R10, R2, 0x1, -R4 ;  /* 0x00000001020a2824 */ /* 0x008fe400078e0a04 */
[----:B-1----:R-:W-:-:S04]  /*24dd0*/  @P1 IMAD.HI.U32 R2, R7, R3, RZ ;  /* 0x0000000307021227 */ /* 0x002fc800078e00ff */
[----:B------:R-:W-:Y:S01]  /*24de0*/  IMAD.IADD R6, R9, 0x1, R10 ;  /* 0x0000000109067824 */ /* 0x000fe200078e020a */
[----:B----4-:R-:W-:-:S03]  /*24df0*/  @P1 SHF.R.U32.HI R7, RZ, R5, R2 ;  /* 0x00000005ff071219 */ /* 0x010fc60000011602 */
[C---:B------:R-:W-:Y:S01]  /*24e00*/  VIADD R2, R6.reuse, 0x9f ;  /* 0x0000009f06027836 */ /* 0x040fe20000000000 */
[----:B------:R-:W-:-:S03]  /*24e10*/  IADD3 R20, R6, 0x1, -R15 ;  /* 0x0000000106147810 */ /* 0x000fc60007ffe80f */
[----:B------:R-:W-:-:S04]  /*24e20*/  IMAD.HI R2, R2, 0x66666667, RZ ;  /* 0x6666666702027827 */ /* 0x000fc800078e02ff */
[----:B------:R-:W-:Y:S01]  /*24e30*/  IMAD.IADD R7, R20, 0x1, R7 ;  /* 0x0000000114077824 */ /* 0x000fe200078e0207 */
[----:B------:R-:W-:-:S04]  /*24e40*/  SHF.R.U32.HI R21, RZ, 0x1f, R2 ;  /* 0x0000001fff157819 */ /* 0x000fc80000011602 */
[----:B------:R-:W-:Y:S02]  /*24e50*/  LEA.HI.SX32 R21, R2, R21, 0x1a ;  /* 0x0000001502157211 */ /* 0x000fe400078fd2ff */
[----:B------:R-:W1:Y:S02]  /*24e60*/  LDC.64 R2, c[0x0][0x9e0] ;  /* 0x00027800ff027b82 */ /* 0x000e640000000a00 */
[----:B-1----:R-:W-:Y:S01]  /*24e70*/  ISETP.GE.AND P3, PT, R3, 0x1, PT ;  /* 0x000000010300780c */ /* 0x002fe20003f66270 */
[----:B------:R-:W-:-:S12]  /*24e80*/  IMAD.IADD R8, R7, 0x1, R2 ;  /* 0x0000000107087824 */ /* 0x000fd800078e0202 */
[----:B--2---:R-:W-:Y:S05]  /*24e90*/  @!P3 BRA `(.L_x_1530) ;  /* 0x000000000048b947 */ /* 0x004fea0003800000 */
[C---:B------:R-:W-:Y:S01]  /*24ea0*/  ISETP.GT.AND P0, PT, R7.reuse, RZ, PT ;  /* 0x000000ff0700720c */ /* 0x040fe20003f04270 */
[----:B------:R-:W-:Y:S01]  /*24eb0*/  BSSY B0, `(.L_x_1531) ;  /* 0x000000e000007945 */ /* 0x000fe20003800000 */
[----:B------:R-:W-:-:S11]  /*24ec0*/  VIADD R2, R7, 0xffffffff ;  /* 0xffffffff07027836 */ /* 0x000fd60000000000 */
        /* <DEDUP_REMOVED lines=8> */
.L_x_1532:
[----:B------:R-:W-:-:S13]  /*24f50*/  ISETP.NE.AND P0, PT, R3, 0x1, PT ;  /* 0x000000010300780c */ /* 0x000fda0003f05270 */
[----:B------:R-:W1:Y:S02]  /*24f60*/  @P0 LDC.64 R4, c[0x0][0x9e8] ;  /* 0x00027a00ff040b82 */ /* 0x000e640000000a00 */
[----:B-1----:R-:W-:-:S05]  /*24f70*/  @P0 IMAD.HI.U32 R4, R2, R4, RZ ;  /* 0x0000000402040227 */ /* 0x002fca00078e00ff */
[----:B------:R-:W-:-:S07]  /*24f80*/  @P0 SHF.R.U32.HI R2, RZ, R5, R4 ;  /* 0x00000005ff020219 */ /* 0x000fce0000011604 */
.L_x_1533:
[----:B------:R-:W-:Y:S05]  /*24f90*/  BSYNC B0 ;  /* 0x0000000000007941 */ /* 0x000fea0003800000 */
.L_x_1531:
[----:B------:R-:W-:-:S05]  /*24fa0*/  IMAD R2, R2, R3, R3 ;  /* 0x0000000302027224 */ /* 0x000fca00078e0203 */
[----:B------:R-:W-:-:S07]  /*24fb0*/  VIMNMX R8, R8, R2, PT ;  /* 0x0000000208087248 */ /* 0x000fce0003fe0100 */
.L_x_1530:
[----:B------:R-:W1:Y:S01]  /*24fc0*/  @P1 LDC R4, c[0x0][0x44c] ;  /* 0x00011300ff041b82 */ /* 0x000e620000000800 */
[----:B------:R-:W-:Y:S01]  /*24fd0*/  VIADD R8, R8, 0x9f ;  /* 0x0000009f08087836 */ /* 0x000fe20000000000 */
[----:B------:R-:W-:Y:S01]  /*24fe0*/  ULDC UR4, c[0x0][0x9dc] ;  /* 0x0002770000047ab9 */ /* 0x000fe20000000800 */
[----:B------:R-:W-:Y:S02]  /*24ff0*/  IMAD.MOV.U32 R2, RZ, RZ, R12 ;  /* 0x000000ffff027224 */ /* 0x000fe400078e000c */
[----:B------:R-:W-:-:S03]  /*25000*/  IMAD.HI R8, R8, 0x66666667, RZ ;  /* 0x6666666708087827 */ /* 0x000fc600078e02ff */
[----:B------:R-:W2:Y:S01]  /*25010*/  @P1 LDC R5, c[0x0][0x450] ;  /* 0x00011400ff051b82 */ /* 0x000ea20000000800 */
[----:B------:R-:W-:Y:S02]  /*25020*/  IMAD.IADD R18, R6, 0x1, -R15 ;  /* 0x0000000106127824 */ /* 0x000fe400078e0a0f */
[----:B-1----:R-:W-:-:S05]  /*25030*/  @P1 IMAD.HI.U32 R4, R12, R4, RZ ;  /* 0x000000040c041227 */ /* 0x002fca00078e00ff */
[----:B--2---:R-:W-:Y:S02]  /*25040*/  @P1 SHF.R.U32.HI R2, RZ, R5, R4 ;  /* 0x00000005ff021219 */ /* 0x004fe40000011604 */
[----:B------:R-:W-:-:S03]  /*25050*/  SHF.R.U32.HI R4, RZ, 0x1f, R8 ;  /* 0x0000001fff047819 */ /* 0x000fc60000011608 */
[----:B------:R-:W-:Y:S01]  /*25060*/  IMAD.IADD R2, R18, 0x1, R2 ;  /* 0x0000000112027824 */ /* 0x000fe200078e0202 */
[----:B------:R-:W-:-:S03]  /*25070*/  LEA.HI.SX32 R8, R8, R4, 0x1a ;  /* 0x0000000408087211 */ /* 0x000fc600078fd2ff */
[----:B------:R-:W-:Y:S01]  /*25080*/  VIADD R6, R2, -UR4 ;  /* 0x8000000402067c36 */ /* 0x000fe20008000000 */
[----:B------:R-:W-:Y:S01]  /*25090*/  VIMNMX R8, R21, R8, PT ;  /* 0x0000000815087248 */ /* 0x000fe20003fe0100 */
[----:B------:R-:W-:Y:S06]  /*250a0*/  @!P3 BRA `(.L_x_1534) ;  /* 0x000000000044b947 */ /* 0x000fec0003800000 */
[----:B------:R-:W-:Y:S01]  /*250b0*/  ISETP.GT.AND P0, PT, R2, -0x1, PT ;  /* 0xffffffff0200780c */ /* 0x000fe20003f04270 */
[----:B------:R-:W-:-:S12]  /*250c0*/  BSSY B0, `(.L_x_1535) ;  /* 0x000000d000007945 */ /* 0x000fd80003800000 */
        /* <DEDUP_REMOVED lines=8> */
.L_x_1536:
[----:B------:R-:W-:-:S13]  /*25150*/  ISETP.NE.AND P0, PT, R3, 0x1, PT ;  /* 0x000000010300780c */ /* 0x000fda0003f05270 */
[----:B------:R-:W1:Y:S02]  /*25160*/  @P0 LDC.64 R4, c[0x0][0x9e8] ;  /* 0x00027a00ff040b82 */ /* 0x000e640000000a00 */
[----:B-1----:R-:W-:-:S05]  /*25170*/  @P0 IMAD.HI.U32 R4, R2, R4, RZ ;  /* 0x0000000402040227 */ /* 0x002fca00078e00ff */
[----:B------:R-:W-:-:S07]  /*25180*/  @P0 SHF.R.U32.HI R2, RZ, R5, R4 ;  /* 0x00000005ff020219 */ /* 0x000fce0000011604 */
.L_x_1537:
[----:B------:R-:W-:Y:S05]  /*25190*/  BSYNC B0 ;  /* 0x0000000000007941 */ /* 0x000fea0003800000 */
.L_x_1535:
[----:B------:R-:W-:-:S05]  /*251a0*/  IMAD R2, R2, R3, RZ ;  /* 0x0000000302027224 */ /* 0x000fca00078e02ff */
[----:B------:R-:W-:-:S07]  /*251b0*/  VIMNMX R6, R6, R2, !PT ;  /* 0x0000000206067248 */ /* 0x000fce0007fe0100 */
.L_x_1534:
[----:B------:R-:W-:Y:S01]  /*251c0*/  IMAD.HI R6, R6, 0x66666667, RZ ;  /* 0x6666666706067827 */ /* 0x000fe200078e02ff */
[----:B------:R-:W-:Y:S01]  /*251d0*/  LOP3.LUT R13, R11, 0xff, RZ, 0xc0, !PT ;  /* 0x000000ff0b0d7812 */ /* 0x000fe200078ec0ff */
[----:B------:R-:W-:Y:S01]  /*251e0*/  BSSY B0, `(.L_x_1538) ;  /* 0x0000027000007945 */ /* 0x000fe20003800000 */
[----:B------:R-:W-:Y:S01]  /*251f0*/  SHF.R.U32.HI R4, RZ, 0x10, R11 ;  /* 0x00000010ff047819 */ /* 0x000fe2000001160b */
[----:B------:R-:W-:Y:S01]  /*25200*/  IMAD.MOV.U32 R2, RZ, RZ, RZ ;  /* 0x000000ffff027224 */ /* 0x000fe200078e00ff */
[----:B------:R-:W-:Y:S01]  /*25210*/  SHF.R.U32.HI R5, RZ, 0x1f, R6 ;  /* 0x0000001fff057819 */ /* 0x000fe20000011606 */
[----:B------:R1:W-:Y:S03]  /*25220*/  STL [R1+0x2d4], R13 ;  /* 0x0002d40d01007387 */ /* 0x0003e60000100800 */
[----:B------:R-:W-:-:S04]  /*25230*/  LEA.HI.SX32 R5, R6, R5, 0x1a ;  /* 0x0000000506057211 */ /* 0x000fc800078fd2ff */
[----:B------:R-:W-:-:S04]  /*25240*/  VIMNMX R5, RZ, R5, !PT ;  /* 0x00000005ff057248 */ /* 0x000fc80007fe0100 */
[----:B------:R-:W-:-:S13]  /*25250*/  ISETP.GT.AND P0, PT, R8, R5, PT ;  /* 0x000000050800720c */ /* 0x000fda0003f04270 */
[----:B-1----:R-:W-:Y:S05]  /*25260*/  @!P0 BRA `(.L_x_1539) ;  /* 0x0000000000788947 */ /* 0x002fea0003800000 */
[----:B------:R-:W-:Y:S01]  /*25270*/  ISETP.NE.AND P0, PT, R4, RZ, PT ;  /* 0x000000ff0400720c */ /* 0x000fe20003f05270 */
[----:B------:R-:W-:-:S03]  /*25280*/  ULDC UR4, c[0x0][0x9f0] ;  /* 0x00027c0000047ab9 */ /* 0x000fc60000000800 */
[----:B------:R-:W-:-:S04]  /*25290*/  SEL R6, R4, UR4, P0 ;  /* 0x0000000404067c07 */ /* 0x000fc80008000000 */
[----:B------:R-:W-:Y:S02]  /*252a0*/  IABS R7, R6 ;  /* 0x0000000600077213 */ /* 0x000fe40000000000 */
[----:B------:R-:W-:Y:S02]  /*252b0*/  IADD3 R11, R6, -0x1, R8 ;  /* 0xffffffff060b7810 */ /* 0x000fe40007ffe008 */
[----:B------:R-:W1:Y:S03]  /*252c0*/  I2F.RP R2, R7 ;  /* 0x0000000700027306 */ /* 0x000e660000209400 */
[----:B------:R-:W-:-:S05]  /*252d0*/  IMAD.IADD R11, R11, 0x1, -R5 ;  /* 0x000000010b0b7824 */ /* 0x000fca00078e0a05 */
[----:B-1----:R-:W1:Y:S02]  /*252e0*/  MUFU.RCP R2, R2 ;  /* 0x0000000200027308 */ /* 0x002e640000001000 */
[----:B-1----:R-:W-:-:S06]  /*252f0*/  VIADD R2, R2, 0xffffffe ;  /* 0x0ffffffe02027836 */ /* 0x002fcc0000000000 */
[----:B------:R1:W2:Y:S02]  /*25300*/  F2I.FTZ.U32.TRUNC.NTZ R3, R2 ;  /* 0x0000000200037305 */ /* 0x0002a4000021f000 */
[----:B-1----:R-:W-:-:S04]  /*25310*/  LOP3.LUT R2, R11, R6, RZ, 0x3c, !PT ;  /* 0x000000060b027212 */ /* 0x002fc800078e3cff */
[----:B------:R-:W-:Y:S01]  /*25320*/  ISETP.GE.AND P3, PT, R2, RZ, PT ;  /* 0x000000ff0200720c */ /* 0x000fe20003f66270 */
[----:B--2---:R-:W-:-:S04]  /*25330*/  IMAD.MOV R2, RZ, RZ, -R3 ;  /* 0x000000ffff027224 */ /* 0x004fc800078e0a03 */
[----:B------:R-:W-:Y:S02]  /*25340*/  IMAD R12, R2, R7, RZ ;  /* 0x00000007020c7224 */ /* 0x000fe400078e02ff */
[----:B------:R-:W-:-:S04]  /*25350*/  IMAD.MOV.U32 R2, RZ, RZ, RZ ;  /* 0x000000ffff027224 */ /* 0x000fc800078e00ff */
[----:B------:R-:W-:Y:S01]  /*25360*/  IMAD.HI.U32 R12, R3, R12, R2 ;  /* 0x0000000c030c7227 */ /* 0x000fe200078e0002 */
[----:B------:R-:W-:Y:S02]  /*25370*/  IABS R2, R6 ;  /* 0x0000000600027213 */ /* 0x000fe40000000000 */
[----:B------:R-:W-:-:S03]  /*25380*/  IABS R3, R11 ;  /* 0x0000000b00037213 */ /* 0x000fc60000000000 */
[----:B------:R-:W-:-:S04]  /*25390*/  IMAD.MOV R2, RZ, RZ, -R2 ;  /* 0x000000ffff027224 */ /* 0x000fc800078e0a02 */
        /* <DEDUP_REMOVED lines=10> */
[----:B------:R-:W-:-:S07]  /*25440*/  @!P1 LOP3.LUT R2, RZ, R6, RZ, 0x33, !PT ;  /* 0x00000006ff029212 */ /* 0x000fce00078e33ff */
.L_x_1539:
[----:B------:R-:W-:Y:S05]  /*25450*/  BSYNC B0 ;  /* 0x0000000000007941 */ /* 0x000fea0003800000 */
.L_x_1538:
[-C--:B------:R-:W-:Y:S01]  /*25460*/  IMAD R5, R13, R2.reuse, R5 ;  /* 0x000000020d057224 */ /* 0x080fe200078e0205 */
[----:B------:R-:W-:Y:S04]  /*25470*/  BSSY B0, `(.L_x_1540) ;  /* 0x0000161000007945 */ /* 0x000fe80003800000 */
[C---:B------:R-:W-:Y:S01]  /*25480*/  VIADDMNMX R8, R5.reuse, R2, R8, PT ;  /* 0x0000000205087246 */ /* 0x040fe20003800108 */
[----:B------:R-:W-:-:S04]  /*25490*/  IMAD R2, R5, 0xa0, -R9 ;  /* 0x000000a005027824 */ /* 0x000fc800078e0a09 */
[----:B------:R-:W-:Y:S01]  /*254a0*/  IMAD R9, R8, 0xa0, -R9 ;  /* 0x000000a008097824 */ /* 0x000fe200078e0a09 */
[----:B------:R-:W-:-:S04]  /*254b0*/  VIMNMX R2, RZ, R2, !PT ;  /* 0x00000002ff027248 */ /* 0x000fc80007fe0100 */
[----:B------:R-:W-:Y:S01]  /*254c0*/  VIMNMX R10, R9, R10, PT ;  /* 0x0000000a090a7248 */ /* 0x000fe20003fe0100 */
[----:B------:R-:W-:-:S03]  /*254d0*/  IMAD.WIDE.U32 R6, R2, -0x33333333, RZ ;  /* 0xcccccccd02067825 */ /* 0x000fc600078e00ff */
[----:B------:R-:W-:Y:S02]  /*254e0*/  ISETP.GT.AND P0, PT, R10, R2, PT ;  /* 0x000000020a00720c */ /* 0x000fe40003f04270 */
[----:B------:R-:W-:-:S11]  /*254f0*/  SHF.R.U32.HI R3, RZ, 0x7, R7 ;  /* 0x00000007ff037819 */ /* 0x000fd60000011607 */
[----:B------:R-:W-:Y:S02]  /*25500*/  @P0 VIADD R2, R10, 0x9f ;  /* 0x0000009f0a020836 */ /* 0x000fe40000000000 */
[----:B------:R-:W-:Y:S02]  /*25510*/  IMAD.MOV.U32 R10, RZ, RZ, R3 ;  /* 0x000000ffff0a7224 */ /* 0x000fe400078e0003 */
        /* <DEDUP_REMOVED lines=9> */
[----:B------:R-:W1:Y:S02]  /*255b0*/  S2R R5, SR_TID.X ;  /* 0x0000000000057919 */ /* 0x000e640000002100 */
[----:B-1----:R-:W-:-:S04]  /*255c0*/  SHF.R.U32.HI R5, RZ, 0x5, R5 ;  /* 0x00000005ff057819 */ /* 0x002fc80000011605 */
[----:B------:R-:W-:-:S05]  /*255d0*/  LOP3.LUT R5, R5, 0x3, RZ, 0xc0, !PT ;  /* 0x0000000305057812 */ /* 0x000fca00078ec0ff */
[----:B------:R1:W2:Y:S02]  /*255e0*/  SHFL.IDX PT, R14, R5, RZ, 0x1f ;  /* 0x00001fff050e7589 */ /* 0x0002a400000e0000 */
.L_x_1694:
[----:B--2---:R-:W-:Y:S02]  /*255f0*/  ISETP.NE.AND P0, PT, R14, RZ, PT ;  /* 0x000000ff0e00720c */ /* 0x004fe40003f05270 */
[----:B------:R-:W-:-:S11]  /*25600*/  PLOP3.LUT P6, PT, PT, PT, PT, 0x8, 0x0 ;  /* 0x000000000000781c */ /* 0x000fd60003fce170 */
[----:B------:R-:W-:Y:S05]  /*25610*/  @P0 BRA `(.L_x_1543) ;  /* 0x00000000000c0947 */ /* 0x000fea0003800000 */
[----:B------:R-:W-:-:S03]  /*25620*/  UMOV UR4, 0xffffffff ;  /* 0xffffffff00047882 */ /* 0x000fc60000000000 */
[----:B------:R-:W-:Y:S05]  /*25630*/  BRA.DIV UR4, `(.L_x_1544) ;  /* 0x0000007204187947 */ /* 0x000fea000b800000 */
[----:B------:R-:W-:-:S13]  /*25640*/  ELECT P6, URZ, PT ;  /* 0x00000000003f782f */ /* 0x000fda00038c0000 */
.L_x_1543:
[----:B-1----:R-:W2:Y:S01]  /*25650*/  LDL R5, [R1+0x320] ;  /* 0x0003200001057983 */ /* 0x002ea20000100800 */
[----:B------:R-:W-:Y:S01]  /*25660*/  BSSY B1, `(.L_x_1545) ;  /* 0x0000008000017945 */ /* 0x000fe20003800000 */
[----:B--2---:R-:W-:-:S05]  /*25670*/  VIADD R5, R5, 0x1 ;  /* 0x0000000105057836 */ /* 0x004fca0000000000 */
[----:B------:R-:W-:-:S04]  /*25680*/  LEA.HI R6, R5, R5, RZ, 0x1 ;  /* 0x0000000505067211 */ /* 0x000fc800078f08ff */
[----:B------:R-:W-:-:S05]  /*25690*/  LOP3.LUT R6, R6, 0xfffffffe, RZ, 0xc0, !PT ;  /* 0xfffffffe06067812 */ /* 0x000fca00078ec0ff */
[----:B------:R-:W-:-:S05]  /*256a0*/  IMAD.IADD R5, R5, 0x1, -R6 ;  /* 0x0000000105057824 */ /* 0x000fca00078e0a06 */
[----:B------:R-:W-:-:S04]  /*256b0*/  SHF.L.U32 R5, R5, 0x1f, RZ ;  /* 0x0000001f05057819 */ /* 0x000fc800000006ff */
[----:B------:R-:W1:Y:S02]  /*256c0*/  SYNCS.PHASECHK.TRANS64.TRYWAIT P0, [R19+URZ+0x33420], R5 ;  /* 0x03342005130075a7 */ /* 0x000e64000800017f */
[----:B-1----:R-:W-:Y:S05]  /*256d0*/  @!P0 BRA `(.L_x_1546) ;  /* 0x0000007000108947 */ /* 0x002fea0003800000 */
.L_x_1697:
[----:B------:R-:W-:Y:S05]  /*256e0*/  BSYNC B1 ;  /* 0x0000000000017941 */ /* 0x000fea0003800000 */
.L_x_1545:
[----:B------:R-:W-:Y:S04]  /*256f0*/  BSSY B1, `(.L_x_1547) ;  /* 0x000008f000017945 */ /* 0x000fe80003800000 */
[----:B------:R-:W-:Y:S05]  /*25700*/  @!P6 BRA `(.L_x_1548) ;  /* 0x000000080034e947 */ /* 0x000fea0003800000 */
[----:B------:R-:W2:Y:S04]  /*25710*/  LDL R7, [R1+0x2e4] ;  /* 0x0002e40001077983 */ /* 0x000ea80000100800 */
[----:B------:R-:W3:Y:S01]  /*25720*/  LDL R8, [R1+0x2ec] ;  /* 0x0002ec0001087983 */ /* 0x000ee20000100800 */
[----:B------:R-:W4:Y:S01]  /*25730*/  S2R R6, SR_TID.X ;  /* 0x0000000000067919 */ /* 0x000f220000002100 */
[----:B------:R-:W-:Y:S01]  /*25740*/  BSSY B2, `(.L_x_1549) ;  /* 0x0000007000027945 */ /* 0x000fe20003800000 */
[----:B----4-:R-:W-:-:S04]  /*25750*/  LOP3.LUT R6, R6, 0x7f, RZ, 0xc0, !PT ;  /* 0x0000007f06067812 */ /* 0x010fc800078ec0ff */
[----:B------:R-:W-:Y:S01]  /*25760*/  ISETP.NE.AND P1, PT, R6, RZ, PT ;  /* 0x000000ff0600720c */ /* 0x000fe20003f25270 */
[----:B--2---:R-:W-:Y:S01]  /*25770*/  IMAD R7, R7, 0x8, R19 ;  /* 0x0000000807077824 */ /* 0x004fe200078e0213 */
[----:B---3--:R-:W-:-:S04]  /*25780*/  SHF.L.U32 R11, R8, 0x1f, RZ ;  /* 0x0000001f080b7819 */ /* 0x008fc800000006ff */
[----:B------:R-:W2:Y:S02]  /*25790*/  SYNCS.PHASECHK.TRANS64.TRYWAIT P0, [R7+URZ+0x334a0], R11 ;  /* 0x0334a00b070075a7 */ /* 0x000ea4000800017f */
[----:B--2---:R-:W-:Y:S05]  /*257a0*/  @!P0 BRA `(.L_x_1550) ;  /* 0x0000006c00f08947 */ /* 0x004fea0003800000 */
.L_x_1698:
[----:B------:R-:W-:Y:S05]  /*257b0*/  BSYNC B2 ;  /* 0x0000000000027941 */ /* 0x000fea0003800000 */
.L_x_1549:
[----:B------:R-:W-:Y:S04]  /*257c0*/  BSSY B2, `(.L_x_1551) ;  /* 0x0000009000027945 */ /* 0x000fe80003800000 */
[----:B------:R-:W-:Y:S05]  /*257d0*/  @P1 BRA `(.L_x_1552) ;  /* 0x00000000001c1947 */ /* 0x000fea0003800000 */
[----:B-1----:R-:W1:Y:S02]  /*257e0*/  S2R R5, SR_TID.X ;  /* 0x0000000000057919 */ /* 0x002e640000002100 */
[----:B-1----:R-:W-:Y:S01]  /*257f0*/  LOP3.LUT R6, R5, 0x1f, RZ, 0xc0, !PT ;  /* 0x0000001f05067812 */ /* 0x002fe200078ec0ff */
[----:B------:R-:W-:-:S03]  /*25800*/  IMAD.MOV.U32 R5, RZ, RZ, 0x7800 ;  /* 0x00007800ff057424 */ /* 0x000fc600078e00ff */
[----:B------:R-:W-:Y:S01]  /*25810*/  ISETP.NE.AND P0, PT, R6, RZ, PT ;  /* 0x000000ff0600720c */ /* 0x000fe20003f05270 */
[----:B------:R3:W-:-:S12]  /*25820*/  SYNCS.ARRIVE.TRANS64 RZ, [R7+URZ+0x33490], R5 ;  /* 0x0334900507ff79a7 */ /* 0x0007d8000800003f */
[----:B---3--:R-:W-:Y:S05]  /*25830*/  @!P0 BRA `(.L_x_1552) ;  /* 0x0000000000048947 */ /* 0x008fea0003800000 */
[----:B------:R-:W-:Y:S01]  /*25840*/  BPT.TRAP 0x1 ;  /* 0x000000040000795c */ /* 0x000fe20000300000 */
.L_x_1552:
[----:B------:R-:W-:Y:S05]  /*25850*/  BSYNC B2 ;  /* 0x0000000000027941 */ /* 0x000fea0003800000 */
.L_x_1551:
[----:B-1----:R-:W3:Y:S01]  /*25860*/  LDL R5, [R1+0x2e4] ;  /* 0x0002e40001057983 */ /* 0x002ee20000100800 */
[----:B------:R-:W-:Y:S01]  /*25870*/  IMAD.MOV.U32 R6, RZ, RZ, RZ ;  /* 0x000000ffff067224 */ /* 0x000fe200078e00ff */
[----:B------:R-:W-:Y:S01]  /*25880*/  UIADD3 UR4, UP0, UR40, 0x570, URZ ;  /* 0x0000057028047890 */ /* 0x000fe2000ff1e03f */
[----:B------:R-:W-:Y:S01]  /*25890*/  PLOP3.LUT P0, PT, PT, PT, PT, 0x80, 0x0 ;  /* 0x000000000000781c */ /* 0x000fe20003f0f070 */
[----:B------:R-:W-:Y:S01]  /*258a0*/  UMOV UR6, 0x0 ;  /* 0x0000000000067882 */ /* 0x000fe20000000000 */
[----:B------:R-:W-:Y:S01]  /*258b0*/  UMOV UR7, 0x12f00000 ;  /* 0x12f0000000077882 */ /* 0x000fe20000000000 */
[----:B------:R-:W-:Y:S01]  /*258c0*/  R2UR UR10, R6 ;  /* 0x00000000060a72ca */ /* 0x000fe200000e0000 */
[----:B------:R-:W-:Y:S01]  /*258d0*/  IMAD R6, R10, 0xa0, R0 ;  /* 0x000000a00a067824 */ /* 0x000fe200078e0200 */
[----:B------:R-:W-:-:S03]  /*258e0*/  UIADD3.X UR5, URZ, UR41, URZ, UP0, !UPT ;  /* 0x000000293f057290 */ /* 0x000fc600087fe43f */
[----:B------:R-:W-:Y:S02]  /*258f0*/  VIADD R6, R6, 0xffffff60 ;  /* 0xffffff6006067836 */ /* 0x000fe40000000000 */
[----:B---3--:R-:W-:Y:S02]  /*25900*/  IMAD R9, R5, 0x7800, R19 ;  /* 0x0000780005097824 */ /* 0x008fe400078e0213 */
[----:B------:R-:W-:Y:S02]  /*25910*/  VIADD R5, R7, 0x33490 ;  /* 0x0003349007057836 */ /* 0x000fe40000000000 */
[----:B------:R-:W-:-:S07]  /*25920*/  VIADD R8, R9, 0x24200 ;  /* 0x0002420009087836 */ /* 0x000fce0000000000 */
.L_x_1553:
        /* <DEDUP_REMOVED lines=10> */
[----:B0-----:R-:W-:Y:S01]  /*259d0*/  IMAD.MOV.U32 R15, RZ, RZ, 0x40 ;  /* 0x00000040ff0f7424 */ /* 0x001fe200078e00ff */
[----:B------:R-:W-:Y:S01]  /*259e0*/  PLOP3.LUT P0, PT, PT, PT, PT, 0x80, 0x0 ;  /* 0x000000000000781c */ /* 0x000fe20003f0f070 */
[----:B------:R-:W-:Y:S01]  /*259f0*/  VIADD R8, R9, 0x26a00 ;  /* 0x00026a0009087836 */ /* 0x000fe20000000000 */
[----:B------:R-:W-:Y:S01]  /*25a00*/  UMOV UR6, 0x0 ;  /* 0x0000000000067882 */ /* 0x000fe20000000000 */
[----:B------:R-:W-:Y:S01]  /*25a10*/  UMOV UR7, 0x12f00000 ;  /* 0x12f0000000077882 */ /* 0x000fe20000000000 */
[----:B------:R-:W-:-:S15]  /*25a20*/  R2UR UR10, R15 ;  /* 0x000000000f0a72ca */ /* 0x000fde00000e0000 */
.L_x_1554:
        /* <DEDUP_REMOVED lines=16> */
.L_x_1555:
        /* <DEDUP_REMOVED lines=13> */
.L_x_1699:
[----:B------:R-:W-:Y:S05]  /*25c00*/  BSYNC B2 ;  /* 0x0000000000027941 */ /* 0x000fea0003800000 */
.L_x_1556:
[----:B------:R-:W-:Y:S01]  /*25c10*/  BSSY B2, `(.L_x_1558) ;  /* 0x000000b000027945 */ /* 0x000fe20003800000 */
[----:B------:R-:W-:Y:S02]  /*25c20*/  IMAD.MOV.U32 R12, RZ, RZ, 0x0 ;  /* 0x00000000ff0c7424 */ /* 0x000fe400078e00ff */
[----:B------:R-:W-:Y:S01]  /*25c30*/  IMAD.MOV.U32 R13, RZ, RZ, 0x12f00000 ;  /* 0x12f00000ff0d7424 */ /* 0x000fe200078e00ff */
[----:B------:R-:W-:Y:S06]  /*25c40*/  @P1 BRA `(.L_x_1559) ;  /* 0x00000000001c1947 */ /* 0x000fec0003800000 */
[----:B------:R-:W1:Y:S02]  /*25c50*/  S2R R5, SR_TID.X ;  /* 0x0000000000057919 */ /* 0x000e640000002100 */
[----:B-1----:R-:W-:Y:S01]  /*25c60*/  LOP3.LUT R8, R5, 0x1f, RZ, 0xc0, !PT ;  /* 0x0000001f05087812 */ /* 0x002fe200078ec0ff */
[----:B------:R-:W-:-:S03]  /*25c70*/  IMAD.MOV.U32 R5, RZ, RZ, 0x7800 ;  /* 0x00007800ff057424 */ /* 0x000fc600078e00ff */
[----:B------:R-:W-:Y:S01]  /*25c80*/  ISETP.NE.AND P0, PT, R8, RZ, PT ;  /* 0x000000ff0800720c */ /* 0x000fe20003f05270 */
[----:B------:R1:W-:-:S12]  /*25c90*/  SYNCS.ARRIVE.TRANS64 RZ, [R7+URZ+0x334b0], R5 ;  /* 0x0334b00507ff79a7 */ /* 0x0003d8000800003f */
[----:B-1----:R-:W-:Y:S05]  /*25ca0*/  @!P0 BRA `(.L_x_1559) ;  /* 0x0000000000048947 */ /* 0x002fea0003800000 */
[----:B------:R-:W-:Y:S01]  /*25cb0*/  BPT.TRAP 0x1 ;  /* 0x000000040000795c */ /* 0x000fe20000300000 */
.L_x_1559:
[----:B------:R-:W-:Y:S05]  /*25cc0*/  BSYNC B2 ;  /* 0x0000000000027941 */ /* 0x000fea0003800000 */
.L_x_1558:
[----:B------:R-:W-:Y:S01]  /*25cd0*/  R2UR UR6, R12 ;  /* 0x000000000c0672ca */ /* 0x000fe200000e0000 */
[----:B------:R-:W-:Y:S01]  /*25ce0*/  IMAD.MOV.U32 R5, RZ, RZ, RZ ;  /* 0x000000ffff057224 */ /* 0x000fe200078e00ff */
[----:B------:R-:W-:Y:S01]  /*25cf0*/  R2UR UR7, R13 ;  /* 0x000000000d0772ca */ /* 0x000fe200000e0000 */
[----:B------:R-:W-:Y:S01]  /*25d00*/  UIADD3 UR4, UP0, UR40, 0x670, URZ ;  /* 0x0000067028047890 */ /* 0x000fe2000ff1e03f */
[----:B------:R-:W-:Y:S01]  /*25d10*/  PLOP3.LUT P0, PT, PT, PT, PT, 0x80, 0x0 ;  /* 0x000000000000781c */ /* 0x000fe20003f0f070 */
[----:B0-2---:R-:W-:Y:S01]  /*25d20*/  VIADD R7, R7, 0x334b0 ;  /* 0x000334b007077836 */ /* 0x005fe20000000000 */
[----:B------:R-:W-:Y:S01]  /*25d30*/  R2UR UR10, R5 ;  /* 0x00000000050a72ca */ /* 0x000fe200000e0000 */
[----:B------:R-:W-:Y:S01]  /*25d40*/  VIADD R5, R9, 0xf200 ;  /* 0x0000f20009057836 */ /* 0x000fe20000000000 */
[----:B------:R-:W-:-:S13]  /*25d50*/  UIADD3.X UR5, URZ, UR41, URZ, UP0, !UPT ;  /* 0x000000293f057290 */ /* 0x000fda00087fe43f */
.L_x_1560:
        /* <DEDUP_REMOVED lines=15> */
.L_x_1561:
        /* <DEDUP_REMOVED lines=15> */
.L_x_1562:
        /* <DEDUP_REMOVED lines=10> */
.L_x_1548:
[----:B------:R-:W-:Y:S05]  /*25fe0*/  BSYNC B1 ;  /* 0x0000000000017941 */ /* 0x000fea0003800000 */
.L_x_1547:
[----:B-1----:R-:W2:Y:S04]  /*25ff0*/  LDL.LU R5, [R1+0x2e4] ;  /* 0x0002e40001057983 */ /* 0x002ea80000300800 */
[----:B------:R-:W3:Y:S01]  /*26000*/  LDL.LU R8, [R1+0x2ec] ;  /* 0x0002ec0001087983 */ /* 0x000ee20000300800 */
[----:B------:R-:W-:Y:S01]  /*26010*/  VIADD R10, R10, 0xfffffffe ;  /* 0xfffffffe0a0a7836 */ /* 0x000fe20000000000 */
[----:B------:R-:W-:-:S04]  /*26020*/  PLOP3.LUT P0, PT, PT, PT, PT, 0x8, 0x0 ;  /* 0x000000000000781c */ /* 0x000fc80003f0e170 */
[----:B------:R-:W-:Y:S01]  /*26030*/  ISETP.GE.AND P2, PT, R10, R3, PT ;  /* 0x000000030a00720c */ /* 0x000fe20003f46270 */
[----:B--2---:R-:W-:-:S05]  /*26040*/  VIADD R5, R5, 0x1 ;  /* 0x0000000105057836 */ /* 0x004fca0000000000 */
[----:B------:R-:W-:-:S04]  /*26050*/  ISETP.NE.AND P1, PT, R5, 0x2, PT ;  /* 0x000000020500780c */ /* 0x000fc80003f25270 */
[----:B------:R-:W-:Y:S02]  /*26060*/  SEL R6, RZ, 0x1, P1 ;  /* 0x00000001ff067807 */ /* 0x000fe40000800000 */
[----:B------:R-:W-:Y:S02]  /*26070*/  SEL R5, R5, RZ, P1 ;  /* 0x000000ff05057207 */ /* 0x000fe40000800000 */
[----:B---3--:R-:W-:-:S03]  /*26080*/  LOP3.LUT R8, R8, R6, RZ, 0x3c, !PT ;  /* 0x0000000608087212 */ /* 0x008fc600078e3cff */
[----:B------:R1:W-:Y:S04]  /*26090*/  STL [R1+0x2e4], R5 ;  /* 0x0002e40501007387 */ /* 0x0003e80000100800 */
[----:B------:R1:W-:Y:S01]  /*260a0*/  STL [R1+0x2ec], R8 ;  /* 0x0002ec0801007387 */ /* 0x0003e20000100800 */
[----:B------:R-:W-:Y:S05]  /*260b0*/  @!P2 BRA `(.L_x_1541) ;  /* 0x000000080070a947 */ /* 0x000fea0003800000 */
.L_x_1579:
[----:B------:R-:W-:Y:S05]  /*260c0*/  YIELD ;  /* 0x0000000000007946 */ /* 0x000fea0003800000 */
[----:B------:R-:W-:Y:S04]  /*260d0*/  BSSY B1, `(.L_x_1563) ;  /* 0x000008e000017945 */ /* 0x000fe80003800000 */
[----:B--2---:R-:W-:Y:S05]  /*260e0*/  @!P6 BRA `(.L_x_1564) ;  /* 0x000000080030e947 */ /* 0x004fea0003800000 */
[----:B------:R-:W2:Y:S04]  /*260f0*/  LDL R7, [R1+0x2e4] ;  /* 0x0002e40001077983 */ /* 0x000ea80000100800 */
[----:B------:R-:W3:Y:S01]  /*26100*/  LDL R6, [R1+0x2ec] ;  /* 0x0002ec0001067983 */ /* 0x000ee20000100800 */
[----:B-1----:R-:W1:Y:S01]  /*26110*/  S2R R5, SR_TID.X ;  /* 0x0000000000057919 */ /* 0x002e620000002100 */
[----:B------:R-:W-:Y:S01]  /*26120*/  BSSY B2, `(.L_x_1565) ;  /* 0x0000007000027945 */ /* 0x000fe20003800000 */
[----:B-1----:R-:W-:-:S04]  /*26130*/  LOP3.LUT R5, R5, 0x7f, RZ, 0xc0, !PT ;  /* 0x0000007f05057812 */ /* 0x002fc800078ec0ff */
[----:B------:R-:W-:Y:S01]  /*26140*/  ISETP.NE.AND P2, PT, R5, RZ, PT ;  /* 0x000000ff0500720c */ /* 0x000fe20003f45270 */
[----:B--2---:R-:W-:Y:S01]  /*26150*/  IMAD R9, R7, 0x8, R19 ;  /* 0x0000000807097824 */ /* 0x004fe200078e0213 */
[----:B---3--:R-:W-:-:S04]  /*26160*/  SHF.L.U32 R8, R6, 0x1f, RZ ;  /* 0x0000001f06087819 */ /* 0x008fc800000006ff */
[----:B------:R-:W1:Y:S02]  /*26170*/  SYNCS.PHASECHK.TRANS64.TRYWAIT P1, [R9+URZ+0x334a0], R8 ;  /* 0x0334a008090075a7 */ /* 0x000e64000802017f */
[----:B-1----:R-:W-:Y:S05]  /*26180*/  @!P1 BRA `(.L_x_1566) ;  /* 0x0000006400a09947 */ /* 0x002fea0003800000 */
.L_x_1700:
[----:B------:R-:W-:Y:S05]  /*26190*/  BSYNC B2 ;  /* 0x0000000000027941 */ /* 0x000fea0003800000 */
.L_x_1565:
[----:B------:R-:W-:Y:S04]  /*261a0*/  BSSY B2, `(.L_x_1567) ;  /* 0x0000009000027945 */ /* 0x000fe80003800000 */
[----:B------:R-:W-:Y:S05]  /*261b0*/  @P2 BRA `(.L_x_1568) ;  /* 0x00000000001c2947 */ /* 0x000fea0003800000 */
[----:B------:R-:W2:Y:S02]  /*261c0*/  S2R R5, SR_TID.X ;  /* 0x0000000000057919 */ /* 0x000ea40000002100 */
[----:B--2---:R-:W-:Y:S01]  /*261d0*/  LOP3.LUT R6, R5, 0x1f, RZ, 0xc0, !PT ;  /* 0x0000001f05067812 */ /* 0x004fe200078ec0ff */
[----:B------:R-:W-:-:S03]  /*261e0*/  IMAD.MOV.U32 R5, RZ, RZ, 0x7800 ;  /* 0x00007800ff057424 */ /* 0x000fc600078e00ff */
[----:B------:R-:W-:Y:S01]  /*261f0*/  ISETP.NE.AND P1, PT, R6, RZ, PT ;  /* 0x000000ff0600720c */ /* 0x000fe20003f25270 */
[----:B------:R2:W-:-:S12]  /*26200*/  SYNCS.ARRIVE.TRANS64 RZ, [R9+URZ+0x33490], R5 ;  /* 0x0334900509ff79a7 */ /* 0x0005d8000800003f */
[----:B--2---:R-:W-:Y:S05]  /*26210*/  @!P1 BRA `(.L_x_1568) ;  /* 0x0000000000049947 */ /* 0x004fea0003800000 */
[----:B------:R-:W-:Y:S01]  /*26220*/  BPT.TRAP 0x1 ;  /* 0x000000040000795c */ /* 0x000fe20000300000 */
.L_x_1568:
[----:B------:R-:W-:Y:S05]  /*26230*/  BSYNC B2 ;  /* 0x0000000000027941 */ /* 0x000fea0003800000 */
.L_x_1567:
        /* <DEDUP_REMOVED lines=12> */
.L_x_1569:
        /* <DEDUP_REMOVED lines=12> */
[----:B------:R-:W-:Y:S01]  /*263c0*/  UMOV UR6, 0x0 ;  /* 0x0000000000067882 */ /* 0x000fe20000000000 */
[----:B------:R-:W-:Y:S02]  /*263d0*/  UMOV UR7, 0x12f00000 ;  /* 0x12f0000000077882 */ /* 0x000fe40000000000 */
[----:B------:R-:W-:Y:S01]  /*263e0*/  R2UR UR10, R11 ;  /* 0x000000000b0a72ca */ /* 0x000fe200000e0000 */
[----:B------:R-:W-:-:S14]  /*263f0*/  VIADD R11, R7, 0x26a00 ;  /* 0x00026a00070b7836 */ /* 0x000fdc0000000000 */
.L_x_1570:
        /* <DEDUP_REMOVED lines=10> */
[----:B0-----:R-:W-:Y:S01]  /*264a0*/  IMAD.MOV.U32 R15, RZ, RZ, 0x80 ;  /* 0x00000080ff0f7424 */ /* 0x001fe200078e00ff */
[----:B------:R-:W-:Y:S01]  /*264b0*/  PLOP3.LUT P1, PT, PT, PT, PT, 0x80, 0x0 ;  /* 0x000000000000781c */ /* 0x000fe20003f2f070 */
[----:B------:R-:W-:Y:S01]  /*264c0*/  VIADD R11, R7, 0x29200 ;  /* 0x00029200070b7836 */ /* 0x000fe20000000000 */
[----:B------:R-:W-:Y:S01]  /*264d0*/  UMOV UR6, 0x0 ;  /* 0x0000000000067882 */ /* 0x000fe20000000000 */
[----:B------:R-:W-:Y:S01]  /*264e0*/  UMOV UR7, 0x12f00000 ;  /* 0x12f0000000077882 */ /* 0x000fe20000000000 */
[----:B------:R-:W-:-:S15]  /*264f0*/  R2UR UR10, R15 ;  /* 0x000000000f0a72ca */ /* 0x000fde00000e0000 */
.L_x_1571:
        /* <DEDUP_REMOVED lines=13> */
.L_x_1701:
[----:B------:R-:W-:Y:S05]  /*265d0*/  BSYNC B2 ;  /* 0x0000000000027941 */ /* 0x000fea0003800000 */
.L_x_1572:
        /* <DEDUP_REMOVED lines=11> */
.L_x_1575:
[----:B------:R-:W-:Y:S05]  /*26690*/  BSYNC B2 ;  /* 0x0000000000027941 */ /* 0x000fea0003800000 */
.L_x_1574:
        /* <DEDUP_REMOVED lines=8> */
.L_x_1576:
        /* <DEDUP_REMOVED lines=11> */
[----:B------:R-:W-:Y:S01]  /*267d0*/  R2UR UR6, R12 ;  /* 0x000000000c0672ca */ /* 0x000fe200000e0000 */
[----:B------:R-:W-:Y:S01]  /*267e0*/  VIADD R5, R7, 0x11a00 ;  /* 0x00011a0007057836 */ /* 0x000fe20000000000 */
[----:B------:R-:W-:Y:S02]  /*267f0*/  R2UR UR7, R13 ;  /* 0x000000000d0772ca */ /* 0x000fe400000e0000 */
[----:B------:R-:W-:Y:S02]  /*26800*/  R2UR UR10, R8 ;  /* 0x00000000080a72ca */ /* 0x000fe400000e0000 */
[----:B------:R-:W-:-:S13]  /*26810*/  PLOP3.LUT P1, PT, PT, PT, PT, 0x80, 0x0 ;  /* 0x000000000000781c */ /* 0x000fda0003f2f070 */
.L_x_1577:
        /* <DEDUP_REMOVED lines=15> */
.L_x_1578:
        /* <DEDUP_REMOVED lines=10> */
.L_x_1564:
[----:B------:R-:W-:Y:S05]  /*269b0*/  BSYNC B1 ;  /* 0x0000000000017941 */ /* 0x000fea0003800000 */
.L_x_1563:
[----:B-1----:R-:W2:Y:S04]  /*269c0*/  LDL.LU R5, [R1+0x2e4] ;  /* 0x0002e40001057983 */ /* 0x002ea80000300800 */
[----:B------:R-:W3:Y:S01]  /*269d0*/  LDL.LU R8, [R1+0x2ec] ;  /* 0x0002ec0001087983 */ /* 0x000ee20000300800 */
[C---:B------:R-:W-:Y:S01]  /*269e0*/  ISETP.GT.AND P2, PT, R10.reuse, R3, PT ;  /* 0x000000030a00720c */ /* 0x040fe20003f44270 */
[----:B------:R-:W-:Y:S02]  /*269f0*/  VIADD R10, R10, 0xffffffff ;  /* 0xffffffff0a0a7836 */ /* 0x000fe40000000000 */
[----:B--2---:R-:W-:-:S05]  /*26a00*/  VIADD R5, R5, 0x1 ;  /* 0x0000000105057836 */ /* 0x004fca0000000000 */
[----:B------:R-:W-:-:S04]  /*26a10*/  ISETP.NE.AND P1, PT, R5, 0x2, PT ;  /* 0x000000020500780c */ /* 0x000fc80003f25270 */
[----:B------:R-:W-:Y:S02]  /*26a20*/  SEL R6, RZ, 0x1, P1 ;  /* 0x00000001ff067807 */ /* 0x000fe40000800000 */
[----:B------:R-:W-:Y:S02]  /*26a30*/  SEL R5, R5, RZ, P1 ;  /* 0x000000ff05057207 */ /* 0x000fe40000800000 */
[----:B---3--:R-:W-:-:S03]  /*26a40*/  LOP3.LUT R8, R8, R6, RZ, 0x3c, !PT ;  /* 0x0000000608087212 */ /* 0x008fc600078e3cff */
[----:B------:R2:W-:Y:S04]  /*26a50*/  STL [R1+0x2e4], R5 ;  /* 0x0002e40501007387 */ /* 0x0005e80000100800 */
[----:B------:R2:W-:Y:S01]  /*26a60*/  STL [R1+0x2ec], R8 ;  /* 0x0002ec0801007387 */ /* 0x0005e20000100800 */
[----:B------:R-:W-:Y:S05]  /*26a70*/  @P2 BRA `(.L_x_1579) ;  /* 0xfffffff400902947 */ /* 0x000fea000383ffff */
.L_x_1541:
[----:B------:R-:W-:Y:S05]  /*26a80*/  BSYNC B0 ;  /* 0x0000000000007941 */ /* 0x000fea0003800000 */
.L_x_1540:
[----:B-12---:R-:W2:Y:S01]  /*26a90*/  LDL R8, [R1+0x2f8] ;  /* 0x0002f80001087983 */ /* 0x006ea20000100800 */
[----:B------:R-:W1:Y:S01]  /*26aa0*/  LDC R0, c[0x0][0x448] ;  /* 0x00011200ff007b82 */ /* 0x000e620000000800 */
[----:B------:R-:W-:Y:S07]  /*26ab0*/  @!P0 WARPSYNC.ALL ;  /* 0x0000000000008948 */ /* 0x000fee0003800000 */
[----:B------:R-:W-:Y:S01]  /*26ac0*/  @!P0 BAR.SYNC.DEFER_BLOCKING 0xc, 0x180 ;  /* 0x0306000000008b1d */ /* 0x000fe20000010000 */
[----:B-1----:R-:W-:-:S13]  /*26ad0*/  ISETP.NE.AND P1, PT, R0, 0x1, PT ;  /* 0x000000010000780c */ /* 0x002fda0003f25270 */
[----:B------:R-:W1:Y:S08]  /*26ae0*/  @P1 LDC R2, c[0x0][0x44c] ;  /* 0x00011300ff021b82 */ /* 0x000e700000000800 */
[----:B------:R-:W3:Y:S01]  /*26af0*/  @P1 LDC R3, c[0x0][0x450] ;  /* 0x00011400ff031b82 */ /* 0x000ee20000000800 */
[----:B--2---:R-:W-:-:S04]  /*26b00*/  VIADD R0, R8, 0x7f ;  /* 0x0000007f08007836 */ /* 0x004fc80000000000 */
[----:B-1----:R-:W-:-:S05]  /*26b10*/  @P1 IMAD.HI.U32 R2, R0, R2, RZ ;  /* 0x0000000200021227 */ /* 0x002fca00078e00ff */
[----:B---3--:R-:W-:Y:S02]  /*26b20*/  @P1 SHF.R.U32.HI R0, RZ, R3, R2 ;  /* 0x00000003ff001219 */ /* 0x008fe40000011602 */
[----:B------:R-:W1:Y:S03]  /*26b30*/  LDC.64 R2, c[0x0][0x9e0] ;  /* 0x00027800ff027b82 */ /* 0x000e660000000a00 */
[----:B------:R-:W-:Y:S01]  /*26b40*/  IMAD.IADD R0, R20, 0x1, R0 ;  /* 0x0000000114007824 */ /* 0x000fe200078e0200 */
[----:B-1----:R-:W-:-:S03]  /*26b50*/  ISETP.GE.AND P2, PT, R3, 0x1, PT ;  /* 0x000000010300780c */ /* 0x002fc60003f46270 */
[----:B------:R-:W-:-:S10]  /*26b60*/  IMAD.IADD R2, R0, 0x1, R2 ;  /* 0x0000000100027824 */ /* 0x000fd400078e0202 */
[----:B------:R-:W-:Y:S05]  /*26b70*/  @!P2 BRA `(.L_x_1580) ;  /* 0x000000000048a947 */ /* 0x000fea0003800000 */
        /* <DEDUP_REMOVED lines=11> */
.L_x_1582:
[----:B------:R-:W-:-:S13]  /*26c30*/  ISETP.NE.AND P0, PT, R3, 0x1, PT ;  /* 0x000000010300780c */ /* 0x000fda0003f05270 */
[----:B------:R-:W1:Y:S02]  /*26c40*/  @P0 LDC.64 R6, c[0x0][0x9e8] ;  /* 0x00027a00ff060b82 */ /* 0x000e640000000a00 */
[----:B-1----:R-:W-:-:S05]  /*26c50*/  @P0 IMAD.HI.U32 R6, R5, R6, RZ ;  /* 0x0000000605060227 */ /* 0x002fca00078e00ff */
[----:B------:R-:W-:-:S07]  /*26c60*/  @P0 SHF.R.U32.HI R5, RZ, R7, R6 ;  /* 0x00000007ff050219 */ /* 0x000fce0000011606 */
.L_x_1583:
[----:B------:R-:W-:Y:S05]  /*26c70*/  BSYNC B0 ;  /* 0x0000000000007941 */ /* 0x000fea0003800000 */
.L_x_1581:
[----:B------:R-:W-:-:S05]  /*26c80*/  IMAD R5, R5, R3, R3 ;  /* 0x0000000305057224 */ /* 0x000fca00078e0203 */
[----:B------:R-:W-:-:S07]  /*26c90*/  VIMNMX R2, R2, R5, PT ;  /* 0x0000000502027248 */ /* 0x000fce0003fe0100 */
.L_x_1580:
[----:B------:R-:W-:Y:S01]  /*26ca0*/  VIADD R2, R2, 0x9f ;  /* 0x0000009f02027836 */ /* 0x000fe20000000000 */
[----:B------:R-:W1:Y:S01]  /*26cb0*/  @P1 LDC R6, c[0x0][0x450] ;  /* 0x00011400ff061b82 */ /* 0x000e620000000800 */
[----:B------:R-:W-:Y:S01]  /*26cc0*/  IMAD.MOV.U32 R0, RZ, RZ, R8 ;  /* 0x000000ffff007224 */ /* 0x000fe200078e0008 */
[----:B------:R-:W-:Y:S01]  /*26cd0*/  ULDC UR4, c[0x0][0x9dc] ;  /* 0x0002770000047ab9 */ /* 0x000fe20000000800 */
[----:B------:R-:W-:-:S05]  /*26ce0*/  IMAD.HI R2, R2, 0x66666667, RZ ;  /* 0x6666666702027827 */ /* 0x000fca00078e02ff */
[----:B------:R-:W-:-:S04]  /*26cf0*/  SHF.R.U32.HI R5, RZ, 0x1f, R2 ;  /* 0x0000001fff057819 */ /* 0x000fc80000011602 */
[----:B------:R-:W-:Y:S02]  /*26d00*/  LEA.HI.SX32 R5, R2, R5, 0x1a ;  /* 0x0000000502057211 */ /* 0x000fe400078fd2ff */
[----:B------:R-:W2:Y:S02]  /*26d10*/  @P1 LDC R2, c[0x0][0x44c] ;  /* 0x00011300ff021b82 */ /* 0x000ea40000000800 */
[----:B------:R-:W-:Y:S01]  /*26d20*/  VIMNMX R5, R21, R5, PT ;  /* 0x0000000515057248 */ /* 0x000fe20003fe0100 */
[----:B--2---:R-:W-:-:S05]  /*26d30*/  @P1 IMAD.HI.U32 R2, R8, R2, RZ ;  /* 0x0000000208021227 */ /* 0x004fca00078e00ff */
[----:B-1----:R-:W-:-:S05]  /*26d40*/  @P1 SHF.R.U32.HI R0, RZ, R6, R2 ;  /* 0x00000006ff001219 */ /* 0x002fca0000011602 */
[----:B------:R-:W-:-:S04]  /*26d50*/  IMAD.IADD R0, R18, 0x1, R0 ;  /* 0x0000000112007824 */ /* 0x000fc800078e0200 */
[----:B------:R-:W-:Y:S01]  /*26d60*/  VIADD R2, R0, -UR4 ;  /* 0x8000000400027c36 */ /* 0x000fe20008000000 */
        /* <DEDUP_REMOVED lines=11> */
.L_x_1586:
[----:B------:R-:W-:-:S13]  /*26e20*/  ISETP.NE.AND P0, PT, R3, 0x1, PT ;  /* 0x000000010300780c */ /* 0x000fda0003f05270 */
[----:B------:R-:W1:Y:S02]  /*26e30*/  @P0 LDC.64 R6, c[0x0][0x9e8] ;  /* 0x00027a00ff060b82 */ /* 0x000e640000000a00 */
[----:B-1----:R-:W-:-:S05]  /*26e40*/  @P0 IMAD.HI.U32 R6, R0, R6, RZ ;  /* 0x0000000600060227 */ /* 0x002fca00078e00ff */
[----:B------:R-:W-:-:S07]  /*26e50*/  @P0 SHF.R.U32.HI R0, RZ, R7, R6 ;  /* 0x00000007ff000219 */ /* 0x000fce0000011606 */
.L_x_1587:
[----:B------:R-:W-:Y:S05]  /*26e60*/  BSYNC B0 ;  /* 0x0000000000007941 */ /* 0x000fea0003800000 */
.L_x_1585:
[----:B------:R-:W-:-:S05]  /*26e70*/  IMAD R0, R0, R3, RZ ;  /* 0x0000000300007224 */ /* 0x000fca00078e02ff */
[----:B------:R-:W-:-:S07]  /*26e80*/  VIMNMX R2, R2, R0, !PT ;  /* 0x0000000002027248 */ /* 0x000fce0007fe0100 */
.L_x_1584:
[----:B------:R-:W-:Y:S01]  /*26e90*/  ISETP.NE.AND P1, PT, R4, RZ, PT ;  /* 0x000000ff0400720c */ /* 0x000fe20003f25270 */
[----:B------:R-:W-:Y:S01]  /*26ea0*/  IMAD.HI R2, R2, 0x66666667, RZ ;  /* 0x6666666702027827 */ /* 0x000fe200078e02ff */
[----:B------:R-:W-:Y:S04]  /*26eb0*/  BSSY B0, `(.L_x_1588) ;  /* 0x0000023000007945 */ /* 0x000fe80003800000 */
[----:B------:R-:W-:-:S04]  /*26ec0*/  SHF.R.U32.HI R0, RZ, 0x1f, R2 ;  /* 0x0000001fff007819 */ /* 0x000fc80000011602 */
[----:B------:R-:W-:Y:S01]  /*26ed0*/  LEA.HI.SX32 R0, R2, R0, 0x1a ;  /* 0x0000000002007211 */ /* 0x000fe200078fd2ff */
[----:B------:R-:W-:Y:S02]  /*26ee0*/  IMAD.MOV.U32 R2, RZ, RZ, RZ ;  /* 0x000000ffff027224 */ /* 0x000fe400078e00ff */
[----:B------:R-:W1:Y:S01]  /*26ef0*/  @!P1 LDC R4, c[0x0][0x9f0] ;  /* 0x00027c00ff049b82 */ /* 0x000e620000000800 */
[----:B------:R-:W-:-:S04]  /*26f00*/  VIMNMX R0, RZ, R0, !PT ;  /* 0x00000000ff007248 */ /* 0x000fc80007fe0100 */
[----:B------:R-:W-:-:S13]  /*26f10*/  ISETP.GT.AND P0, PT, R5, R0, PT ;  /* 0x000000000500720c */ /* 0x000fda0003f04270 */
[----:B------:R-:W-:Y:S05]  /*26f20*/  @!P0 BRA `(.L_x_1589) ;  /* 0x00000000006c8947 */ /* 0x000fea0003800000 */
[----:B-1----:R-:W-:-:S04]  /*26f30*/  IABS R6, R4 ;  /* 0x0000000400067213 */ /* 0x002fc80000000000 */
[----:B------:R-:W1:Y:S08]  /*26f40*/  I2F.RP R2, R6 ;  /* 0x0000000600027306 */ /* 0x000e700000209400 */
[----:B-1----:R-:W1:Y:S02]  /*26f50*/  MUFU.RCP R2, R2 ;  /* 0x0000000200027308 */ /* 0x002e640000001000 */
[----:B-1----:R-:W-:-:S06]  /*26f60*/  VIADD R2, R2, 0xffffffe ;  /* 0x0ffffffe02027836 */ /* 0x002fcc0000000000 */
[----:B------:R-:W1:Y:S02]  /*26f70*/  F2I.FTZ.U32.TRUNC.NTZ R3, R2 ;  /* 0x0000000200037305 */ /* 0x000e64000021f000 */
[----:B-1----:R-:W-:-:S04]  /*26f80*/  IMAD.MOV R2, RZ, RZ, -R3 ;  /* 0x000000ffff027224 */ /* 0x002fc800078e0a03 */
[----:B------:R-:W-:Y:S02]  /*26f90*/  IMAD R7, R2, R6, RZ ;  /* 0x0000000602077224 */ /* 0x000fe400078e02ff */
[----:B------:R-:W-:-:S04]  /*26fa0*/  IMAD.MOV.U32 R2, RZ, RZ, RZ ;  /* 0x000000ffff027224 */ /* 0x000fc800078e00ff */
[----:B------:R-:W-:Y:S01]  /*26fb0*/  IMAD.HI.U32 R9, R3, R7, R2 ;  /* 0x0000000703097227 */ /* 0x000fe200078e0002 */
[----:B------:R-:W-:Y:S02]  /*26fc0*/  IADD3 R7, R4, -0x1, R5 ;  /* 0xffffffff04077810 */ /* 0x000fe40007ffe005 */
[----:B------:R-:W-:-:S03]  /*26fd0*/  IABS R2, R4 ;  /* 0x0000000400027213 */ /* 0x000fc60000000000 */
[----:B------:R-:W-:Y:S02]  /*26fe0*/  IMAD.IADD R7, R7, 0x1, -R0 ;  /* 0x0000000107077824 */ /* 0x000fe400078e0a00 */
[----:B------:R-:W-:-:S03]  /*26ff0*/  IMAD.MOV R2, RZ, RZ, -R2 ;  /* 0x000000ffff027224 */ /* 0x000fc600078e0a02 */
[----:B------:R-:W-:Y:S01]  /*27000*/  IABS R3, R7 ;  /* 0x0000000700037213 */ /* 0x000fe20000000000 */
[----:B------:R-:W-:Y:S01]  /*27010*/  IMAD.MOV.U32 R8, RZ, RZ, R2 ;  /* 0x000000ffff087224 */ /* 0x000fe200078e0002 */
        /* <DEDUP_REMOVED lines=12> */
.L_x_1589:
[----:B------:R-:W-:Y:S05]  /*270e0*/  BSYNC B0 ;  /* 0x0000000000007941 */ /* 0x000fea0003800000 */
.L_x_1588:
[----:B------:R-:W2:Y:S02]  /*270f0*/  LDL.LU R3, [R1+0x2d4] ;  /* 0x0002d40001037983 */ /* 0x000ea40000300800 */
[----:B--2---:R-:W-:-:S05]  /*27100*/  IMAD R0, R3, R2, R0 ;  /* 0x0000000203007224 */ /* 0x004fca00078e0200 */
        /* <DEDUP_REMOVED lines=11> */
[----:B-1----:R-:W1:Y:S01]  /*271c0*/  LDC.64 R4, c[0x0][0xc60] ;  /* 0x00031800ff047b82 */ /* 0x002e620000000a00 */
[----:B------:R-:W2:Y:S08]  /*271d0*/  FLO.U32 R0, UR4 ;  /* 0x0000000400007d00 */ /* 0x000eb000080e0000 */
        /* <DEDUP_REMOVED lines=8> */
[----:B------:R3:W-:Y:S01]  /*27260*/  STL [R1+0x2d0], R0 ;  /* 0x0002d00001007387 */ /* 0x0007e20000100800 */
[----:B------:R-:W-:Y:S05]  /*27270*/  BRA `(.L_x_1591) ;  /* 0x0000003400947947 */ /* 0x000fea0003800000 */
.L_x_1590:
        /* <DEDUP_REMOVED lines=8> */
[----:B-1----:R-:W-:Y:S02]  /*27300*/  IMAD.U32 R4, RZ, RZ, UR6 ;  /* 0x00000006ff047e24 */ /* 0x002fe4000f8e00ff */
        /* <DEDUP_REMOVED lines=11> */
.L_x_1593:
[----:B------:R-:W-:Y:S05]  /*273c0*/  BSYNC B6 ;  /* 0x0000000000067941 */ /* 0x000fea0003800000 */
.L_x_1592:
        /* <DEDUP_REMOVED lines=22> */
.L_x_1595:
[----:B------:R-:W-:Y:S05]  /*27530*/  BSYNC B6 ;  /* 0x0000000000067941 */ /* 0x000fea0003800000 */
.L_x_1594:
        /* <DEDUP_REMOVED lines=20> */
.L_x_1597:
[----:B------:R-:W-:Y:S05]  /*27680*/  BSYNC B6 ;  /* 0x0000000000067941 */ /* 0x000fea0003800000 */
.L_x_1596:
[----:B------:R-:W-:Y:S01]  /*27690*/  LOP3.LUT P6, RZ, R17, 0x1, RZ, 0xc0, !PT ;  /* 0x0000000111ff7812 */ /* 0x000fe200078cc0ff */
[----:B------:R-:W-:-:S12]  /*276a0*/  BSSY B6, `(.L_x_1598) ;  /* 0x0000012000067945 */ /* 0x000fd80003800000 */
        /* <DEDUP_REMOVED lines=17> */
.L_x_1599:
[----:B------:R-:W-:Y:S05]  /*277c0*/  BSYNC B6 ;  /* 0x0000000000067941 */ /* 0x000fea0003800000 */
.L_x_1598:
[----:B------:R-:W2:Y:S01]  /*277d0*/  LDL R18, [R1+0x2dc] ;  /* 0x0002dc0001127983 */ /* 0x000ea20000100800 */
[----:B------:R-:W-:Y:S02]  /*277e0*/  ULDC.64 UR4, c[0x0][0x9f8] ;  /* 0x00027e0000047ab9 */ /* 0x000fe40000000a00 */
[----:B------:R-:W-:-:S04]  /*277f0*/  ISETP.NE.U32.AND P0, PT, RZ, UR4, PT ;  /* 0x00000004ff007c0c */ /* 0x000fc8000bf05070 */
[----:B------:R-:W-:Y:S01]  /*27800*/  ISETP.NE.AND.EX P0, PT, RZ, UR5, PT, P0 ;  /* 0x00000005ff007c0c */ /* 0x000fe2000bf05300 */
[----:B------:R-:W-:-:S12]  /*27810*/  ULDC.64 UR4, c[0x0][0xa08] ;  /* 0x0002820000047ab9 */ /* 0x000fd80000000a00 */
[----:B------:R-:W3:Y:S01]  /*27820*/  @P0 LDC.64 R2, c[0x0][0x9f8] ;  /* 0x00027e00ff020b82 */ /* 0x000ee20000000a00 */
[----:B--2---:R-:W-:Y:S02]  /*27830*/  IMAD.MOV.U32 R8, RZ, RZ, R18 ;  /* 0x000000ffff087224 */ /* 0x004fe400078e0012 */
[----:B---3--:R-:W-:-:S05]  /*27840*/  @P0 IMAD.WIDE R2, R18, 0x4, R2 ;  /* 0x0000000412020825 */ /* 0x008fca00078e0202 */
[----:B------:R2:W3:Y:S02]  /*27850*/  @P0 LDG.E R8, desc[UR50][R2.64] ;  /* 0x0000003202080981 */ /* 0x0004e4000c1e1900 */
[----:B--2---:R-:W2:Y:S02]  /*27860*/  LDC.64 R2, c[0x0][0x418] ;  /* 0x00010600ff027b82 */ /* 0x004ea40000000a00 */
[----:B--2---:R-:W-:Y:S01]  /*27870*/  LOP3.LUT P0, RZ, R2, UR4, RZ, 0xfc, !PT ;  /* 0x0000000402ff7c12 */ /* 0x004fe2000f80fcff */
[----:B------:R-:W-:-:S03]  /*27880*/  UMOV UR4, 0xffffffff ;  /* 0xffffffff00047882 */ /* 0x000fc60000000000 */
[----:B------:R-:W-:Y:S02]  /*27890*/  LOP3.LUT P0, RZ, R3, UR5, RZ, 0xfc, P0 ;  /* 0x0000000503ff7c12 */ /* 0x000fe4000800fcff */
[----:B---3--:R-:W-:Y:S01]  /*278a0*/  SHF.R.S32.HI R9, RZ, 0x1f, R8 ;  /* 0x0000001fff097819 */ /* 0x008fe20000011408 */
[----:B------:R2:W-:Y:S01]  /*278b0*/  STL [R1+0x2d4], R8 ;  /* 0x0002d40801007387 */ /* 0x0005e20000100800 */
[----:B------:R-:W-:-:S03]  /*278c0*/  SEL R18, R8, RZ, !P0 ;  /* 0x000000ff08127207 */ /* 0x000fc60004000000 */
[----:B------:R2:W-:Y:S01]  /*278d0*/  STL [R1+0x2f0], R9 ;  /* 0x0002f00901007387 */ /* 0x0005e20000100800 */
[----:B------:R-:W-:Y:S05]  /*278e0*/  BRA.DIV UR4, `(.L_x_1600) ;  /* 0x0000004e04f07947 */ /* 0x000fea000b800000 */
[----:B------:R-:W3:Y:S02]  /*278f0*/  S2R R0, SR_TID.X ;  /* 0x0000000000007919 */ /* 0x000ee40000002100 */
[----:B---3--:R-:W-:-:S04]  /*27900*/  SHF.R.U32.HI R0, RZ, 0x5, R0 ;  /* 0x00000005ff007819 */ /* 0x008fc80000011600 */
[----:B------:R-:W-:-:S05]  /*27910*/  LOP3.LUT R0, R0, 0x3, RZ, 0xc0, !PT ;  /* 0x0000000300007812 */ /* 0x000fca00078ec0ff */
[----:B------:R3:W4:Y:S02]  /*27920*/  SHFL.IDX PT, R14, R0, RZ, 0x1f ;  /* 0x00001fff000e7589 */ /* 0x00072400000e0000 */
.L_x_1704:
[----:B----4-:R-:W-:Y:S02]  /*27930*/  ISETP.NE.AND P0, PT, R14, RZ, PT ;  /* 0x000000ff0e00720c */ /* 0x010fe40003f05270 */
[----:B------:R-:W-:Y:S02]  /*27940*/  PLOP3.LUT P1, PT, PT, PT, PT, 0x8, 0x0 ;  /* 0x000000000000781c */ /* 0x000fe40003f2e170 */
[----:B------:R-:W-:-:S11]  /*27950*/  LOP3.LUT R17, R17, 0xfffffffe, RZ, 0xc0, !PT ;  /* 0xfffffffe11117812 */ /* 0x000fd600078ec0ff */
[----:B------:R-:W-:Y:S01]  /*27960*/  @P1 LOP3.LUT R17, R17, 0x1, RZ, 0xfc, !PT ;  /* 0x0000000111111812 */ /* 0x000fe200078efcff */
[----:B------:R-:W-:Y:S06]  /*27970*/  @P0 BRA `(.L_x_1601) ;  /* 0x0000000400ac0947 */ /* 0x000fec0003800000 */
[----:B------:R-:W-:-:S03]  /*27980*/  UMOV UR4, 0xffffffff ;  /* 0xffffffff00047882 */ /* 0x000fc60000000000 */
[----:B------:R-:W-:Y:S05]  /*27990*/  BRA.DIV UR4, `(.L_x_1602) ;  /* 0x0000004e04f87947 */ /* 0x000fea000b800000 */
[----:B------:R-:W-:-:S13]  /*279a0*/  ELECT P6, URZ, PT ;  /* 0x00000000003f782f */ /* 0x000fda00038c0000 */
.L_x_1707:
[----:B------:R-:W-:Y:S05]  /*279b0*/  @!P6 BRA `(.L_x_1601) ;  /* 0x00000004009ce947 */ /* 0x000fea0003800000 */
[----:B---3--:R-:W3:Y:S01]  /*279c0*/  LDL R0, [R1+0x310] ;  /* 0x0003100001007983 */ /* 0x008ee20000100800 */
[----:B------:R-:W-:-:S04]  /*279d0*/  ISETP.NE.U32.AND P0, PT, R2, RZ, PT ;  /* 0x000000ff0200720c */ /* 0x000fc80003f05070 */
[----:B------:R-:W-:Y:S01]  /*279e0*/  ISETP.NE.AND.EX P0, PT, R3, RZ, PT, P0 ;  /* 0x000000ff0300720c */ /* 0x000fe20003f05300 */
[----:B---3--:R-:W-:-:S12]  /*279f0*/  VIADD R0, R0, 0xffffffff ;  /* 0xffffffff00007836 */ /* 0x008fd80000000000 */
[----:B------:R-:W-:Y:S05]  /*27a00*/  @!P0 BRA `(.L_x_1603) ;  /* 0x0000000000448947 */ /* 0x000fea0003800000 */
[----:B------:R-:W3:Y:S01]  /*27a10*/  LDC R7, c[0x0][0x43c] ;  /* 0x00010f00ff077b82 */ /* 0x000ee20000000800 */
[----:B------:R-:W-:Y:S01]  /*27a20*/  ULDC.64 UR4, c[0x0][0x428] ;  /* 0x00010a0000047ab9 */ /* 0x000fe20000000a00 */
[----:B---3--:R-:W-:-:S13]  /*27a30*/  ISETP.NE.AND P0, PT, R7, 0x1, PT ;  /* 0x000000010700780c */ /* 0x008fda0003f05270 */
        /* <DEDUP_REMOVED lines=14> */
.L_x_1603:
[----:B---3--:R-:W3:Y:S04]  /*27b20*/  LDL R2, [R1+0x2e0] ;  /* 0x0002e00001027983 */ /* 0x008ee80000100800 */
[----:B------:R-:W1:Y:S01]  /*27b30*/  LDL R3, [R1+0x2e8] ;  /* 0x0002e80001037983 */ /* 0x000e620000100800 */
[----:B--2---:R-:W2:Y:S02]  /*27b40*/  S2R R8, SR_TID.X ;  /* 0x0000000000087919 */ /* 0x004ea40000002100 */
[----:B--2---:R-:W-:-:S04]  /*27b50*/  LOP3.LUT R8, R8, 0x7f, RZ, 0xc0, !PT ;  /* 0x0000007f08087812 */ /* 0x004fc800078ec0ff */
[----:B------:R-:W-:Y:S01]  /*27b60*/  ISETP.NE.AND P1, PT, R8, RZ, PT ;  /* 0x000000ff0800720c */ /* 0x000fe20003f25270 */
[----:B---3--:R-:W-:Y:S01]  /*27b70*/  IMAD R2, R2, 0x8, R19 ;  /* 0x0000000802027824 */ /* 0x008fe200078e0213 */
[----:B-1----:R-:W-:-:S04]  /*27b80*/  SHF.L.U32 R4, R3, 0x1f, RZ ;  /* 0x0000001f03047819 */ /* 0x002fc800000006ff */
[----:B------:R-:W1:Y:S02]  /*27b90*/  SYNCS.PHASECHK.TRANS64.TRYWAIT P0, [R2+URZ+0x33480], R4 ;  /* 0x03348004020075a7 */ /* 0x000e64000800017f */
[----:B-1----:R-:W-:Y:S05]  /*27ba0*/  @!P0 BRA `(.L_x_1604) ;  /* 0x0000004c00948947 */ /* 0x002fea0003800000 */
.L_x_1708:
        /* <DEDUP_REMOVED lines=8> */
.L_x_1605:
[----:B------:R-:W2:Y:S04]  /*27c30*/  LDL R3, [R1+0x2e0] ;  /* 0x0002e00001037983 */ /* 0x000ea80000100800 */
[----:B------:R-:W3:Y:S01]  /*27c40*/  LDL R5, [R1+0x2f4] ;  /* 0x0002f40001057983 */ /* 0x000ee20000100800 */
[----:B------:R-:W-:Y:S01]  /*27c50*/  R2UR UR9, R2 ;  /* 0x00000000020972ca */ /* 0x000fe200000e0000 */
[----:B------:R-:W-:Y:S01]  /*27c60*/  UIADD3 UR4, UP0, UR40, 0x470, URZ ;  /* 0x0000047028047890 */ /* 0x000fe2000ff1e03f */
[----:B------:R-:W-:Y:S01]  /*27c70*/  R2UR UR12, R16 ;  /* 0x00000000100c72ca */ /* 0x000fe200000e0000 */
[----:B------:R-:W-:Y:S01]  /*27c80*/  UMOV UR10, URZ ;  /* 0x0000003f000a7c82 */ /* 0x000fe20008000000 */
[----:B-----5:R-:W-:Y:S01]  /*27c90*/  R2UR UR13, R18 ;  /* 0x00000000120d72ca */ /* 0x020fe200000e0000 */
[----:B------:R-:W-:Y:S01]  /*27ca0*/  UIADD3.X UR5, URZ, UR41, URZ, UP0, !UPT ;  /* 0x000000293f057290 */ /* 0x000fe200087fe43f */
[----:B------:R-:W-:Y:S01]  /*27cb0*/  UMOV UR6, 0x0 ;  /* 0x0000000000067882 */ /* 0x000fe20000000000 */
[----:B------:R-:W-:Y:S01]  /*27cc0*/  UMOV UR7, 0x14f00000 ;  /* 0x14f0000000077882 */ /* 0x000fe20000000000 */
[----:B------:R-:W-:-:S05]  /*27cd0*/  UMOV UR16, 0x40 ;  /* 0x0000004000107882 */ /* 0x000fca0000000000 */
[----:B------:R-:W-:Y:S01]  /*27ce0*/  UIADD3 UR9, UR9, 0x33470, URZ ;  /* 0x0003347009097890 */ /* 0x000fe2000fffe03f */
[----:B--2---:R-:W-:Y:S02]  /*27cf0*/  IMAD R3, R3, 0x7800, R19 ;  /* 0x0000780003037824 */ /* 0x004fe400078e0213 */
[----:B---3--:R-:W-:-:S03]  /*27d00*/  IMAD R0, R0, 0xa0, R5 ;  /* 0x000000a000007824 */ /* 0x008fc600078e0205 */
[----:B------:R-:W-:Y:S02]  /*27d10*/  R2UR UR15, R3 ;  /* 0x00000000030f72ca */ /* 0x000fe400000e0000 */
[----:B------:R-:W-:-:S11]  /*27d20*/  R2UR UR11, R0 ;  /* 0x00000000000b72ca */ /* 0x000fd600000e0000 */
[----:B------:R-:W-:Y:S02]  /*27d30*/  UIADD3 UR8, UR15, 0xf200, URZ ;  /* 0x0000f2000f087890 */ /* 0x000fe4000fffe03f */
[----:B------:R-:W-:Y:S02]  /*27d40*/  UIADD3 UR14, UR15, 0x11a00, URZ ;  /* 0x00011a000f0e7890 */ /* 0x000fe4000fffe03f */
[----:B------:R-:W-:-:S05]  /*27d50*/  UIADD3 UR15, UR15, 0x14200, URZ ;  /* 0x000142000f0f7890 */ /* 0x000fca000fffe03f */
[----:B------:R2:W-:Y:S02]  /*27d60*/  UTMALDG.4D [UR8], [UR4], desc[UR6] ;  /* 0x00000608040075b4 */ /* 0x0005e40008019000 */
[----:B--2---:R-:W-:Y:S01]  /*27d70*/  UMOV UR8, UR14 ;  /* 0x0000000e00087c82 */ /* 0x004fe20008000000 */
[----:B------:R-:W-:Y:S01]  /*27d80*/  UMOV UR10, UR16 ;  /* 0x00000010000a7c82 */ /* 0x000fe20008000000 */
[----:B------:R-:W-:Y:S01]  /*27d90*/  UMOV UR14, 0x80 ;  /* 0x00000080000e7882 */ /* 0x000fe20000000000 */
[----:B------:R2:W-:Y:S02]  /*27da0*/  UTMALDG.4D [UR8], [UR4], desc[UR6] ;  /* 0x00000608040075b4 */ /* 0x0005e40008019000 */
[----:B--2---:R-:W-:Y:S01]  /*27db0*/  UMOV UR8, UR15 ;  /* 0x0000000f00087c82 */ /* 0x004fe20008000000 */
[----:B------:R-:W-:Y:S02]  /*27dc0*/  UMOV UR10, UR14 ;  /* 0x0000000e000a7c82 */ /* 0x000fe40008000000 */
[----:B------:R2:W-:Y:S01]  /*27dd0*/  UTMALDG.4D [UR8], [UR4], desc[UR6] ;  /* 0x00000608040075b4 */ /* 0x0005e20008019000 */
[----:B------:R-:W3:Y:S02]  /*27de0*/  SYNCS.PHASECHK.TRANS64.TRYWAIT P0, [R2+URZ+0x33440], R4 ;  /* 0x03344004020075a7 */ /* 0x000ee4000800017f */
[----:B--23--:R-:W-:Y:S05]  /*27df0*/  @!P0 BRA `(.L_x_1606) ;  /* 0x0000004c00148947 */ /* 0x00cfea0003800000 */
.L_x_1709:
[----:B------:R-:W-:Y:S05]  /*27e00*/  @P1 BRA `(.L_x_1607) ;  /* 0x00000000001c1947 */ /* 0x000fea0003800000 */
[----:B------:R-:W3:Y:S01]  /*27e10*/  S2R R5, SR_TID.X ;  /* 0x0000000000057919 */ /* 0x000ee20000002100 */
[----:B-12---:R-:W-:-:S04]  /*27e20*/  IMAD.MOV.U32 R4, RZ, RZ, 0x7800 ;  /* 0x00007800ff047424 */ /* 0x006fc800078e00ff */
[----:B------:R4:W-:Y:S01]  /*27e30*/  SYNCS.ARRIVE.TRANS64 RZ, [R2+URZ+0x33430], R4 ;  /* 0x0334300402ff79a7 */ /* 0x0009e2000800003f */
[----:B---3--:R-:W-:-:S04]  /*27e40*/  LOP3.LUT R5, R5, 0x1f, RZ, 0xc0, !PT ;  /* 0x0000001f05057812 */ /* 0x008fc800078ec0ff */
[----:B------:R-:W-:-:S13]  /*27e50*/  ISETP.NE.AND P0, PT, R5, RZ, PT ;  /* 0x000000ff0500720c */ /* 0x000fda0003f05270 */
[----:B----4-:R-:W-:Y:S05]  /*27e60*/  @!P0 BRA `(.L_x_1607) ;  /* 0x0000000000048947 */ /* 0x010fea0003800000 */
[----:B------:R-:W-:Y:S01]  /*27e70*/  BPT.TRAP 0x1 ;  /* 0x000000040000795c */ /* 0x000fe20000300000 */
.L_x_1607:
        /* <DEDUP_REMOVED lines=10> */
[----:B------:R-:W-:Y:S01]  /*27f20*/  UMOV UR16, 0x40 ;  /* 0x0000004000107882 */ /* 0x000fe20000000000 */
[----:B------:R-:W-:-:S02]  /*27f30*/  PLOP3.LUT P0, PT, PT, PT, PT, 0x80, 0x0 ;  /* 0x000000000000781c */ /* 0x000fc40003f0f070 */
[----:B------:R-:W-:Y:S01]  /*27f40*/  UIADD3 UR8, UR15, 0x24200, URZ ;  /* 0x000242000f087890 */ /* 0x000fe2000fffe03f */
[----:B------:R-:W-:Y:S01]  /*27f50*/  LOP3.LUT R17, R17, 0xfffffffe, RZ, 0xc0, !PT ;  /* 0xfffffffe11117812 */ /* 0x000fe200078ec0ff */
[----:B------:R-:W-:Y:S02]  /*27f60*/  UIADD3 UR9, UR9, 0x33430, URZ ;  /* 0x0003343009097890 */ /* 0x000fe4000fffe03f */
[----:B------:R-:W-:Y:S02]  /*27f70*/  UIADD3 UR14, UR15, 0x26a00, URZ ;  /* 0x00026a000f0e7890 */ /* 0x000fe4000fffe03f */
[----:B------:R-:W-:-:S05]  /*27f80*/  UIADD3 UR15, UR15, 0x29200, URZ ;  /* 0x000292000f0f7890 */ /* 0x000fca000fffe03f */
[----:B------:R3:W-:Y:S01]  /*27f90*/  UTMALDG.4D [UR8], [UR4], desc[UR6] ;  /* 0x00000608040075b4 */ /* 0x0007e20008019000 */
[----:B------:R-:W-:Y:S01]  /*27fa0*/  @P0 LOP3.LUT R17, R17, 0x1, RZ, 0xfc, !PT ;  /* 0x0000000111110812 */ /* 0x000fe200078efcff */
[----:B---3--:R-:W-:Y:S01]  /*27fb0*/  UMOV UR8, UR14 ;  /* 0x0000000e00087c82 */ /* 0x008fe20008000000 */
[----:B------:R-:W-:Y:S01]  /*27fc0*/  UMOV UR10, UR16 ;  /* 0x00000010000a7c82 */ /* 0x000fe20008000000 */
[----:B------:R-:W-:Y:S01]  /*27fd0*/  UMOV UR14, 0x80 ;  /* 0x00000080000e7882 */ /* 0x000fe20000000000 */
[----:B------:R3:W-:Y:S02]  /*27fe0*/  UTMALDG.4D [UR8], [UR4], desc[UR6] ;  /* 0x00000608040075b4 */ /* 0x0007e40008019000 */
[----:B---3--:R-:W-:Y:S01]  /*27ff0*/  UMOV UR8, UR15 ;  /* 0x0000000f00087c82 */ /* 0x008fe20008000000 */
[----:B------:R-:W-:Y:S02]  /*28000*/  UMOV UR10, UR14 ;  /* 0x0000000e000a7c82 */ /* 0x000fe40008000000 */
[----:B------:R4:W-:Y:S02]  /*28010*/  UTMALDG.4D [UR8], [UR4], desc[UR6] ;  /* 0x00000608040075b4 */ /* 0x0009e40008019000 */
[----:B----4-:R-:W-:Y:S01]  /*28020*/  NOP ;  /* 0x0000000000007918 */ /* 0x010fe20000000000 */
.L_x_1601:
[----:B------:R-:W3:Y:S01]  /*28030*/  LDL.LU R3, [R1+0x30c] ;  /* 0x00030c0001037983 */ /* 0x000ee20000300800 */
[----:B------:R-:W-:Y:S05]  /*28040*/  WARPSYNC.ALL ;  /* 0x0000000000007948 */ /* 0x000fea0003800000 */
[----:B------:R-:W-:Y:S01]  /*28050*/  ULDC.64 UR4, c[0x0][0x298] ;  /* 0x0000a60000047ab9 */ /* 0x000fe20000000a00 */
[----:B------:R-:W-:Y:S01]  /*28060*/  BSSY B6, `(.L_x_1608) ;  /* 0x000001c000067945 */ /* 0x000fe20003800000 */
[----:B------:R-:W-:Y:S01]  /*28070*/  BAR.SYNC.DEFER_BLOCKING 0x8, 0x180 ;  /* 0x0206000000007b1d */ /* 0x000fe20000010000 */
[----:B---3--:R-:W-:Y:S01]  /*28080*/  SHF.R.S32.HI R0, RZ, 0x1f, R3 ;  /* 0x0000001fff007819 */ /* 0x008fe20000011403 */
[----:B-12---:R-:W-:-:S04]  /*28090*/  IMAD.WIDE.U32 R4, R3, UR4, RZ ;  /* 0x0000000403047c25 */ /* 0x006fc8000f8e00ff */
[----:B------:R-:W-:Y:S01]  /*280a0*/  IMAD R2, R0, UR4, RZ ;  /* 0x0000000400027c24 */ /* 0x000fe2000f8e02ff */
[----:B------:R1:W-:Y:S01]  /*280b0*/  STL.64 [R1+0x318], R4 ;  /* 0x0003180401007387 */ /* 0x0003e20000100a00 */
[----:B------:R-:W-:Y:S02]  /*280c0*/  VIADD R0, R19, 0x1e200 ;  /* 0x0001e20013007836 */ /* 0x000fe40000000000 */
[----:B------:R-:W-:-:S03]  /*280d0*/  IMAD R2, R3, UR5, R2 ;  /* 0x0000000503027c24 */ /* 0x000fc6000f8e0202 */
[----:B------:R-:W-:Y:S01]  /*280e0*/  LOP3.LUT P0, RZ, R0, 0x1bf, RZ, 0xc0, !PT ;  /* 0x000001bf00ff7812 */ /* 0x000fe2000780c0ff */
[----:B------:R-:W-:-:S05]  /*280f0*/  IMAD.IADD R0, R5, 0x1, R2 ;  /* 0x0000000105007824 */ /* 0x000fca00078e0202 */
[----:B------:R1:W-:Y:S07]  /*28100*/  STL [R1+0x30c], R0 ;  /* 0x00030c0001007387 */ /* 0x0003ee0000100800 */
        /* <DEDUP_REMOVED lines=17> */
.L_x_1609:
[----:B------:R-:W-:Y:S05]  /*28220*/  BSYNC B6 ;  /* 0x0000000000067941 */ /* 0x000fea0003800000 */
.L_x_1608:
[----:B-1----:R-:W2:Y:S01]  /*28230*/  LDL.LU R0, [R1+0x30c] ;  /* 0x00030c0001007983 */ /* 0x002ea20000300800 */
[----:B------:R-:W-:Y:S01]  /*28240*/  ULDC.64 UR6, c[0x0][0xa00] ;  /* 0x0002800000067ab9 */ /* 0x000fe20000000a00 */
[----:B------:R-:W1:Y:S02]  /*28250*/  LDC R7, c[0x0][0x448] ;  /* 0x00011200ff077b82 */ /* 0x000e640000000800 */
[----:B------:R-:W2:Y:S04]  /*28260*/  LDL.LU.64 R2, [R1+0x318] ;  /* 0x0003180001027983 */ /* 0x000ea80000300a00 */
[----:B------:R-:W3:Y:S04]  /*28270*/  LDL R6, [R1+0x2dc] ;  /* 0x0002dc0001067983 */ /* 0x000ee80000100800 */
[----:B------:R-:W4:Y:S01]  /*28280*/  LDL R12, [R1+0x2f8] ;  /* 0x0002f800010c7983 */ /* 0x000f220000100800 */
[----:B------:R-:W-:Y:S01]  /*28290*/  ISETP.NE.U32.AND P0, PT, RZ, UR6, PT ;  /* 0x00000006ff007c0c */ /* 0x000fe2000bf05070 */
[----:B------:R-:W-:-:S03]  /*282a0*/  ULDC.64 UR4, c[0x0][0x2d8] ;  /* 0x0000b60000047ab9 */ /* 0x000fc60000000a00 */
[----:B------:R-:W-:Y:S01]  /*282b0*/  ISETP.NE.AND.EX P0, PT, RZ, UR7, PT, P0 ;  /* 0x00000007ff007c0c */ /* 0x000fe2000bf05300 */
[----:B------:R-:W0:Y:S01]  /*282c0*/  S2R R5, SR_TID.X ;  /* 0x0000000000057919 */ /* 0x000e220000002100 */
[----:B------:R-:W-:Y:S01]  /*282d0*/  ULDC.64 UR6, c[0x0][0x280] ;  /* 0x0000a00000067ab9 */ /* 0x000fe20000000a00 */
[----:B------:R-:W1:Y:S01]  /*282e0*/  S2R R10, SR_TID.X ;  /* 0x00000000000a7919 */ /* 0x000e620000002100 */
[----:B0-----:R-:W-:-:S04]  /*282f0*/  LOP3.LUT R5, R5, 0x7f, RZ, 0xc0, !PT ;  /* 0x0000007f05057812 */ /* 0x001fc800078ec0ff */
[----:B------:R-:W-:Y:S01]  /*28300*/  SHF.R.U32.HI R5, RZ, 0x2, R5 ;  /* 0x00000002ff057819 */ /* 0x000fe20000011605 */
[----:B-1----:R-:W-:-:S05]  /*28310*/  IMAD.SHL.U32 R10, R10, 0x10, RZ ;  /* 0x000000100a0a7824 */ /* 0x002fca00078e00ff */
[----:B------:R-:W-:-:S04]  /*28320*/  LOP3.LUT R10, R10, 0x30, RZ, 0xc0, !PT ;  /* 0x000000300a0a7812 */ /* 0x000fc800078ec0ff */
[C---:B------:R-:W-:Y:S02]  /*28330*/  LOP3.LUT R11, R10.reuse, 0x40, RZ, 0xfc, !PT ;  /* 0x000000400a0b7812 */ /* 0x040fe400078efcff */
[----:B------:R-:W-:Y:S01]  /*28340*/  LOP3.LUT R10, R10, 0x80, RZ, 0xfc, !PT ;  /* 0x000000800a0a7812 */ /* 0x000fe200078efcff */
[----:B--2---:R-:W-:Y:S01]  /*28350*/  IMAD.MOV.U32 R3, RZ, RZ, R0 ;  /* 0x000000ffff037224 */ /* 0x004fe200078e0000 */
[----:B---3--:R-:W-:-:S04]  /*28360*/  SHF.R.S32.HI R0, RZ, 0x1f, R6 ;  /* 0x0000001fff007819 */ /* 0x008fc80000011406 */
[----:B------:R-:W-:Y:S02]  /*28370*/  SEL R4, R0, RZ, !P0 ;  /* 0x000000ff00047207 */ /* 0x000fe40004000000 */
[----:B------:R-:W-:Y:S02]  /*28380*/  SEL R0, R6, RZ, !P0 ;  /* 0x000000ff06007207 */ /* 0x000fe40004000000 */
[----:B------:R-:W0:Y:S01]  /*28390*/  S2R R6, SR_TID.X ;  /* 0x0000000000067919 */ /* 0x000e220000002100 */
[----:B------:R-:W-:Y:S01]  /*283a0*/  ISETP.NE.AND P0, PT, R7, 0x1, PT ;  /* 0x000000010700780c */ /* 0x000fe20003f05270 */
[----:B------:R-:W-:-:S04]  /*283b0*/  IMAD.WIDE.U32 R2, R16, UR4, R2 ;  /* 0x0000000410027c25 */ /* 0x000fc8000f8e0002 */
[----:B------:R-:W-:Y:S01]  /*283c0*/  IMAD R3, R16, UR5, R3 ;  /* 0x0000000510037c24 */ /* 0x000fe2000f8e0203 */
[----:B------:R-:W-:Y:S02]  /*283d0*/  ULDC.64 UR4, c[0x0][0x2e0] ;  /* 0x0000b80000047ab9 */ /* 0x000fe40000000a00 */
[----:B------:R-:W-:Y:S02]  /*283e0*/  IMAD R4, R4, UR4, RZ ;  /* 0x0000000404047c24 */ /* 0x000fe4000f8e02ff */
[----:B0-----:R-:W-:-:S03]  /*283f0*/  IMAD.SHL.U32 R8, R6, 0x20, RZ ;  /* 0x0000002006087824 */ /* 0x001fc600078e00ff */
[----:B------:R-:W0:Y:S02]  /*28400*/  @P0 LDC R6, c[0x0][0x450] ;  /* 0x00011400ff060b82 */ /* 0x000e240000000800 */
[----:B------:R-:W-:-:S06]  /*28410*/  LOP3.LUT R8, R5, 0x60, R8, 0xf8, !PT ;  /* 0x0000006005087812 */ /* 0x000fcc00078ef808 */
[----:B------:R-:W1:Y:S01]  /*28420*/  @P0 LDC R5, c[0x0][0x44c] ;  /* 0x00011300ff050b82 */ /* 0x000e620000000800 */
[----:B------:R-:W-:-:S04]  /*28430*/  IMAD.WIDE.U32 R2, R0, UR4, R2 ;  /* 0x0000000400027c25 */ /* 0x000fc8000f8e0002 */
[----:B------:R-:W-:Y:S01]  /*28440*/  IMAD R0, R0, UR5, R4 ;  /* 0x0000000500007c24 */ /* 0x000fe2000f8e0204 */
[----:B------:R-:W-:Y:S01]  /*28450*/  ULDC.64 UR4, c[0x0][0x2d0] ;  /* 0x0000b40000047ab9 */ /* 0x000fe20000000a00 */
[----:B----4-:R-:W-:Y:S02]  /*28460*/  IMAD.IADD R4, R8, 0x1, R12 ;  /* 0x0000000108047824 */ /* 0x010fe400078e020c */
[----:B------:R-:W-:Y:S02]  /*28470*/  IMAD.IADD R3, R3, 0x1, R0 ;  /* 0x0000000103037824 */ /* 0x000fe400078e0200 */
[----:B------:R-:W-:Y:S01]  /*28480*/  IMAD.MOV.U32 R0, RZ, RZ, R4 ;  /* 0x000000ffff007224 */ /* 0x000fe200078e0004 */
[----:B------:R-:W2:Y:S01]  /*28490*/  S2R R8, SR_TID.X ;  /* 0x0000000000087919 */ /* 0x000ea20000002100 */
[----:B-1----:R-:W-:-:S05]  /*284a0*/  @P0 IMAD.HI.U32 R5, R4, R5, RZ ;  /* 0x0000000504050227 */ /* 0x002fca00078e00ff */
[----:B0-----:R-:W-:-:S05]  /*284b0*/  @P0 SHF.R.U32.HI R0, RZ, R6, R5 ;  /* 0x00000006ff000219 */ /* 0x001fca0000011605 */
        /* <DEDUP_REMOVED lines=11> */
[----:B------:R-:W-:Y:S01]  /*28570*/  ULDC UR4, c[0x0][0x2b8] ;  /* 0x0000ae0000047ab9 */ /* 0x000fe20000000800 */
[----:B--2---:R-:W-:Y:S01]  /*28580*/  IMAD.SHL.U32 R9, R8, 0x10, RZ ;  /* 0x0000001008097824 */ /* 0x004fe200078e00ff */
[----:B------:R-:W-:Y:S02]  /*28590*/  ISETP.GE.AND P2, PT, R10, UR4, PT ;  /* 0x000000040a007c0c */ /* 0x000fe4000bf46270 */
[----:B------:R-:W-:Y:S02]  /*285a0*/  LOP3.LUT R10, R8, 0x7f, RZ, 0xc0, !PT ;  /* 0x0000007f080a7812 */ /* 0x000fe400078ec0ff */
[----:B------:R0:W5:Y:S01]  /*285b0*/  LDL R8, [R1+0x304] ;  /* 0x0003040001087983 */ /* 0x0001620000100800 */
[----:B------:R-:W-:Y:S01]  /*285c0*/  LOP3.LUT R9, R9, 0x30, RZ, 0xc0, !PT ;  /* 0x0000003009097812 */ /* 0x000fe200078ec0ff */
[----:B------:R-:W-:Y:S01]  /*285d0*/  IMAD R0, R4, UR5, R0 ;  /* 0x0000000504007c24 */ /* 0x000fe2000f8e0200 */
[----:B------:R-:W-:-:S02]  /*285e0*/  IADD3 R4, P3, R2, UR6, RZ ;  /* 0x0000000602047c10 */ /* 0x000fc4000ff7e0ff */
[----:B------:R-:W-:Y:S02]  /*285f0*/  ISETP.GE.AND P0, PT, R9, UR4, PT ;  /* 0x0000000409007c0c */ /* 0x000fe4000bf06270 */
[----:B------:R-:W-:Y:S01]  /*28600*/  ISETP.GE.AND P1, PT, R11, UR4, PT ;  /* 0x000000040b007c0c */ /* 0x000fe2000bf26270 */
[----:B------:R-:W-:Y:S01]  /*28610*/  UMOV UR4, 0xffffffff ;  /* 0xffffffff00047882 */ /* 0x000fe20000000000 */
[----:B------:R-:W-:Y:S02]  /*28620*/  IADD3.X R3, R3, UR7, R0, P3, !PT ;  /* 0x0000000703037c10 */ /* 0x000fe40009ffe400 */
[----:B------:R-:W-:Y:S01]  /*28630*/  SHF.R.U32.HI R10, RZ, 0x2, R10 ;  /* 0x00000002ff0a7819 */ /* 0x000fe2000001160a */
[----:B0-----:R-:W-:Y:S08]  /*28640*/  BRA.DIV UR4, `(.L_x_1610) ;  /* 0x0000004604147947 */ /* 0x001ff0000b800000 */
[----:B------:R-:W2:Y:S04]  /*28650*/  LDL.LU R6, [R1+0x308] ;  /* 0x0003080001067983 */ /* 0x000ea80000300800 */
[----:B------:R-:W3:Y:S01]  /*28660*/  LDL.LU R11, [R1+0x2f8] ;  /* 0x0002f800010b7983 */ /* 0x000ee20000300800 */
[----:B--2---:R-:W-:-:S03]  /*28670*/  IMAD R2, R6, R7, RZ ;  /* 0x0000000706027224 */ /* 0x004fc600078e02ff */
[----:B------:R-:W0:Y:S01]  /*28680*/  SHFL.IDX PT, R7, R4, RZ, 0x1c1f ;  /* 0x001c1fff04077589 */ /* 0x000e2200000e0000 */
[----:B---3--:R-:W-:-:S03]  /*28690*/  IMAD.IADD R0, R10, 0x1, R11 ;  /* 0x000000010a007824 */ /* 0x008fc600078e020b */
[----:B------:R-:W1:Y:S01]  /*286a0*/  SHFL.IDX PT, R6, R3, RZ, 0x1c1f ;  /* 0x001c1fff03067589 */ /* 0x000e6200000e0000 */
[C---:B------:R-:W-:Y:S01]  /*286b0*/  VIADD R5, R0.reuse, 0x20 ;  /* 0x0000002000057836 */ /* 0x040fe20000000000 */
        /* <DEDUP_REMOVED lines=23> */
[----:B-1----:R-:W-:-:S05]  /*28830*/  @!P3 IADD3 R5, P4, R9, R5, RZ ;  /* 0x000000050905b210 */ /* 0x002fca0007f9e0ff */
[----:B0-----:R-:W-:-:S04]  /*28840*/  @!P3 IMAD.X R6, RZ, RZ, R6, P4 ;  /* 0x000000ffff06b224 */ /* 0x001fc800020e0606 */
[----:B------:R-:W-:Y:S02]  /*28850*/  @!P3 IMAD.MOV.U32 R7, RZ, RZ, R6 ;  /* 0x000000ffff07b224 */ /* 0x000fe400078e0006 */
[----:B------:R-:W-:Y:S02]  /*28860*/  @!P3 IMAD.MOV.U32 R6, RZ, RZ, R5 ;  /* 0x000000ffff06b224 */ /* 0x000fe400078e0005 */
[----:B------:R0:W1:Y:S04]  /*28870*/  SHFL.IDX PT, R5, R3, 0x3, 0x1c1f ;  /* 0x007c1f0003057f89 */ /* 0x00006800000e0000 */
[----:B------:R0:W-:Y:S04]  /*28880*/  @!P3 LDGSTS.E.BYPASS.LTC128B.128 [R8+0x1f200], desc[UR50][R6.64], !P0 ;  /* 0x1f2000000608bfae */ /* 0x0001e8000c101d72 */
[----:B------:R0:W-:Y:S04]  /*28890*/  @!P3 LDGSTS.E.BYPASS.LTC128B.128 [R8+0x21200], desc[UR50][R6.64+0x40], !P1 ;  /* 0x212000400608bfae */ /* 0x0001e8000c901d72 */
[----:B------:R0:W-:Y:S04]  /*288a0*/  @!P3 LDGSTS.E.BYPASS.LTC128B.128 [R8+0x23200], desc[UR50][R6.64+0x80], !P2 ;  /* 0x232000800608bfae */ /* 0x0001e8000d101d72 */
[----:B------:R0:W2:Y:S02]  /*288b0*/  SHFL.IDX PT, R3, R4, 0x3, 0x1c1f ;  /* 0x007c1f0004037f89 */ /* 0x0000a400000e0000 */
.L_x_1718:
        /* <DEDUP_REMOVED lines=12> */
.L_x_1612:
[----:B------:R-:W-:Y:S05]  /*28980*/  BSYNC B0 ;  /* 0x0000000000007941 */ /* 0x000fea0003800000 */
.L_x_1611:
[----:B------:R-:W-:Y:S01]  /*28990*/  NOP ;  /* 0x0000000000007918 */ /* 0x000fe20000000000 */
[----:B------:R-:W-:-:S13]  /*289a0*/  PLOP3.LUT P0, PT, PT, PT, PT, 0x80, 0x0 ;  /* 0x000000000000781c */ /* 0x000fda0003f0f070 */
.L_x_1613:
        /* <DEDUP_REMOVED lines=18> */
.L_x_1719:
[----:B------:R-:W-:Y:S05]  /*28ad0*/  BSYNC B0 ;  /* 0x0000000000007941 */ /* 0x000fea0003800000 */
.L_x_1614:
[----:B------:R-:W5:Y:S04]  /*28ae0*/  LDL.LU R2, [R1+0x310] ;  /* 0x0003100001027983 */ /* 0x000f680000300800 */
[----:B0-2---:R-:W2:Y:S01]  /*28af0*/  LDL R3, [R1+0x2d8] ;  /* 0x0002d80001037983 */ /* 0x005ea20000100800 */
[----:B-----5:R-:W-:-:S05]  /*28b00*/  VIADD R2, R2, 0xfffffffe ;  /* 0xfffffffe02027836 */ /* 0x020fca0000000000 */
[----:B--2---:R-:W-:-:S13]  /*28b10*/  ISETP.GE.AND P0, PT, R2, R3, PT ;  /* 0x000000030200720c */ /* 0x004fda0003f06270 */
[----:B------:R-:W-:Y:S05]  /*28b20*/  @!P0 BRA `(.L_x_1616) ;  /* 0x0000001000e88947 */ /* 0x000fea0003800000 */
[----:B----4-:R0:W5:Y:S04]  /*28b30*/  LDL.LU R0, [R1+0x2e0] ;  /* 0x0002e00001007983 */ /* 0x0101680000300800 */
[----:B---3--:R0:W5:Y:S02]  /*28b40*/  LDL.LU R8, [R1+0x2e8] ;  /* 0x0002e80001087983 */ /* 0x0081640000300800 */
.L_x_1640:
[----:B-----5:R-:W-:Y:S01]  /*28b50*/  VIADD R4, R0, 0x1 ;  /* 0x0000000100047836 */ /* 0x020fe20000000000 */
[----:B------:R-:W-:Y:S01]  /*28b60*/  LOP3.LUT P1, RZ, R17, 0x1, RZ, 0xc0, !PT ;  /* 0x0000000111ff7812 */ /* 0x000fe2000782c0ff */
[----:B------:R-:W-:Y:S05]  /*28b70*/  YIELD ;  /* 0x0000000000007946 */ /* 0x000fea0003800000 */
[----:B------:R-:W-:Y:S01]  /*28b80*/  ISETP.NE.AND P0, PT, R4, 0x2, PT ;  /* 0x000000020400780c */ /* 0x000fe20003f05270 */
[----:B------:R-:W-:Y:S03]  /*28b90*/  BSSY B0, `(.L_x_1617) ;  /* 0x00000a9000007945 */ /* 0x000fe60003800000 */
[----:B------:R-:W-:-:S02]  /*28ba0*/  SEL R3, RZ, 0x1, P0 ;  /* 0x00000001ff037807 */ /* 0x000fc40000000000 */
[----:B------:R-:W-:Y:S02]  /*28bb0*/  SEL R10, R4, RZ, P0 ;  /* 0x000000ff040a7207 */ /* 0x000fe40000000000 */
[----:B------:R-:W-:-:S03]  /*28bc0*/  LOP3.LUT R9, R8, R3, RZ, 0x3c, !PT ;  /* 0x0000000308097212 */ /* 0x000fc600078e3cff */
[----:B------:R2:W-:Y:S04]  /*28bd0*/  STL [R1+0x2e0], R10 ;  /* 0x0002e00a01007387 */ /* 0x0005e80000100800 */
[----:B------:R2:W-:Y:S01]  /*28be0*/  STL [R1+0x2e8], R9 ;  /* 0x0002e80901007387 */ /* 0x0005e20000100800 */
        /* <DEDUP_REMOVED lines=25> */
.L_x_1619:
        /* <DEDUP_REMOVED lines=8> */
.L_x_1720:
[----:B------:R-:W-:Y:S05]  /*28e00*/  BSYNC B1 ;  /* 0x0000000000017941 */ /* 0x000fea0003800000 */
.L_x_1620:
        /* <DEDUP_REMOVED lines=9> */
.L_x_1623:
[----:B------:R-:W-:Y:S05]  /*28ea0*/  BSYNC B1 ;  /* 0x0000000000017941 */ /* 0x000fea0003800000 */
.L_x_1622:
[----:B------:R-:W3:Y:S04]  /*28eb0*/  LDL R4, [R1+0x2e0] ;  /* 0x0002e00001047983 */ /* 0x000ee80000100800 */
[----:B------:R-:W4:Y:S01]  /*28ec0*/  LDL R7, [R1+0x2f4] ;  /* 0x0002f40001077983 */ /* 0x000f220000100800 */
[----:B------:R-:W-:Y:S01]  /*28ed0*/  IMAD.MOV.U32 R14, RZ, RZ, RZ ;  /* 0x000000ffff0e7224 */ /* 0x000fe200078e00ff */
[----:B------:R-:W-:Y:S01]  /*28ee0*/  UIADD3 UR4, UP0, UR40, 0x470, URZ ;  /* 0x0000047028047890 */ /* 0x000fe2000ff1e03f */
[----:B------:R-:W-:Y:S01]  /*28ef0*/  PLOP3.LUT P0, PT, PT, PT, PT, 0x80, 0x0 ;  /* 0x000000000000781c */ /* 0x000fe20003f0f070 */
[----:B------:R-:W-:Y:S01]  /*28f00*/  UMOV UR6, 0x0 ;  /* 0x0000000000067882 */ /* 0x000fe20000000000 */
[----:B------:R-:W-:Y:S01]  /*28f10*/  UMOV UR7, 0x14f00000 ;  /* 0x14f0000000077882 */ /* 0x000fe20000000000 */
[----:B------:R-:W-:Y:S01]  /*28f20*/  R2UR UR10, R14 ;  /* 0x000000000e0a72ca */ /* 0x000fe200000e0000 */
[----:B------:R-:W-:Y:S01]  /*28f30*/  UIADD3.X UR5, URZ, UR41, URZ, UP0, !UPT ;  /* 0x000000293f057290 */ /* 0x000fe200087fe43f */
[----:B---3--:R-:W-:-:S02]  /*28f40*/  IMAD R4, R4, 0x7800, R19 ;  /* 0x0000780004047824 */ /* 0x008fc400078e0213 */
[----:B----4-:R-:W-:Y:S02]  /*28f50*/  IMAD R7, R3, 0xa0, R7 ;  /* 0x000000a003077824 */ /* 0x010fe400078e0207 */
[----:B------:R-:W-:Y:S02]  /*28f60*/  VIADD R3, R6, 0x33470 ;  /* 0x0003347006037836 */ /* 0x000fe40000000000 */
[----:B--2---:R-:W-:-:S07]  /*28f70*/  VIADD R9, R4, 0xf200 ;  /* 0x0000f20004097836 */ /* 0x004fce0000000000 */
.L_x_1624:
        /* <DEDUP_REMOVED lines=16> */
.L_x_1625:
        /* <DEDUP_REMOVED lines=16> */
.L_x_1626:
        /* <DEDUP_REMOVED lines=13> */
.L_x_1721:
[----:B------:R-:W-:Y:S05]  /*29250*/  BSYNC B1 ;  /* 0x0000000000017941 */ /* 0x000fea0003800000 */
.L_x_1627:
        /* <DEDUP_REMOVED lines=11> */
.L_x_1630:
[----:B------:R-:W-:Y:S05]  /*29310*/  BSYNC B1 ;  /* 0x0000000000017941 */ /* 0x000fea0003800000 */
.L_x_1629:
        /* <DEDUP_REMOVED lines=8> */
.L_x_1631:
        /* <DEDUP_REMOVED lines=15> */
.L_x_1632:
        /* <DEDUP_REMOVED lines=15> */
.L_x_1633:
        /* <DEDUP_REMOVED lines=10> */
.L_x_1618:
[----:B------:R-:W-:Y:S05]  /*29620*/  BSYNC B0 ;  /* 0x0000000000007941 */ /* 0x000fea0003800000 */
.L_x_1617:
[----:B------:R-:W-:-:S06]  /*29630*/  UISETP.NE.AND UP0, UPT, UR37, 0x3, UPT ;  /* 0x000000032500788c */ /* 0x000fcc000bf05270 */
[----:B------:R-:W-:-:S13]  /*29640*/  PLOP3.LUT P0, PT, PT, PT, UP0, 0x80, 0x0 ;  /* 0x000000000000781c */ /* 0x000fda0003f0f008 */
[----:B------:R-:W-:Y:S05]  /*29650*/  @!P0 BRA `(.L_x_1634) ;  /* 0x0000000000048947 */ /* 0x000fea0003800000 */
[----:B------:R-:W-:Y:S01]  /*29660*/  BPT.TRAP 0x1 ;  /* 0x000000040000795c */ /* 0x000fe20000300000 */
.L_x_1634:
        /* <DEDUP_REMOVED lines=8> */
.L_x_1722:
[----:B------:R-:W-:Y:S05]  /*296f0*/  BSYNC B0 ;  /* 0x0000000000007941 */ /* 0x000fea0003800000 */
.L_x_1635:
[----:B------:R-:W-:Y:S05]  /*29700*/  @!P1 BRA `(.L_x_1637) ;  /* 0x0000000000049947 */ /* 0x000fea0003800000 */
[----:B------:R-:W-:Y:S01]  /*29710*/  BPT.TRAP 0x1 ;  /* 0x000000040000795c */ /* 0x000fe20000300000 */
.L_x_1637:
[----:B---3--:R-:W-:Y:S01]  /*29720*/  SHF.L.U32 R4, R8, 0x1f, RZ ;  /* 0x0000001f08047819 */ /* 0x008fe200000006ff */
[----:B--2---:R-:W-:-:S03]  /*29730*/  IMAD R10, R0, 0x7800, RZ ;  /* 0x00007800000a7824 */ /* 0x004fc600078e02ff */
[----:B------:R-:W2:Y:S02]  /*29740*/  SYNCS.PHASECHK.TRANS64.TRYWAIT P0, [R3+URZ+0x33460], R4 ;  /* 0x03346004030075a7 */ /* 0x000ea4000800017f */
[----:B--2---:R-:W-:Y:S05]  /*29750*/  @!P0 BRA `(.L_x_1638) ;  /* 0x0000003800888947 */ /* 0x004fea0003800000 */
.L_x_1723:
[----:B------:R-:W3:Y:S04]  /*29760*/  LDL R0, [R1+0x300] ;  /* 0x0003000001007983 */ /* 0x000ee80000100800 */
[----:B------:R-:W4:Y:S01]  /*29770*/  LDL R11, [R1+0x2fc] ;  /* 0x0002fc00010b7983 */ /* 0x000f220000100800 */
[----:B------:R-:W-:Y:S05]  /*29780*/  WARPSYNC.ALL ;  /* 0x0000000000007948 */ /* 0x000fea0003800000 */
[----:B---3--:R-:W-:-:S02]  /*29790*/  LOP3.LUT R0, R10, R0, RZ, 0xfc, !PT ;  /* 0x000000000a007212 */ /* 0x008fc400078efcff */
[----:B----4-:R-:W-:-:S03]  /*297a0*/  LOP3.LUT R12, R10, R11, RZ, 0xfc, !PT ;  /* 0x0000000b0a0c7212 */ /* 0x010fc600078efcff */
[C---:B------:R-:W-:Y:S02]  /*297b0*/  IMAD.IADD R0, R19.reuse, 0x1, R0 ;  /* 0x0000000113007824 */ /* 0x040fe400078e0200 */
[----:B------:R-:W-:-:S03]  /*297c0*/  IMAD.IADD R12, R19, 0x1, R12 ;  /* 0x00000001130c7824 */ /* 0x000fc600078e020c */
[----:B-12---:R-:W1:Y:S02]  /*297d0*/  LDSM.16.MT88.4 R4, [R0+0xf200] ;  /* 0x00f200000004783b */ /* 0x006e640000004200 */
[C-C-:B-1----:R-:W-:Y:S02]  /*297e0*/  PRMT R8, R4.reuse, 0x6420, R5.reuse ;  /* 0x0000642004087816 */ /* 0x142fe40000000005 */
        /* <DEDUP_REMOVED lines=96> */
.L_x_1639:
        /* <DEDUP_REMOVED lines=11> */
[----:B------:R-:W-:Y:S01]  /*29ea0*/  VIADD R2, R2, 0xffffffff ;  /* 0xffffffff02027836 */ /* 0x000fe20000000000 */
[----:B------:R1:W5:Y:S11]  /*29eb0*/  LDL R0, [R1+0x2e0] ;  /* 0x0002e00001007983 */ /* 0x0003760000100800 */
[----:B-1----:R-:W-:Y:S05]  /*29ec0*/  @P0 BRA `(.L_x_1640) ;  /* 0xffffffec00200947 */ /* 0x002fea000383ffff */
.L_x_1616:
        /* <DEDUP_REMOVED lines=8> */
[----:B----45:R-:W2:Y:S08]  /*29f50*/  FLO.U32 R0, UR4 ;  /* 0x0000000400007d00 */ /* 0x030eb000080e0000 */
        /* <DEDUP_REMOVED lines=8> */
[----:B------:R2:W-:Y:S02]  /*29fe0*/  STL [R1+0x2d0], R0 ;  /* 0x0002d00001007387 */ /* 0x0005e40000100800 */
.L_x_1642:
[----:B------:R-:W-:Y:S05]  /*29ff0*/  BSYNC B0 ;  /* 0x0000000000007941 */ /* 0x000fea0003800000 */
.L_x_1641:
[----:B------:R-:W-:-:S06]  /*2a000*/  UISETP.NE.AND UP0, UPT, UR37, 0x3, UPT ;  /* 0x000000032500788c */ /* 0x000fcc000bf05270 */
[----:B------:R-:W-:-:S13]  /*2a010*/  PLOP3.LUT P1, PT, PT, PT, UP0, 0x80, 0x0 ;  /* 0x000000000000781c */ /* 0x000fda0003f2f008 */
[----:B------:R-:W-:Y:S05]  /*2a020*/  @!P1 BRA `(.L_x_1643) ;  /* 0x0000000000049947 */ /* 0x000fea0003800000 */
[----:B------:R-:W-:Y:S01]  /*2a030*/  BPT.TRAP 0x1 ;  /* 0x000000040000795c */ /* 0x000fe20000300000 */
.L_x_1643:
[----:B------:R-:W3:Y:S04]  /*2a040*/  LDL R3, [R1+0x2e8] ;  /* 0x0002e80001037983 */ /* 0x000ee80000100800 */
[----:B------:R-:W3:Y:S01]  /*2a050*/  LDL R2, [R1+0x2e0] ;  /* 0x0002e00001027983 */ /* 0x000ee20000100800 */
[----:B--2-45:R-:W-:Y:S01]  /*2a060*/  IMAD.U32 R0, RZ, RZ, UR39 ;  /* 0x00000027ff007e24 */ /* 0x034fe2000f8e00ff */
[----:B------:R-:W-:Y:S04]  /*2a070*/  BSSY B0, `(.L_x_1644) ;  /* 0x0000007000007945 */ /* 0x000fe80003800000 */
[----:B------:R-:W-:-:S02]  /*2a080*/  ISETP.NE.AND P2, PT, R0, 0x3, PT ;  /* 0x000000030000780c */ /* 0x000fc40003f45270 */
[----:B---3--:R-:W-:-:S04]  /*2a090*/  LOP3.LUT R0, R3, 0x1, RZ, 0x3c, !PT ;  /* 0x0000000103007812 */ /* 0x008fc800078e3cff */
[----:B------:R-:W-:Y:S01]  /*2a0a0*/  SHF.L.U32 R0, R0, 0x1f, RZ ;  /* 0x0000001f00007819 */ /* 0x000fe200000006ff */
[----:B------:R-:W-:-:S04]  /*2a0b0*/  IMAD R3, R2, 0x8, R19 ;  /* 0x0000000802037824 */ /* 0x000fc800078e0213 */
[----:B------:R-:W2:Y:S02]  /*2a0c0*/  SYNCS.PHASECHK.TRANS64.TRYWAIT P1, [R3+URZ+0x33470], R0 ;  /* 0x03347000030075a7 */ /* 0x000ea4000802017f */
[----:B--2---:R-:W-:Y:S05]  /*2a0d0*/  @!P1 BRA `(.L_x_1645) ;  /* 0x00000030003c9947 */ /* 0x004fea0003800000 */
.L_x_1724:
[----:B------:R-:W-:Y:S05]  /*2a0e0*/  BSYNC B0 ;  /* 0x0000000000007941 */ /* 0x000fea0003800000 */
.L_x_1644:
[----:B------:R-:W-:Y:S05]  /*2a0f0*/  @!P2 BRA `(.L_x_1646) ;  /* 0x000000000004a947 */ /* 0x000fea0003800000 */
[----:B------:R-:W-:Y:S01]  /*2a100*/  BPT.TRAP 0x1 ;  /* 0x000000040000795c */ /* 0x000fe20000300000 */
.L_x_1646:
[----:B--2---:R-:W2:Y:S02]  /*2a110*/  LDL R0, [R1+0x2e8] ;  /* 0x0002e80001007983 */ /* 0x004ea40000100800 */
[----:B--2---:R-:W-:-:S04]  /*2a120*/  SHF.L.U32 R0, R0, 0x1f, RZ ;  /* 0x0000001f00007819 */ /* 0x004fc800000006ff */
[----:B------:R-:W2:Y:S02]  /*2a130*/  SYNCS.PHASECHK.TRANS64.TRYWAIT P1, [R3+URZ+0x33460], R0 ;  /* 0x03346000030075a7 */ /* 0x000ea4000802017f */
[----:B--2---:R-:W-:Y:S05]  /*2a140*/  @!P1 BRA `(.L_x_1647) ;  /* 0x0000003000349947 */ /* 0x004fea0003800000 */
.L_x_1725:
[----:B------:R-:W3:Y:S04]  /*2a150*/  LDL R12, [R1+0x2e0] ;  /* 0x0002e000010c7983 */ /* 0x000ee80000100800 */
[----:B------:R-:W2:Y:S04]  /*2a160*/  LDL R4, [R1+0x300] ;  /* 0x0003000001047983 */ /* 0x000ea80000100800 */
[----:B------:R-:W4:Y:S01]  /*2a170*/  LDL R10, [R1+0x2fc] ;  /* 0x0002fc00010a7983 */ /* 0x000f220000100800 */
[----:B------:R-:W-:Y:S05]  /*2a180*/  WARPSYNC.ALL ;  /* 0x0000000000007948 */ /* 0x000fea0003800000 */
[----:B---3--:R-:W-:-:S05]  /*2a190*/  IMAD R2, R12, 0x7800, RZ ;  /* 0x000078000c027824 */ /* 0x008fca00078e02ff */
[----:B--2---:R-:W-:-:S05]  /*2a1a0*/  LOP3.LUT R0, R2, R4, RZ, 0xfc, !PT ;  /* 0x0000000402007212 */ /* 0x004fca00078efcff */
[----:B------:R-:W-:-:S05]  /*2a1b0*/  IMAD.IADD R0, R19, 0x1, R0 ;  /* 0x0000000113007824 */ /* 0x000fca00078e0200 */
[----:B-1----:R-:W1:Y:S01]  /*2a1c0*/  LDSM.16.MT88.4 R4, [R0+0xf200] ;  /* 0x00f200000004783b */ /* 0x002e620000004200 */
[----:B----4-:R-:W-:-:S05]  /*2a1d0*/  LOP3.LUT R2, R2, R10, RZ, 0xfc, !PT ;  /* 0x0000000a02027212 */ /* 0x010fca00078efcff */
[----:B------:R-:W-:Y:S01]  /*2a1e0*/  IMAD.IADD R2, R19, 0x1, R2 ;  /* 0x0000000113027824 */ /* 0x000fe200078e0202 */
        /* <DEDUP_REMOVED lines=97> */
.L_x_1648:
[----:B------:R-:W3:Y:S01]  /*2a800*/  LDL.LU R4, [R1+0x2e8] ;  /* 0x0002e80001047983 */ /* 0x000ee20000300800 */
[----:B--2---:R2:W-:Y:S01]  /*2a810*/  SYNCS.ARRIVE.TRANS64.A1T0 RZ, [R3+URZ+0x33450], RZ ;  /* 0x033450ff03ff79a7 */ /* 0x0045e2000810003f */
[----:B------:R-:W-:Y:S02]  /*2a820*/  VIADD R0, R12, 0x1 ;  /* 0x000000010c007836 */ /* 0x000fe40000000000 */
[----:B--2---:R-:W-:-:S05]  /*2a830*/  @!P0 VIADD R3, R3, 0x33480 ;  /* 0x0003348003038836 */ /* 0x004fca0000000000 */
[----:B------:R-:W-:Y:S01]  /*2a840*/  @!P0 PRMT R3, RZ, 0x654, R3 ;  /* 0x00000654ff038816 */ /* 0x000fe20000000003 */
[----:B------:R-:W-:Y:S06]  /*2a850*/  BAR.SYNC.DEFER_BLOCKING 0x2, 0x80 ;  /* 0x0082000000007b1d */ /* 0x000fec0000010000 */
[----:B------:R2:W-:Y:S01]  /*2a860*/  @!P0 SYNCS.ARRIVE.TRANS64.RED.A1T0 RZ, [R3+URZ], RZ ;  /* 0x000000ff03ff89a7 */ /* 0x0005e2000810043f */
[----:B------:R-:W-:-:S04]  /*2a870*/  ISETP.NE.AND P0, PT, R0, 0x2, PT ;  /* 0x000000020000780c */ /* 0x000fc80003f05270 */
[----:B-1----:R-:W-:Y:S02]  /*2a880*/  SEL R2, RZ, 0x1, P0 ;  /* 0x00000001ff027807 */ /* 0x002fe40000000000 */
[----:B------:R-:W-:-:S05]  /*2a890*/  SEL R0, R0, RZ, P0 ;  /* 0x000000ff00007207 */ /* 0x000fca0000000000 */
[----:B------:R2:W-:Y:S01]  /*2a8a0*/  STL [R1+0x2e0], R0 ;  /* 0x0002e00001007387 */ /* 0x0005e20000100800 */
[----:B---3--:R-:W-:-:S05]  /*2a8b0*/  LOP3.LUT R4, R4, R2, RZ, 0x3c, !PT ;  /* 0x0000000204047212 */ /* 0x008fca00078e3cff */
[----:B------:R2:W-:Y:S02]  /*2a8c0*/  STL [R1+0x2e8], R4 ;  /* 0x0002e80401007387 */ /* 0x0005e40000100800 */
.L_x_1591:
[----:B------:R-:W-:-:S13]  /*2a8d0*/  LOP3.LUT P0, RZ, R17, 0x2, RZ, 0xc0, !PT ;  /* 0x0000000211ff7812 */ /* 0x000fda000780c0ff */
[----:B------:R-:W-:Y:S05]  /*2a8e0*/  @!P0 BRA `(.L_x_1649) ;  /* 0x0000000000288947 */ /* 0x000fea0003800000 */
[----:B------:R-:W-:Y:S05]  /*2a8f0*/  WARPSYNC.ALL ;  /* 0x0000000000007948 */ /* 0x000fea0003800000 */
[----:B------:R-:W4:Y:S08]  /*2a900*/  S2UR UR5, SR_CgaCtaId ;  /* 0x00000000000579c3 */ /* 0x000f300000008800 */
[----:B------:R-:W-:Y:S06]  /*2a910*/  BAR.SYNC.DEFER_BLOCKING 0x5, 0x180 ;  /* 0x0146000000007b1d */ /* 0x000fec0000010000 */
[----:B------:R-:W-:-:S02]  /*2a920*/  UMOV UR4, 0x400 ;  /* 0x0000040000047882 */ /* 0x000fc40000000000 */
[----:B----4-:R-:W-:-:S06]  /*2a930*/  ULEA UR4, UR5, UR4, 0x18 ;  /* 0x0000000405047291 */ /* 0x010fcc000f8ec03f */
[----:B------:R-:W-:-:S05]  /*2a940*/  IMAD.U32 R19, RZ, RZ, UR4 ;  /* 0x00000004ff137e24 */ /* 0x000fca000f8e00ff */
[----:B-12---:R-:W1:Y:S04]  /*2a950*/  LDS.128 R4, [R19+0x334d0] ;  /* 0x0334d00013047984 */ /* 0x006e680000000c00 */
[----:B-1----:R1:W-:Y:S01]  /*2a960*/  STL.128 [R1+0x2d0], R4 ;  /* 0x0002d00401007387 */ /* 0x0023e20000100c00 */
[----:B------:R-:W-:Y:S06]  /*2a970*/  BAR.ARV 0x4, 0x180 ;  /* 0x0106000000007b1d */ /* 0x000fec0000002000 */
[----:B------:R-:W-:Y:S05]  /*2a980*/  BRA `(.L_x_1650) ;  /* 0x0000001000387947 */ /* 0x000fea0003800000 */
.L_x_1649:
[----:B--23--:R-:W2:Y:S01]  /*2a990*/  S2R R0, SR_TID.X ;  /* 0x0000000000007919 */ /* 0x00cea20000002100 */
[----:B------:R-:W-:Y:S01]  /*2a9a0*/  UMOV UR4, 0xffffffff ;  /* 0xffffffff00047882 */ /* 0x000fe20000000000 */
[----:B--2---:R-:W-:-:S04]  /*2a9b0*/  LOP3.LUT R16, R0, 0x1f, RZ, 0xc0, !PT ;  /* 0x0000001f00107812 */ /* 0x004fc800078ec0ff */
[----:B------:R-:W-:Y:S01]  /*2a9c0*/  ISETP.NE.AND P0, PT, R16, 0x1f, PT ;  /* 0x0000001f1000780c */ /* 0x000fe20003f05270 */
[----:B------:R-:W-:-:S12]  /*2a9d0*/  BRA.DIV UR4, `(.L_x_1651) ;  /* 0x0000002a04247947 */ /* 0x000fd8000b800000 */
[----:B------:R-:W2:Y:S01]  /*2a9e0*/  LDL R3, [R1+0x2dc] ;  /* 0x0002dc0001037983 */ /* 0x000ea20000100800 */
[----:B------:R-:W-:-:S03]  /*2a9f0*/  ULDC UR4, c[0x0][0xc3c] ;  /* 0x00030f0000047ab9 */ /* 0x000fc60000000800 */
[----:B------:R-:W3:Y:S01]  /*2aa00*/  LDL.LU R2, [R1+0x2d0] ;  /* 0x0002d00001027983 */ /* 0x000ee20000300800 */
[----:B--2---:R-:W-:-:S05]  /*2aa10*/  IMAD.IADD R0, R3, 0x1, R16 ;  /* 0x0000000103007824 */ /* 0x004fca00078e0210 */
[----:B------:R-:W-:Y:S01]  /*2aa20*/  ISETP.GE.OR P1, PT, R0, UR4, !P0 ;  /* 0x0000000400007c0c */ /* 0x000fe2000c726670 */
[----:B---3--:R-:W-:-:S12]  /*2aa30*/  IMAD.MOV.U32 R10, RZ, RZ, R2 ;  /* 0x000000ffff0a7224 */ /* 0x008fd800078e0002 */
[----:B------:R-:W2:Y:S08]  /*2aa40*/  @!P1 LDC.64 R2, c[0x0][0xc80] ;  /* 0x00032000ff029b82 */ /* 0x000eb00000000a00 */
[----:B------:R-:W3:Y:S01]  /*2aa50*/  @!P1 LDC.64 R6, c[0x0][0xc78] ;  /* 0x00031e00ff069b82 */ /* 0x000ee20000000a00 */
[----:B--2---:R-:W-:-:S05]  /*2aa60*/  @!P1 IMAD.WIDE R2, R0, 0x4, R2 ;  /* 0x0000000400029825 */ /* 0x004fca00078e0202 */
[----:B------:R3:W2:Y:S02]  /*2aa70*/  @!P1 LDG.E R8, desc[UR50][R2.64] ;  /* 0x0000003202089981 */ /* 0x0006a4000c1e1900 */
[----:B---3--:R-:W-:-:S06]  /*2aa80*/  @!P1 IMAD.WIDE R2, R0, 0x4, R6 ;  /* 0x0000000400029825 */ /* 0x008fcc00078e0206 */
[----:B------:R-:W3:Y:S01]  /*2aa90*/  @!P1 LDG.E R2, desc[UR50][R2.64] ;  /* 0x0000003202029981 */ /* 0x000ee2000c1e1900 */
[----:B-1----:R-:W-:Y:S02]  /*2aaa0*/  IMAD.MOV.U32 R4, RZ, RZ, RZ ;  /* 0x000000ffff047224 */ /* 0x002fe400078e00ff */
[----:B------:R-:W-:Y:S01]  /*2aab0*/  IMAD.MOV.U32 R6, RZ, RZ, RZ ;  /* 0x000000ffff067224 */ /* 0x000fe200078e00ff */
[C---:B------:R-:W-:Y:S02]  /*2aac0*/  ISETP.GE.U32.AND P2, PT, R16.reuse, 0x2, PT ;  /* 0x000000021000780c */ /* 0x040fe40003f46070 */
[C---:B------:R-:W-:Y:S02]  /*2aad0*/  ISETP.GE.U32.AND P3, PT, R16.reuse, 0x4, PT ;  /* 0x000000041000780c */ /* 0x040fe40003f66070 */
[C---:B------:R-:W-:Y:S02]  /*2aae0*/  ISETP.GE.U32.AND P4, PT, R16.reuse, 0x8, PT ;  /* 0x000000081000780c */ /* 0x040fe40003f86070 */
[----:B------:R-:W-:Y:S01]  /*2aaf0*/  ISETP.GE.U32.AND P5, PT, R16, 0x10, PT ;  /* 0x000000101000780c */ /* 0x000fe20003fa6070 */
[----:B------:R-:W-:Y:S04]  /*2ab00*/  SHFL.IDX PT, R5, R10, RZ, 0x1f ;  /* 0x00001fff0a057589 */ /* 0x000fe800000e0000 */
[----:B------:R-:W-:Y:S01]  /*2ab10*/  SHFL.IDX PT, R0, R10, 0x1, 0x1f ;  /* 0x00201f000a007f89 */ /* 0x000fe200000e0000 */
[----:B--2---:R-:W-:-:S02]  /*2ab20*/  @!P1 IMAD.MOV.U32 R4, RZ, RZ, R8 ;  /* 0x000000ffff049224 */ /* 0x004fc400078e0008 */
[----:B---3--:R-:W-:-:S04]  /*2ab30*/  @!P1 IMAD.MOV.U32 R6, RZ, RZ, R2 ;  /* 0x000000ffff069224 */ /* 0x008fc800078e0002 */
[----:B------:R-:W-:-:S05]  /*2ab40*/  IMAD R2, R6, R4, RZ ;  /* 0x0000000406027224 */ /* 0x000fca00078e02ff */
[----:B------:R-:W1:Y:S01]  /*2ab50*/  SHFL.UP PT, R3, R2, 0x1, RZ ;  /* 0x0420000002037989 */ /* 0x000e6200000e00ff */
[----:B------:R-:W-:-:S04]  /*2ab60*/  ISETP.NE.AND P1, PT, R16, RZ, PT ;  /* 0x000000ff1000720c */ /* 0x000fc80003f25270 */
        /* <DEDUP_REMOVED lines=14> */
[----:B------:R1:W2:Y:S01]  /*2ac50*/  SHFL.IDX PT, R9, R7, 0x1f, 0x1f ;  /* 0x03e01f0007097f89 */ /* 0x0002a200000e0000 */
[----:B------:R-:W-:-:S07]  /*2ac60*/  IMAD.MOV.U32 R8, RZ, RZ, RZ ;  /* 0x000000ffff087224 */ /* 0x000fce00078e00ff */
.L_x_1735:
[----:B------:R-:W-:Y:S02]  /*2ac70*/  ULDC UR4, c[0x0][0xc38] ;  /* 0x00030e0000047ab9 */ /* 0x000fe40000000800 */
[----:B------:R-:W-:-:S04]  /*2ac80*/  IMAD.U32 R2, RZ, RZ, UR4 ;  /* 0x00000004ff027e24 */ /* 0x000fc8000f8e00ff */
[----:B--2---:R-:W-:-:S04]  /*2ac90*/  IMAD R9, R9, R2, RZ ;  /* 0x0000000209097224 */ /* 0x004fc800078e02ff */
[----:B------:R-:W-:-:S05]  /*2aca0*/  IMAD.IADD R0, R0, 0x1, R9 ;  /* 0x0000000100007824 */ /* 0x000fca00078e0209 */
[----:B------:R-:W-:-:S13]  /*2acb0*/  ISETP.GT.AND P6, PT, R0, R5, PT ;  /* 0x000000050000720c */ /* 0x000fda0003fc4270 */
[----:B------:R-:W-:Y:S05]  /*2acc0*/  @P6 BRA `(.L_x_1652) ;  /* 0x0000000000ac6947 */ /* 0x000fea0003800000 */
.L_x_1655:
[----:B------:R-:W2:Y:S01]  /*2acd0*/  LDL.LU R3, [R1+0x2dc] ;  /* 0x0002dc0001037983 */ /* 0x000ea20000300800 */
[----:B------:R-:W3:Y:S01]  /*2ace0*/  LDC R2, c[0x0][0xc3c] ;  /* 0x00030f00ff027b82 */ /* 0x000ee20000000800 */
[----:B--2---:R-:W-:-:S05]  /*2acf0*/  VIADD R3, R3, 0x1f ;  /* 0x0000001f03037836 */ /* 0x004fca0000000000 */
[----:B---3--:R-:W-:-:S13]  /*2ad00*/  ISETP.GE.AND P6, PT, R3, R2, PT ;  /* 0x000000020300720c */ /* 0x008fda0003fc6270 */
[----:B------:R-:W-:Y:S05]  /*2ad10*/  @P6 BRA `(.L_x_1653) ;  /* 0x0000000800ec6947 */ /* 0x000fea0003800000 */
[----:B------:R-:W2:Y:S01]  /*2ad20*/  S2R R4, SR_TID.X ;  /* 0x0000000000047919 */ /* 0x000ea20000002100 */
[----:B------:R3:W-:Y:S01]  /*2ad30*/  STL [R1+0x2dc], R3 ;  /* 0x0002dc0301007387 */ /* 0x0007e20000100800 */
[----:B--2---:R-:W-:-:S05]  /*2ad40*/  LOP3.LUT R4, R4, 0x1f, RZ, 0xc0, !PT ;  /* 0x0000001f04047812 */ /* 0x004fca00078ec0ff */
[----:B------:R-:W-:Y:S02]  /*2ad50*/  IMAD.IADD R6, R3, 0x1, R4 ;  /* 0x0000000103067824 */ /* 0x000fe400078e0204 */
[----:B------:R-:W-:-:S03]  /*2ad60*/  IMAD.MOV.U32 R4, RZ, RZ, RZ ;  /* 0x000000ffff047224 */ /* 0x000fc600078e00ff */
[----:B------:R-:W-:-:S13]  /*2ad70*/  ISETP.GE.OR P6, PT, R6, R2, !P0 ;  /* 0x000000020600720c */ /* 0x000fda00047c6670 */
[----:B---3--:R-:W2:Y:S02]  /*2ad80*/  @!P6 LDC.64 R2, c[0x0][0xc80] ;  /* 0x00032000ff02eb82 */ /* 0x008ea40000000a00 */
[----:B--2---:R-:W-:-:S05]  /*2ad90*/  @!P6 IMAD.WIDE R2, R6, 0x4, R2 ;  /* 0x000000040602e825 */ /* 0x004fca00078e0202 */
[----:B------:R2:W3:Y:S02]  /*2ada0*/  @!P6 LDG.E R4, desc[UR50][R2.64] ;  /* 0x000000320204e981 */ /* 0x0004e4000c1e1900 */
[----:B--2---:R-:W2:Y:S02]  /*2adb0*/  @!P6 LDC.64 R2, c[0x0][0xc78] ;  /* 0x00031e00ff02eb82 */ /* 0x004ea40000000a00 */
[----:B--2---:R-:W-:-:S04]  /*2adc0*/  @!P6 IMAD.WIDE R2, R6, 0x4, R2 ;  /* 0x000000040602e825 */ /* 0x004fc800078e0202 */
[----:B------:R-:W-:-:S06]  /*2add0*/  IMAD.MOV.U32 R6, RZ, RZ, RZ ;  /* 0x000000ffff067224 */ /* 0x000fcc00078e00ff */
[----:B------:R-:W3:Y:S01]  /*2ade0*/  @!P6 LDG.E R6, desc[UR50][R2.64] ;  /* 0x000000320206e981 */ /* 0x000ee2000c1e1900 */
[----:B------:R-:W-:Y:S01]  /*2adf0*/  UMOV UR4, 0xffffffff ;  /* 0xffffffff00047882 */ /* 0x000fe20000000000 */
[----:B---3--:R-:W-:Y:S02]  /*2ae00*/  IMAD R2, R6, R4, RZ ;  /* 0x0000000406027224 */ /* 0x008fe400078e02ff */
[----:B------:R-:W-:Y:S05]  /*2ae10*/  BRA.DIV UR4, `(.L_x_1654) ;  /* 0x0000002a04747947 */ /* 0x000fea000b800000 */
        /* <DEDUP_REMOVED lines=14> */
[----:B-1----:R-:W-:-:S05]  /*2af00*/  IMAD.IADD R7, R2, 0x1, R3 ;  /* 0x0000000102077824 */ /* 0x002fca00078e0203 */
[----:B------:R1:W2:Y:S02]  /*2af10*/  SHFL.IDX PT, R9, R7, 0x1f, 0x1f ;  /* 0x03e01f0007097f89 */ /* 0x0002a400000e0000 */
.L_x_1743:
[----:B------:R-:W-:Y:S02]  /*2af20*/  ULDC UR4, c[0x0][0xc38] ;  /* 0x00030e0000047ab9 */ /* 0x000fe40000000800 */
[----:B------:R-:W-:-:S04]  /*2af30*/  IMAD.U32 R2, RZ, RZ, UR4 ;  /* 0x00000004ff027e24 */ /* 0x000fc8000f8e00ff */
[----:B--2---:R-:W-:-:S04]  /*2af40*/  IMAD R9, R9, R2, RZ ;  /* 0x0000000209097224 */ /* 0x004fc800078e02ff */
[----:B------:R-:W-:-:S05]  /*2af50*/  IMAD.IADD R0, R9, 0x1, R0 ;  /* 0x0000000109007824 */ /* 0x000fca00078e0200 */
[----:B------:R-:W-:-:S13]  /*2af60*/  ISETP.GT.AND P6, PT, R0, R5, PT ;  /* 0x000000050000720c */ /* 0x000fda0003fc4270 */
[----:B------:R-:W-:Y:S05]  /*2af70*/  @!P6 BRA `(.L_x_1655) ;  /* 0xfffffffc0054e947 */ /* 0x000fea000383ffff */
.L_x_1652:
[----:B------:R-:W-:Y:S01]  /*2af80*/  IMAD.IADD R9, R0, 0x1, -R9 ;  /* 0x0000000100097824 */ /* 0x000fe200078e0a09 */
[----:B------:R-:W-:-:S03]  /*2af90*/  UMOV UR4, 0xffffffff ;  /* 0xffffffff00047882 */ /* 0x000fc60000000000 */
[----:B------:R-:W-:-:S05]  /*2afa0*/  IMAD R0, R7, R2, R9 ;  /* 0x0000000207007224 */ /* 0x000fca00078e0209 */
[----:B------:R-:W-:Y:S01]  /*2afb0*/  ISETP.GT.AND P6, PT, R0, R5, PT ;  /* 0x000000050000720c */ /* 0x000fe20003fc4270 */
[----:B------:R-:W-:-:S12]  /*2afc0*/  BRA.DIV UR4, `(.L_x_1656) ;  /* 0x0000002a04e07947 */ /* 0x000fd8000b800000 */
[----:B------:R-:W2:Y:S01]  /*2afd0*/  LDL.LU R10, [R1+0x2dc] ;  /* 0x0002dc00010a7983 */ /* 0x000ea20000300800 */
[----:B------:R-:W-:-:S04]  /*2afe0*/  VOTE.ANY R0, PT, !P6 ;  /* 0x0000000000007806 */ /* 0x000fc800070e0100 */
[----:B------:R-:W3:Y:S02]  /*2aff0*/  POPC R3, R0 ;  /* 0x0000000000037309 */ /* 0x000ee40000000000 */
[----:B---3--:R3:W4:Y:S04]  /*2b000*/  SHFL.IDX PT, R4, R4, R3, 0x1f ;  /* 0x00001f0304047589 */ /* 0x00872800000e0000 */
[----:B------:R3:W0:Y:S01]  /*2b010*/  SHFL.IDX PT, R6, R6, R3, 0x1f ;  /* 0x00001f0306067589 */ /* 0x00062200000e0000 */
[----:B--2---:R-:W-:-:S05]  /*2b020*/  IMAD.IADD R10, R3, 0x1, R10 ;  /* 0x00000001030a7824 */ /* 0x004fca00078e020a */
[----:B0---4-:R3:W-:Y:S02]  /*2b030*/  STL [R1+0x2dc], R10 ;  /* 0x0002dc0a01007387 */ /* 0x0117e40000100800 */
.L_x_1748:
[----:B------:R-:W-:-:S13]  /*2b040*/  ISETP.NE.AND P0, PT, R0, RZ, PT ;  /* 0x000000ff0000720c */ /* 0x000fda0003f05270 */
[----:B------:R-:W-:Y:S05]  /*2b050*/  @!P0 BRA `(.L_x_1657) ;  /* 0x0000000000148947 */ /* 0x000fea0003800000 */
[----:B------:R-:W-:Y:S01]  /*2b060*/  UMOV UR4, 0xffffffff ;  /* 0xffffffff00047882 */ /* 0x000fe20000000000 */
[----:B---3--:R-:W-:Y:S02]  /*2b070*/  VIADD R3, R3, 0xffffffff ;  /* 0xffffffff03037836 */ /* 0x008fe40000000000 */
[----:B------:R-:W-:Y:S05]  /*2b080*/  BRA.DIV UR4, `(.L_x_1658) ;  /* 0x0000002e04187947 */ /* 0x000fea000b800000 */
[----:B------:R2:W3:Y:S02]  /*2b090*/  SHFL.IDX PT, R3, R7, R3, 0x1f ;  /* 0x00001f0307037589 */ /* 0x0004e400000e0000 */
.L_x_1751:
[----:B---3--:R-:W-:-:S07]  /*2b0a0*/  IMAD.MOV.U32 R8, RZ, RZ, R3 ;  /* 0x000000ffff087224 */ /* 0x008fce00078e0003 */
.L_x_1657:
[----:B------:R-:W-:Y:S01]  /*2b0b0*/  ISETP.NE.AND P0, PT, R6, 0x1, PT ;  /* 0x000000010600780c */ /* 0x000fe20003f05270 */
[----:B------:R-:W-:-:S05]  /*2b0c0*/  IMAD R0, R8, R2, R9 ;  /* 0x0000000208007224 */ /* 0x000fca00078e0209 */
[----:B------:R4:W-:Y:S02]  /*2b0d0*/  STL [R1+0x2d0], R0 ;  /* 0x0002d00001007387 */ /* 0x0009e40000100800 */
[----:B----4-:R-:W-:-:S05]  /*2b0e0*/  IMAD.IADD R0, R5, 0x1, -R0 ;  /* 0x0000000105007824 */ /* 0x010fca00078e0a00 */
[----:B------:R-:W-:Y:S05]  /*2b0f0*/  @!P0 BRA `(.L_x_1659) ;  /* 0x0000000000e48947 */ /* 0x000fea0003800000 */
[----:B------:R-:W-:-:S04]  /*2b100*/  IABS R5, R4 ;  /* 0x0000000400057213 */ /* 0x000fc80000000000 */
[----:B------:R-:W4:Y:S08]  /*2b110*/  I2F.RP R2, R5 ;  /* 0x0000000500027306 */ /* 0x000f300000209400 */
[----:B----4-:R-:W4:Y:S02]  /*2b120*/  MUFU.RCP R2, R2 ;  /* 0x0000000200027308 */ /* 0x010f240000001000 */
[----:B----4-:R-:W-:-:S06]  /*2b130*/  VIADD R2, R2, 0xffffffe ;  /* 0x0ffffffe02027836 */ /* 0x010fcc0000000000 */
[----:B---3--:R-:W3:Y:S02]  /*2b140*/  F2I.FTZ.U32.TRUNC.NTZ R3, R2 ;  /* 0x0000000200037305 */ /* 0x008ee4000021f000 */
[----:B---3--:R-:W-:-:S04]  /*2b150*/  IMAD.MOV R2, RZ, RZ, -R3 ;  /* 0x000000ffff027224 */ /* 0x008fc800078e0a03 */
        /* <DEDUP_REMOVED lines=14> */
[----:B------:R-:W3:Y:S07]  /*2b240*/  I2F.RP R2, R5 ;  /* 0x0000000500027306 */ /* 0x000eee0000209400 */
[----:B------:R-:W-:Y:S01]  /*2b250*/  @P0 VIADD R8, R8, 0x1 ;  /* 0x0000000108080836 */ /* 0x000fe20000000000 */
[----:B---3--:R-:W3:Y:S02]  /*2b260*/  MUFU.RCP R2, R2 ;  /* 0x0000000200027308 */ /* 0x008ee40000001000 */
[----:B---3--:R-:W-:-:S06]  /*2b270*/  VIADD R2, R2, 0xffffffe ;  /* 0x0ffffffe02027836 */ /* 0x008fcc0000000000 */
[----:B------:R-:W3:Y:S02]  /*2b280*/  F2I.FTZ.U32.TRUNC.NTZ R3, R2 ;  /* 0x0000000200037305 */ /* 0x000ee4000021f000 */
[----:B---3--:R-:W-:-:S04]  /*2b290*/  IMAD.MOV R2, RZ, RZ, -R3 ;  /* 0x000000ffff027224 */ /* 0x008fc800078e0a03 */
[----:B-12---:R-:W-:Y:S02]  /*2b2a0*/  IMAD R7, R2, R5, RZ ;  /* 0x0000000502077224 */ /* 0x006fe400078e02ff */
        /* <DEDUP_REMOVED lines=30> */
.L_x_1659:
[----:B---3--:R-:W3:Y:S01]  /*2b490*/  LDL R3, [R1+0x2dc] ;  /* 0x0002dc0001037983 */ /* 0x008ee20000100800 */
[----:B-12---:R-:W3:Y:S02]  /*2b4a0*/  LDC.64 R6, c[0x0][0xc90] ;  /* 0x00032400ff067b82 */ /* 0x006ee40000000a00 */
[----:B---3--:R-:W-:-:S05]  /*2b4b0*/  IMAD.WIDE R6, R3, 0x4, R6 ;  /* 0x0000000403067825 */ /* 0x008fca00078e0206 */
[----:B------:R-:W2:Y:S02]  /*2b4c0*/  LDG.E R3, desc[UR50][R6.64] ;  /* 0x0000003206037981 */ /* 0x000ea4000c1e1900 */
[----:B--2---:R-:W-:-:S05]  /*2b4d0*/  IMAD R5, R4, R3, RZ ;  /* 0x0000000304057224 */ /* 0x004fca00078e02ff */
[----:B------:R-:W-:-:S04]  /*2b4e0*/  IABS R8, R5 ;  /* 0x0000000500087213 */ /* 0x000fc80000000000 */
        /* <DEDUP_REMOVED lines=20> */
[----:B------:R-:W-:-:S04]  /*2b630*/  @P0 VIADD R9, R9, 0x1 ;  /* 0x0000000109090836 */ /* 0x000fc80000000000 */
[----:B------:R-:W-:-:S04]  /*2b640*/  IMAD.MOV.U32 R6, RZ, RZ, R9 ;  /* 0x000000ffff067224 */ /* 0x000fc800078e0009 */
[----:B------:R-:W-:Y:S01]  /*2b650*/  @!P2 IMAD.MOV R6, RZ, RZ, -R6 ;  /* 0x000000ffff06a224 */ /* 0x000fe200078e0a06 */
[----:B------:R-:W-:-:S05]  /*2b660*/  @!P1 LOP3.LUT R6, RZ, R5, RZ, 0x33, !PT ;  /* 0x00000005ff069212 */ /* 0x000fca00078e33ff */
[----:B------:R-:W-:Y:S02]  /*2b670*/  IMAD R7, R3, R6, RZ ;  /* 0x0000000603077224 */ /* 0x000fe400078e02ff */
[----:B------:R-:W-:Y:S02]  /*2b680*/  IMAD.MOV R6, RZ, RZ, -R6 ;  /* 0x000000ffff067224 */ /* 0x000fe400078e0a06 */
[----:B------:R-:W-:Y:S02]  /*2b690*/  IMAD.MOV R8, RZ, RZ, -R7 ;  /* 0x000000ffff087224 */ /* 0x000fe400078e0a07 */
[----:B------:R-:W-:-:S03]  /*2b6a0*/  IMAD R6, R5, R6, R0 ;  /* 0x0000000605067224 */ /* 0x000fc600078e0200 */
[----:B------:R-:W-:-:S04]  /*2b6b0*/  VIADDMNMX R8, R8, R2, R3, PT ;  /* 0x0000000208087246 */ /* 0x000fc80003800103 */
[----:B------:R-:W-:-:S04]  /*2b6c0*/  IABS R9, R8 ;  /* 0x0000000800097213 */ /* 0x000fc80000000000 */
[----:B------:R-:W1:Y:S08]  /*2b6d0*/  I2F.RP R2, R9 ;  /* 0x0000000900027306 */ /* 0x000e700000209400 */
[----:B-1----:R-:W1:Y:S02]  /*2b6e0*/  MUFU.RCP R2, R2 ;  /* 0x0000000200027308 */ /* 0x002e640000001000 */
[----:B-1----:R-:W-:-:S06]  /*2b6f0*/  VIADD R2, R2, 0xffffffe ;  /* 0x0ffffffe02027836 */ /* 0x002fcc0000000000 */
[----:B------:R1:W2:Y:S02]  /*2b700*/  F2I.FTZ.U32.TRUNC.NTZ R3, R2 ;  /* 0x0000000200037305 */ /* 0x0002a4000021f000 */
[----:B-1----:R-:W-:Y:S02]  /*2b710*/  IMAD.MOV.U32 R2, RZ, RZ, RZ ;  /* 0x000000ffff027224 */ /* 0x002fe400078e00ff */
[----:B--2---:R-:W-:-:S04]  /*2b720*/  IMAD.MOV R0, RZ, RZ, -R3 ;  /* 0x000000ffff007224 */ /* 0x004fc800078e0a03 */
        /* <DEDUP_REMOVED lines=12> */
[----:B------:R-:W-:Y:S02]  /*2b7f0*/  LOP3.LUT R0, R6, R8, RZ, 0x3c, !PT ;  /* 0x0000000806007212 */ /* 0x000fe400078e3cff */
[----:B------:R-:W-:Y:S02]  /*2b800*/  IADD3 R6, R7, 0x1000000, R6 ;  /* 0x0100000007067810 */ /* 0x000fe40007ffe006 */
[----:B------:R-:W-:-:S07]  /*2b810*/  ISETP.GE.AND P2, PT, R0, RZ, PT ;  /* 0x000000ff0000720c */ /* 0x000fce0003f46270 */
[----:B------:R-:W-:-:S04]  /*2b820*/  @P0 VIADD R2, R2, 0x1 ;  /* 0x0000000102020836 */ /* 0x000fc80000000000 */
[----:B------:R-:W-:-:S04]  /*2b830*/  IMAD.MOV.U32 R0, RZ, RZ, R2 ;  /* 0x000000ffff007224 */ /* 0x000fc800078e0002 */
[----:B------:R-:W-:Y:S01]  /*2b840*/  @!P2 IMAD.MOV R0, RZ, RZ, -R0 ;  /* 0x000000ffff00a224 */ /* 0x000fe200078e0a00 */
[----:B------:R-:W-:Y:S01]  /*2b850*/  @!P1 LOP3.LUT R0, RZ, R8, RZ, 0x33, !PT ;  /* 0x00000008ff009212 */ /* 0x000fe200078e33ff */
[----:B------:R-:W-:-:S04]  /*2b860*/  IMAD.MOV R8, RZ, RZ, -R8 ;  /* 0x000000ffff087224 */ /* 0x000fc800078e0a08 */
[----:B------:R-:W-:-:S05]  /*2b870*/  IMAD R2, R0, R8, R6 ;  /* 0x0000000800027224 */ /* 0x000fca00078e0206 */
[----:B------:R1:W-:Y:S02]  /*2b880*/  STL [R1+0x2d8], R2 ;  /* 0x0002d80201007387 */ /* 0x0003e40000100800 */
.L_x_1660:
[----:B------:R-:W-:-:S05]  /*2b890*/  LOP3.LUT R0, RZ, R0, RZ, 0x33, !PT ;  /* 0x00000000ff007212 */ /* 0x000fca00078e33ff */
[----:B------:R-:W-:-:S05]  /*2b8a0*/  IMAD.IADD R0, R4, 0x1, R0 ;  /* 0x0000000104007824 */ /* 0x000fca00078e0200 */
[----:B------:R3:W-:Y:S01]  /*2b8b0*/  STL [R1+0x2d4], R0 ;  /* 0x0002d40001007387 */ /* 0x0007e20000100800 */
[----:B------:R-:W-:Y:S05]  /*2b8c0*/  BRA `(.L_x_1661) ;  /* 0x0000000000287947 */ /* 0x000fea0003800000 */
.L_x_1653:
[----:B------:R-:W-:Y:S01]  /*2b8d0*/  UMOV UR4, URZ ;  /* 0x0000003f00047c82 */ /* 0x000fe20008000000 */
[----:B------:R-:W-:Y:S01]  /*2b8e0*/  UMOV UR5, URZ ;  /* 0x0000003f00057c82 */ /* 0x000fe20008000000 */
[----:B------:R-:W-:Y:S01]  /*2b8f0*/  ULDC UR6, c[0x0][0xc3c] ;  /* 0x00030f0000067ab9 */ /* 0x000fe20000000800 */
[----:B------:R-:W-:Y:S01]  /*2b900*/  IMAD.U32 R3, RZ, RZ, UR4 ;  /* 0x00000004ff037e24 */ /* 0x000fe2000f8e00ff */
[----:B------:R4:W-:Y:S01]  /*2b910*/  STL [R1+0x2d0], R5 ;  /* 0x0002d00501007387 */ /* 0x0009e20000100800 */
[----:B------:R-:W-:Y:S02]  /*2b920*/  IMAD.U32 R2, RZ, RZ, UR5 ;  /* 0x00000005ff027e24 */ /* 0x000fe4000f8e00ff */
[----:B------:R-:W-:Y:S01]  /*2b930*/  IMAD.U32 R0, RZ, RZ, UR6 ;  /* 0x00000006ff007e24 */ /* 0x000fe2000f8e00ff */
[----:B------:R4:W-:Y:S04]  /*2b940*/  STL [R1+0x2d4], R3 ;  /* 0x0002d40301007387 */ /* 0x0009e80000100800 */
[----:B------:R4:W-:Y:S04]  /*2b950*/  STL [R1+0x2dc], R0 ;  /* 0x0002dc0001007387 */ /* 0x0009e80000100800 */
[----:B------:R4:W-:Y:S02]  /*2b960*/  STL [R1+0x2d8], R2 ;  /* 0x0002d80201007387 */ /* 0x0009e40000100800 */
.L_x_1661:
[----:B-12-4-:R-:W2:Y:S04]  /*2b970*/  LDL R2, [R1+0x2dc] ;  /* 0x0002dc0001027983 */ /* 0x016ea80000100800 */
[----:B------:R-:W4:Y:S04]  /*2b980*/  LDL R3, [R1+0x2d8] ;  /* 0x0002d80001037983 */ /* 0x000f280000100800 */
[----:B------:R-:W5:Y:S04]  /*2b990*/  LDL R4, [R1+0x2d0] ;  /* 0x0002d00001047983 */ /* 0x000f680000100800 */
[----:B------:R-:W5:Y:S01]  /*2b9a0*/  LDL R5, [R1+0x2d4] ;  /* 0x0002d40001057983 */ /* 0x000f620000100800 */
[----:B---3--:R-:W1:Y:S01]  /*2b9b0*/  S2R R0, SR_TID.X ;  /* 0x0000000000007919 */ /* 0x008e620000002100 */
[----:B------:R-:W-:Y:S05]  /*2b9c0*/  WARPSYNC.ALL ;  /* 0x0000000000007948 */ /* 0x000fea0003800000 */
[----:B-1----:R-:W-:Y:S01]  /*2b9d0*/  LOP3.LUT R0, R0, 0x1f, RZ, 0xc0, !PT ;  /* 0x0000001f00007812 */ /* 0x002fe200078ec0ff */
[----:B------:R-:W-:Y:S03]  /*2b9e0*/  BAR.SYNC.DEFER_BLOCKING 0x4, 0x180 ;  /* 0x0106000000007b1d */ /* 0x000fe60000010000 */
[----:B------:R-:W-:-:S13]  /*2b9f0*/  ISETP.NE.AND P0, PT, R0, RZ, PT ;  /* 0x000000ff0000720c */ /* 0x000fda0003f05270 */
[----:B------:R-:W1:Y:S01]  /*2ba00*/  @!P0 S2R R0, SR_CgaCtaId ;  /* 0x0000000000008919 */ /* 0x000e620000008800 */
[----:B--2---:R-:W-:Y:S01]  /*2ba10*/  IMAD.MOV.U32 R7, RZ, RZ, R2 ;  /* 0x000000ffff077224 */ /* 0x004fe200078e0002 */
[----:B------:R-:W-:Y:S01]  /*2ba20*/  @!P0 MOV R2, 0x400 ;  /* 0x0000040000028802 */ /* 0x000fe20000000f00 */
[----:B----4-:R-:W-:-:S03]  /*2ba30*/  IMAD.MOV.U32 R6, RZ, RZ, R3 ;  /* 0x000000ffff067224 */ /* 0x010fc600078e0003 */
[----:B-1----:R-:W-:-:S05]  /*2ba40*/  @!P0 LEA R19, R0, R2, 0x18 ;  /* 0x0000000200138211 */ /* 0x002fca00078ec0ff */
[----:B-----5:R2:W-:Y:S01]  /*2ba50*/  @!P0 STS.128 [R19+0x334d0], R4 ;  /* 0x0334d00413008388 */ /* 0x0205e20000000c00 */
[----:B------:R-:W-:Y:S06]  /*2ba60*/  BAR.ARV 0x5, 0x180 ;  /* 0x0146000000007b1d */ /* 0x000fec0000002000 */
.L_x_1650:
[----:B---3--:R-:W3:Y:S01]  /*2ba70*/  LDL R0, [R1+0x2dc] ;  /* 0x0002dc0001007983 */ /* 0x008ee20000100800 */
[----:B------:R-:W-:Y:S02]  /*2ba80*/  ULDC UR4, c[0x0][0xc3c] ;  /* 0x00030f0000047ab9 */ /* 0x000fe40000000800 */
[----:B---3--:R-:W-:-:S13]  /*2ba90*/  ISETP.GE.AND P0, PT, R0, UR4, PT ;  /* 0x0000000400007c0c */ /* 0x008fda000bf06270 */
[----:B------:R-:W-:Y:S05]  /*2baa0*/  @!P0 BRA `(.L_x_1662) ;  /* 0xffffff8c00688947 */ /* 0x000fea000383ffff */
[----:B------:R-:W-:Y:S05]  /*2bab0*/  BSYNC B7 ;  /* 0x0000000000077941 */ /* 0x000fea0003800000 */
.L_x_1526:
[----:B---3--:R-:W3:Y:S01]  /*2bac0*/  LDL.LU R0, [R1+0x320] ;  /* 0x0003200001007983 */ /* 0x008ee20000300800 */
[----:B------:R-:W-:Y:S01]  /*2bad0*/  BSSY B0, `(.L_x_1663) ;  /* 0x000000b000007945 */ /* 0x000fe20003800000 */
[----:B012---:R-:W0:Y:S01]  /*2bae0*/  S2R R5, SR_CgaCtaId ;  /* 0x0000000000057919 */ /* 0x007e220000008800 */
        /* <DEDUP_REMOVED lines=9> */
.L_x_1752:
[----:B------:R-:W-:Y:S05]  /*2bb80*/  BSYNC B0 ;  /* 0x0000000000007941 */ /* 0x000fea0003800000 */
.L_x_1663:
[----:B------:R-:W-:-:S03]  /*2bb90*/  UMOV UR4, 0xffffffff ;  /* 0xffffffff00047882 */ /* 0x000fc60000000000 */
[----:B------:R-:W-:Y:S05]  /*2bba0*/  BRA.DIV UR4, `(.L_x_1665) ;  /* 0x0000002204907947 */ /* 0x000fea000b800000 */
[----:B------:R-:W1:Y:S02]  /*2bbb0*/  S2R R2, SR_TID.X ;  /* 0x0000000000027919 */ /* 0x000e640000002100 */
[----:B-1----:R-:W-:-:S04]  /*2bbc0*/  SHF.R.U32.HI R2, RZ, 0x5, R2 ;  /* 0x00000005ff027819 */ /* 0x002fc80000011602 */
[----:B------:R-:W-:-:S05]  /*2bbd0*/  LOP3.LUT R2, R2, 0x3, RZ, 0xc0, !PT ;  /* 0x0000000302027812 */ /* 0x000fca00078ec0ff */
[----:B------:R1:W2:Y:S02]  /*2bbe0*/  SHFL.IDX PT, R14, R2, RZ, 0x1f ;  /* 0x00001fff020e7589 */ /* 0x0002a400000e0000 */
.L_x_1755:
[----:B--2---:R-:W-:Y:S01]  /*2bbf0*/  ISETP.NE.AND P0, PT, R14, RZ, PT ;  /* 0x000000ff0e00720c */ /* 0x004fe20003f05270 */
[----:B------:R-:W-:-:S12]  /*2bc00*/  BSSY B0, `(.L_x_1666) ;  /* 0x000002e000007945 */ /* 0x000fd80003800000 */
[----:B------:R-:W-:Y:S05]  /*2bc10*/  @P0 BRA `(.L_x_1667) ;  /* 0x0000000000b00947 */ /* 0x000fea0003800000 */
[----:B------:R-:W-:-:S03]  /*2bc20*/  UMOV UR4, 0xffffffff ;  /* 0xffffffff00047882 */ /* 0x000fc60000000000 */
[----:B------:R-:W-:Y:S05]  /*2bc30*/  BRA.DIV UR4, `(.L_x_1668) ;  /* 0x0000002204a07947 */ /* 0x000fea000b800000 */
[----:B------:R-:W-:-:S13]  /*2bc40*/  ELECT P6, URZ, PT ;  /* 0x00000000003f782f */ /* 0x000fda00038c0000 */
.L_x_1758:
[----:B------:R-:W-:Y:S05]  /*2bc50*/  @!P6 BRA `(.L_x_1667) ;  /* 0x0000000000a0e947 */ /* 0x000fea0003800000 */
[----:B------:R-:W-:-:S06]  /*2bc60*/  ULOP3.LUT UR4, UR36, 0x2, URZ, 0xfc, !UPT ;  /* 0x0000000224047892 */ /* 0x000fcc000f8efc3f */
[----:B-1----:R-:W-:-:S05]  /*2bc70*/  IMAD.U32 R2, RZ, RZ, UR4 ;  /* 0x00000004ff027e24 */ /* 0x002fca000f8e00ff */
[----:B------:R-:W-:-:S13]  /*2bc80*/  ISETP.NE.AND P0, PT, R2, 0x3, PT ;  /* 0x000000030200780c */ /* 0x000fda0003f05270 */
[----:B------:R-:W-:Y:S05]  /*2bc90*/  @!P0 BRA `(.L_x_1669) ;  /* 0x0000000000048947 */ /* 0x000fea0003800000 */
[----:B------:R-:W-:Y:S01]  /*2bca0*/  BPT.TRAP 0x1 ;  /* 0x000000040000795c */ /* 0x000fe20000300000 */
.L_x_1669:
[----:B0-----:R-:W2:Y:S04]  /*2bcb0*/  LDL R3, [R1+0x2e0] ;  /* 0x0002e00001037983 */ /* 0x001ea80000100800 */
[----:B------:R-:W3:Y:S01]  /*2bcc0*/  LDL.LU R7, [R1+0x2e8] ;  /* 0x0002e80001077983 */ /* 0x000ee20000300800 */
[----:B------:R-:W-:-:S04]  /*2bcd0*/  VIADD R2, R0, 0x33440 ;  /* 0x0003344000027836 */ /* 0x000fc80000000000 */
[C---:B--2---:R-:W-:Y:S02]  /*2bce0*/  IMAD R6, R3.reuse, 0x8, R2 ;  /* 0x0000000803067824 */ /* 0x044fe400078e0202 */
[----:B------:R-:W-:Y:S01]  /*2bcf0*/  VIADD R3, R3, 0x1 ;  /* 0x0000000103037836 */ /* 0x000fe20000000000 */
[----:B---3--:R-:W-:-:S04]  /*2bd00*/  SHF.L.U32 R5, R7, 0x1f, RZ ;  /* 0x0000001f07057819 */ /* 0x008fc800000006ff */
[C---:B------:R-:W-:Y:S01]  /*2bd10*/  ISETP.NE.AND P2, PT, R3.reuse, 0x2, PT ;  /* 0x000000020300780c */ /* 0x040fe20003f45270 */
[----:B------:R-:W0:Y:S03]  /*2bd20*/  SYNCS.PHASECHK.TRANS64.TRYWAIT P1, [R6+URZ], R5 ;  /* 0x00000005060075a7 */ /* 0x000e26000802017f */
[----:B------:R-:W-:Y:S02]  /*2bd30*/  SEL R4, RZ, 0x1, P2 ;  /* 0x00000001ff047807 */ /* 0x000fe40001000000 */
[----:B------:R-:W-:Y:S02]  /*2bd40*/  SEL R3, R3, RZ, P2 ;  /* 0x000000ff03037207 */ /* 0x000fe40001000000 */
[----:B------:R-:W-:-:S03]  /*2bd50*/  LOP3.LUT R4, R7, R4, RZ, 0x3c, !PT ;  /* 0x0000000407047212 */ /* 0x000fc600078e3cff */
[----:B------:R-:W-:Y:S01]  /*2bd60*/  IMAD R7, R3, 0x8, R2 ;  /* 0x0000000803077824 */ /* 0x000fe200078e0202 */
[----:B------:R-:W-:Y:S01]  /*2bd70*/  SHF.L.U32 R2, R4, 0x1f, RZ ;  /* 0x0000001f04027819 */ /* 0x000fe200000006ff */
[----:B0-----:R-:W-:Y:S06]  /*2bd80*/  @!P1 BRA `(.L_x_1670) ;  /* 0x00000020006c9947 */ /* 0x001fec0003800000 */
.L_x_1759:
[----:B------:R-:W1:Y:S02]  /*2bd90*/  SYNCS.PHASECHK.TRANS64.TRYWAIT P1, [R7+URZ], R2 ;  /* 0x00000002070075a7 */ /* 0x000e64000802017f */
[----:B-1----:R-:W-:Y:S05]  /*2bda0*/  @!P1 BRA `(.L_x_1671) ;  /* 0x0000002000789947 */ /* 0x002fea0003800000 */
.L_x_1760:
[----:B------:R-:W-:Y:S05]  /*2bdb0*/  @!P0 BRA `(.L_x_1672) ;  /* 0x0000000000048947 */ /* 0x000fea0003800000 */
[----:B------:R-:W-:Y:S01]  /*2bdc0*/  BPT.TRAP 0x1 ;  /* 0x000000040000795c */ /* 0x000fe20000300000 */
.L_x_1672:
[----:B------:R-:W2:Y:S02]  /*2bdd0*/  LDL.LU R4, [R1+0x2e0] ;  /* 0x0002e00001047983 */ /* 0x000ea40000300800 */
[----:B--2---:R-:W-:-:S04]  /*2bde0*/  IMAD R4, R4, 0x8, R0 ;  /* 0x0000000804047824 */ /* 0x004fc800078e0200 */
[----:B------:R-:W2:Y:S02]  /*2bdf0*/  SYNCS.PHASECHK.TRANS64.TRYWAIT P1, [R4+URZ+0x33460], R5 ;  /* 0x03346005040075a7 */ /* 0x000ea4000802017f */
[----:B--2---:R-:W-:Y:S05]  /*2be00*/  @!P1 BRA `(.L_x_1673) ;  /* 0x0000002000749947 */ /* 0x004fea0003800000 */
.L_x_1761:
[----:B------:R-:W-:Y:S05]  /*2be10*/  @!P0 BRA `(.L_x_1674) ;  /* 0x0000000000048947 */ /* 0x000fea0003800000 */
[----:B------:R-:W-:Y:S01]  /*2be20*/  BPT.TRAP 0x1 ;  /* 0x000000040000795c */ /* 0x000fe20000300000 */
.L_x_1674:
[----:B------:R-:W-:-:S04]  /*2be30*/  IMAD R3, R3, 0x8, R0 ;  /* 0x0000000803037824 */ /* 0x000fc800078e0200 */
[----:B------:R-:W3:Y:S02]  /*2be40*/  SYNCS.PHASECHK.TRANS64.TRYWAIT P1, [R3+URZ+0x33460], R2 ;  /* 0x03346002030075a7 */ /* 0x000ee4000802017f */
[----:B---3--:R-:W-:Y:S05]  /*2be50*/  @!P1 BRA `(.L_x_1675) ;  /* 0x0000002000749947 */ /* 0x008fea0003800000 */
.L_x_1762:
[----:B------:R-:W-:Y:S05]  /*2be60*/  @!P0 BRA `(.L_x_1676) ;  /* 0x0000000000048947 */ /* 0x000fea0003800000 */
[----:B------:R-:W-:Y:S01]  /*2be70*/  BPT.TRAP 0x1 ;  /* 0x000000040000795c */ /* 0x000fe20000300000 */
.L_x_1676:
[----:B------:R-:W4:Y:S02]  /*2be80*/  SYNCS.PHASECHK.TRANS64.TRYWAIT P0, [R4+URZ+0x33480], R5 ;  /* 0x03348005040075a7 */ /* 0x000f24000800017f */
[----:B----4-:R-:W-:Y:S05]  /*2be90*/  @!P0 BRA `(.L_x_1677) ;  /* 0x0000002000788947 */ /* 0x010fea0003800000 */
.L_x_1678:
[----:B------:R0:W0:Y:S02]  /*2bea0*/  SYNCS.PHASECHK.TRANS64.TRYWAIT P0, [R3+URZ+0x33480], R2 ;  /* 0x03348002030075a7 */ /* 0x000024000800017f */
[----:B0-----:R-:W-:Y:S05]  /*2beb0*/  @!P0 NANOSLEEP.SYNCS 0x989680 ;  /* 0x009896800000895d */ /* 0x001fea0003900000 */
[----:B------:R-:W0:Y:S02]  /*2bec0*/  @!P0 SYNCS.PHASECHK.TRANS64 P0, [R3+URZ+0x33480], R2 ;  /* 0x03348002030085a7 */ /* 0x000e24000800007f */
[----:B0-----:R-:W-:Y:S05]  /*2bed0*/  @!P0 BRA `(.L_x_1678) ;  /* 0xfffffffc00f08947 */ /* 0x001fea000383ffff */
.L_x_1667:
[----:B------:R-:W-:Y:S05]  /*2bee0*/  BSYNC B0 ;  /* 0x0000000000007941 */ /* 0x000fea0003800000 */
.L_x_1666:
[----:B------:R-:W-:Y:S05]  /*2bef0*/  EXIT ;  /* 0x000000000000794d */ /* 0x000fea0003800000 */
.L_x_1377:
[----:B0-----:R0:W1:Y:S02]  /*2bf00*/  SYNCS.PHASECHK.TRANS64.TRYWAIT P1, [R54+URZ+0x334b0], R13 ;  /* 0x0334b00d360075a7 */ /* 0x001064000802017f */
[----:B-1----:R-:W-:Y:S05]  /*2bf10*/  @!P1 NANOSLEEP.SYNCS 0x989680 ;  /* 0x009896800000995d */ /* 0x002fea0003900000 */
[----:B------:R-:W1:Y:S02]  /*2bf20*/  @!P1 SYNCS.PHASECHK.TRANS64 P1, [R54+URZ+0x334b0], R13 ;  /* 0x0334b00d360095a7 */ /* 0x000e64000802007f */
[----:B-1----:R-:W-:Y:S05]  /*2bf30*/  @!P1 BRA `(.L_x_1377) ;  /* 0xfffffffc00f09947 */ /* 0x002fea000383ffff */
[----:B------:R-:W-:Y:S05]  /*2bf40*/  BRA `(.L_x_1679) ;  /* 0xfffffd8000d47947 */ /* 0x000fea000383ffff */
.L_x_1399:
[----:B------:R-:W-:Y:S02]  /*2bf50*/  IMAD.MOV.U32 R12, RZ, RZ, RZ ;  /* 0x000000ffff0c7224 */ /* 0x000fe400078e00ff */
[----:B------:R-:W-:Y:S02]  /*2bf60*/  IMAD.MOV.U32 R11, RZ, RZ, 0x1e1f ;  /* 0x00001e1fff0b7424 */ /* 0x000fe400078e00ff */
[----:B------:R-:W-:-:S07]  /*2bf70*/  IMAD.MOV.U32 R15, RZ, RZ, -0x1 ;  /* 0xffffffffff0f7424 */ /* 0x000fce00078e00ff */
[----:B------:R-:W-:Y:S05]  /*2bf80*/  WARPSYNC.COLLECTIVE R15, `(.L_x_1680) ;  /* 0x000000000f087348 */ /* 0x000fea0003c00000 */
[----:B------:R0:W1:Y:S02]  /*2bf90*/  SHFL.IDX P6, R14, R13, R12, R11 ;  /* 0x0000000c0d0e7389 */ /* 0x00006400000c000b */
[----:B01----:R-:W-:Y:S01]  /*2bfa0*/  ENDCOLLECTIVE ;  /* 0x000000000000791b */ /* 0x003fe20003800000 */
.L_x_1680:
[----:B------:R-:W-:Y:S02]  /*2bfb0*/  IMAD.MOV.U32 R13, RZ, RZ, R3 ;  /* 0x000000ffff0d7224 */ /* 0x000fe400078e0003 */
[----:B------:R-:W-:-:S07]  /*2bfc0*/  IMAD.MOV.U32 R0, RZ, RZ, R14 ;  /* 0x000000ffff007224 */ /* 0x000fce00078e000e */
[----:B------:R-:W-:Y:S05]  /*2bfd0*/  WARPSYNC.COLLECTIVE R15, `(.L_x_1681) ;  /* 0x000000000f087348 */ /* 0x000fea0003c00000 */
[----:B------:R0:W1:Y:S02]  /*2bfe0*/  SHFL.IDX P6, R14, R13, R12, R11 ;  /* 0x0000000c0d0e7389 */ /* 0x00006400000c000b */
[----:B01----:R-:W-:Y:S01]  /*2bff0*/  ENDCOLLECTIVE ;  /* 0x000000000000791b */ /* 0x003fe20003800000 */
.L_x_1681:
[----:B------:R-:W-:Y:S02]  /*2c000*/  IMAD.MOV.U32 R13, RZ, RZ, R4 ;  /* 0x000000ffff0d7224 */ /* 0x000fe400078e0004 */
[----:B------:R-:W-:-:S07]  /*2c010*/  IMAD.MOV.U32 R3, RZ, RZ, R14 ;  /* 0x000000ffff037224 */ /* 0x000fce00078e000e */
[----:B------:R-:W-:Y:S05]  /*2c020*/  WARPSYNC.COLLECTIVE R15, `(.L_x_1682) ;  /* 0x000000000f087348 */ /* 0x000fea0003c00000 */
[----:B------:R0:W1:Y:S02]  /*2c030*/  SHFL.IDX P6, R14, R13, R12, R11 ;  /* 0x0000000c0d0e7389 */ /* 0x00006400000c000b */
[----:B01----:R-:W-:Y:S01]  /*2c040*/  ENDCOLLECTIVE ;  /* 0x000000000000791b */ /* 0x003fe20003800000 */
.L_x_1682:
[----:B------:R-:W-:Y:S02]  /*2c050*/  IMAD.MOV.U32 R13, RZ, RZ, R5 ;  /* 0x000000ffff0d7224 */ /* 0x000fe400078e0005 */
[----:B------:R-:W-:-:S07]  /*2c060*/  IMAD.MOV.U32 R4, RZ, RZ, R14 ;  /* 0x000000ffff047224 */ /* 0x000fce00078e000e */
[----:B------:R-:W-:Y:S05]  /*2c070*/  WARPSYNC.COLLECTIVE R15, `(.L_x_1683) ;  /* 0x000000000f087348 */ /* 0x000fea0003c00000 */
[----:B------:R0:W1:Y:S02]  /*2c080*/  SHFL.IDX P6, R14, R13, R12, R11 ;  /* 0x0000000c0d0e7389 */ /* 0x00006400000c000b */
[----:B01----:R-:W-:Y:S01]  /*2c090*/  ENDCOLLECTIVE ;  /* 0x000000000000791b */ /* 0x003fe20003800000 */
.L_x_1683:
[----:B------:R-:W-:Y:S05]  /*2c0a0*/  BRA `(.L_x_1684) ;  /* 0xfffffd9c00487947 */ /* 0x000fea000383ffff */
.L_x_1402:
[----:B-1----:R-:W-:-:S04]  /*2c0b0*/  IMAD.U32 R3, RZ, RZ, UR38 ;  /* 0x00000026ff037e24 */ /* 0x002fc8000f8e00ff */
[----:B------:R1:W2:Y:S03]  /*2c0c0*/  SYNCS.PHASECHK.TRANS64.TRYWAIT P0, [R3+URZ+0x33400], R0 ;  /* 0x03340000030075a7 */ /* 0x0002a6000800017f */
[----:B--2---:R-:W-:Y:S05]  /*2c0d0*/  @!P0 NANOSLEEP.SYNCS 0x989680 ;  /* 0x009896800000895d */ /* 0x004fea0003900000 */
[----:B------:R-:W2:Y:S02]  /*2c0e0*/  @!P0 SYNCS.PHASECHK.TRANS64 P0, [R3+URZ+0x33400], R0 ;  /* 0x03340000030085a7 */ /* 0x000ea4000800007f */
[----:B--2---:R-:W-:Y:S05]  /*2c0f0*/  @!P0 BRA `(.L_x_1402) ;  /* 0xfffffffc00ec8947 */ /* 0x004fea000383ffff */
[----:B------:R-:W-:Y:S05]  /*2c100*/  BRA `(.L_x_1685) ;  /* 0xfffffda0009c7947 */ /* 0x000fea000383ffff */
.L_x_1414:
[----:B------:R-:W-:Y:S02]  /*2c110*/  IMAD.MOV.U32 R12, RZ, RZ, RZ ;  /* 0x000000ffff0c7224 */ /* 0x000fe400078e00ff */
[----:B------:R-:W-:Y:S02]  /*2c120*/  IMAD.MOV.U32 R11, RZ, RZ, 0x1e1f ;  /* 0x00001e1fff0b7424 */ /* 0x000fe400078e00ff */
[----:B------:R-:W-:-:S07]  /*2c130*/  IMAD.MOV.U32 R15, RZ, RZ, -0x1 ;  /* 0xffffffffff0f7424 */ /* 0x000fce00078e00ff */
[----:B------:R-:W-:Y:S05]  /*2c140*/  WARPSYNC.COLLECTIVE R15, `(.L_x_1686) ;  /* 0x000000000f087348 */ /* 0x000fea0003c00000 */
[----:B------:R0:W1:Y:S02]  /*2c150*/  SHFL.IDX P6, R14, R13, R12, R11 ;  /* 0x0000000c0d0e7389 */ /* 0x00006400000c000b */
[----:B01----:R-:W-:Y:S01]  /*2c160*/  ENDCOLLECTIVE ;  /* 0x000000000000791b */ /* 0x003fe20003800000 */
.L_x_1686:
[----:B------:R-:W-:Y:S02]  /*2c170*/  IMAD.MOV.U32 R13, RZ, RZ, R3 ;  /* 0x000000ffff0d7224 */ /* 0x000fe400078e0003 */
[----:B------:R-:W-:-:S07]  /*2c180*/  IMAD.MOV.U32 R0, RZ, RZ, R14 ;  /* 0x000000ffff007224 */ /* 0x000fce00078e000e */
[----:B------:R-:W-:Y:S05]  /*2c190*/  WARPSYNC.COLLECTIVE R15, `(.L_x_1687) ;  /* 0x000000000f087348 */ /* 0x000fea0003c00000 */
[----:B------:R0:W1:Y:S02]  /*2c1a0*/  SHFL.IDX P6, R14, R13, R12, R11 ;  /* 0x0000000c0d0e7389 */ /* 0x00006400000c000b */
[----:B01----:R-:W-:Y:S01]  /*2c1b0*/  ENDCOLLECTIVE ;  /* 0x000000000000791b */ /* 0x003fe20003800000 */
.L_x_1687:
[----:B------:R-:W-:Y:S02]  /*2c1c0*/  IMAD.MOV.U32 R13, RZ, RZ, R20 ;  /* 0x000000ffff0d7224 */ /* 0x000fe400078e0014 */
[----:B------:R-:W-:-:S07]  /*2c1d0*/  IMAD.MOV.U32 R3, RZ, RZ, R14 ;  /* 0x000000ffff037224 */ /* 0x000fce00078e000e */
[----:B------:R-:W-:Y:S05]  /*2c1e0*/  WARPSYNC.COLLECTIVE R15, `(.L_x_1688) ;  /* 0x000000000f087348 */ /* 0x000fea0003c00000 */
[----:B------:R0:W1:Y:S02]  /*2c1f0*/  SHFL.IDX P6, R14, R13, R12, R11 ;  /* 0x0000000c0d0e7389 */ /* 0x00006400000c000b */
[----:B01----:R-:W-:Y:S01]  /*2c200*/  ENDCOLLECTIVE ;  /* 0x000000000000791b */ /* 0x003fe20003800000 */
.L_x_1688:
[----:B------:R-:W-:Y:S02]  /*2c210*/  IMAD.MOV.U32 R13, RZ, RZ, R21 ;  /* 0x000000ffff0d7224 */ /* 0x000fe400078e0015 */
[----:B------:R-:W-:-:S07]  /*2c220*/  IMAD.MOV.U32 R20, RZ, RZ, R14 ;  /* 0x000000ffff147224 */ /* 0x000fce00078e000e */
[----:B------:R-:W-:Y:S05]  /*2c230*/  WARPSYNC.COLLECTIVE R15, `(.L_x_1689) ;  /* 0x000000000f087348 */ /* 0x000fea0003c00000 */
[----:B------:R0:W1:Y:S02]  /*2c240*/  SHFL.IDX P6, R14, R13, R12, R11 ;  /* 0x0000000c0d0e7389 */ /* 0x00006400000c000b */
[----:B01----:R-:W-:Y:S01]  /*2c250*/  ENDCOLLECTIVE ;  /* 0x000000000000791b */ /* 0x003fe20003800000 */
.L_x_1689:
[----:B------:R-:W-:Y:S01]  /*2c260*/  IMAD.MOV.U32 R21, RZ, RZ, R14 ;  /* 0x000000ffff157224 */ /* 0x000fe200078e000e */
[----:B------:R-:W-:Y:S06]  /*2c270*/  BRA `(.L_x_1690) ;  /* 0xfffffdd000947947 */ /* 0x000fec000383ffff */
.L_x_1417:
[----:B-1----:R-:W-:-:S04]  /*2c280*/  IMAD.U32 R3, RZ, RZ, UR38 ;  /* 0x00000026ff037e24 */ /* 0x002fc8000f8e00ff */
[----:B------:R1:W2:Y:S03]  /*2c290*/  SYNCS.PHASECHK.TRANS64.TRYWAIT P0, [R3+URZ+0x33400], R0 ;  /* 0x03340000030075a7 */ /* 0x0002a6000800017f */
[----:B--2---:R-:W-:Y:S05]  /*2c2a0*/  @!P0 NANOSLEEP.SYNCS 0x989680 ;  /* 0x009896800000895d */ /* 0x004fea0003900000 */
[----:B------:R-:W2:Y:S02]  /*2c2b0*/  @!P0 SYNCS.PHASECHK.TRANS64 P0, [R3+URZ+0x33400], R0 ;  /* 0x03340000030085a7 */ /* 0x000ea4000800007f */
[----:B--2---:R-:W-:Y:S05]  /*2c2c0*/  @!P0 BRA `(.L_x_1417) ;  /* 0xfffffffc00ec8947 */ /* 0x004fea000383ffff */
[----:B------:R-:W-:Y:S05]  /*2c2d0*/  BRA `(.L_x_1691) ;  /* 0xfffffdd400ac7947 */ /* 0x000fea000383ffff */
.L_x_1425:
[----:B-1----:R1:W2:Y:S02]  /*2c2e0*/  SYNCS.PHASECHK.TRANS64.TRYWAIT P2, [R5+URZ+0x33430], R0 ;  /* 0x03343000050075a7 */ /* 0x0022a4000804017f */
[----:B--2---:R-:W-:Y:S05]  /*2c2f0*/  @!P2 NANOSLEEP.SYNCS 0x989680 ;  /* 0x009896800000a95d */ /* 0x004fea0003900000 */
[----:B------:R-:W2:Y:S02]  /*2c300*/  @!P2 SYNCS.PHASECHK.TRANS64 P2, [R5+URZ+0x33430], R0 ;  /* 0x033430000500a5a7 */ /* 0x000ea4000804007f */
[----:B--2---:R-:W-:Y:S05]  /*2c310*/  @!P2 BRA `(.L_x_1425) ;  /* 0xfffffffc00f0a947 */ /* 0x004fea000383ffff */
[----:B------:R-:W-:Y:S05]  /*2c320*/  BRA `(.L_x_1424) ;  /* 0xfffffe08000c7947 */ /* 0x000fea000383ffff */
.L_x_1441:
[----:B-1----:R-:W-:-:S04]  /*2c330*/  IMAD.U32 R8, RZ, RZ, UR6 ;  /* 0x00000006ff087e24 */ /* 0x002fc8000f8e00ff */
[----:B------:R1:W2:Y:S03]  /*2c340*/  SYNCS.PHASECHK.TRANS64.TRYWAIT P2, [R8+URZ+0x33430], R7 ;  /* 0x03343007080075a7 */ /* 0x0002a6000804017f */
[----:B--2---:R-:W-:Y:S05]  /*2c350*/  @!P2 NANOSLEEP.SYNCS 0x989680 ;  /* 0x009896800000a95d */ /* 0x004fea0003900000 */
[----:B------:R-:W2:Y:S02]  /*2c360*/  @!P2 SYNCS.PHASECHK.TRANS64 P2, [R8+URZ+0x33430], R7 ;  /* 0x033430070800a5a7 */ /* 0x000ea4000804007f */
[----:B--2---:R-:W-:Y:S05]  /*2c370*/  @!P2 BRA `(.L_x_1441) ;  /* 0xfffffffc00eca947 */ /* 0x004fea000383ffff */
[----:B------:R-:W-:Y:S05]  /*2c380*/  BRA `(.L_x_1438) ;  /* 0xfffffe4c00e87947 */ /* 0x000fea000383ffff */
.L_x_1445:
[----:B-1----:R-:W-:-:S04]  /*2c390*/  IMAD.U32 R8, RZ, RZ, UR6 ;  /* 0x00000006ff087e24 */ /* 0x002fc8000f8e00ff */
[----:B------:R1:W2:Y:S03]  /*2c3a0*/  SYNCS.PHASECHK.TRANS64.TRYWAIT P2, [R8+URZ+0x33450], R7 ;  /* 0x03345007080075a7 */ /* 0x0002a6000804017f */
[----:B--2---:R-:W-:Y:S05]  /*2c3b0*/  @!P2 NANOSLEEP.SYNCS 0x989680 ;  /* 0x009896800000a95d */ /* 0x004fea0003900000 */
[----:B------:R-:W2:Y:S02]  /*2c3c0*/  @!P2 SYNCS.PHASECHK.TRANS64 P2, [R8+URZ+0x33450], R7 ;  /* 0x033450070800a5a7 */ /* 0x000ea4000804007f */
[----:B--2---:R-:W-:Y:S05]  /*2c3d0*/  @!P2 BRA `(.L_x_1445) ;  /* 0xfffffffc00eca947 */ /* 0x004fea000383ffff */
[----:B------:R-:W-:Y:S05]  /*2c3e0*/  BRA `(.L_x_1442) ;  /* 0xfffffe5800e87947 */ /* 0x000fea000383ffff */
.L_x_1463:
[----:B-1----:R-:W-:-:S04]  /*2c3f0*/  IMAD.U32 R3, RZ, RZ, UR6 ;  /* 0x00000006ff037e24 */ /* 0x002fc8000f8e00ff */
[----:B------:R1:W2:Y:S03]  /*2c400*/  SYNCS.PHASECHK.TRANS64.TRYWAIT P2, [R3+URZ+0x33430], R0 ;  /* 0x03343000030075a7 */ /* 0x0002a6000804017f */
[----:B--2---:R-:W-:Y:S05]  /*2c410*/  @!P2 NANOSLEEP.SYNCS 0x989680 ;  /* 0x009896800000a95d */ /* 0x004fea0003900000 */
[----:B------:R-:W2:Y:S02]  /*2c420*/  @!P2 SYNCS.PHASECHK.TRANS64 P2, [R3+URZ+0x33430], R0 ;  /* 0x033430000300a5a7 */ /* 0x000ea4000804007f */
[----:B--2---:R-:W-:Y:S05]  /*2c430*/  @!P2 BRA `(.L_x_1463) ;  /* 0xfffffffc00eca947 */ /* 0x004fea000383ffff */
[----:B------:R-:W-:Y:S05]  /*2c440*/  BRA `(.L_x_1460) ;  /* 0xfffffe9c00487947 */ /* 0x000fea000383ffff */
.L_x_1467:
[----:B-1----:R-:W-:-:S04]  /*2c450*/  IMAD.U32 R3, RZ, RZ, UR6 ;  /* 0x00000006ff037e24 */ /* 0x002fc8000f8e00ff */
[----:B------:R1:W2:Y:S03]  /*2c460*/  SYNCS.PHASECHK.TRANS64.TRYWAIT P2, [R3+URZ+0x33450], R0 ;  /* 0x03345000030075a7 */ /* 0x0002a6000804017f */
[----:B--2---:R-:W-:Y:S05]  /*2c470*/  @!P2 NANOSLEEP.SYNCS 0x989680 ;  /* 0x009896800000a95d */ /* 0x004fea0003900000 */
[----:B------:R-:W2:Y:S02]  /*2c480*/  @!P2 SYNCS.PHASECHK.TRANS64 P2, [R3+URZ+0x33450], R0 ;  /* 0x033450000300a5a7 */ /* 0x000ea4000804007f */
[----:B--2---:R-:W-:Y:S05]  /*2c490*/  @!P2 BRA `(.L_x_1467) ;  /* 0xfffffffc00eca947 */ /* 0x004fea000383ffff */
[----:B------:R-:W-:Y:S05]  /*2c4a0*/  BRA `(.L_x_1464) ;  /* 0xfffffea800547947 */ /* 0x000fea000383ffff */
.L_x_1474:
[----:B--2---:R-:W-:-:S04]  /*2c4b0*/  IMAD.U32 R3, RZ, RZ, UR6 ;  /* 0x00000006ff037e24 */ /* 0x004fc8000f8e00ff */
[----:B------:R2:W3:Y:S03]  /*2c4c0*/  SYNCS.PHASECHK.TRANS64.TRYWAIT P2, [R3+URZ+0x33430], R0 ;  /* 0x03343000030075a7 */ /* 0x0004e6000804017f */
[----:B---3--:R-:W-:Y:S05]  /*2c4d0*/  @!P2 NANOSLEEP.SYNCS 0x989680 ;  /* 0x009896800000a95d */ /* 0x008fea0003900000 */
[----:B------:R-:W3:Y:S02]  /*2c4e0*/  @!P2 SYNCS.PHASECHK.TRANS64 P2, [R3+URZ+0x33430], R0 ;  /* 0x033430000300a5a7 */ /* 0x000ee4000804007f */
[----:B---3--:R-:W-:Y:S05]  /*2c4f0*/  @!P2 BRA `(.L_x_1474) ;  /* 0xfffffffc00eca947 */ /* 0x008fea000383ffff */
[----:B------:R-:W-:Y:S05]  /*2c500*/  BRA `(.L_x_1471) ;  /* 0xfffffec800e87947 */ /* 0x000fea000383ffff */
.L_x_1478:
[----:B-1----:R-:W-:-:S04]  /*2c510*/  IMAD.U32 R3, RZ, RZ, UR6 ;  /* 0x00000006ff037e24 */ /* 0x002fc8000f8e00ff */
[----:B------:R1:W2:Y:S03]  /*2c520*/  SYNCS.PHASECHK.TRANS64.TRYWAIT P2, [R3+URZ+0x33450], R0 ;  /* 0x03345000030075a7 */ /* 0x0002a6000804017f */
[----:B--2---:R-:W-:Y:S05]  /*2c530*/  @!P2 NANOSLEEP.SYNCS 0x989680 ;  /* 0x009896800000a95d */ /* 0x004fea0003900000 */
[----:B------:R-:W2:Y:S02]  /*2c540*/  @!P2 SYNCS.PHASECHK.TRANS64 P2, [R3+URZ+0x33450], R0 ;  /* 0x033450000300a5a7 */ /* 0x000ea4000804007f */
[----:B--2---:R-:W-:Y:S05]  /*2c550*/  @!P2 BRA `(.L_x_1478) ;  /* 0xfffffffc00eca947 */ /* 0x004fea000383ffff */
[----:B------:R-:W-:Y:S05]  /*2c560*/  BRA `(.L_x_1475) ;  /* 0xfffffed400f47947 */ /* 0x000fea000383ffff */
.L_x_1492:
[----:B--2---:R-:W-:-:S04]  /*2c570*/  IMAD.U32 R7, RZ, RZ, UR5 ;  /* 0x00000005ff077e24 */ /* 0x004fc8000f8e00ff */
[----:B------:R2:W3:Y:S03]  /*2c580*/  SYNCS.PHASECHK.TRANS64.TRYWAIT P1, [R7+URZ+0x33450], R4 ;  /* 0x03345004070075a7 */ /* 0x0004e6000802017f */
[----:B---3--:R-:W-:Y:S05]  /*2c590*/  @!P1 NANOSLEEP.SYNCS 0x989680 ;  /* 0x009896800000995d */ /* 0x008fea0003900000 */
[----:B------:R-:W3:Y:S02]  /*2c5a0*/  @!P1 SYNCS.PHASECHK.TRANS64 P1, [R7+URZ+0x33450], R4 ;  /* 0x03345004070095a7 */ /* 0x000ee4000802007f */
[----:B---3--:R-:W-:Y:S05]  /*2c5b0*/  @!P1 BRA `(.L_x_1492) ;  /* 0xfffffffc00ec9947 */ /* 0x008fea000383ffff */
[----:B------:R-:W-:Y:S05]  /*2c5c0*/  BRA `(.L_x_1491) ;  /* 0xffffff14007c7947 */ /* 0x000fea000383ffff */
.L_x_1542:
[----:B------:R-:W1:Y:S01]  /*2c5d0*/  S2R R11, SR_TID.X ;  /* 0x00000000000b7919 */ /* 0x000e620000002100 */
[----:B------:R-:W-:Y:S01]  /*2c5e0*/  BSSY B1, `(.L_x_1692) ;  /* 0x000000a000017945 */ /* 0x000fe20003800000 */
[----:B------:R-:W-:Y:S02]  /*2c5f0*/  IMAD.MOV.U32 R12, RZ, RZ, RZ ;  /* 0x000000ffff0c7224 */ /* 0x000fe400078e00ff */
[----:B0-----:R-:W-:Y:S01]  /*2c600*/  IMAD.MOV.U32 R15, RZ, RZ, -0x1 ;  /* 0xffffffffff0f7424 */ /* 0x001fe200078e00ff */
[----:B-1----:R-:W-:-:S04]  /*2c610*/  SHF.R.U32.HI R11, RZ, 0x5, R11 ;  /* 0x00000005ff0b7819 */ /* 0x002fc8000001160b */
[----:B------:R-:W-:-:S05]  /*2c620*/  LOP3.LUT R11, R11, 0x3, RZ, 0xc0, !PT ;  /* 0x000000030b0b7812 */ /* 0x000fca00078ec0ff */
[----:B------:R-:W-:Y:S02]  /*2c630*/  IMAD.MOV.U32 R13, RZ, RZ, R11 ;  /* 0x000000ffff0d7224 */ /* 0x000fe400078e000b */
[----:B------:R-:W-:-:S07]  /*2c640*/  IMAD.MOV.U32 R11, RZ, RZ, 0x1f ;  /* 0x0000001fff0b7424 */ /* 0x000fce00078e00ff */
[----:B------:R-:W-:Y:S05]  /*2c650*/  WARPSYNC.COLLECTIVE R15, `(.L_x_1693) ;  /* 0x000000000f087348 */ /* 0x000fea0003c00000 */
[----:B------:R0:W1:Y:S02]  /*2c660*/  SHFL.IDX P6, R14, R13, R12, R11 ;  /* 0x0000000c0d0e7389 */ /* 0x00006400000c000b */
[----:B01----:R-:W-:Y:S01]  /*2c670*/  ENDCOLLECTIVE ;  /* 0x000000000000791b */ /* 0x003fe20003800000 */
.L_x_1693:
[----:B------:R-:W-:Y:S05]  /*2c680*/  BSYNC B1 ;  /* 0x0000000000017941 */ /* 0x000fea0003800000 */
.L_x_1692:
[----:B------:R-:W-:Y:S05]  /*2c690*/  BRA `(.L_x_1694) ;  /* 0xffffff8c00d47947 */ /* 0x000fea000383ffff */
.L_x_1544:
[----:B------:R-:W-:Y:S01]  /*2c6a0*/  BSSY B1, `(.L_x_1695) ;  /* 0x0000006000017945 */ /* 0x000fe20003800000 */
[----:B0-----:R-:W-:-:S07]  /*2c6b0*/  IMAD.MOV.U32 R15, RZ, RZ, -0x1 ;  /* 0xffffffffff0f7424 */ /* 0x001fce00078e00ff */
[----:B-1----:R-:W-:Y:S05]  /*2c6c0*/  WARPSYNC.COLLECTIVE R15, `(.L_x_1696) ;  /* 0x000000000f0c7348 */ /* 0x002fea0003c00000 */
[----:B------:R-:W-:Y:S02]  /*2c6d0*/  ELECT P6, UR62, PT ;  /* 0x00000000003e782f */ /* 0x000fe400038c0000 */
[----:B------:R-:W-:Y:S01]  /*2c6e0*/  MOV R14, UR62 ;  /* 0x0000003e000e7c02 */ /* 0x000fe20008000f00 */
[----:B-1----:R-:W-:Y:S10]  /*2c6f0*/  ENDCOLLECTIVE ;  /* 0x000000000000791b */ /* 0x002ff40003800000 */
.L_x_1696:
[----:B------:R-:W-:Y:S05]  /*2c700*/  BSYNC B1 ;  /* 0x0000000000017941 */ /* 0x000fea0003800000 */
.L_x_1695:
[----:B------:R-:W-:Y:S05]  /*2c710*/  BRA `(.L_x_1543) ;  /* 0xffffff8c00cc7947 */ /* 0x000fea000383ffff */
.L_x_1546:
[----:B-1----:R1:W2:Y:S02]  /*2c720*/  SYNCS.PHASECHK.TRANS64.TRYWAIT P0, [R19+URZ+0x33420], R5 ;  /* 0x03342005130075a7 */ /* 0x0022a4000800017f */
[----:B--2---:R-:W-:Y:S05]  /*2c730*/  @!P0 NANOSLEEP.SYNCS 0x989680 ;  /* 0x009896800000895d */ /* 0x004fea0003900000 */
[----:B------:R-:W2:Y:S02]  /*2c740*/  @!P0 SYNCS.PHASECHK.TRANS64 P0, [R19+URZ+0x33420], R5 ;  /* 0x03342005130085a7 */ /* 0x000ea4000800007f */
[----:B--2---:R-:W-:Y:S05]  /*2c750*/  @!P0 BRA `(.L_x_1546) ;  /* 0xfffffffc00f08947 */ /* 0x004fea000383ffff */
[----:B------:R-:W-:Y:S05]  /*2c760*/  BRA `(.L_x_1697) ;  /* 0xffffff8c00dc7947 */ /* 0x000fea000383ffff */
.L_x_1550:
[----:B--2---:R2:W3:Y:S02]  /*2c770*/  SYNCS.PHASECHK.TRANS64.TRYWAIT P0, [R7+URZ+0x334a0], R11 ;  /* 0x0334a00b070075a7 */ /* 0x0044e4000800017f */
[----:B---3--:R-:W-:Y:S05]  /*2c780*/  @!P0 NANOSLEEP.SYNCS 0x989680 ;  /* 0x009896800000895d */ /* 0x008fea0003900000 */
[----:B------:R-:W3:Y:S02]  /*2c790*/  @!P0 SYNCS.PHASECHK.TRANS64 P0, [R7+URZ+0x334a0], R11 ;  /* 0x0334a00b070085a7 */ /* 0x000ee4000800007f */
[----:B---3--:R-:W-:Y:S05]  /*2c7a0*/  @!P0 BRA `(.L_x_1550) ;  /* 0xfffffffc00f08947 */ /* 0x008fea000383ffff */
[----:B------:R-:W-:Y:S05]  /*2c7b0*/  BRA `(.L_x_1698) ;  /* 0xffffff8c00fc7947 */ /* 0x000fea000383ffff */
.L_x_1557:
[----:B0-----:R0:W1:Y:S02]  /*2c7c0*/  SYNCS.PHASECHK.TRANS64.TRYWAIT P0, [R7+URZ+0x334c0], R11 ;  /* 0x0334c00b070075a7 */ /* 0x001064000800017f */
[----:B-1----:R-:W-:Y:S05]  /*2c7d0*/  @!P0 NANOSLEEP.SYNCS 0x989680 ;  /* 0x009896800000895d */ /* 0x002fea0003900000 */
[----:B------:R-:W1:Y:S02]  /*2c7e0*/  @!P0 SYNCS.PHASECHK.TRANS64 P0, [R7+URZ+0x334c0], R11 ;  /* 0x0334c00b070085a7 */ /* 0x000e64000800007f */
[----:B-1----:R-:W-:Y:S05]  /*2c7f0*/  @!P0 BRA `(.L_x_1557) ;  /* 0xfffffffc00f08947 */ /* 0x002fea000383ffff */
[----:B------:R-:W-:Y:S05]  /*2c800*/  BRA `(.L_x_1699) ;  /* 0xffffff9000fc7947 */ /* 0x000fea000383ffff */
.L_x_1566:
[----:B-1----:R1:W2:Y:S02]  /*2c810*/  SYNCS.PHASECHK.TRANS64.TRYWAIT P1, [R9+URZ+0x334a0], R8 ;  /* 0x0334a008090075a7 */ /* 0x0022a4000802017f */
[----:B--2---:R-:W-:Y:S05]  /*2c820*/  @!P1 NANOSLEEP.SYNCS 0x989680 ;  /* 0x009896800000995d */ /* 0x004fea0003900000 */
[----:B------:R-:W2:Y:S02]  /*2c830*/  @!P1 SYNCS.PHASECHK.TRANS64 P1, [R9+URZ+0x334a0], R8 ;  /* 0x0334a008090095a7 */ /* 0x000ea4000802007f */
[----:B--2---:R-:W-:Y:S05]  /*2c840*/  @!P1 BRA `(.L_x_1566) ;  /* 0xfffffffc00f09947 */ /* 0x004fea000383ffff */
[----:B------:R-:W-:Y:S05]  /*2c850*/  BRA `(.L_x_1700) ;  /* 0xffffff98004c7947 */ /* 0x000fea000383ffff */
.L_x_1573:
[----:B0-----:R0:W2:Y:S02]  /*2c860*/  SYNCS.PHASECHK.TRANS64.TRYWAIT P1, [R9+URZ+0x334c0], R8 ;  /* 0x0334c008090075a7 */ /* 0x0010a4000802017f */
[----:B--2---:R-:W-:Y:S05]  /*2c870*/  @!P1 NANOSLEEP.SYNCS 0x989680 ;  /* 0x009896800000995d */ /* 0x004fea0003900000 */
[----:B------:R-:W2:Y:S02]  /*2c880*/  @!P1 SYNCS.PHASECHK.TRANS64 P1, [R9+URZ+0x334c0], R8 ;  /* 0x0334c008090095a7 */ /* 0x000ea4000802007f */
[----:B--2---:R-:W-:Y:S05]  /*2c890*/  @!P1 BRA `(.L_x_1573) ;  /* 0xfffffffc00f09947 */ /* 0x004fea000383ffff */
[----:B------:R-:W-:Y:S05]  /*2c8a0*/  BRA `(.L_x_1701) ;  /* 0xffffff9c00487947 */ /* 0x000fea000383ffff */
.L_x_1600:
[----:B------:R-:W3:Y:S01]  /*2c8b0*/  S2R R0, SR_TID.X ;  /* 0x0000000000007919 */ /* 0x000ee20000002100 */
[----:B------:R-:W-:Y:S01]  /*2c8c0*/  BSSY B0, `(.L_x_1702) ;  /* 0x000000a000007945 */ /* 0x000fe20003800000 */
[----:B------:R-:W-:Y:S02]  /*2c8d0*/  IMAD.MOV.U32 R12, RZ, RZ, RZ ;  /* 0x000000ffff0c7224 */ /* 0x000fe400078e00ff */
[----:B------:R-:W-:Y:S02]  /*2c8e0*/  IMAD.MOV.U32 R11, RZ, RZ, 0x1f ;  /* 0x0000001fff0b7424 */ /* 0x000fe400078e00ff */
[----:B0-----:R-:W-:Y:S01]  /*2c8f0*/  IMAD.MOV.U32 R15, RZ, RZ, -0x1 ;  /* 0xffffffffff0f7424 */ /* 0x001fe200078e00ff */
[----:B---3--:R-:W-:-:S04]  /*2c900*/  SHF.R.U32.HI R0, RZ, 0x5, R0 ;  /* 0x00000005ff007819 */ /* 0x008fc80000011600 */
[----:B------:R-:W-:-:S05]  /*2c910*/  LOP3.LUT R0, R0, 0x3, RZ, 0xc0, !PT ;  /* 0x0000000300007812 */ /* 0x000fca00078ec0ff */
[----:B------:R-:W-:-:S07]  /*2c920*/  IMAD.MOV.U32 R13, RZ, RZ, R0 ;  /* 0x000000ffff0d7224 */ /* 0x000fce00078e0000 */
[----:B-12---:R-:W-:Y:S05]  /*2c930*/  WARPSYNC.COLLECTIVE R15, `(.L_x_1703) ;  /* 0x000000000f087348 */ /* 0x006fea0003c00000 */
[----:B------:R0:W3:Y:S02]  /*2c940*/  SHFL.IDX P6, R14, R13, R12, R11 ;  /* 0x0000000c0d0e7389 */ /* 0x0000e400000c000b */
[----:B0123--:R-:W-:Y:S01]  /*2c950*/  ENDCOLLECTIVE ;  /* 0x000000000000791b */ /* 0x00ffe20003800000 */
.L_x_1703:
[----:B------:R-:W-:Y:S05]  /*2c960*/  BSYNC B0 ;  /* 0x0000000000007941 */ /* 0x000fea0003800000 */
.L_x_1702:
[----:B------:R-:W-:Y:S05]  /*2c970*/  BRA `(.L_x_1704) ;  /* 0xffffffac00ec7947 */ /* 0x000fea000383ffff */
.L_x_1602:
[----:B------:R-:W-:Y:S01]  /*2c980*/  BSSY B0, `(.L_x_1705) ;  /* 0x0000006000007945 */ /* 0x000fe20003800000 */
[----:B0-----:R-:W-:-:S07]  /*2c990*/  IMAD.MOV.U32 R15, RZ, RZ, -0x1 ;  /* 0xffffffffff0f7424 */ /* 0x001fce00078e00ff */
[----:B-123--:R-:W-:Y:S05]  /*2c9a0*/  WARPSYNC.COLLECTIVE R15, `(.L_x_1706) ;  /* 0x000000000f0c7348 */ /* 0x00efea0003c00000 */
[----:B------:R-:W-:Y:S02]  /*2c9b0*/  ELECT P6, UR62, PT ;  /* 0x00000000003e782f */ /* 0x000fe400038c0000 */
[----:B------:R-:W-:Y:S01]  /*2c9c0*/  MOV R14, UR62 ;  /* 0x0000003e000e7c02 */ /* 0x000fe20008000f00 */
[----:B-123--:R-:W-:Y:S10]  /*2c9d0*/  ENDCOLLECTIVE ;  /* 0x000000000000791b */ /* 0x00eff40003800000 */
.L_x_1706:
[----:B------:R-:W-:Y:S05]  /*2c9e0*/  BSYNC B0 ;  /* 0x0000000000007941 */ /* 0x000fea0003800000 */
.L_x_1705:
[----:B------:R-:W-:Y:S05]  /*2c9f0*/  BRA `(.L_x_1707) ;  /* 0xffffffac00ec7947 */ /* 0x000fea000383ffff */
.L_x_1604:
[----:B-1----:R1:W2:Y:S02]  /*2ca00*/  SYNCS.PHASECHK.TRANS64.TRYWAIT P0, [R2+URZ+0x33480], R4 ;  /* 0x03348004020075a7 */ /* 0x0022a4000800017f */
[----:B--2---:R-:W-:Y:S05]  /*2ca10*/  @!P0 NANOSLEEP.SYNCS 0x989680 ;  /* 0x009896800000895d */ /* 0x004fea0003900000 */
[----:B------:R-:W2:Y:S02]  /*2ca20*/  @!P0 SYNCS.PHASECHK.TRANS64 P0, [R2+URZ+0x33480], R4 ;  /* 0x03348004020085a7 */ /* 0x000ea4000800007f */
[----:B--2---:R-:W-:Y:S05]  /*2ca30*/  @!P0 BRA `(.L_x_1604) ;  /* 0xfffffffc00f08947 */ /* 0x004fea000383ffff */
[----:B------:R-:W-:Y:S05]  /*2ca40*/  BRA `(.L_x_1708) ;  /* 0xffffffb000587947 */ /* 0x000fea000383ffff */
.L_x_1606:
[----:B--2---:R2:W3:Y:S02]  /*2ca50*/  SYNCS.PHASECHK.TRANS64.TRYWAIT P0, [R2+URZ+0x33440], R4 ;  /* 0x03344004020075a7 */ /* 0x0044e4000800017f */
[----:B---3--:R-:W-:Y:S05]  /*2ca60*/  @!P0 NANOSLEEP.SYNCS 0x989680 ;  /* 0x009896800000895d */ /* 0x008fea0003900000 */
[----:B------:R-:W3:Y:S02]  /*2ca70*/  @!P0 SYNCS.PHASECHK.TRANS64 P0, [R2+URZ+0x33440], R4 ;  /* 0x03344004020085a7 */ /* 0x000ee4000800007f */
[----:B---3--:R-:W-:Y:S05]  /*2ca80*/  @!P0 BRA `(.L_x_1606) ;  /* 0xfffffffc00f08947 */ /* 0x008fea000383ffff */
[----:B------:R-:W-:Y:S05]  /*2ca90*/  BRA `(.L_x_1709) ;  /* 0xffffffb000d87947 */ /* 0x000fea000383ffff */
.L_x_1610:
[----:B------:R-:W2:Y:S01]  /*2caa0*/  LDL.LU R11, [R1+0x308] ;  /* 0x00030800010b7983 */ /* 0x000ea20000300800 */
[----:B------:R-:W-:Y:S02]  /*2cab0*/  IMAD.MOV.U32 R5, RZ, RZ, R12 ;  /* 0x000000ffff057224 */ /* 0x000fe400078e000c */
[----:B------:R-:W-:Y:S02]  /*2cac0*/  IMAD.MOV.U32 R13, RZ, RZ, R3 ;  /* 0x000000ffff0d7224 */ /* 0x000fe400078e0003 */
[----:B------:R-:W-:Y:S02]  /*2cad0*/  IMAD.MOV.U32 R12, RZ, RZ, RZ ;  /* 0x000000ffff0c7224 */ /* 0x000fe400078e00ff */
[----:B------:R-:W-:Y:S02]  /*2cae0*/  IMAD.MOV.U32 R15, RZ, RZ, -0x1 ;  /* 0xffffffffff0f7424 */ /* 0x000fe400078e00ff */
[----:B------:R-:W-:-:S04]  /*2caf0*/  IMAD.IADD R0, R10, 0x1, R5 ;  /* 0x000000010a007824 */ /* 0x000fc800078e0205 */
[----:B------:R-:W-:Y:S02]  /*2cb00*/  VIADD R5, R0, 0x20 ;  /* 0x0000002000057836 */ /* 0x000fe40000000000 */
[----:B--2---:R-:W-:Y:S02]  /*2cb10*/  IMAD R2, R11, R7, RZ ;  /* 0x000000070b027224 */ /* 0x004fe400078e02ff */
[----:B------:R-:W-:-:S03]  /*2cb20*/  IMAD.MOV.U32 R11, RZ, RZ, 0x1c1f ;  /* 0x00001c1fff0b7424 */ /* 0x000fc600078e00ff */
[----:B------:R-:W-:-:S13]  /*2cb30*/  ISETP.GE.AND P4, PT, R0, R2, PT ;  /* 0x000000020000720c */ /* 0x000fda0003f86270 */
[----:B-----5:R-:W-:Y:S05]  /*2cb40*/  WARPSYNC.COLLECTIVE R15, `(.L_x_1710) ;  /* 0x000000000f087348 */ /* 0x020fea0003c00000 */
[----:B------:R0:W1:Y:S02]  /*2cb50*/  SHFL.IDX P6, R14, R13, R12, R11 ;  /* 0x0000000c0d0e7389 */ /* 0x00006400000c000b */
[----:B01---5:R-:W-:Y:S01]  /*2cb60*/  ENDCOLLECTIVE ;  /* 0x000000000000791b */ /* 0x023fe20003800000 */
.L_x_1710:
[----:B------:R-:W-:Y:S02]  /*2cb70*/  IMAD.MOV.U32 R13, RZ, RZ, R4 ;  /* 0x000000ffff0d7224 */ /* 0x000fe400078e0004 */
[----:B------:R-:W-:-:S07]  /*2cb80*/  IMAD.MOV.U32 R6, RZ, RZ, R14 ;  /* 0x000000ffff067224 */ /* 0x000fce00078e000e */
[----:B------:R-:W-:Y:S05]  /*2cb90*/  WARPSYNC.COLLECTIVE R15, `(.L_x_1711) ;  /* 0x000000000f087348 */ /* 0x000fea0003c00000 */
[----:B------:R0:W1:Y:S02]  /*2cba0*/  SHFL.IDX P6, R14, R13, R12, R11 ;  /* 0x0000000c0d0e7389 */ /* 0x00006400000c000b */
[----:B01----:R-:W-:Y:S01]  /*2cbb0*/  ENDCOLLECTIVE ;  /* 0x000000000000791b */ /* 0x003fe20003800000 */
.L_x_1711:
[----:B------:R-:W-:Y:S02]  /*2cbc0*/  IMAD.MOV.U32 R13, RZ, RZ, R3 ;  /* 0x000000ffff0d7224 */ /* 0x000fe400078e0003 */
[----:B------:R-:W-:Y:S02]  /*2cbd0*/  IMAD.MOV.U32 R12, RZ, RZ, 0x1 ;  /* 0x00000001ff0c7424 */ /* 0x000fe400078e00ff */
[----:B------:R-:W-:-:S07]  /*2cbe0*/  IMAD.MOV.U32 R7, RZ, RZ, R14 ;  /* 0x000000ffff077224 */ /* 0x000fce00078e000e */
[----:B------:R-:W-:Y:S05]  /*2cbf0*/  WARPSYNC.COLLECTIVE R15, `(.L_x_1712) ;  /* 0x000000000f087348 */ /* 0x000fea0003c00000 */
[----:B------:R0:W1:Y:S02]  /*2cc00*/  SHFL.IDX P6, R14, R13, R12, R11 ;  /* 0x0000000c0d0e7389 */ /* 0x00006400000c000b */
[----:B01----:R-:W-:Y:S01]  /*2cc10*/  ENDCOLLECTIVE ;  /* 0x000000000000791b */ /* 0x003fe20003800000 */
.L_x_1712:
        /* <DEDUP_REMOVED lines=17> */
.L_x_1713:
[----:B------:R-:W-:Y:S02]  /*2cd30*/  IMAD.MOV.U32 R13, RZ, RZ, R3 ;  /* 0x000000ffff0d7224 */ /* 0x000fe400078e0003 */
[----:B------:R-:W-:Y:S02]  /*2cd40*/  IMAD.MOV.U32 R12, RZ, RZ, 0x2 ;  /* 0x00000002ff0c7424 */ /* 0x000fe400078e00ff */
[----:B------:R-:W-:-:S07]  /*2cd50*/  IMAD.MOV.U32 R5, RZ, RZ, R14 ;  /* 0x000000ffff057224 */ /* 0x000fce00078e000e */
[----:B------:R-:W-:Y:S05]  /*2cd60*/  WARPSYNC.COLLECTIVE R15, `(.L_x_1714) ;  /* 0x000000000f087348 */ /* 0x000fea0003c00000 */
[----:B------:R0:W1:Y:S02]  /*2cd70*/  SHFL.IDX P6, R14, R13, R12, R11 ;  /* 0x0000000c0d0e7389 */ /* 0x00006400000c000b */
[----:B01----:R-:W-:Y:S01]  /*2cd80*/  ENDCOLLECTIVE ;  /* 0x000000000000791b */ /* 0x003fe20003800000 */
.L_x_1714:
[----:B------:R-:W-:-:S05]  /*2cd90*/  @!P3 IADD3 R5, P4, R9, R5, RZ ;  /* 0x000000050905b210 */ /* 0x000fca0007f9e0ff */
[----:B------:R-:W-:-:S04]  /*2cda0*/  @!P3 IMAD.X R6, RZ, RZ, R6, P4 ;  /* 0x000000ffff06b224 */ /* 0x000fc800020e0606 */
        /* <DEDUP_REMOVED lines=15> */
.L_x_1715:
[----:B------:R-:W-:Y:S02]  /*2cea0*/  IMAD.MOV.U32 R13, RZ, RZ, R3 ;  /* 0x000000ffff0d7224 */ /* 0x000fe400078e0003 */
[----:B------:R-:W-:Y:S02]  /*2ceb0*/  IMAD.MOV.U32 R12, RZ, RZ, 0x3 ;  /* 0x00000003ff0c7424 */ /* 0x000fe400078e00ff */
[----:B------:R-:W-:-:S07]  /*2cec0*/  IMAD.MOV.U32 R5, RZ, RZ, R14 ;  /* 0x000000ffff057224 */ /* 0x000fce00078e000e */
[----:B------:R-:W-:Y:S05]  /*2ced0*/  WARPSYNC.COLLECTIVE R15, `(.L_x_1716) ;  /* 0x000000000f087348 */ /* 0x000fea0003c00000 */
[----:B------:R0:W1:Y:S02]  /*2cee0*/  SHFL.IDX P6, R14, R13, R12, R11 ;  /* 0x0000000c0d0e7389 */ /* 0x00006400000c000b */
[----:B01----:R-:W-:Y:S01]  /*2cef0*/  ENDCOLLECTIVE ;  /* 0x000000000000791b */ /* 0x003fe20003800000 */
.L_x_1716:
[----:B------:R-:W-:-:S05]  /*2cf00*/  @!P3 IADD3 R5, P4, R9, R5, RZ ;  /* 0x000000050905b210 */ /* 0x000fca0007f9e0ff */
[----:B------:R-:W-:-:S04]  /*2cf10*/  @!P3 IMAD.X R6, RZ, RZ, R6, P4 ;  /* 0x000000ffff06b224 */ /* 0x000fc800020e0606 */
[----:B------:R-:W-:Y:S02]  /*2cf20*/  @!P3 IMAD.MOV.U32 R7, RZ, RZ, R6 ;  /* 0x000000ffff07b224 */ /* 0x000fe400078e0006 */
[----:B------:R-:W-:Y:S02]  /*2cf30*/  IMAD.MOV.U32 R13, RZ, RZ, R4 ;  /* 0x000000ffff0d7224 */ /* 0x000fe400078e0004 */
[----:B------:R-:W-:-:S05]  /*2cf40*/  @!P3 IMAD.MOV.U32 R6, RZ, RZ, R5 ;  /* 0x000000ffff06b224 */ /* 0x000fca00078e0005 */
[----:B------:R-:W-:Y:S01]  /*2cf50*/  @!PT LDS RZ, [RZ] ;  /* 0x00000000fffff984 */ /* 0x000fe20000000800 */
[----:B------:R-:W-:Y:S01]  /*2cf60*/  @!PT LDS RZ, [RZ] ;  /* 0x00000000fffff984 */ /* 0x000fe20000000800 */
[----:B------:R-:W-:Y:S01]  /*2cf70*/  @!PT LDS RZ, [RZ] ;  /* 0x00000000fffff984 */ /* 0x000fe20000000800 */
[----:B------:R0:W-:Y:S01]  /*2cf80*/  @!P3 LDGSTS.E.BYPASS.LTC128B.128 [R8+0x1f200], desc[UR50][R6.64], !P0 ;  /* 0x1f2000000608bfae */ /* 0x0001e2000c101d72 */
[----:B------:R-:W-:-:S03]  /*2cf90*/  IMAD.MOV.U32 R5, RZ, RZ, R14 ;  /* 0x000000ffff057224 */ /* 0x000fc600078e000e */
[----:B------:R0:W-:Y:S04]  /*2cfa0*/  @!P3 LDGSTS.E.BYPASS.LTC128B.128 [R8+0x21200], desc[UR50][R6.64+0x40], !P1 ;  /* 0x212000400608bfae */ /* 0x0001e8000c901d72 */
[----:B0-----:R-:W-:Y:S05]  /*2cfb0*/  WARPSYNC.COLLECTIVE R15, `(.L_x_1717) ;  /* 0x000000000f087348 */ /* 0x001fea0003c00000 */
[----:B------:R1:W2:Y:S02]  /*2cfc0*/  SHFL.IDX P6, R14, R13, R12, R11 ;  /* 0x0000000c0d0e7389 */ /* 0x0002a400000c000b */
[----:B012---:R-:W-:Y:S01]  /*2cfd0*/  ENDCOLLECTIVE ;  /* 0x000000000000791b */ /* 0x007fe20003800000 */
.L_x_1717:
[----:B------:R-:W-:Y:S01]  /*2cfe0*/  @!PT LDS RZ, [RZ] ;  /* 0x00000000fffff984 */ /* 0x000fe20000000800 */
[----:B------:R-:W-:Y:S01]  /*2cff0*/  @!PT LDS RZ, [RZ] ;  /* 0x00000000fffff984 */ /* 0x000fe20000000800 */
[----:B------:R-:W-:Y:S01]  /*2d000*/  @!PT LDS RZ, [RZ] ;  /* 0x00000000fffff984 */ /* 0x000fe20000000800 */
[----:B------:R3:W-:Y:S01]  /*2d010*/  @!P3 LDGSTS.E.BYPASS.LTC128B.128 [R8+0x23200], desc[UR50][R6.64+0x80], !P2 ;  /* 0x232000800608bfae */ /* 0x0007e2000d101d72 */
[----:B------:R-:W-:Y:S01]  /*2d020*/  IMAD.MOV.U32 R3, RZ, RZ, R14 ;  /* 0x000000ffff037224 */ /* 0x000fe200078e000e */
[----:B------:R-:W-:Y:S06]  /*2d030*/  BRA `(.L_x_1718) ;  /* 0xffffffb800207947 */ /* 0x000fec000383ffff */
.L_x_1615:
[----:B----4-:R4:W0:Y:S02]  /*2d040*/  SYNCS.PHASECHK.TRANS64.TRYWAIT P0, [R19+URZ+0x33420], R0 ;  /* 0x03342000130075a7 */ /* 0x010824000800017f */
[----:B0-----:R-:W-:Y:S05]  /*2d050*/  @!P0 NANOSLEEP.SYNCS 0x989680 ;  /* 0x009896800000895d */ /* 0x001fea0003900000 */
[----:B------:R-:W0:Y:S02]  /*2d060*/  @!P0 SYNCS.PHASECHK.TRANS64 P0, [R19+URZ+0x33420], R0 ;  /* 0x03342000130085a7 */ /* 0x000e24000800007f */
[----:B0-----:R-:W-:Y:S05]  /*2d070*/  @!P0 BRA `(.L_x_1615) ;  /* 0xfffffffc00f08947 */ /* 0x001fea000383ffff */
[----:B------:R-:W-:Y:S05]  /*2d080*/  BRA `(.L_x_1719) ;  /* 0xffffffb800907947 */ /* 0x000fea000383ffff */
.L_x_1621:
[----:B-1----:R1:W3:Y:S02]  /*2d090*/  SYNCS.PHASECHK.TRANS64.TRYWAIT P0, [R6+URZ+0x33480], R5 ;  /* 0x03348005060075a7 */ /* 0x0022e4000800017f */
[----:B---3--:R-:W-:Y:S05]  /*2d0a0*/  @!P0 NANOSLEEP.SYNCS 0x989680 ;  /* 0x009896800000895d */ /* 0x008fea0003900000 */
[----:B------:R-:W3:Y:S02]  /*2d0b0*/  @!P0 SYNCS.PHASECHK.TRANS64 P0, [R6+URZ+0x33480], R5 ;  /* 0x03348005060085a7 */ /* 0x000ee4000800007f */
[----:B---3--:R-:W-:Y:S05]  /*2d0c0*/  @!P0 BRA `(.L_x_1621) ;  /* 0xfffffffc00f08947 */ /* 0x008fea000383ffff */
[----:B------:R-:W-:Y:S05]  /*2d0d0*/  BRA `(.L_x_1720) ;  /* 0xffffffbc00487947 */ /* 0x000fea000383ffff */
.L_x_1628:
[----:B--2---:R2:W3:Y:S02]  /*2d0e0*/  SYNCS.PHASECHK.TRANS64.TRYWAIT P0, [R6+URZ+0x33440], R5 ;  /* 0x03344005060075a7 */ /* 0x0044e4000800017f */
[----:B---3--:R-:W-:Y:S05]  /*2d0f0*/  @!P0 NANOSLEEP.SYNCS 0x989680 ;  /* 0x009896800000895d */ /* 0x008fea0003900000 */
[----:B------:R-:W3:Y:S02]  /*2d100*/  @!P0 SYNCS.PHASECHK.TRANS64 P0, [R6+URZ+0x33440], R5 ;  /* 0x03344005060085a7 */ /* 0x000ee4000800007f */
[----:B---3--:R-:W-:Y:S05]  /*2d110*/  @!P0 BRA `(.L_x_1628) ;  /* 0xfffffffc00f08947 */ /* 0x008fea000383ffff */
[----:B------:R-:W-:Y:S05]  /*2d120*/  BRA `(.L_x_1721) ;  /* 0xffffffc000487947 */ /* 0x000fea000383ffff */
.L_x_1636:
[----:B---3--:R3:W4:Y:S02]  /*2d130*/  SYNCS.PHASECHK.TRANS64.TRYWAIT P0, [R3+URZ+0x33470], R4 ;  /* 0x03347004030075a7 */ /* 0x008724000800017f */
[----:B----4-:R-:W-:Y:S05]  /*2d140*/  @!P0 NANOSLEEP.SYNCS 0x989680 ;  /* 0x009896800000895d */ /* 0x010fea0003900000 */
[----:B------:R-:W4:Y:S02]  /*2d150*/  @!P0 SYNCS.PHASECHK.TRANS64 P0, [R3+URZ+0x33470], R4 ;  /* 0x03347004030085a7 */ /* 0x000f24000800007f */
[----:B----4-:R-:W-:Y:S05]  /*2d160*/  @!P0 BRA `(.L_x_1636) ;  /* 0xfffffffc00f08947 */ /* 0x010fea000383ffff */
[----:B------:R-:W-:Y:S05]  /*2d170*/  BRA `(.L_x_1722) ;  /* 0xffffffc4005c7947 */ /* 0x000fea000383ffff */
.L_x_1638:
[----:B--2---:R2:W3:Y:S02]  /*2d180*/  SYNCS.PHASECHK.TRANS64.TRYWAIT P0, [R3+URZ+0x33460], R4 ;  /* 0x03346004030075a7 */ /* 0x0044e4000800017f */
[----:B---3--:R-:W-:Y:S05]  /*2d190*/  @!P0 NANOSLEEP.SYNCS 0x989680 ;  /* 0x009896800000895d */ /* 0x008fea0003900000 */
[----:B------:R-:W3:Y:S02]  /*2d1a0*/  @!P0 SYNCS.PHASECHK.TRANS64 P0, [R3+URZ+0x33460], R4 ;  /* 0x03346004030085a7 */ /* 0x000ee4000800007f */
[----:B---3--:R-:W-:Y:S05]  /*2d1b0*/  @!P0 BRA `(.L_x_1638) ;  /* 0xfffffffc00f08947 */ /* 0x008fea000383ffff */
[----:B------:R-:W-:Y:S05]  /*2d1c0*/  BRA `(.L_x_1723) ;  /* 0xffffffc400647947 */ /* 0x000fea000383ffff */
.L_x_1645:
[----:B--2---:R2:W3:Y:S02]  /*2d1d0*/  SYNCS.PHASECHK.TRANS64.TRYWAIT P1, [R3+URZ+0x33470], R0 ;  /* 0x03347000030075a7 */ /* 0x0044e4000802017f */
[----:B---3--:R-:W-:Y:S05]  /*2d1e0*/  @!P1 NANOSLEEP.SYNCS 0x989680 ;  /* 0x009896800000995d */ /* 0x008fea0003900000 */
[----:B------:R-:W3:Y:S02]  /*2d1f0*/  @!P1 SYNCS.PHASECHK.TRANS64 P1, [R3+URZ+0x33470], R0 ;  /* 0x03347000030095a7 */ /* 0x000ee4000802007f */
[----:B---3--:R-:W-:Y:S05]  /*2d200*/  @!P1 BRA `(.L_x_1645) ;  /* 0xfffffffc00f09947 */ /* 0x008fea000383ffff */
[----:B------:R-:W-:Y:S05]  /*2d210*/  BRA `(.L_x_1724) ;  /* 0xffffffcc00b07947 */ /* 0x000fea000383ffff */
.L_x_1647:
[----:B--2---:R2:W3:Y:S02]  /*2d220*/  SYNCS.PHASECHK.TRANS64.TRYWAIT P1, [R3+URZ+0x33460], R0 ;  /* 0x03346000030075a7 */ /* 0x0044e4000802017f */
[----:B---3--:R-:W-:Y:S05]  /*2d230*/  @!P1 NANOSLEEP.SYNCS 0x989680 ;  /* 0x009896800000995d */ /* 0x008fea0003900000 */
[----:B------:R-:W3:Y:S02]  /*2d240*/  @!P1 SYNCS.PHASECHK.TRANS64 P1, [R3+URZ+0x33460], R0 ;  /* 0x03346000030095a7 */ /* 0x000ee4000802007f */
[----:B---3--:R-:W-:Y:S05]  /*2d250*/  @!P1 BRA `(.L_x_1647) ;  /* 0xfffffffc00f09947 */ /* 0x008fea000383ffff */
[----:B------:R-:W-:Y:S05]  /*2d260*/  BRA `(.L_x_1725) ;  /* 0xffffffcc00b87947 */ /* 0x000fea000383ffff */
.L_x_1651:
[----:B------:R-:W2:Y:S01]  /*2d270*/  LDL R0, [R1+0x2d0] ;  /* 0x0002d00001007983 */ /* 0x000ea20000100800 */
[----:B------:R-:W-:Y:S01]  /*2d280*/  BSSY B0, `(.L_x_1726) ;  /* 0x0000008000007945 */ /* 0x000fe20003800000 */
[----:B------:R-:W-:Y:S02]  /*2d290*/  IMAD.MOV.U32 R12, RZ, RZ, RZ ;  /* 0x000000ffff0c7224 */ /* 0x000fe400078e00ff */
[----:B------:R-:W-:Y:S02]  /*2d2a0*/  IMAD.MOV.U32 R11, RZ, RZ, 0x1f ;  /* 0x0000001fff0b7424 */ /* 0x000fe400078e00ff */
[----:B0-----:R-:W-:Y:S02]  /*2d2b0*/  IMAD.MOV.U32 R15, RZ, RZ, -0x1 ;  /* 0xffffffffff0f7424 */ /* 0x001fe400078e00ff */
[----:B--2---:R-:W-:-:S07]  /*2d2c0*/  IMAD.MOV.U32 R13, RZ, RZ, R0 ;  /* 0x000000ffff0d7224 */ /* 0x004fce00078e0000 */
[----:B-1----:R-:W-:Y:S05]  /*2d2d0*/  WARPSYNC.COLLECTIVE R15, `(.L_x_1727) ;  /* 0x000000000f087348 */ /* 0x002fea0003c00000 */
[----:B------:R0:W2:Y:S02]  /*2d2e0*/  SHFL.IDX P6, R14, R13, R12, R11 ;  /* 0x0000000c0d0e7389 */ /* 0x0000a400000c000b */
[----:B012---:R-:W-:Y:S01]  /*2d2f0*/  ENDCOLLECTIVE ;  /* 0x000000000000791b */ /* 0x007fe20003800000 */
.L_x_1727:
[----:B------:R-:W-:Y:S05]  /*2d300*/  BSYNC B0 ;  /* 0x0000000000007941 */ /* 0x000fea0003800000 */
.L_x_1726:
[----:B------:R0:W5:Y:S01]  /*2d310*/  LDL R2, [R1+0x2dc] ;  /* 0x0002dc0001027983 */ /* 0x0001620000100800 */
[----:B------:R-:W-:Y:S02]  /*2d320*/  IMAD.MOV.U32 R13, RZ, RZ, R0 ;  /* 0x000000ffff0d7224 */ /* 0x000fe400078e0000 */
[----:B------:R-:W-:Y:S02]  /*2d330*/  IMAD.MOV.U32 R12, RZ, RZ, 0x1 ;  /* 0x00000001ff0c7424 */ /* 0x000fe400078e00ff */
[----:B------:R-:W-:Y:S02]  /*2d340*/  IMAD.MOV.U32 R11, RZ, RZ, 0x1f ;  /* 0x0000001fff0b7424 */ /* 0x000fe400078e00ff */
[----:B------:R-:W-:Y:S02]  /*2d350*/  IMAD.MOV.U32 R15, RZ, RZ, -0x1 ;  /* 0xffffffffff0f7424 */ /* 0x000fe400078e00ff */
[----:B0-----:R-:W-:-:S07]  /*2d360*/  IMAD.MOV.U32 R5, RZ, RZ, R14 ;  /* 0x000000ffff057224 */ /* 0x001fce00078e000e */
[----:B-----5:R-:W-:Y:S05]  /*2d370*/  WARPSYNC.COLLECTIVE R15, `(.L_x_1728) ;  /* 0x000000000f087348 */ /* 0x020fea0003c00000 */
[----:B------:R0:W1:Y:S02]  /*2d380*/  SHFL.IDX P6, R14, R13, R12, R11 ;  /* 0x0000000c0d0e7389 */ /* 0x00006400000c000b */
[----:B01---5:R-:W-:Y:S01]  /*2d390*/  ENDCOLLECTIVE ;  /* 0x000000000000791b */ /* 0x023fe20003800000 */
.L_x_1728:
        /* <DEDUP_REMOVED lines=21> */
[----:B------:R-:W-:-:S04]  /*2d4f0*/  IMAD R2, R6, R4, RZ ;  /* 0x0000000406027224 */ /* 0x000fc800078e02ff */
[----:B------:R-:W-:-:S07]  /*2d500*/  IMAD.MOV.U32 R13, RZ, RZ, R2 ;  /* 0x000000ffff0d7224 */ /* 0x000fce00078e0002 */
[----:B------:R-:W-:Y:S05]  /*2d510*/  WARPSYNC.COLLECTIVE R15, `(.L_x_1729) ;  /* 0x000000000f087348 */ /* 0x000fea0003c00000 */
[----:B------:R0:W1:Y:S02]  /*2d520*/  SHFL.UP P6, R14, R13, R12, R11 ;  /* 0x0400000c0d0e7389 */ /* 0x00006400000c000b */
[----:B01----:R-:W-:Y:S01]  /*2d530*/  ENDCOLLECTIVE ;  /* 0x000000000000791b */ /* 0x003fe20003800000 */
.L_x_1729:
        /* <DEDUP_REMOVED lines=8> */
.L_x_1730:
        /* <DEDUP_REMOVED lines=8> */
.L_x_1731:
        /* <DEDUP_REMOVED lines=8> */
.L_x_1732:
        /* <DEDUP_REMOVED lines=8> */
.L_x_1733:
        /* <DEDUP_REMOVED lines=9> */
.L_x_1734:
[----:B------:R-:W-:Y:S01]  /*2d7d0*/  IMAD.MOV.U32 R9, RZ, RZ, R14 ;  /* 0x000000ffff097224 */ /* 0x000fe200078e000e */
[----:B------:R-:W-:Y:S06]  /*2d7e0*/  BRA `(.L_x_1735) ;  /* 0xffffffd400207947 */ /* 0x000fec000383ffff */
.L_x_1654:
[----:B------:R-:W-:Y:S01]  /*2d7f0*/  BSSY B0, `(.L_x_1736) ;  /* 0x0000008000007945 */ /* 0x000fe20003800000 */
[----:B------:R-:W-:Y:S02]  /*2d800*/  IMAD.MOV.U32 R13, RZ, RZ, R2 ;  /* 0x000000ffff0d7224 */ /* 0x000fe400078e0002 */
[----:B------:R-:W-:Y:S02]  /*2d810*/  IMAD.MOV.U32 R12, RZ, RZ, 0x1 ;  /* 0x00000001ff0c7424 */ /* 0x000fe400078e00ff */
[----:B------:R-:W-:Y:S02]  /*2d820*/  IMAD.MOV.U32 R11, RZ, RZ, RZ ;  /* 0x000000ffff0b7224 */ /* 0x000fe400078e00ff */
[----:B0-----:R-:W-:-:S07]  /*2d830*/  IMAD.MOV.U32 R15, RZ, RZ, -0x1 ;  /* 0xffffffffff0f7424 */ /* 0x001fce00078e00ff */
[----:B-1----:R-:W-:Y:S05]  /*2d840*/  WARPSYNC.COLLECTIVE R15, `(.L_x_1737) ;  /* 0x000000000f087348 */ /* 0x002fea0003c00000 */
[----:B------:R0:W2:Y:S02]  /*2d850*/  SHFL.UP P6, R14, R13, R12, R11 ;  /* 0x0400000c0d0e7389 */ /* 0x0000a400000c000b */
[----:B012---:R-:W-:Y:S01]  /*2d860*/  ENDCOLLECTIVE ;  /* 0x000000000000791b */ /* 0x007fe20003800000 */
.L_x_1737:
[----:B------:R-:W-:Y:S05]  /*2d870*/  BSYNC B0 ;  /* 0x0000000000007941 */ /* 0x000fea0003800000 */
.L_x_1736:
[----:B------:R-:W-:Y:S02]  /*2d880*/  IMAD.MOV.U32 R3, RZ, RZ, R14 ;  /* 0x000000ffff037224 */ /* 0x000fe400078e000e */
[----:B------:R-:W-:Y:S02]  /*2d890*/  IMAD.MOV.U32 R12, RZ, RZ, 0x2 ;  /* 0x00000002ff0c7424 */ /* 0x000fe400078e00ff */
[----:B------:R-:W-:Y:S01]  /*2d8a0*/  IMAD.MOV.U32 R11, RZ, RZ, RZ ;  /* 0x000000ffff0b7224 */ /* 0x000fe200078e00ff */
[----:B------:R-:W-:Y:S01]  /*2d8b0*/  SEL R3, R3, RZ, P1 ;  /* 0x000000ff03037207 */ /* 0x000fe20000800000 */
[----:B------:R-:W-:-:S04]  /*2d8c0*/  IMAD.MOV.U32 R15, RZ, RZ, -0x1 ;  /* 0xffffffffff0f7424 */ /* 0x000fc800078e00ff */
[----:B------:R-:W-:-:S04]  /*2d8d0*/  IMAD.IADD R2, R2, 0x1, R3 ;  /* 0x0000000102027824 */ /* 0x000fc800078e0203 */
[----:B------:R-:W-:-:S07]  /*2d8e0*/  IMAD.MOV.U32 R13, RZ, RZ, R2 ;  /* 0x000000ffff0d7224 */ /* 0x000fce00078e0002 */
[----:B------:R-:W-:Y:S05]  /*2d8f0*/  WARPSYNC.COLLECTIVE R15, `(.L_x_1738) ;  /* 0x000000000f087348 */ /* 0x000fea0003c00000 */
[----:B------:R0:W1:Y:S02]  /*2d900*/  SHFL.UP P6, R14, R13, R12, R11 ;  /* 0x0400000c0d0e7389 */ /* 0x00006400000c000b */
[----:B01----:R-:W-:Y:S01]  /*2d910*/  ENDCOLLECTIVE ;  /* 0x000000000000791b */ /* 0x003fe20003800000 */
.L_x_1738:
        /* <DEDUP_REMOVED lines=8> */
.L_x_1739:
        /* <DEDUP_REMOVED lines=8> */
.L_x_1740:
        /* <DEDUP_REMOVED lines=8> */
.L_x_1741:
        /* <DEDUP_REMOVED lines=9> */
.L_x_1742:
[----:B------:R-:W-:Y:S01]  /*2db30*/  IMAD.MOV.U32 R9, RZ, RZ, R14 ;  /* 0x000000ffff097224 */ /* 0x000fe200078e000e */
[----:B------:R-:W-:Y:S06]  /*2db40*/  BRA `(.L_x_1743) ;  /* 0xffffffd000f47947 */ /* 0x000fec000383ffff */
.L_x_1656:
[----:B------:R-:W-:Y:S01]  /*2db50*/  BSSY B0, `(.L_x_1744) ;  /* 0x0000006000007945 */ /* 0x000fe20003800000 */
[----:B------:R-:W-:Y:S01]  /*2db60*/  PLOP3.LUT P6, PT, P6, PT, PT, 0x8, 0x0 ;  /* 0x000000000000781c */ /* 0x000fe200037ce170 */
[----:B0-----:R-:W-:-:S12]  /*2db70*/  IMAD.MOV.U32 R15, RZ, RZ, -0x1 ;  /* 0xffffffffff0f7424 */ /* 0x001fd800078e00ff */
[----:B-1----:R-:W-:Y:S05]  /*2db80*/  WARPSYNC.COLLECTIVE R15, `(.L_x_1745) ;  /* 0x000000000f087348 */ /* 0x002fea0003c00000 */
[----:B------:R-:W-:Y:S01]  /*2db90*/  VOTE.ANY R14, PT, P6 ;  /* 0x00000000000e7806 */ /* 0x000fe200030e0100 */
[----:B-1----:R-:W-:Y:S06]  /*2dba0*/  ENDCOLLECTIVE ;  /* 0x000000000000791b */ /* 0x002fec0003800000 */
.L_x_1745:
[----:B------:R-:W-:Y:S05]  /*2dbb0*/  BSYNC B0 ;  /* 0x0000000000007941 */ /* 0x000fea0003800000 */
.L_x_1744:
[----:B------:R0:W5:Y:S01]  /*2dbc0*/  LDL.LU R10, [R1+0x2dc] ;  /* 0x0002dc00010a7983 */ /* 0x0001620000300800 */
[----:B------:R-:W-:Y:S02]  /*2dbd0*/  IMAD.MOV.U32 R0, RZ, RZ, R14 ;  /* 0x000000ffff007224 */ /* 0x000fe400078e000e */
[----:B------:R-:W-:Y:S02]  /*2dbe0*/  IMAD.MOV.U32 R13, RZ, RZ, R4 ;  /* 0x000000ffff0d7224 */ /* 0x000fe400078e0004 */
[----:B------:R-:W1:Y:S01]  /*2dbf0*/  POPC R3, R0 ;  /* 0x0000000000037309 */ /* 0x000e620000000000 */
[----:B------:R-:W-:Y:S02]  /*2dc00*/  IMAD.MOV.U32 R11, RZ, RZ, 0x1f ;  /* 0x0000001fff0b7424 */ /* 0x000fe400078e00ff */
[----:B------:R-:W-:Y:S02]  /*2dc10*/  IMAD.MOV.U32 R15, RZ, RZ, -0x1 ;  /* 0xffffffffff0f7424 */ /* 0x000fe400078e00ff */
[----:B01----:R-:W-:-:S07]  /*2dc20*/  IMAD.MOV.U32 R12, RZ, RZ, R3 ;  /* 0x000000ffff0c7224 */ /* 0x003fce00078e0003 */
[----:B-----5:R-:W-:Y:S05]  /*2dc30*/  WARPSYNC.COLLECTIVE R15, `(.L_x_1746) ;  /* 0x000000000f087348 */ /* 0x020fea0003c00000 */
[----:B------:R0:W1:Y:S02]  /*2dc40*/  SHFL.IDX P6, R14, R13, R12, R11 ;  /* 0x0000000c0d0e7389 */ /* 0x00006400000c000b */
[----:B01---5:R-:W-:Y:S01]  /*2dc50*/  ENDCOLLECTIVE ;  /* 0x000000000000791b */ /* 0x023fe20003800000 */
.L_x_1746:
[----:B------:R-:W-:Y:S02]  /*2dc60*/  IMAD.MOV.U32 R13, RZ, RZ, R6 ;  /* 0x000000ffff0d7224 */ /* 0x000fe400078e0006 */
[----:B------:R-:W-:-:S07]  /*2dc70*/  IMAD.MOV.U32 R4, RZ, RZ, R14 ;  /* 0x000000ffff047224 */ /* 0x000fce00078e000e */
[----:B------:R-:W-:Y:S05]  /*2dc80*/  WARPSYNC.COLLECTIVE R15, `(.L_x_1747) ;  /* 0x000000000f087348 */ /* 0x000fea0003c00000 */
[----:B------:R0:W1:Y:S02]  /*2dc90*/  SHFL.IDX P6, R14, R13, R12, R11 ;  /* 0x0000000c0d0e7389 */ /* 0x00006400000c000b */
[----:B01----:R-:W-:Y:S01]  /*2dca0*/  ENDCOLLECTIVE ;  /* 0x000000000000791b */ /* 0x003fe20003800000 */
.L_x_1747:
[----:B------:R-:W-:Y:S02]  /*2dcb0*/  IMAD.MOV.U32 R6, RZ, RZ, R14 ;  /* 0x000000ffff067224 */ /* 0x000fe400078e000e */
[----:B------:R-:W-:-:S05]  /*2dcc0*/  IMAD.IADD R10, R3, 0x1, R10 ;  /* 0x00000001030a7824 */ /* 0x000fca00078e020a */
[----:B------:R0:W-:Y:S01]  /*2dcd0*/  STL [R1+0x2dc], R10 ;  /* 0x0002dc0a01007387 */ /* 0x0001e20000100800 */
[----:B------:R-:W-:Y:S05]  /*2dce0*/  BRA `(.L_x_1748) ;  /* 0xffffffd000d47947 */ /* 0x000fea000383ffff */
.L_x_1658:
[----:B------:R-:W-:Y:S01]  /*2dcf0*/  BSSY B0, `(.L_x_1749) ;  /* 0x0000008000007945 */ /* 0x000fe20003800000 */
[----:B------:R-:W-:Y:S02]  /*2dd00*/  IMAD.MOV.U32 R13, RZ, RZ, R7 ;  /* 0x000000ffff0d7224 */ /* 0x000fe400078e0007 */
[----:B------:R-:W-:Y:S02]  /*2dd10*/  IMAD.MOV.U32 R12, RZ, RZ, R3 ;  /* 0x000000ffff0c7224 */ /* 0x000fe400078e0003 */
[----:B------:R-:W-:Y:S02]  /*2dd20*/  IMAD.MOV.U32 R11, RZ, RZ, 0x1f ;  /* 0x0000001fff0b7424 */ /* 0x000fe400078e00ff */
[----:B------:R-:W-:-:S07]  /*2dd30*/  IMAD.MOV.U32 R15, RZ, RZ, -0x1 ;  /* 0xffffffffff0f7424 */ /* 0x000fce00078e00ff */
[----:B01----:R-:W-:Y:S05]  /*2dd40*/  WARPSYNC.COLLECTIVE R15, `(.L_x_1750) ;  /* 0x000000000f087348 */ /* 0x003fea0003c00000 */
[----:B------:R2:W3:Y:S02]  /*2dd50*/  SHFL.IDX P6, R14, R13, R12, R11 ;  /* 0x0000000c0d0e7389 */ /* 0x0004e400000c000b */
[----:B0123--:R-:W-:Y:S01]  /*2dd60*/  ENDCOLLECTIVE ;  /* 0x000000000000791b */ /* 0x00ffe20003800000 */
.L_x_1750:
[----:B------:R-:W-:Y:S05]  /*2dd70*/  BSYNC B0 ;  /* 0x0000000000007941 */ /* 0x000fea0003800000 */
.L_x_1749:
[----:B------:R-:W-:Y:S01]  /*2dd80*/  IMAD.MOV.U32 R3, RZ, RZ, R14 ;  /* 0x000000ffff037224 */ /* 0x000fe200078e000e */
[----:B------:R-:W-:Y:S06]  /*2dd90*/  BRA `(.L_x_1751) ;  /* 0xffffffd000c07947 */ /* 0x000fec000383ffff */
.L_x_1664:
[----:B0-----:R0:W1:Y:S02]  /*2dda0*/  SYNCS.PHASECHK.TRANS64.TRYWAIT P0, [R0+URZ+0x33420], R3 ;  /* 0x03342003000075a7 */ /* 0x001064000800017f */
[----:B-1----:R-:W-:Y:S05]  /*2ddb0*/  @!P0 NANOSLEEP.SYNCS 0x989680 ;  /* 0x009896800000895d */ /* 0x002fea0003900000 */
[----:B------:R-:W1:Y:S02]  /*2ddc0*/  @!P0 SYNCS.PHASECHK.TRANS64 P0, [R0+URZ+0x33420], R3 ;  /* 0x03342003000085a7 */ /* 0x000e64000800007f */
[----:B-1----:R-:W-:Y:S05]  /*2ddd0*/  @!P0 BRA `(.L_x_1664) ;  /* 0xfffffffc00f08947 */ /* 0x002fea000383ffff */
[----:B------:R-:W-:Y:S05]  /*2dde0*/  BRA `(.L_x_1752) ;  /* 0xffffffdc00647947 */ /* 0x000fea000383ffff */
.L_x_1665:
        /* <DEDUP_REMOVED lines=11> */
.L_x_1754:
[----:B------:R-:W-:Y:S05]  /*2dea0*/  BSYNC B0 ;  /* 0x0000000000007941 */ /* 0x000fea0003800000 */
.L_x_1753:
[----:B------:R-:W-:Y:S05]  /*2deb0*/  BRA `(.L_x_1755) ;  /* 0xffffffdc004c7947 */ /* 0x000fea000383ffff */
.L_x_1668:
[----:B------:R-:W-:Y:S01]  /*2dec0*/  BSSY B1, `(.L_x_1756) ;  /* 0x0000006000017945 */ /* 0x000fe20003800000 */
[----:B------:R-:W-:-:S07]  /*2ded0*/  IMAD.MOV.U32 R15, RZ, RZ, -0x1 ;  /* 0xffffffffff0f7424 */ /* 0x000fce00078e00ff */
[----:B01----:R-:W-:Y:S05]  /*2dee0*/  WARPSYNC.COLLECTIVE R15, `(.L_x_1757) ;  /* 0x000000000f0c7348 */ /* 0x003fea0003c00000 */
[----:B------:R-:W-:Y:S02]  /*2def0*/  ELECT P6, UR62, PT ;  /* 0x00000000003e782f */ /* 0x000fe400038c0000 */
[----:B------:R-:W-:Y:S01]  /*2df00*/  MOV R14, UR62 ;  /* 0x0000003e000e7c02 */ /* 0x000fe20008000f00 */
[----:B01----:R-:W-:Y:S10]  /*2df10*/  ENDCOLLECTIVE ;  /* 0x000000000000791b */ /* 0x003ff40003800000 */
.L_x_1757:
[----:B------:R-:W-:Y:S05]  /*2df20*/  BSYNC B1 ;  /* 0x0000000000017941 */ /* 0x000fea0003800000 */
.L_x_1756:
[----:B------:R-:W-:Y:S05]  /*2df30*/  BRA `(.L_x_1758) ;  /* 0xffffffdc00447947 */ /* 0x000fea000383ffff */
.L_x_1670:
[----:B0-----:R0:W1:Y:S02]  /*2df40*/  SYNCS.PHASECHK.TRANS64.TRYWAIT P1, [R6+URZ], R5 ;  /* 0x00000005060075a7 */ /* 0x001064000802017f */
[----:B-1----:R-:W-:Y:S05]  /*2df50*/  @!P1 NANOSLEEP.SYNCS 0x989680 ;  /* 0x009896800000995d */ /* 0x002fea0003900000 */
[----:B------:R-:W1:Y:S02]  /*2df60*/  @!P1 SYNCS.PHASECHK.TRANS64 P1, [R6+URZ], R5 ;  /* 0x00000005060095a7 */ /* 0x000e64000802007f */
[----:B-1----:R-:W-:Y:S05]  /*2df70*/  @!P1 BRA `(.L_x_1670) ;  /* 0xfffffffc00f09947 */ /* 0x002fea000383ffff */
[----:B------:R-:W-:Y:S05]  /*2df80*/  BRA `(.L_x_1759) ;  /* 0xffffffdc00807947 */ /* 0x000fea000383ffff */
.L_x_1671:
[----:B-1----:R1:W2:Y:S02]  /*2df90*/  SYNCS.PHASECHK.TRANS64.TRYWAIT P1, [R7+URZ], R2 ;  /* 0x00000002070075a7 */ /* 0x0022a4000802017f */
[----:B--2---:R-:W-:Y:S05]  /*2dfa0*/  @!P1 NANOSLEEP.SYNCS 0x989680 ;  /* 0x009896800000995d */ /* 0x004fea0003900000 */
[----:B------:R-:W2:Y:S02]  /*2dfb0*/  @!P1 SYNCS.PHASECHK.TRANS64 P1, [R7+URZ], R2 ;  /* 0x00000002070095a7 */ /* 0x000ea4000802007f */
[----:B--2---:R-:W-:Y:S05]  /*2dfc0*/  @!P1 BRA `(.L_x_1671) ;  /* 0xfffffffc00f09947 */ /* 0x004fea000383ffff */
[----:B------:R-:W-:Y:S05]  /*2dfd0*/  BRA `(.L_x_1760) ;  /* 0xffffffdc00747947 */ /* 0x000fea000383ffff */
.L_x_1673:
[----:B--2---:R2:W3:Y:S02]  /*2dfe0*/  SYNCS.PHASECHK.TRANS64.TRYWAIT P1, [R4+URZ+0x33460], R5 ;  /* 0x03346005040075a7 */ /* 0x0044e4000802017f */
[----:B---3--:R-:W-:Y:S05]  /*2dff0*/  @!P1 NANOSLEEP.SYNCS 0x989680 ;  /* 0x009896800000995d */ /* 0x008fea0003900000 */
[----:B------:R-:W3:Y:S02]  /*2e000*/  @!P1 SYNCS.PHASECHK.TRANS64 P1, [R4+URZ+0x33460], R5 ;  /* 0x03346005040095a7 */ /* 0x000ee4000802007f */
[----:B---3--:R-:W-:Y:S05]  /*2e010*/  @!P1 BRA `(.L_x_1673) ;  /* 0xfffffffc00f09947 */ /* 0x008fea000383ffff */
[----:B------:R-:W-:Y:S05]  /*2e020*/  BRA `(.L_x_1761) ;  /* 0xffffffdc00787947 */ /* 0x000fea000383ffff */
.L_x_1675:
[----:B---3--:R3:W4:Y:S02]  /*2e030*/  SYNCS.PHASECHK.TRANS64.TRYWAIT P1, [R3+URZ+0x33460], R2 ;  /* 0x03346002030075a7 */ /* 0x008724000802017f */
[----:B----4-:R-:W-:Y:S05]  /*2e040*/  @!P1 NANOSLEEP.SYNCS 0x989680 ;  /* 0x009896800000995d */ /* 0x010fea0003900000 */
[----:B------:R-:W4:Y:S02]  /*2e050*/  @!P1 SYNCS.PHASECHK.TRANS64 P1, [R3+URZ+0x33460], R2 ;  /* 0x03346002030095a7 */ /* 0x000f24000802007f */
[----:B----4-:R-:W-:Y:S05]  /*2e060*/  @!P1 BRA `(.L_x_1675) ;  /* 0xfffffffc00f09947 */ /* 0x010fea000383ffff */
[----:B------:R-:W-:Y:S05]  /*2e070*/  BRA `(.L_x_1762) ;  /* 0xffffffdc00787947 */ /* 0x000fea000383ffff */
.L_x_1677:
[----:B----4-:R4:W0:Y:S02]  /*2e080*/  SYNCS.PHASECHK.TRANS64.TRYWAIT P0, [R4+URZ+0x33480], R5 ;  /* 0x03348005040075a7 */ /* 0x010824000800017f */
[----:B0-----:R-:W-:Y:S05]  /*2e090*/  @!P0 NANOSLEEP.SYNCS 0x989680 ;  /* 0x009896800000895d */ /* 0x001fea0003900000 */
[----:B------:R-:W0:Y:S02]  /*2e0a0*/  @!P0 SYNCS.PHASECHK.TRANS64 P0, [R4+URZ+0x33480], R5 ;  /* 0x03348005040085a7 */ /* 0x000e24000800007f */
[----:B0-----:R-:W-:Y:S05]  /*2e0b0*/  @!P0 BRA `(.L_x_1677) ;  /* 0xfffffffc00f08947 */ /* 0x001fea000383ffff */
[----:B------:R-:W-:Y:S05]  /*2e0c0*/  BRA `(.L_x_1678) ;  /* 0xffffffdc00747947 */ /* 0x000fea000383ffff */
        .type           $_ZN7cutlass13device_kernelIN5flash11enable_sm90INS1_16FlashAttnFwdSm90INS1_25CollectiveMainloopFwdSm90ILi2EN4cute5tupleIJNS5_1CILi1EEES8_S8_EEENS6_IJNS7_ILi128EEENS7_ILi160EEENS7_ILi192EEEEEELi192ENS_12float_e4m3_tEfNS_4arch4Sm90ELb0ELb1ELb0ELb1ELb0ELb1ELb0ELb1ELb1ELb1ELb1ELb0EEENS1_21CollectiveEpilogueFwdINS6_IJSA_SC_SB_EEES9_NS_10bfloat16_tESG_Li256ELb1ELb1ELb1ELb1EEENS1_36VarlenDynamicPersistentTileSchedulerILi128ELi160ELi256ELi128ELb1ELb1ELb1ELb1ELb0ELb1EEEEEEEEEvNT_6ParamsE$_ZZN5flash25CollectiveMainloopFwdSm90ILi2EN4cute5tupleIJNS1_1CILi1EEES4_S4_EEENS2_IJNS3_ILi128EEENS3_ILi160EEENS3_ILi192EEEEEELi192EN7cutlass12float_e4m3_tEfNSA_4arch4Sm90ELb0ELb1ELb0ELb1ELb0ELb1ELb0ELb1ELb1ELb1ELb1ELb0EE12store_kv_newINS_16FlashAttnFwdSm90ISE_NS_21CollectiveEpilogueFwdINS2_IJS6_S8_S7_EEES5_NSA_10bfloat16_tESD_Li256ELb1ELb1ELb1ELb1EEENS_36VarlenDynamicPersistentTileSchedulerILi128ELi160ELi256ELi128ELb1ELb1ELb1ELb1ELb0ELb1EEEE13SharedStorageEEEbRKNSE_6ParamsENSA_25PipelineTmaAsyncNoClusterILi2ENSA_16PipelineTmaAsyncILi2EEEEESV_RNSA_13PipelineStateILj2EEEiRT_RKNS_16SeqlenInfoQKNewKILb1ELb1EEENS2_IJiiiiEEEENKUliRKT_E_clISX_EEDaiS18_,@function
        .size           $_ZN7cutlass13device_kernelIN5flash11enable_sm90INS1_16FlashAttnFwdSm90INS1_25CollectiveMainloopFwdSm90ILi2EN4cute5tupleIJNS5_1CILi1EEES8_S8_EEENS6_IJNS7_ILi128EEENS7_ILi160EEENS7_ILi192EEEEEELi192ENS_12float_e4m3_tEfNS_4arch4Sm90ELb0ELb1ELb0ELb1ELb0ELb1ELb0ELb1ELb1ELb1ELb1ELb0EEENS1_21CollectiveEpilogueFwdINS6_IJSA_SC_SB_EEES9_NS_10bfloat16_tESG_Li256ELb1ELb1ELb1ELb1EEENS1_36VarlenDynamicPersistentTileSchedulerILi128ELi160ELi256ELi128ELb1ELb1ELb1ELb1ELb0ELb1EEEEEEEEEvNT_6ParamsE$_ZZN5flash25CollectiveMainloopFwdSm90ILi2EN4cute5tupleIJNS1_1CILi1EEES4_S4_EEENS2_IJNS3_ILi128EEENS3_ILi160EEENS3_ILi192EEEEEELi192EN7cutlass12float_e4m3_tEfNSA_4arch4Sm90ELb0ELb1ELb0ELb1ELb0ELb1ELb0ELb1ELb1ELb1ELb1ELb0EE12store_kv_newINS_16FlashAttnFwdSm90ISE_NS_21CollectiveEpilogueFwdINS2_IJS6_S8_S7_EEES5_NSA_10bfloat16_tESD_Li256ELb1ELb1ELb1ELb1EEENS_36VarlenDynamicPersistentTileSchedulerILi128ELi160ELi256ELi128ELb1ELb1ELb1ELb1ELb0ELb1EEEE13SharedStorageEEEbRKNSE_6ParamsENSA_25PipelineTmaAsyncNoClusterILi2ENSA_16PipelineTmaAsyncILi2EEEEESV_RNSA_13PipelineStateILj2EEEiRT_RKNS_16SeqlenInfoQKNewKILb1ELb1EEENS2_IJiiiiEEEENKUliRKT_E_clISX_EEDaiS18_,(.L_x_2831 - $_ZN7cutlass13device_kernelIN5flash11enable_sm90INS1_16FlashAttnFwdSm90INS1_25CollectiveMainloopFwdSm90ILi2EN4cute5tupleIJNS5_1CILi1EEES8_S8_EEENS6_IJNS7_ILi128EEENS7_ILi160EEENS7_ILi192EEEEEELi192ENS_12float_e4m3_tEfNS_4arch4Sm90ELb0ELb1ELb0ELb1ELb0ELb1ELb0ELb1ELb1ELb1ELb1ELb0EEENS1_21CollectiveEpilogueFwdINS6_IJSA_SC_SB_EEES9_NS_10bfloat16_tESG_Li256ELb1ELb1ELb1ELb1EEENS1_36VarlenDynamicPersistentTileSchedulerILi128ELi160ELi256ELi128ELb1ELb1ELb1ELb1ELb0ELb1EEEEEEEEEvNT_6ParamsE$_ZZN5flash25CollectiveMainloopFwdSm90ILi2EN4cute5tupleIJNS1_1CILi1EEES4_S4_EEENS2_IJNS3_ILi128EEENS3_ILi160EEENS3_ILi192EEEEEELi192EN7cutlass12float_e4m3_tEfNSA_4arch4Sm90ELb0ELb1ELb0ELb1ELb0ELb1ELb0ELb1ELb1ELb1ELb1ELb0EE12store_kv_newINS_16FlashAttnFwdSm90ISE_NS_21CollectiveEpilogueFwdINS2_IJS6_S8_S7_EEES5_NSA_10bfloat16_tESD_Li256ELb1ELb1ELb1ELb1EEENS_36VarlenDynamicPersistentTileSchedulerILi128ELi160ELi256ELi128ELb1ELb1ELb1ELb1ELb0ELb1EEEE13SharedStorageEEEbRKNSE_6ParamsENSA_25PipelineTmaAsyncNoClusterILi2ENSA_16PipelineTmaAsyncILi2EEEEESV_RNSA_13PipelineStateILj2EEEiRT_RKNS_16SeqlenInfoQKNewKILb1ELb1EEENS2_IJiiiiEEEENKUliRKT_E_clISX_EEDaiS18_)
$_ZN7cutlass13device_kernelIN5flash11enable_sm90INS1_16FlashAttnFwdSm90INS1_25CollectiveMainloopFwdSm90ILi2EN4cute5tupleIJNS5_1CILi1EEES8_S8_EEENS6_IJNS7_ILi128EEENS7_ILi160EEENS7_ILi192EEEEEELi192ENS_12float_e4m3_tEfNS_4arch4Sm90ELb0ELb1ELb0ELb1ELb0ELb1ELb0ELb1ELb1ELb1ELb1ELb0EEENS1_21CollectiveEpilogueFwdINS6_IJSA_SC_SB_EEES9_NS_10bfloat16_tESG_Li256ELb1ELb1ELb1ELb1EEENS1_36VarlenDynamicPersistentTileSchedulerILi128ELi160ELi256ELi128ELb1ELb1ELb1ELb1ELb0ELb1EEEEEEEEEvNT_6ParamsE$_ZZN5flash25CollectiveMainloopFwdSm90ILi2EN4cute5tupleIJNS1_1CILi1EEES4_S4_EEENS2_IJNS3_ILi128EEENS3_ILi160EEENS3_ILi192EEEEEELi192EN7cutlass12float_e4m3_tEfNSA_4arch4Sm90ELb0ELb1ELb0ELb1ELb0ELb1ELb0ELb1ELb1ELb1ELb1ELb0EE12store_kv_newINS_16FlashAttnFwdSm90ISE_NS_21CollectiveEpilogueFwdINS2_IJS6_S8_S7_EEES5_NSA_10bfloat16_tESD_Li256ELb1ELb1ELb1ELb1EEENS_36VarlenDynamicPersistentTileSchedulerILi128ELi160ELi256ELi128ELb1ELb1ELb1ELb1ELb0ELb1EEEE13SharedStorageEEEbRKNSE_6ParamsENSA_25PipelineTmaAsyncNoClusterILi2ENSA_16PipelineTmaAsyncILi2EEEEESV_RNSA_13PipelineStateILj2EEEiRT_RKNS_16SeqlenInfoQKNewKILb1ELb1EEENS2_IJiiiiEEEENKUliRKT_E_clISX_EEDaiS18_:
[----:B------:R-:W-:Y:S05]  /*2e0d0*/  YIELD ;  /* 0x0000000000007946 */ /* 0x000fea0003800000 */
[----:B------:R-:W-:Y:S02]  /*2e0e0*/  ULDC UR4, c[0x0][0x20] ;  /* 0x0000080000047ab9 */ /* 0x000fe40000000800 */
[----:B------:R-:W-:-:S05]  /*2e0f0*/  VIADD R82, R10, -UR4 ;  /* 0x800000040a527c36 */ /* 0x000fca0008000000 */
[----:B------:R-:W2:Y:S01]  /*2e100*/  LDL.64 R12, [R82+0x8] ;  /* 0x00000800520c7983 */ /* 0x000ea20000100a00 */
[----:B------:R-:W0:Y:S02]  /*2e110*/  LDC.64 R84, c[0x0][0x208] ;  /* 0x00008200ff547b82 */ /* 0x000e240000000a00 */
[----:B0-----:R-:W-:Y:S02]  /*2e120*/  R2UR UR6, R84 ;  /* 0x00000000540672ca */ /* 0x001fe400000e0000 */
[----:B------:R-:W-:-:S13]  /*2e130*/  R2UR UR7, R85 ;  /* 0x00000000550772ca */ /* 0x000fda00000e0000 */
[----:B--2---:R-:W2:Y:S01]  /*2e140*/  LD.E R14, desc[UR6][R12.64+0x174] ;  /* 0x000174060c0e7980 */ /* 0x004ea2000c101900 */
[----:B------:R-:W-:Y:S01]  /*2e150*/  VIADD R83, R83, -UR4 ;  /* 0x8000000453537c36 */ /* 0x000fe20008000000 */
[----:B------:R-:W-:Y:S01]  /*2e160*/  BSSY B0, `(.L_x_1763) ;  /* 0x00010cd000007945 */ /* 0x000fe20003800000 */
[----:B--2---:R-:W-:-:S13]  /*2e170*/  ISETP.GE.AND P1, PT, R14, 0x1, PT ;  /* 0x000000010e00780c */ /* 0x004fda0003f26270 */
[----:B------:R-:W-:Y:S05]  /*2e180*/  @!P1 BRA `(.L_x_1764) ;  /* 0x0000010000049947 */ /* 0x000fea0003800000 */
[----:B------:R-:W2:Y:S01]  /*2e190*/  LDL.64 R14, [R82+0x40] ;  /* 0x00004000520e7983 */ /* 0x000ea20000100a00 */
[C---:B------:R-:W-:Y:S02]  /*2e1a0*/  R2UR UR6, R84.reuse ;  /* 0x00000000540672ca */ /* 0x040fe400000e0000 */
[C---:B------:R-:W-:Y:S01]  /*2e1b0*/  R2UR UR7, R85.reuse ;  /* 0x00000000550772ca */ /* 0x040fe200000e0000 */
[----:B------:R0:W5:Y:S01]  /*2e1c0*/  LDL.64 R102, [R82+0x50] ;  /* 0x0000500052667983 */ /* 0x0001620000100a00 */
[----:B------:R-:W-:Y:S02]  /*2e1d0*/  R2UR UR4, R84 ;  /* 0x00000000540472ca */ /* 0x000fe400000e0000 */
[----:B------:R-:W-:-:S09]  /*2e1e0*/  R2UR UR5, R85 ;  /* 0x00000000550572ca */ /* 0x000fd200000e0000 */
[----:B------:R-:W3:Y:S04]  /*2e1f0*/  LD.E.U8 R12, desc[UR6][R12.64+0x190] ;  /* 0x000190060c0c7980 */ /* 0x000ee8000c101100 */
[----:B--2---:R-:W2:Y:S01]  /*2e200*/  LD.E.64 R98, desc[UR4][R14.64+0x10] ;  /* 0x000010040e627980 */ /* 0x004ea2000c101b00 */
[----:B------:R-:W-:-:S03]  /*2e210*/  SHF.R.S32.HI R33, RZ, 0x1f, R25 ;  /* 0x0000001fff217819 */ /* 0x000fc60000011419 */
[----:B------:R0:W5:Y:S04]  /*2e220*/  LD.E.64 R90, desc[UR4][R14.64+0x8] ;  /* 0x000008040e5a7980 */ /* 0x000168000c101b00 */
[----:B------:R0:W5:Y:S01]  /*2e230*/  LD.E.64 R86, desc[UR6][R14.64+0x18] ;  /* 0x000018060e567980 */ /* 0x000162000c101b00 */
[----:B---3--:R-:W-:Y:S01]  /*2e240*/  ISETP.NE.AND P1, PT, R12, RZ, PT ;  /* 0x000000ff0c00720c */ /* 0x008fe20003f25270 */
[-C--:B--2---:R-:W-:Y:S02]  /*2e250*/  IMAD R29, R99, R25.reuse, RZ ;  /* 0x00000019631d7224 */ /* 0x084fe400078e02ff */
[----:B------:R-:W-:-:S04]  /*2e260*/  IMAD.WIDE.U32 R72, R98, R25, RZ ;  /* 0x0000001962487225 */ /* 0x000fc800078e00ff */
[----:B------:R-:W-:-:S04]  /*2e270*/  IMAD R29, R98, R33, R29 ;  /* 0x00000021621d7224 */ /* 0x000fc800078e021d */
[----:B------:R-:W-:Y:S02]  /*2e280*/  IMAD.IADD R75, R73, 0x1, R29 ;  /* 0x00000001494b7824 */ /* 0x000fe400078e021d */
[----:B0-----:R-:W-:Y:S05]  /*2e290*/  @!P1 BRA `(.L_x_1765) ;  /* 0x0000007800a89947 */ /* 0x001fea0003800000 */
[C---:B------:R-:W-:Y:S01]  /*2e2a0*/  R2UR UR4, R84.reuse ;  /* 0x00000000540472ca */ /* 0x040fe200000e0000 */
[----:B------:R0:W5:Y:S01]  /*2e2b0*/  LDL.64 R46, [R82+0x10] ;  /* 0x00001000522e7983 */ /* 0x0001620000100a00 */
[C---:B------:R-:W-:Y:S02]  /*2e2c0*/  R2UR UR5, R85.reuse ;  /* 0x00000000550572ca */ /* 0x040fe400000e0000 */
[----:B------:R-:W-:Y:S02]  /*2e2d0*/  R2UR UR6, R84 ;  /* 0x00000000540672ca */ /* 0x000fe400000e0000 */
[----:B------:R-:W-:-:S09]  /*2e2e0*/  R2UR UR7, R85 ;  /* 0x00000000550772ca */ /* 0x000fd200000e0000 */
[----:B-----5:R-:W2:Y:S04]  /*2e2f0*/  LD.E.64 R38, desc[UR4][R102.64+0x60] ;  /* 0x0000600466267980 */ /* 0x020ea8000c101b00 */
[----:B------:R-:W3:Y:S04]  /*2e300*/  LD.E R30, desc[UR6][R102.64+0xc] ;  /* 0x00000c06661e7980 */ /* 0x000ee8000c101900 */
[----:B------:R-:W4:Y:S04]  /*2e310*/  LD.E R12, desc[UR4][R102.64+0x10] ;  /* 0x00001004660c7980 */ /* 0x000f28000c101900 */
[----:B------:R-:W4:Y:S01]  /*2e320*/  LD.E.64 R14, desc[UR6][R102.64+0x80] ;  /* 0x00008006660e7980 */ /* 0x000f22000c101b00 */
[----:B------:R-:W-:-:S02]  /*2e330*/  R2UR UR8, R84 ;  /* 0x00000000540872ca */ /* 0x000fc400000e0000 */
[C---:B------:R-:W-:Y:S01]  /*2e340*/  R2UR UR9, R85.reuse ;  /* 0x00000000550972ca */ /* 0x040fe200000e0000 */
[----:B------:R0:W5:Y:S01]  /*2e350*/  LD.E.64 R40, desc[UR4][R102.64+0x58] ;  /* 0x0000580466287980 */ /* 0x000162000c101b00 */
[C---:B------:R-:W-:Y:S02]  /*2e360*/  R2UR UR12, R84.reuse ;  /* 0x00000000540c72ca */ /* 0x040fe400000e0000 */
[C---:B------:R-:W-:Y:S01]  /*2e370*/  R2UR UR13, R85.reuse ;  /* 0x00000000550d72ca */ /* 0x040fe200000e0000 */
[----:B------:R0:W5:Y:S01]  /*2e380*/  LD.E.64 R36, desc[UR6][R102.64+0x68] ;  /* 0x0000680666247980 */ /* 0x000162000c101b00 */
[----:B------:R-:W-:Y:S02]  /*2e390*/  R2UR UR10, R84 ;  /* 0x00000000540a72ca */ /* 0x000fe400000e0000 */
[----:B------:R-:W-:Y:S01]  /*2e3a0*/  R2UR UR11, R85 ;  /* 0x00000000550b72ca */ /* 0x000fe200000e0000 */
[----:B------:R-:W-:Y:S01]  /*2e3b0*/  BSSY B2, `(.L_x_1766) ;  /* 0x0000057000027945 */ /* 0x000fe20003800000 */
[----:B------:R-:W-:-:S02]  /*2e3c0*/  CS2R R28, SRZ ;  /* 0x00000000001c7805 */ /* 0x000fc4000001ff00 */
[----:B------:R-:W-:Y:S02]  /*2e3d0*/  CS2R R60, SRZ ;  /* 0x00000000003c7805 */ /* 0x000fe4000001ff00 */
[----:B------:R-:W-:Y:S02]  /*2e3e0*/  CS2R R66, SRZ ;  /* 0x0000000000427805 */ /* 0x000fe4000001ff00 */
[----:B------:R-:W-:Y:S01]  /*2e3f0*/  CS2R R70, SRZ ;  /* 0x0000000000467805 */ /* 0x000fe2000001ff00 */
[----:B------:R0:W5:Y:S01]  /*2e400*/  LD.E.U8 R64, desc[UR12][R102.64+0x18] ;  /* 0x0000180c66407980 */ /* 0x000162000c101100 */
        /* <DEDUP_REMOVED lines=9> */
[----:B--2---:R-:W-:-:S04]  /*2e4a0*/  IMAD R13, R39, R25, RZ ;  /* 0x00000019270d7224 */ /* 0x004fc800078e02ff */
[----:B------:R-:W-:Y:S02]  /*2e4b0*/  IMAD R31, R38, R33, R13 ;  /* 0x00000021261f7224 */ /* 0x000fe400078e020d */
[----:B---3--:R-:W-:Y:S01]  /*2e4c0*/  IMAD R13, R25, -0xa0, R30 ;  /* 0xffffff60190d7824 */ /* 0x008fe200078e021e */
[----:B----4-:R-:W-:-:S04]  /*2e4d0*/  LEA.HI R12, R12, R12, RZ, 0x1 ;  /* 0x0000000c0c0c7211 */ /* 0x010fc800078f08ff */
[----:B------:R-:W-:Y:S02]  /*2e4e0*/  VIMNMX R35, R13, 0xa0, PT ;  /* 0x000000a00d237848 */ /* 0x000fe40003fe0100 */
[----:B------:R-:W-:Y:S01]  /*2e4f0*/  SHF.R.S32.HI R30, RZ, 0x1, R12 ;  /* 0x00000001ff1e7819 */ /* 0x000fe2000001140c */
[----:B------:R-:W-:Y:S01]  /*2e500*/  IMAD R15, R15, R25, RZ ;  /* 0x000000190f0f7224 */ /* 0x000fe200078e02ff */
[----:B------:R0:W5:Y:S02]  /*2e510*/  LD.E.64 R12, desc[UR8][R102.64+0x78] ;  /* 0x00007808660c7980 */ /* 0x000164000c101b00 */
[----:B------:R-:W-:Y:S01]  /*2e520*/  ISETP.GE.AND P1, PT, R30, R35, PT ;  /* 0x000000231e00720c */ /* 0x000fe20003f26270 */
[----:B------:R-:W-:Y:S02]  /*2e530*/  IMAD R33, R14, R33, R15 ;  /* 0x000000210e217224 */ /* 0x000fe400078e020f */
[----:B------:R-:W-:-:S04]  /*2e540*/  IMAD.WIDE.U32 R38, R38, R25, RZ ;  /* 0x0000001926267225 */ /* 0x000fc800078e00ff */
[----:B------:R-:W-:Y:S01]  /*2e550*/  IMAD.WIDE.U32 R14, R14, R25, RZ ;  /* 0x000000190e0e7225 */ /* 0x000fe200078e00ff */
[----:B------:R-:W5:Y:S03]  /*2e560*/  LD.E.64 R102, desc[UR10][R102.64+0x88] ;  /* 0x0000880a66667980 */ /* 0x000f66000c101b00 */
[----:B------:R-:W-:Y:S02]  /*2e570*/  IMAD.IADD R65, R39, 0x1, R31 ;  /* 0x0000000127417824 */ /* 0x000fe400078e021f */
[----:B------:R-:W-:Y:S02]  /*2e580*/  VIADD R34, R30, 0x80 ;  /* 0x000000801e227836 */ /* 0x000fe40000000000 */
[----:B------:R-:W-:Y:S01]  /*2e590*/  IMAD.IADD R105, R15, 0x1, R33 ;  /* 0x000000010f697824 */ /* 0x000fe200078e0221 */
[----:B0-----:R-:W-:Y:S06]  /*2e5a0*/  @P1 BRA `(.L_x_1767) ;  /* 0x0000000000dc1947 */ /* 0x001fec0003800000 */
[----:B-----5:R-:W-:Y:S02]  /*2e5b0*/  LOP3.LUT R30, R64, 0x1, RZ, 0xc0, !PT ;  /* 0x00000001401e7812 */ /* 0x020fe400078ec0ff */
[----:B------:R-:W-:Y:S02]  /*2e5c0*/  CS2R R98, SRZ ;  /* 0x0000000000627805 */ /* 0x000fe4000001ff00 */
[----:B------:R-:W-:Y:S02]  /*2e5d0*/  IADD3 R32, P2, R36, R38, RZ ;  /* 0x0000002624207210 */ /* 0x000fe40007f5e0ff */
[----:B------:R-:W-:Y:S02]  /*2e5e0*/  CS2R R100, SRZ ;  /* 0x0000000000647805 */ /* 0x000fe4000001ff00 */
[----:B------:R-:W-:Y:S02]  /*2e5f0*/  ISETP.NE.U32.AND P1, PT, R30, 0x1, PT ;  /* 0x000000011e00780c */ /* 0x000fe40003f25070 */
[----:B------:R-:W-:Y:S01]  /*2e600*/  IADD3 R30, P3, R102, R14, RZ ;  /* 0x0000000e661e7210 */ /* 0x000fe20007f7e0ff */
[----:B------:R-:W-:-:S04]  /*2e610*/  IMAD.X R33, R37, 0x1, R65, P2 ;  /* 0x0000000125217824 */ /* 0x000fc800010e0641 */
[----:B------:R-:W-:-:S06]  /*2e620*/  IMAD.X R31, R103, 0x1, R105, P3 ;  /* 0x00000001671f7824 */ /* 0x000fcc00018e0669 */
[C---:B------:R-:W-:Y:S02]  /*2e630*/  @!P1 R2UR UR4, R84.reuse ;  /* 0x00000000540492ca */ /* 0x040fe400000e0000 */
[C---:B------:R-:W-:Y:S02]  /*2e640*/  @!P1 R2UR UR5, R85.reuse ;  /* 0x00000000550592ca */ /* 0x040fe400000e0000 */
[----:B------:R-:W-:Y:S02]  /*2e650*/  @!P1 R2UR UR6, R84 ;  /* 0x00000000540692ca */ /* 0x000fe400000e0000 */
[----:B------:R-:W-:-:S09]  /*2e660*/  @!P1 R2UR UR7, R85 ;  /* 0x00000000550792ca */ /* 0x000fd200000e0000 */
[----:B------:R0:W5:Y:S04]  /*2e670*/  @!P1 LD.E.64 R98, desc[UR4][R32.64] ;  /* 0x0000000420629980 */ /* 0x000168000c101b00 */
[----:B------:R0:W5:Y:S01]  /*2e680*/  @!P1 LD.E.64 R100, desc[UR6][R30.64] ;  /* 0x000000061e649980 */ /* 0x000162000c101b00 */
[----:B------:R-:W-:Y:S02]  /*2e690*/  R2P PR, R64, 0x3e ;  /* 0x0000003e40007804 */ /* 0x000fe40000000000 */
[----:B------:R-:W-:Y:S02]  /*2e6a0*/  CS2R R94, SRZ ;  /* 0x00000000005e7805 */ /* 0x000fe4000001ff00 */
[----:B------:R-:W-:Y:S02]  /*2e6b0*/  CS2R R78, SRZ ;  /* 0x00000000004e7805 */ /* 0x000fe4000001ff00 */
[----:B------:R-:W-:-:S02]  /*2e6c0*/  CS2R R70, SRZ ;  /* 0x0000000000467805 */ /* 0x000fc4000001ff00 */
[----:B------:R-:W-:Y:S02]  /*2e6d0*/  CS2R R66, SRZ ;  /* 0x0000000000427805 */ /* 0x000fe4000001ff00 */
[----:B------:R-:W-:Y:S02]  /*2e6e0*/  CS2R R60, SRZ ;  /* 0x00000000003c7805 */ /* 0x000fe4000001ff00 */
[----:B------:R-:W-:Y:S02]  /*2e6f0*/  CS2R R96, SRZ ;  /* 0x0000000000607805 */ /* 0x000fe4000001ff00 */
[C---:B------:R-:W-:Y:S02]  /*2e700*/  @P1 R2UR UR4, R84.reuse ;  /* 0x00000000540412ca */ /* 0x040fe400000e0000 */
[----:B------:R-:W-:Y:S02]  /*2e710*/  @P1 R2UR UR5, R85 ;  /* 0x00000000550512ca */ /* 0x000fe400000e0000 */
[----:B------:R-:W-:-:S02]  /*2e720*/  @P2 R2UR UR8, R84 ;  /* 0x00000000540822ca */ /* 0x000fc400000e0000 */
[C---:B------:R-:W-:Y:S02]  /*2e730*/  @P2 R2UR UR9, R85.reuse ;  /* 0x00000000550922ca */ /* 0x040fe400000e0000 */
[C---:B------:R-:W-:Y:S02]  /*2e740*/  @P3 R2UR UR12, R84.reuse ;  /* 0x00000000540c32ca */ /* 0x040fe400000e0000 */
[C---:B------:R-:W-:Y:S02]  /*2e750*/  @P3 R2UR UR13, R85.reuse ;  /* 0x00000000550d32ca */ /* 0x040fe400000e0000 */
[----:B------:R-:W-:Y:S02]  /*2e760*/  @P4 R2UR UR16, R84 ;  /* 0x00000000541042ca */ /* 0x000fe400000e0000 */
[----:B------:R-:W-:Y:S02]  /*2e770*/  @P4 R2UR UR17, R85 ;  /* 0x00000000551142ca */ /* 0x000fe400000e0000 */
[----:B------:R-:W-:-:S02]  /*2e780*/  CS2R R92, SRZ ;  /* 0x00000000005c7805 */ /* 0x000fc4000001ff00 */
[C---:B------:R-:W-:Y:S02]  /*2e790*/  @P5 R2UR UR20, R84.reuse ;  /* 0x00000000541452ca */ /* 0x040fe400000e0000 */
[----:B------:R-:W-:Y:S02]  /*2e7a0*/  CS2R R76, SRZ ;  /* 0x00000000004c7805 */ /* 0x000fe4000001ff00 */
[----:B------:R-:W-:Y:S02]  /*2e7b0*/  @P5 R2UR UR21, R85 ;  /* 0x00000000551552ca */ /* 0x000fe400000e0000 */
[----:B------:R-:W-:Y:S02]  /*2e7c0*/  CS2R R68, SRZ ;  /* 0x0000000000447805 */ /* 0x000fe4000001ff00 */
[----:B------:R-:W-:Y:S02]  /*2e7d0*/  @P1 R2UR UR6, R84 ;  /* 0x00000000540612ca */ /* 0x000fe400000e0000 */
[----:B------:R-:W-:-:S02]  /*2e7e0*/  CS2R R62, SRZ ;  /* 0x00000000003e7805 */ /* 0x000fc4000001ff00 */
[C---:B------:R-:W-:Y:S01]  /*2e7f0*/  @P1 R2UR UR7, R85.reuse ;  /* 0x00000000550712ca */ /* 0x040fe200000e0000 */
[----:B------:R0:W5:Y:S01]  /*2e800*/  @P1 LD.E.64 R94, desc[UR4][R32.64+0x10] ;  /* 0x00001004205e1980 */ /* 0x000162000c101b00 */
[C---:B------:R-:W-:Y:S02]  /*2e810*/  @P2 R2UR UR10, R84.reuse ;  /* 0x00000000540a22ca */ /* 0x040fe400000e0000 */
[C---:B------:R-:W-:Y:S01]  /*2e820*/  @P2 R2UR UR11, R85.reuse ;  /* 0x00000000550b22ca */ /* 0x040fe200000e0000 */
[----:B------:R0:W5:Y:S01]  /*2e830*/  @P2 LD.E.64 R78, desc[UR8][R32.64+0x20] ;  /* 0x00002008204e2980 */ /* 0x000162000c101b00 */
[C---:B------:R-:W-:Y:S02]  /*2e840*/  @P3 R2UR UR14, R84.reuse ;  /* 0x00000000540e32ca */ /* 0x040fe400000e0000 */
[----:B------:R-:W-:Y:S01]  /*2e850*/  @P3 R2UR UR15, R85 ;  /* 0x00000000550f32ca */ /* 0x000fe200000e0000 */
[----:B------:R0:W5:Y:S01]  /*2e860*/  @P3 LD.E.64 R70, desc[UR12][R32.64+0x30] ;  /* 0x0000300c20463980 */ /* 0x000162000c101b00 */
[----:B------:R-:W-:-:S02]  /*2e870*/  @P4 R2UR UR18, R84 ;  /* 0x00000000541242ca */ /* 0x000fc400000e0000 */
[C---:B------:R-:W-:Y:S01]  /*2e880*/  @P4 R2UR UR19, R85.reuse ;  /* 0x00000000551342ca */ /* 0x040fe200000e0000 */
[----:B------:R0:W5:Y:S01]  /*2e890*/  @P4 LD.E.64 R66, desc[UR16][R32.64+0x40] ;  /* 0x0000401020424980 */ /* 0x000162000c101b00 */
[----:B------:R-:W-:Y:S02]  /*2e8a0*/  @P5 R2UR UR22, R84 ;  /* 0x00000000541652ca */ /* 0x000fe400000e0000 */
[----:B------:R-:W-:Y:S01]  /*2e8b0*/  @P5 R2UR UR23, R85 ;  /* 0x00000000551752ca */ /* 0x000fe200000e0000 */
[----:B------:R0:W5:Y:S04]  /*2e8c0*/  @P5 LD.E.64 R60, desc[UR20][R32.64+0x50] ;  /* 0x00005014203c5980 */ /* 0x000168000c101b00 */
[----:B------:R0:W5:Y:S04]  /*2e8d0*/  @P1 LD.E.64 R96, desc[UR6][R30.64+0x10] ;  /* 0x000010061e601980 */ /* 0x000168000c101b00 */
[----:B------:R0:W5:Y:S04]  /*2e8e0*/  @P2 LD.E.64 R92, desc[UR10][R30.64+0x20] ;  /* 0x0000200a1e5c2980 */ /* 0x000168000c101b00 */
[----:B------:R0:W5:Y:S04]  /*2e8f0*/  @P3 LD.E.64 R76, desc[UR14][R30.64+0x30] ;  /* 0x0000300e1e4c3980 */ /* 0x000168000c101b00 */
[----:B------:R0:W5:Y:S04]  /*2e900*/  @P4 LD.E.64 R68, desc[UR18][R30.64+0x40] ;  /* 0x000040121e444980 */ /* 0x000168000c101b00 */
[----:B------:R0:W5:Y:S02]  /*2e910*/  @P5 LD.E.64 R62, desc[UR22][R30.64+0x50] ;  /* 0x000050161e3e5980 */ /* 0x000164000c101b00 */
.L_x_1767:
[----:B------:R-:W-:Y:S05]  /*2e920*/  BSYNC B2 ;  /* 0x0000000000027941 */ /* 0x000fea0003800000 */
.L_x_1766:
[----:B------:R-:W-:Y:S01]  /*2e930*/  ISETP.GE.AND P1, PT, R34, R35, PT ;  /* 0x000000232200720c */ /* 0x000fe20003f26270 */
[----:B------:R-:W-:Y:S01]  /*2e940*/  BSSY B2, `(.L_x_1768) ;  /* 0x0000044000027945 */ /* 0x000fe20003800000 */
[----:B------:R-:W-:Y:S02]  /*2e950*/  CS2R R34, SRZ ;  /* 0x0000000000227805 */ /* 0x000fe4000001ff00 */
[----:B------:R-:W-:Y:S02]  /*2e960*/  CS2R R42, SRZ ;  /* 0x00000000002a7805 */ /* 0x000fe4000001ff00 */
[----:B------:R-:W-:Y:S02]  /*2e970*/  CS2R R50, SRZ ;  /* 0x0000000000327805 */ /* 0x000fe4000001ff00 */
[----:B------:R-:W-:Y:S02]  /*2e980*/  CS2R R52, SRZ ;  /* 0x0000000000347805 */ /* 0x000fe4000001ff00 */
[----:B------:R-:W-:-:S02]  /*2e990*/  CS2R R58, SRZ ;  /* 0x00000000003a7805 */ /* 0x000fc4000001ff00 */
[----:B0-----:R-:W-:Y:S02]  /*2e9a0*/  CS2R R30, SRZ ;  /* 0x00000000001e7805 */ /* 0x001fe4000001ff00 */
[----:B------:R-:W-:Y:S02]  /*2e9b0*/  CS2R R32, SRZ ;  /* 0x0000000000207805 */ /* 0x000fe4000001ff00 */
[----:B------:R-:W-:Y:S02]  /*2e9c0*/  CS2R R44, SRZ ;  /* 0x00000000002c7805 */ /* 0x000fe4000001ff00 */
[----:B------:R-:W-:Y:S02]  /*2e9d0*/  CS2R R48, SRZ ;  /* 0x0000000000307805 */ /* 0x000fe4000001ff00 */
[----:B------:R-:W-:Y:S02]  /*2e9e0*/  CS2R R54, SRZ ;  /* 0x0000000000367805 */ /* 0x000fe4000001ff00 */
[----:B------:R-:W-:Y:S01]  /*2e9f0*/  CS2R R56, SRZ ;  /* 0x0000000000387805 */ /* 0x000fe2000001ff00 */
[----:B------:R-:W-:Y:S06]  /*2ea00*/  @P1 BRA `(.L_x_1769) ;  /* 0x0000000000dc1947 */ /* 0x000fec0003800000 */
[----:B-----5:R-:W-:Y:S02]  /*2ea10*/  LOP3.LUT R15, R64, 0x1, RZ, 0xc0, !PT ;  /* 0x00000001400f7812 */ /* 0x020fe400078ec0ff */
[----:B------:R-:W-:Y:S02]  /*2ea20*/  CS2R R58, SRZ ;  /* 0x00000000003a7805 */ /* 0x000fe4000001ff00 */
[----:B------:R-:W-:Y:S02]  /*2ea30*/  IADD3 R38, P1, P2, R36, R40, R38 ;  /* 0x0000002824267210 */ /* 0x000fe40007a3e026 */
[----:B------:R-:W-:Y:S02]  /*2ea40*/  CS2R R56, SRZ ;  /* 0x0000000000387805 */ /* 0x000fe4000001ff00 */
[----:B------:R-:W-:Y:S02]  /*2ea50*/  ISETP.NE.U32.AND P5, PT, R15, 0x1, PT ;  /* 0x000000010f00780c */ /* 0x000fe40003fa5070 */
[----:B------:R-:W-:-:S02]  /*2ea60*/  IADD3 R14, P3, P4, R102, R12, R14 ;  /* 0x0000000c660e7210 */ /* 0x000fc40007c7e00e */
[----:B------:R-:W-:Y:S02]  /*2ea70*/  IADD3.X R39, R37, R41, R65, P1, P2 ;  /* 0x0000002925277210 */ /* 0x000fe40000fe4441 */
[----:B------:R-:W-:-:S07]  /*2ea80*/  IADD3.X R15, R103, R13, R105, P3, P4 ;  /* 0x0000000d670f7210 */ /* 0x000fce0001fe8469 */
        /* <DEDUP_REMOVED lines=47> */
.L_x_1769:
[----:B------:R-:W-:Y:S05]  /*2ed80*/  BSYNC B2 ;  /* 0x0000000000027941 */ /* 0x000fea0003800000 */
.L_x_1768:
[----:B------:R-:W-:Y:S01]  /*2ed90*/  R2UR UR4, R84 ;  /* 0x00000000540472ca */ /* 0x000fe200000e0000 */
[----:B-----5:R1:W5:Y:S01]  /*2eda0*/  LDL R12, [R83] ;  /* 0x00000000530c7983 */ /* 0x0203620000100800 */
[----:B------:R-:W-:-:S03]  /*2edb0*/  R2UR UR5, R85 ;  /* 0x00000000550572ca */ /* 0x000fc600000e0000 */
[----:B------:R1:W5:Y:S10]  /*2edc0*/  LDL R13, [R83+0x4] ;  /* 0x00000400530d7983 */ /* 0x0003740000100800 */
[----:B0-----:R-:W2:Y:S01]  /*2edd0*/  LD.E R14, desc[UR4][R46.64+0x1c] ;  /* 0x00001c042e0e7980 */ /* 0x001ea2000c101900 */
[----:B------:R-:W-:Y:S01]  /*2ede0*/  BSSY B2, `(.L_x_1770) ;  /* 0x0000005000027945 */ /* 0x000fe20003800000 */
[----:B--2---:R-:W-:-:S04]  /*2edf0*/  LOP3.LUT R14, R14, 0x1, RZ, 0xfc, !PT ;  /* 0x000000010e0e7812 */ /* 0x004fc800078efcff */
[----:B------:R-:W-:-:S13]  /*2ee00*/  ISETP.NE.AND P1, PT, R14, 0x3, PT ;  /* 0x000000030e00780c */ /* 0x000fda0003f25270 */
[----:B-1----:R-:W-:Y:S05]  /*2ee10*/  @!P1 BRA `(.L_x_1771) ;  /* 0x0000000000049947 */ /* 0x002fea0003800000 */
[----:B------:R-:W-:Y:S01]  /*2ee20*/  BPT.TRAP 0x1 ;  /* 0x000000040000795c */ /* 0x000fe20000300000 */
.L_x_1771:
[----:B------:R-:W-:Y:S05]  /*2ee30*/  BSYNC B2 ;  /* 0x0000000000027941 */ /* 0x000fea0003800000 */
.L_x_1770:
[----:B------:R-:W-:Y:S02]  /*2ee40*/  R2UR UR4, R84 ;  /* 0x00000000540472ca */ /* 0x000fe400000e0000 */
[----:B------:R-:W-:-:S13]  /*2ee50*/  R2UR UR5, R85 ;  /* 0x00000000550572ca */ /* 0x000fda00000e0000 */
[----:B------:R-:W2:Y:S01]  /*2ee60*/  LD.E.64 R46, desc[UR4][R46.64+0x8] ;  /* 0x000008042e2e7980 */ /* 0x000ea2000c101b00 */
[----:B-----5:R-:W-:Y:S01]  /*2ee70*/  SHF.L.U32 R13, R13, 0x1f, RZ ;  /* 0x0000001f0d0d7819 */ /* 0x020fe200000006ff */
[----:B------:R-:W-:Y:S01]  /*2ee80*/  BSSY B2, `(.L_x_1772) ;  /* 0x0000005000027945 */ /* 0x000fe20003800000 */
[----:B--2---:R-:W-:-:S05]  /*2ee90*/  MOV R15, R46 ;  /* 0x0000002e000f7202 */ /* 0x004fca0000000f00 */
[----:B------:R-:W-:-:S04]  /*2eea0*/  IMAD R12, R12, 0x8, R15 ;  /* 0x000000080c0c7824 */ /* 0x000fc800078e020f */
[----:B------:R-:W0:Y:S02]  /*2eeb0*/  SYNCS.PHASECHK.TRANS64.TRYWAIT P1, [R12+URZ], R13 ;  /* 0x0000000d0c0075a7 */ /* 0x000e24000802017f */
[----:B0-----:R-:W-:Y:S05]  /*2eec0*/  @!P1 BRA `(.L_x_1773) ;  /* 0x00000100003c9947 */ /* 0x001fea0003800000 */
.L_x_1878:
[----:B------:R-:W-:Y:S05]  /*2eed0*/  BSYNC B2 ;  /* 0x0000000000027941 */ /* 0x000fea0003800000 */
.L_x_1772:
[----:B------:R-:W2:Y:S04]  /*2eee0*/  LDL.64 R36, [R82+0x50] ;  /* 0x0000500052247983 */ /* 0x000ea80000100a00 */
[----:B------:R-:W3:Y:S01]  /*2eef0*/  LDL.64 R38, [R82+0x58] ;  /* 0x0000580052267983 */ /* 0x000ee20000100a00 */
[C---:B------:R-:W-:Y:S02]  /*2ef00*/  R2UR UR4, R84.reuse ;  /* 0x00000000540472ca */ /* 0x040fe400000e0000 */
[C---:B------:R-:W-:Y:S01]  /*2ef10*/  R2UR UR5, R85.reuse ;  /* 0x00000000550572ca */ /* 0x040fe200000e0000 */
[----:B0-----:R-:W4:Y:S01]  /*2ef20*/  LDL R12, [R83] ;  /* 0x00000000530c7983 */ /* 0x001f220000100800 */
[----:B------:R-:W-:Y:S02]  /*2ef30*/  R2UR UR6, R84 ;  /* 0x00000000540672ca */ /* 0x000fe400000e0000 */
[----:B------:R-:W-:Y:S01]  /*2ef40*/  R2UR UR7, R85 ;  /* 0x00000000550772ca */ /* 0x000fe200000e0000 */
[----:B------:R0:W5:Y:S08]  /*2ef50*/  LDL.64 R40, [R82+0x38] ;  /* 0x0000380052287983 */ /* 0x0001700000100a00 */
[----:B--2---:R-:W2:Y:S04]  /*2ef60*/  LD.E R13, desc[UR4][R36.64+0x8] ;  /* 0x00000804240d7980 */ /* 0x004ea8000c101900 */
[----:B------:R-:W2:Y:S04]  /*2ef70*/  LD.E R106, desc[UR4][R36.64+0xc] ;  /* 0x00000c04246a7980 */ /* 0x000ea8000c101900 */
[----:B---3--:R-:W3:Y:S01]  /*2ef80*/  LD.E.64 R38, desc[UR6][R38.64] ;  /* 0x0000000626267980 */ /* 0x008ee2000c101b00 */
[----:B----4-:R-:W-:Y:S01]  /*2ef90*/  IMAD R12, R12, 0x7800, RZ ;  /* 0x000078000c0c7824 */ /* 0x010fe200078e02ff */
[----:B------:R-:W-:Y:S01]  /*2efa0*/  BSSY B2, `(.L_x_1774) ;  /* 0x0000379000027945 */ /* 0x000fe20003800000 */
[----:B--2---:R-:W-:-:S04]  /*2efb0*/  SHF.R.S32.HI R64, RZ, 0x1f, R13 ;  /* 0x0000001fff407819 */ /* 0x004fc8000001140d */
[----:B------:R-:W-:-:S04]  /*2efc0*/  LEA.HI R14, R64, R13, RZ, 0x2 ;  /* 0x0000000d400e7211 */ /* 0x000fc800078f10ff */
[--C-:B------:R-:W-:Y:S02]  /*2efd0*/  SHF.R.S32.HI R15, RZ, 0x2, R14.reuse ;  /* 0x00000002ff0f7819 */ /* 0x100fe4000001140e */
[----:B------:R-:W-:-:S04]  /*2efe0*/  SHF.R.S32.HI R14, RZ, 0x1f, R14 ;  /* 0x0000001fff0e7819 */ /* 0x000fc8000001140e */
[----:B------:R-:W-:Y:S02]  /*2eff0*/  LEA.HI R46, R14, R15, RZ, 0x2 ;  /* 0x0000000f0e2e7211 */ /* 0x000fe400078f10ff */
[-C--:B------:R-:W-:Y:S02]  /*2f000*/  LEA.HI R14, R13, R13.reuse, RZ, 0x1 ;  /* 0x0000000d0d0e7211 */ /* 0x080fe400078f08ff */
[----:B------:R-:W-:Y:S02]  /*2f010*/  LOP3.LUT R102, R46, 0xfffffffc, RZ, 0xc0, !PT ;  /* 0xfffffffc2e667812 */ /* 0x000fe400078ec0ff */
[----:B------:R-:W-:Y:S02]  /*2f020*/  LOP3.LUT R46, R14, 0xffffffe, RZ, 0xc0, !PT ;  /* 0x0ffffffe0e2e7812 */ /* 0x000fe400078ec0ff */
[----:B------:R-:W-:Y:S01]  /*2f030*/  SHF.R.S32.HI R107, RZ, 0x1, R14 ;  /* 0x00000001ff6b7819 */ /* 0x000fe2000001140e */
[----:B------:R-:W-:Y:S01]  /*2f040*/  IMAD.IADD R102, R15, 0x1, -R102 ;  /* 0x000000010f667824 */ /* 0x000fe200078e0a66 */
[----:B------:R-:W-:Y:S01]  /*2f050*/  LEA.HI R64, R64, R13, RZ, 0x4 ;  /* 0x0000000d40407211 */ /* 0x000fe200078f20ff */
[----:B------:R-:W-:Y:S01]  /*2f060*/  IMAD.IADD R46, R13, 0x1, -R46 ;  /* 0x000000010d2e7824 */ /* 0x000fe200078e0a2e */
[----:B------:R-:W-:Y:S01]  /*2f070*/  LEA.HI R14, R14, R107, RZ, 0x1 ;  /* 0x0000006b0e0e7211 */ /* 0x000fe200078f08ff */
[----:B------:R-:W-:-:S02]  /*2f080*/  IMAD.SHL.U32 R13, R102, 0x80, RZ ;  /* 0x00000080660d7824 */ /* 0x000fc400078e00ff */
[----:B------:R-:W-:Y:S01]  /*2f090*/  IMAD.SHL.U32 R109, R46, 0x10, RZ ;  /* 0x000000102e6d7824 */ /* 0x000fe200078e00ff */
[----:B------:R-:W-:Y:S01]  /*2f0a0*/  LOP3.LUT R46, R14, 0x3fffffe, RZ, 0xc0, !PT ;  /* 0x03fffffe0e2e7812 */ /* 0x000fe200078ec0ff */
[----:B------:R-:W-:Y:S01]  /*2f0b0*/  IMAD.SHL.U32 R64, R64, 0x20, RZ ;  /* 0x0000002040407824 */ /* 0x000fe200078e00ff */
[----:B------:R-:W-:-:S04]  /*2f0c0*/  LOP3.LUT R14, R13, 0x180, RZ, 0xc0, !PT ;  /* 0x000001800d0e7812 */ /* 0x000fc800078ec0ff */
[----:B------:R-:W-:Y:S01]  /*2f0d0*/  LOP3.LUT R13, R14, 0x10, R109, 0xf8, !PT ;  /* 0x000000100e0d7812 */ /* 0x000fe200078ef86d */
[----:B------:R-:W-:Y:S01]  /*2f0e0*/  IMAD.IADD R46, R107, 0x1, -R46 ;  /* 0x000000016b2e7824 */ /* 0x000fe200078e0a2e */
[----:B------:R-:W-:Y:S02]  /*2f0f0*/  LOP3.LUT R15, R64, 0xfffffe00, RZ, 0xc0, !PT ;  /* 0xfffffe00400f7812 */ /* 0x000fe400078ec0ff */
[----:B------:R-:W-:-:S03]  /*2f100*/  SHF.R.U32.HI R14, RZ, 0x3, R14 ;  /* 0x00000003ff0e7819 */ /* 0x000fc6000001160e */
[----:B------:R-:W-:Y:S01]  /*2f110*/  IMAD R15, R46, 0x40, R15 ;  /* 0x000000402e0f7824 */ /* 0x000fe200078e020f */
[----:B------:R-:W-:Y:S01]  /*2f120*/  LOP3.LUT R14, R13, R14, RZ, 0x3c, !PT ;  /* 0x0000000e0d0e7212 */ /* 0x000fe200078e3cff */
[----:B------:R-:W-:-:S04]  /*2f130*/  IMAD R106, R25, -0xa0, R106 ;  /* 0xffffff60196a7824 */ /* 0x000fc800078e026a */
[----:B------:R-:W-:Y:S01]  /*2f140*/  IMAD.IADD R15, R15, 0x1, R14 ;  /* 0x000000010f0f7824 */ /* 0x000fe200078e020e */
[----:B------:R-:W-:-:S04]  /*2f150*/  VIMNMX R106, R106, 0xa0, PT ;  /* 0x000000a06a6a7848 */ /* 0x000fc80003fe0100 */
[----:B------:R-:W-:-:S04]  /*2f160*/  IADD3 R103, P2, R12, R15, RZ ;  /* 0x0000000f0c677210 */ /* 0x000fc80007f5e0ff */
[----:B------:R-:W-:Y:S02]  /*2f170*/  LEA.HI.X.SX32 R105, R12, RZ, 0x1, P2 ;  /* 0x000000ff0c697211 */ /* 0x000fe400010f0eff */
[----:B------:R-:W-:Y:S02]  /*2f180*/  ISETP.GE.AND P2, PT, R107, R106, PT ;  /* 0x0000006a6b00720c */ /* 0x000fe40003f46270 */
[----:B------:R-:W-:Y:S01]  /*2f190*/  LOP3.LUT P1, RZ, R102, 0x2, RZ, 0xc0, !PT ;  /* 0x0000000266ff7812 */ /* 0x000fe2000782c0ff */
[----:B------:R-:W-:Y:S01]  /*2f1a0*/  IMAD.MOV.U32 R102, RZ, RZ, 0x20 ;  /* 0x00000020ff667424 */ /* 0x000fe200078e00ff */
[----:B---3--:R-:W-:Y:S02]  /*2f1b0*/  IADD3 R46, P3, R38, R103, RZ ;  /* 0x00000067262e7210 */ /* 0x008fe40007f7e0ff */
[----:B------:R-:W-:Y:S02]  /*2f1c0*/  SHF.R.S32.HI R111, RZ, 0x1f, R107 ;  /* 0x0000001fff6f7819 */ /* 0x000fe4000001146b */
[----:B------:R-:W-:Y:S01]  /*2f1d0*/  SHF.R.S32.HI R113, RZ, 0x1f, R109 ;  /* 0x0000001fff717819 */ /* 0x000fe2000001146d */
[----:B------:R-:W-:Y:S01]  /*2f1e0*/  IMAD.X R47, R39, 0x1, R105, P3 ;  /* 0x00000001272f7824 */ /* 0x000fe200018e0669 */
[----:B------:R-:W-:-:S03]  /*2f1f0*/  SEL R102, R102, 0xffffffe0, !P1 ;  /* 0xffffffe066667807 */ /* 0x000fc60004800000 */
[----:B0-----:R-:W-:Y:S05]  /*2f200*/  @P2 BRA `(.L_x_1775) ;  /* 0x0000003400482947 */ /* 0x001fea0003800000 */
[----:B------:R-:W-:Y:S02]  /*2f210*/  R2UR UR4, R84 ;  /* 0x00000000540472ca */ /* 0x000fe400000e0000 */
[----:B------:R-:W-:-:S13]  /*2f220*/  R2UR UR5, R85 ;  /* 0x00000000550572ca */ /* 0x000fda00000e0000 */
[----:B-----5:R-:W2:Y:S01]  /*2f230*/  LD.E.U8 R106, desc[UR4][R40.64] ;  /* 0x00000004286a7980 */ /* 0x020ea2000c101100 */
[----:B------:R-:W-:Y:S01]  /*2f240*/  IADD3 R12, P1, R109, R72, RZ ;  /* 0x000000486d0c7210 */ /* 0x000fe20007f3e0ff */
[----:B------:R-:W-:Y:S01]  /*2f250*/  IMAD R15, R91, R107, RZ ;  /* 0x0000006b5b0f7224 */ /* 0x000fe200078e02ff */
[----:B------:R-:W-:Y:S03]  /*2f260*/  BSSY B3, `(.L_x_1776) ;  /* 0x000008e000037945 */ /* 0x000fe60003800000 */
[----:B------:R-:W-:Y:S02]  /*2f270*/  IMAD.X R13, R113, 0x1, R75, P1 ;  /* 0x00000001710d7824 */ /* 0x000fe400008e064b */
[C---:B------:R-:W-:Y:S02]  /*2f280*/  IMAD R15, R90.reuse, R111, R15 ;  /* 0x0000006f5a0f7224 */ /* 0x040fe400078e020f */
[----:B------:R-:W-:-:S03]  /*2f290*/  IMAD.WIDE.U32 R12, R90, R107, R12 ;  /* 0x0000006b5a0c7225 */ /* 0x000fc600078e000c */
[----:B------:R-:W-:-:S04]  /*2f2a0*/  IADD3 R64, P2, R86, R12, RZ ;  /* 0x0000000c56407210 */ /* 0x000fc80007f5e0ff */
[----:B------:R-:W-:Y:S02]  /*2f2b0*/  IADD3.X R65, R87, R13, R15, P2, !PT ;  /* 0x0000000d57417210 */ /* 0x000fe400017fe40f */
[----:B--2---:R-:W-:-:S04]  /*2f2c0*/  LOP3.LUT R14, R106, 0x1, RZ, 0xc0, !PT ;  /* 0x000000016a0e7812 */ /* 0x004fc800078ec0ff */
[----:B------:R-:W-:-:S13]  /*2f2d0*/  ISETP.NE.U32.AND P1, PT, R14, 0x1, PT ;  /* 0x000000010e00780c */ /* 0x000fda0003f25070 */
[----:B------:R-:W-:Y:S05]  /*2f2e0*/  @P1 BRA `(.L_x_1777) ;  /* 0x0000000800141947 */ /* 0x000fea0003800000 */
[----:B------:R-:W-:Y:S02]  /*2f2f0*/  R2UR UR4, R84 ;  /* 0x00000000540472ca */ /* 0x000fe400000e0000 */
[----:B------:R-:W-:-:S13]  /*2f300*/  R2UR UR5, R85 ;  /* 0x00000000550572ca */ /* 0x000fda00000e0000 */
[----:B------:R-:W2:Y:S01]  /*2f310*/  LD.E.U8 R12, desc[UR4][R36.64+0x18] ;  /* 0x00001804240c7980 */ /* 0x000ea2000c101100 */
[----:B------:R-:W-:Y:S01]  /*2f320*/  BSSY B4, `(.L_x_1778) ;  /* 0x000007b000047945 */ /* 0x000fe20003800000 */
[----:B--2---:R-:W-:-:S04]  /*2f330*/  LOP3.LUT R12, R12, 0x1, RZ, 0xc0, !PT ;  /* 0x000000010c0c7812 */ /* 0x004fc800078ec0ff */
[----:B------:R-:W-:Y:S02]  /*2f340*/  ISETP.NE.U32.AND P1, PT, R12, 0x1, PT ;  /* 0x000000010c00780c */ /* 0x000fe40003f25070 */
[----:B------:R0:W5:Y:S11]  /*2f350*/  LD.E.128 R12, desc[UR4][R46.64] ;  /* 0x000000042e0c7980 */ /* 0x000176000c101d00 */
[----:B0-----:R-:W-:Y:S05]  /*2f360*/  @P1 BRA `(.L_x_1779) ;  /* 0x0000000400d81947 */ /* 0x001fea0003800000 */
[----:B------:R-:W-:Y:S01]  /*2f370*/  SHF.R.U32.HI R106, RZ, 0x8, R98 ;  /* 0x00000008ff6a7819 */ /* 0x000fe20000011662 */
[----:B-----5:R-:W-:Y:S01]  /*2f380*/  IMAD.MOV.U32 R108, RZ, RZ, R15 ;  /* 0x000000ffff6c7224 */ /* 0x020fe200078e000f */
[----:B------:R-:W-:Y:S02]  /*2f390*/  SHF.R.U32.HI R115, RZ, 0x8, R99 ;  /* 0x00000008ff737819 */ /* 0x000fe40000011663 */
[----:B------:R-:W-:Y:S02]  /*2f3a0*/  LOP3.LUT R15, R98, 0xff, RZ, 0xc0, !PT ;  /* 0x000000ff620f7812 */ /* 0x000fe400078ec0ff */
[----:B------:R-:W-:Y:S02]  /*2f3b0*/  LOP3.LUT R110, R99, 0xff, RZ, 0xc0, !PT ;  /* 0x000000ff636e7812 */ /* 0x000fe400078ec0ff */
[----:B------:R-:W-:Y:S02]  /*2f3c0*/  LOP3.LUT R106, R106, 0xff, RZ, 0xc0, !PT ;  /* 0x000000ff6a6a7812 */ /* 0x000fe400078ec0ff */
[----:B------:R-:W-:-:S02]  /*2f3d0*/  LOP3.LUT R115, R115, 0xff, RZ, 0xc0, !PT ;  /* 0x000000ff73737812 */ /* 0x000fc400078ec0ff */
[----:B------:R-:W-:Y:S02]  /*2f3e0*/  SHF.R.U32.HI R112, RZ, 0x8, R100 ;  /* 0x00000008ff707819 */ /* 0x000fe40000011664 */
[----:B------:R-:W-:Y:S02]  /*2f3f0*/  SHF.R.U32.HI R119, RZ, 0x8, R101 ;  /* 0x00000008ff777819 */ /* 0x000fe40000011665 */
[----:B------:R-:W-:Y:S02]  /*2f400*/  PRMT R15, R106, 0x7604, R15 ;  /* 0x000076046a0f7816 */ /* 0x000fe4000000000f */
[----:B------:R-:W-:Y:S02]  /*2f410*/  PRMT R110, R115, 0x7604, R110 ;  /* 0x00007604736e7816 */ /* 0x000fe4000000006e */
[----:B------:R-:W-:Y:S02]  /*2f420*/  LOP3.LUT R106, R100, 0xff, RZ, 0xc0, !PT ;  /* 0x000000ff646a7812 */ /* 0x000fe400078ec0ff */
[----:B------:R-:W-:-:S02]  /*2f430*/  LOP3.LUT R115, R112, 0xff, RZ, 0xc0, !PT ;  /* 0x000000ff70737812 */ /* 0x000fc400078ec0ff */
[----:B------:R-:W-:Y:S02]  /*2f440*/  LOP3.LUT R114, R101, 0xff, RZ, 0xc0, !PT ;  /* 0x000000ff65727812 */ /* 0x000fe400078ec0ff */
[----:B------:R-:W-:Y:S02]  /*2f450*/  LOP3.LUT R119, R119, 0xff, RZ, 0xc0, !PT ;  /* 0x000000ff77777812 */ /* 0x000fe400078ec0ff */
[----:B------:R-:W-:Y:S02]  /*2f460*/  SHF.R.U32.HI R112, RZ, 0x10, R101 ;  /* 0x00000010ff707819 */ /* 0x000fe40000011665 */
[----:B------:R-:W-:Y:S02]  /*2f470*/  PRMT R117, R115, 0x7604, R106 ;  /* 0x0000760473757816 */ /* 0x000fe4000000006a */
[----:B------:R-:W-:Y:S02]  /*2f480*/  SHF.R.U32.HI R116, RZ, 0x10, R99 ;  /* 0x00000010ff747819 */ /* 0x000fe40000011663 */
[----:B------:R-:W-:Y:S01]  /*2f490*/  PRMT R114, R119, 0x7604, R114 ;  /* 0x0000760477727816 */ /* 0x000fe20000000072 */
        /* <DEDUP_REMOVED lines=8> */
[----:B------:R-:W-:Y:S02]  /*2f520*/  F2FP.F16.E4M3.UNPACK_B R98, R13 ;  /* 0x0000000dff62723e */ /* 0x000fe400020006ff */
[----:B------:R-:W-:-:S02]  /*2f530*/  LOP3.LUT R119, R119, 0xff000000, R101, 0xf8, !PT ;  /* 0xff00000077777812 */ /* 0x000fc400078ef865 */
[----:B------:R-:W-:Y:S02]  /*2f540*/  F2FP.F16.E4M3.UNPACK_B R101, R100.H1 ;  /* 0x00000064ff65723e */ /* 0x000fe400030006ff */
[----:B------:R-:W-:Y:S02]  /*2f550*/  F2FP.F16.E4M3.UNPACK_B R106, R15.H1 ;  /* 0x0000000fff6a723e */ /* 0x000fe400030006ff */
[----:B------:R-:W-:Y:S01]  /*2f560*/  F2FP.F16.E4M3.UNPACK_B R13, R13.H1 ;  /* 0x0000000dff0d723e */ /* 0x000fe200030006ff */
[--C-:B------:R-:W-:Y:S01]  /*2f570*/  HADD2.F32 R114, -RZ, R101.reuse.H0_H0 ;  /* 0x20000065ff727230 */ /* 0x100fe20000004100 */
[----:B------:R-:W-:Y:S01]  /*2f580*/  LOP3.LUT R115, R115, 0xff000000, R99, 0xf8, !PT ;  /* 0xff00000073737812 */ /* 0x000fe200078ef863 */
[--C-:B------:R-:W-:Y:S02]  /*2f590*/  HADD2.F32 R99, -RZ, R98.reuse.H0_H0 ;  /* 0x20000062ff637230 */ /* 0x100fe40000004100 */
[----:B------:R-:W-:Y:S02]  /*2f5a0*/  HADD2.F32 R98, -RZ, R98.H1_H1 ;  /* 0x30000062ff627230 */ /* 0x000fe40000004100 */
[----:B------:R-:W-:-:S02]  /*2f5b0*/  HADD2.F32 R116, -RZ, R101.H1_H1 ;  /* 0x30000065ff747230 */ /* 0x000fc40000004100 */
[--C-:B------:R-:W-:Y:S02]  /*2f5c0*/  HADD2.F32 R110, -RZ, R106.reuse.H0_H0 ;  /* 0x2000006aff6e7230 */ /* 0x100fe40000004100 */
[C---:B------:R-:W-:Y:S01]  /*2f5d0*/  FMUL.FTZ R118, R98.reuse, R114 ;  /* 0x0000007262767220 */ /* 0x040fe20000410000 */
[--C-:B------:R-:W-:Y:S02]  /*2f5e0*/  HADD2.F32 R101, -RZ, R13.reuse.H1_H1 ;  /* 0x3000000dff657230 */ /* 0x100fe40000004100 */
[----:B------:R-:W-:Y:S02]  /*2f5f0*/  HADD2.F32 R112, -RZ, R106.H1_H1 ;  /* 0x3000006aff707230 */ /* 0x000fe40000004100 */
[----:B------:R-:W-:Y:S01]  /*2f600*/  FMUL.FTZ R117, R98, R110 ;  /* 0x0000006e62757220 */ /* 0x000fe20000410000 */
[----:B------:R-:W-:Y:S02]  /*2f610*/  HADD2.F32 R106, -RZ, R13.H0_H0 ;  /* 0x2000000dff6a7230 */ /* 0x000fe40000004100 */
[----:B------:R-:W-:Y:S01]  /*2f620*/  FMUL.FTZ R121, R101, R116 ;  /* 0x0000007465797220 */ /* 0x000fe20000410000 */
[----:B------:R-:W-:Y:S01]  /*2f630*/  FFMA.FTZ R13, R99, R110, -R118 ;  /* 0x0000006e630d7223 */ /* 0x000fe20000010876 */
[----:B------:R-:W-:Y:S01]  /*2f640*/  FMUL.FTZ R123, R101, R112 ;  /* 0x00000070657b7220 */ /* 0x000fe20000410000 */
[----:B------:R-:W-:Y:S01]  /*2f650*/  FFMA.FTZ R98, R99, R114, R117 ;  /* 0x0000007263627223 */ /* 0x000fe20000010075 */
[C---:B------:R-:W-:Y:S01]  /*2f660*/  FFMA.FTZ R99, R106.reuse, R112, -R121 ;  /* 0x000000706a637223 */ /* 0x040fe20000010879 */
[----:B------:R-:W-:Y:S01]  /*2f670*/  F2FP.F16.E4M3.UNPACK_B R101, R108 ;  /* 0x0000006cff65723e */ /* 0x000fe200020006ff */
[----:B------:R-:W-:Y:S01]  /*2f680*/  FFMA.FTZ R106, R106, R116, R123 ;  /* 0x000000746a6a7223 */ /* 0x000fe2000001007b */
[----:B------:R-:W-:-:S02]  /*2f690*/  F2FP.F16.E4M3.UNPACK_B R114, R119.H1 ;  /* 0x00000077ff72723e */ /* 0x000fc400030006ff */
[----:B------:R-:W-:Y:S01]  /*2f6a0*/  F2FP.F16.E4M3.UNPACK_B R108, R108.H1 ;  /* 0x0000006cff6c723e */ /* 0x000fe200030006ff */
[--C-:B------:R-:W-:Y:S01]  /*2f6b0*/  HADD2.F32 R110, -RZ, R101.reuse.H0_H0 ;  /* 0x20000065ff6e7230 */ /* 0x100fe20000004100 */
[----:B------:R-:W-:Y:S01]  /*2f6c0*/  F2FP.F16.E4M3.UNPACK_B R112, R115.H1 ;  /* 0x00000073ff70723e */ /* 0x000fe200030006ff */
[--C-:B------:R-:W-:Y:S01]  /*2f6d0*/  HADD2.F32 R118, -RZ, R114.reuse.H0_H0 ;  /* 0x20000072ff767230 */ /* 0x100fe20000004100 */
[----:B------:R-:W-:Y:S01]  /*2f6e0*/  F2FP.F16.E4M3.UNPACK_B R119, R119 ;  /* 0x00000077ff77723e */ /* 0x000fe200020006ff */
[----:B------:R-:W-:Y:S01]  /*2f6f0*/  HADD2.F32 R121, -RZ, R114.H1_H1 ;  /* 0x30000072ff797230 */ /* 0x000fe20000004100 */
[----:B------:R-:W-:Y:S01]  /*2f700*/  F2FP.F16.E4M3.UNPACK_B R115, R115 ;  /* 0x00000073ff73723e */ /* 0x000fe200020006ff */
[----:B------:R-:W-:Y:S01]  /*2f710*/  HADD2.F32 R101, -RZ, R101.H1_H1 ;  /* 0x30000065ff657230 */ /* 0x000fe20000004100 */
[----:B------:R-:W-:Y:S01]  /*2f720*/  F2FP.SATFINITE.E4M3.F32.PACK_AB_MERGE_C R99, R106, R99, RZ ;  /* 0x000000636a63723e */ /* 0x000fe200048070ff */
[----:B------:R-:W-:Y:S02]  /*2f730*/  HADD2.F32 R116, -RZ, R112.H0_H0 ;  /* 0x20000070ff747230 */ /* 0x000fe40000004100 */
[----:B------:R-:W-:-:S02]  /*2f740*/  HADD2.F32 R114, -RZ, R108.H1_H1 ;  /* 0x3000006cff727230 */ /* 0x000fc40000004100 */
[C---:B------:R-:W-:Y:S01]  /*2f750*/  FMUL.FTZ R123, R101.reuse, R118 ;  /* 0x00000076657b7220 */ /* 0x040fe20000410000 */
[----:B------:R-:W-:Y:S02]  /*2f760*/  HADD2.F32 R117, -RZ, R112.H1_H1 ;  /* 0x30000070ff757230 */ /* 0x000fe40000004100 */
[----:B------:R-:W-:Y:S01]  /*2f770*/  FMUL.FTZ R125, R101, R116 ;  /* 0x00000074657d7220 */ /* 0x000fe20000410000 */
[----:B------:R-:W-:Y:S02]  /*2f780*/  HADD2.F32 R112, -RZ, R108.H0_H0 ;  /* 0x2000006cff707230 */ /* 0x000fe40000004100 */
[C---:B------:R-:W-:Y:S01]  /*2f790*/  FMUL.FTZ R127, R114.reuse, R121 ;  /* 0x00000079727f7220 */ /* 0x040fe20000410000 */
[----:B------:R-:W-:Y:S01]  /*2f7a0*/  F2FP.F16.E4M3.UNPACK_B R108, R14 ;  /* 0x0000000eff6c723e */ /* 0x000fe200020006ff */
[----:B------:R-:W-:Y:S01]  /*2f7b0*/  FMUL.FTZ R114, R114, R117 ;  /* 0x0000007572727220 */ /* 0x000fe20000410000 */
[C---:B------:R-:W-:Y:S01]  /*2f7c0*/  FFMA.FTZ R101, R110.reuse, R116, -R123 ;  /* 0x000000746e657223 */ /* 0x040fe2000001087b */
[----:B------:R-:W-:Y:S01]  /*2f7d0*/  FFMA.FTZ R118, R110, R118, R125 ;  /* 0x000000766e767223 */ /* 0x000fe2000001007d */
[----:B------:R-:W-:Y:S01]  /*2f7e0*/  F2FP.F16.E4M3.UNPACK_B R14, R14.H1 ;  /* 0x0000000eff0e723e */ /* 0x000fe200030006ff */
[----:B------:R-:W-:Y:S01]  /*2f7f0*/  FFMA.FTZ R120, R112, R121, R114 ;  /* 0x0000007970787223 */ /* 0x000fe20000010072 */
[----:B------:R-:W-:-:S02]  /*2f800*/  HADD2.F32 R110, -RZ, R108.H0_H0 ;  /* 0x2000006cff6e7230 */ /* 0x000fc40000004100 */
[----:B------:R-:W-:Y:S01]  /*2f810*/  FFMA.FTZ R127, R112, R117, -R127 ;  /* 0x00000075707f7223 */ /* 0x000fe2000001087f */
[----:B------:R-:W-:Y:S01]  /*2f820*/  HADD2.F32 R108, -RZ, R108.H1_H1 ;  /* 0x3000006cff6c7230 */ /* 0x000fe20000004100 */
[----:B------:R-:W-:Y:S01]  /*2f830*/  F2FP.SATFINITE.E4M3.F32.PACK_AB_MERGE_C R13, R98, R13, R99 ;  /* 0x0000000d620d723e */ /* 0x000fe20004807063 */
[----:B------:R-:W-:Y:S02]  /*2f840*/  HADD2.F32 R121, -RZ, R119.H0_H0 ;  /* 0x20000077ff797230 */ /* 0x000fe40000004100 */
[----:B------:R-:W-:Y:S01]  /*2f850*/  HADD2.F32 R117, -RZ, R115.H0_H0 ;  /* 0x20000073ff757230 */ /* 0x000fe20000004100 */
[----:B------:R-:W-:Y:S01]  /*2f860*/  F2FP.SATFINITE.E4M3.F32.PACK_AB_MERGE_C R120, R120, R127, RZ ;  /* 0x0000007f7878723e */ /* 0x000fe200048070ff */
[----:B------:R-:W-:Y:S02]  /*2f870*/  HADD2.F32 R119, -RZ, R119.H1_H1 ;  /* 0x30000077ff777230 */ /* 0x000fe40000004100 */
[----:B------:R-:W-:Y:S01]  /*2f880*/  FMUL.FTZ R123, R108, R121 ;  /* 0x000000796c7b7220 */ /* 0x000fe20000410000 */
[----:B------:R-:W-:-:S02]  /*2f890*/  HADD2.F32 R114, -RZ, R14.H1_H1 ;  /* 0x3000000eff727230 */ /* 0x000fc40000004100 */
[-C--:B------:R-:W-:Y:S01]  /*2f8a0*/  FMUL.FTZ R108, R108, R117.reuse ;  /* 0x000000756c6c7220 */ /* 0x080fe20000410000 */
[----:B------:R-:W-:Y:S02]  /*2f8b0*/  HADD2.F32 R115, -RZ, R115.H1_H1 ;  /* 0x30000073ff737230 */ /* 0x000fe40000004100 */
[----:B------:R-:W-:Y:S01]  /*2f8c0*/  FFMA.FTZ R123, R110, R117, -R123 ;  /* 0x000000756e7b7223 */ /* 0x000fe2000001087b */
[----:B------:R-:W-:Y:S02]  /*2f8d0*/  HADD2.F32 R112, -RZ, R14.H0_H0 ;  /* 0x2000000eff707230 */ /* 0x000fe40000004100 */
[C---:B------:R-:W-:Y:S01]  /*2f8e0*/  FMUL.FTZ R125, R114.reuse, R119 ;  /* 0x00000077727d7220 */ /* 0x040fe20000410000 */
[----:B------:R-:W-:Y:S01]  /*2f8f0*/  F2FP.F16.E4M3.UNPACK_B R14, R12.H1 ;  /* 0x0000000cff0e723e */ /* 0x000fe200030006ff */
[----:B------:R-:W-:Y:S01]  /*2f900*/  FMUL.FTZ R116, R114, R115 ;  /* 0x0000007372747220 */ /* 0x000fe20000410000 */
[----:B------:R-:W-:Y:S01]  /*2f910*/  FFMA.FTZ R114, R110, R121, R108 ;  /* 0x000000796e727223 */ /* 0x000fe2000001006c */
[----:B------:R-:W-:Y:S01]  /*2f920*/  F2FP.F16.E4M3.UNPACK_B R110, R100 ;  /* 0x00000064ff6e723e */ /* 0x000fe200020006ff */
[C---:B------:R-:W-:Y:S01]  /*2f930*/  FFMA.FTZ R125, R112.reuse, R115, -R125 ;  /* 0x00000073707d7223 */ /* 0x040fe2000001087d */
[----:B------:R-:W-:Y:S01]  /*2f940*/  F2FP.F16.E4M3.UNPACK_B R108, R15 ;  /* 0x0000000fff6c723e */ /* 0x000fe200020006ff */
[----:B------:R-:W-:Y:S01]  /*2f950*/  FFMA.FTZ R116, R112, R119, R116 ;  /* 0x0000007770747223 */ /* 0x000fe20000010074 */
[----:B------:R-:W-:Y:S01]  /*2f960*/  F2FP.F16.E4M3.UNPACK_B R12, R12 ;  /* 0x0000000cff0c723e */ /* 0x000fe200020006ff */
[----:B------:R-:W-:-:S02]  /*2f970*/  HADD2.F32 R112, -RZ, R110.H1_H1 ;  /* 0x3000006eff707230 */ /* 0x000fc40000004100 */
[----:B------:R-:W-:Y:S01]  /*2f980*/  HADD2.F32 R117, -RZ, R110.H0_H0 ;  /* 0x2000006eff757230 */ /* 0x000fe20000004100 */
[----:B------:R-:W-:Y:S01]  /*2f990*/  F2FP.SATFINITE.E4M3.F32.PACK_AB_MERGE_C R116, R116, R125, RZ ;  /* 0x0000007d7474723e */ /* 0x000fe200048070ff */
[----:B------:R-:W-:Y:S02]  /*2f9a0*/  HADD2.F32 R100, -RZ, R14.H1_H1 ;  /* 0x3000000eff647230 */ /* 0x000fe40000004100 */
[----:B------:R-:W-:Y:S01]  /*2f9b0*/  HADD2.F32 R110, -RZ, R108.H1_H1 ;  /* 0x3000006cff6e7230 */ /* 0x000fe20000004100 */
[----:B------:R-:W-:Y:S01]  /*2f9c0*/  F2FP.SATFINITE.E4M3.F32.PACK_AB_MERGE_C R114, R114, R123, R116 ;  /* 0x0000007b7272723e */ /* 0x000fe20004807074 */
[----:B------:R-:W-:Y:S02]  /*2f9d0*/  HADD2.F32 R15, -RZ, R14.H0_H0 ;  /* 0x2000000eff0f7230 */ /* 0x000fe40000004100 */
[----:B------:R-:W-:Y:S02]  /*2f9e0*/  HADD2.F32 R14, -RZ, R12.H1_H1 ;  /* 0x3000000cff0e7230 */ /* 0x000fe40000004100 */
[----:B------:R-:W-:Y:S01]  /*2f9f0*/  FMUL.FTZ R121, R100, R110 ;  /* 0x0000006e64797220 */ /* 0x000fe20000410000 */
[----:B------:R-:W-:-:S02]  /*2fa00*/  HADD2.F32 R115, -RZ, R108.H0_H0 ;  /* 0x2000006cff737230 */ /* 0x000fc40000004100 */
[-C--:B------:R-:W-:Y:S01]  /*2fa10*/  FMUL.FTZ R108, R100, R112.reuse ;  /* 0x00000070646c7220 */ /* 0x080fe20000410000 */
[----:B------:R-:W-:Y:S02]  /*2fa20*/  HADD2.F32 R12, -RZ, R12.H0_H0 ;  /* 0x2000000cff0c7230 */ /* 0x000fe40000004100 */
[C---:B------:R-:W-:Y:S01]  /*2fa30*/  FMUL.FTZ R119, R14.reuse, R117 ;  /* 0x000000750e777220 */ /* 0x040fe20000410000 */
[C---:B------:R-:W-:Y:S01]  /*2fa40*/  FFMA.FTZ R121, R15.reuse, R112, R121 ;  /* 0x000000700f797223 */ /* 0x040fe20000010079 */
[-C--:B------:R-:W-:Y:S01]  /*2fa50*/  FMUL.FTZ R14, R14, R115.reuse ;  /* 0x000000730e0e7220 */ /* 0x080fe20000410000 */
[----:B------:R-:W-:Y:S01]  /*2fa60*/  FFMA.FTZ R108, R15, R110, -R108 ;  /* 0x0000006e0f6c7223 */ /* 0x000fe2000001086c */
[----:B------:R-:W-:Y:S01]  /*2fa70*/  FFMA.FTZ R119, R12, R115, -R119 ;  /* 0x000000730c777223 */ /* 0x000fe20000010877 */
[----:B------:R-:W-:Y:S01]  /*2fa80*/  F2FP.SATFINITE.E4M3.F32.PACK_AB_MERGE_C R15, R118, R101, R120 ;  /* 0x00000065760f723e */ /* 0x000fe20004807078 */
[----:B------:R-:W-:Y:S02]  /*2fa90*/  FFMA.FTZ R14, R12, R117, R14 ;  /* 0x000000750c0e7223 */ /* 0x000fe4000001000e */
[----:B------:R-:W-:-:S04]  /*2faa0*/  F2FP.SATFINITE.E4M3.F32.PACK_AB_MERGE_C R108, R121, R108, RZ ;  /* 0x0000006c796c723e */ /* 0x000fc800048070ff */
[----:B------:R-:W-:Y:S01]  /*2fab0*/  F2FP.SATFINITE.E4M3.F32.PACK_AB_MERGE_C R12, R14, R119, R108 ;  /* 0x000000770e0c723e */ /* 0x000fe2000480706c */
[----:B------:R-:W-:-:S07]  /*2fac0*/  IMAD.MOV.U32 R14, RZ, RZ, R114 ;  /* 0x000000ffff0e7224 */ /* 0x000fce00078e0072 */
.L_x_1779:
[----:B------:R-:W-:Y:S05]  /*2fad0*/  BSYNC B4 ;  /* 0x0000000000047941 */ /* 0x000fea0003800000 */
.L_x_1778:
[C---:B------:R-:W-:Y:S02]  /*2fae0*/  R2UR UR4, R84.reuse ;  /* 0x00000000540472ca */ /* 0x040fe400000e0000 */
[C---:B------:R-:W-:Y:S02]  /*2faf0*/  R2UR UR5, R85.reuse ;  /* 0x00000000550572ca */ /* 0x040fe400000e0000 */
[----:B------:R-:W-:Y:S02]  /*2fb00*/  R2UR UR6, R84 ;  /* 0x00000000540672ca */ /* 0x000fe400000e0000 */
[----:B------:R-:W-:-:S09]  /*2fb10*/  R2UR UR7, R85 ;  /* 0x00000000550772ca */ /* 0x000fd200000e0000 */
[----:B-----5:R0:W-:Y:S04]  /*2fb20*/  ST.E.128 desc[UR4][R64.64], R12 ;  /* 0x0000000c40007985 */ /* 0x0201e8000c101d04 */
[----:B------:R0:W5:Y:S02]  /*2fb30*/  LD.E.U8 R106, desc[UR6][R40.64] ;  /* 0x00000006286a7980 */ /* 0x000164000c101100 */
.L_x_1777:
[----:B------:R-:W-:Y:S05]  /*2fb40*/  BSYNC B3 ;  /* 0x0000000000037941 */ /* 0x000fea0003800000 */
.L_x_1776:
[----:B-----5:R-:W-:Y:S01]  /*2fb50*/  LOP3.LUT P1, RZ, R106, 0x2, RZ, 0xc0, !PT ;  /* 0x000000026aff7812 */ /* 0x020fe2000782c0ff */
[----:B------:R-:W-:-:S12]  /*2fb60*/  BSSY B3, `(.L_x_1780) ;  /* 0x000008d000037945 */ /* 0x000fd80003800000 */
[----:B------:R-:W-:Y:S05]  /*2fb70*/  @!P1 BRA `(.L_x_1781) ;  /* 0x00000008002c9947 */ /* 0x000fea0003800000 */
[----:B------:R-:W-:Y:S02]  /*2fb80*/  R2UR UR4, R84 ;  /* 0x00000000540472ca */ /* 0x000fe400000e0000 */
[----:B------:R-:W-:-:S13]  /*2fb90*/  R2UR UR5, R85 ;  /* 0x00000000550572ca */ /* 0x000fda00000e0000 */
[----:B0-----:R-:W2:Y:S01]  /*2fba0*/  LD.E.U8 R14, desc[UR4][R36.64+0x18] ;  /* 0x00001804240e7980 */ /* 0x001ea2000c101100 */
[--C-:B------:R-:W-:Y:S02]  /*2fbb0*/  SHF.R.S32.HI R13, RZ, 0x1f, R102.reuse ;  /* 0x0000001fff0d7819 */ /* 0x100fe40000011466 */
[----:B------:R-:W-:-:S04]  /*2fbc0*/  IADD3 R12, P2, P3, R38, R103, R102 ;  /* 0x00000067260c7210 */ /* 0x000fc80007b5e066 */
[----:B------:R-:W-:Y:S01]  /*2fbd0*/  IADD3.X R13, R39, R105, R13, P2, P3 ;  /* 0x00000069270d7210 */ /* 0x000fe200017e640d */
[----:B------:R-:W-:Y:S01]  /*2fbe0*/  BSSY B4, `(.L_x_1782) ;  /* 0x000007e000047945 */ /* 0x000fe20003800000 */
[----:B--2---:R-:W-:-:S04]  /*2fbf0*/  LOP3.LUT P1, RZ, R14, 0x2, RZ, 0xc0, !PT ;  /* 0x000000020eff7812 */ /* 0x004fc8000782c0ff */
[----:B------:R-:W5:Y:S09]  /*2fc00*/  LD.E.128 R12, desc[UR4][R12.64] ;  /* 0x000000040c0c7980 */ /* 0x000f72000c101d00 */
[----:B------:R-:W-:Y:S05]  /*2fc10*/  @!P1 BRA `(.L_x_1783) ;  /* 0x0000000400e89947 */ /* 0x000fea0003800000 */
[----:B-----5:R-:W-:Y:S01]  /*2fc20*/  IMAD.MOV.U32 R99, RZ, RZ, R15 ;  /* 0x000000ffff637224 */ /* 0x020fe200078e000f */
[----:B------:R-:W-:Y:S02]  /*2fc30*/  SHF.R.U32.HI R15, RZ, 0x8, R94 ;  /* 0x00000008ff0f7819 */ /* 0x000fe4000001165e */
[----:B------:R-:W-:Y:S02]  /*2fc40*/  SHF.R.U32.HI R100, RZ, 0x8, R95 ;  /* 0x00000008ff647819 */ /* 0x000fe4000001165f */
[----:B------:R-:W-:Y:S02]  /*2fc50*/  SHF.R.U32.HI R108, RZ, 0x8, R97 ;  /* 0x00000008ff6c7819 */ /* 0x000fe40000011661 */
[----:B------:R-:W-:Y:S02]  /*2fc60*/  LOP3.LUT R98, R94, 0xff, RZ, 0xc0, !PT ;  /* 0x000000ff5e627812 */ /* 0x000fe400078ec0ff */
[----:B------:R-:W-:Y:S02]  /*2fc70*/  LOP3.LUT R101, R95, 0xff, RZ, 0xc0, !PT ;  /* 0x000000ff5f657812 */ /* 0x000fe400078ec0ff */
[----:B------:R-:W-:-:S02]  /*2fc80*/  SHF.R.U32.HI R106, RZ, 0x8, R96 ;  /* 0x00000008ff6a7819 */ /* 0x000fc40000011660 */
[----:B------:R-:W-:Y:S02]  /*2fc90*/  LOP3.LUT R15, R15, 0xff, RZ, 0xc0, !PT ;  /* 0x000000ff0f0f7812 */ /* 0x000fe400078ec0ff */
[----:B------:R-:W-:Y:S02]  /*2fca0*/  LOP3.LUT R100, R100, 0xff, RZ, 0xc0, !PT ;  /* 0x000000ff64647812 */ /* 0x000fe400078ec0ff */
[----:B------:R-:W-:Y:S02]  /*2fcb0*/  LOP3.LUT R117, R97, 0xff, RZ, 0xc0, !PT ;  /* 0x000000ff61757812 */ /* 0x000fe400078ec0ff */
[----:B------:R-:W-:Y:S02]  /*2fcc0*/  LOP3.LUT R108, R108, 0xff, RZ, 0xc0, !PT ;  /* 0x000000ff6c6c7812 */ /* 0x000fe400078ec0ff */
[----:B------:R-:W-:Y:S02]  /*2fcd0*/  LOP3.LUT R115, R96, 0xff, RZ, 0xc0, !PT ;  /* 0x000000ff60737812 */ /* 0x000fe400078ec0ff */
[----:B------:R-:W-:-:S02]  /*2fce0*/  LOP3.LUT R106, R106, 0xff, RZ, 0xc0, !PT ;  /* 0x000000ff6a6a7812 */ /* 0x000fc400078ec0ff */
[----:B------:R-:W-:Y:S02]  /*2fcf0*/  PRMT R98, R15, 0x7604, R98 ;  /* 0x000076040f627816 */ /* 0x000fe40000000062 */
[----:B------:R-:W-:Y:S02]  /*2fd00*/  PRMT R101, R100, 0x7604, R101 ;  /* 0x0000760464657816 */ /* 0x000fe40000000065 */
[----:B------:R-:W-:Y:S02]  /*2fd10*/  SHF.R.U32.HI R15, RZ, 0x10, R94 ;  /* 0x00000010ff0f7819 */ /* 0x000fe4000001165e */
[----:B------:R-:W-:Y:S02]  /*2fd20*/  SHF.R.U32.HI R100, RZ, 0x10, R96 ;  /* 0x00000010ff647819 */ /* 0x000fe40000011660 */
[----:B------:R-:W-:Y:S02]  /*2fd30*/  PRMT R117, R108, 0x7604, R117 ;  /* 0x000076046c757816 */ /* 0x000fe40000000075 */
[----:B------:R-:W-:-:S02]  /*2fd40*/  PRMT R115, R106, 0x7604, R115 ;  /* 0x000076046a737816 */ /* 0x000fc40000000073 */
[----:B------:R-:W-:Y:S02]  /*2fd50*/  SHF.R.U32.HI R108, RZ, 0x10, R97 ;  /* 0x00000010ff6c7819 */ /* 0x000fe40000011661 */
[----:B------:R-:W-:Y:S02]  /*2fd60*/  LOP3.LUT R15, R15, 0xff, RZ, 0xc0, !PT ;  /* 0x000000ff0f0f7812 */ /* 0x000fe400078ec0ff */
[----:B------:R-:W-:Y:S02]  /*2fd70*/  LOP3.LUT R106, R100, 0xff, RZ, 0xc0, !PT ;  /* 0x000000ff646a7812 */ /* 0x000fe400078ec0ff */
        /* <DEDUP_REMOVED lines=9> */
[----:B------:R-:W-:Y:S02]  /*2fe10*/  F2FP.F16.E4M3.UNPACK_B R94, R13 ;  /* 0x0000000dff5e723e */ /* 0x000fe400020006ff */
[----:B------:R-:W-:Y:S02]  /*2fe20*/  LOP3.LUT R117, R117, 0xff000000, R97, 0xf8, !PT ;  /* 0xff00000075757812 */ /* 0x000fe400078ef861 */
[----:B------:R-:W-:Y:S02]  /*2fe30*/  F2FP.F16.E4M3.UNPACK_B R98, R96.H1 ;  /* 0x00000060ff62723e */ /* 0x000fe400030006ff */
[----:B------:R-:W-:Y:S02]  /*2fe40*/  F2FP.F16.E4M3.UNPACK_B R97, R15.H1 ;  /* 0x0000000fff61723e */ /* 0x000fe400030006ff */
[----:B------:R-:W-:Y:S01]  /*2fe50*/  F2FP.F16.E4M3.UNPACK_B R13, R13.H1 ;  /* 0x0000000dff0d723e */ /* 0x000fe200030006ff */
[----:B------:R-:W-:Y:S01]  /*2fe60*/  HADD2.F32 R108, -RZ, R98.H0_H0 ;  /* 0x20000062ff6c7230 */ /* 0x000fe20000004100 */
[----:B------:R-:W-:Y:S01]  /*2fe70*/  LOP3.LUT R106, R101, 0xff000000, R95, 0xf8, !PT ;  /* 0xff000000656a7812 */ /* 0x000fe200078ef85f */
[----:B------:R-:W-:-:S02]  /*2fe80*/  HADD2.F32 R95, -RZ, R94.H0_H0 ;  /* 0x2000005eff5f7230 */ /* 0x000fc40000004100 */
[----:B------:R-:W-:Y:S02]  /*2fe90*/  HADD2.F32 R94, -RZ, R94.H1_H1 ;  /* 0x3000005eff5e7230 */ /* 0x000fe40000004100 */
[----:B------:R-:W-:Y:S02]  /*2fea0*/  HADD2.F32 R110, -RZ, R98.H1_H1 ;  /* 0x30000062ff6e7230 */ /* 0x000fe40000004100 */
[----:B------:R-:W-:Y:S02]  /*2feb0*/  HADD2.F32 R100, -RZ, R97.H0_H0 ;  /* 0x20000061ff647230 */ /* 0x000fe40000004100 */
[C---:B------:R-:W-:Y:S01]  /*2fec0*/  FMUL.FTZ R112, R94.reuse, R108 ;  /* 0x0000006c5e707220 */ /* 0x040fe20000410000 */
[----:B------:R-:W-:Y:S02]  /*2fed0*/  HADD2.F32 R98, -RZ, R13.H1_H1 ;  /* 0x3000000dff627230 */ /* 0x000fe40000004100 */
[----:B------:R-:W-:Y:S02]  /*2fee0*/  HADD2.F32 R101, -RZ, R97.H1_H1 ;  /* 0x30000061ff657230 */ /* 0x000fe40000004100 */
[----:B------:R-:W-:Y:S01]  /*2fef0*/  FMUL.FTZ R115, R94, R100 ;  /* 0x000000645e737220 */ /* 0x000fe20000410000 */
[----:B------:R-:W-:-:S02]  /*2ff00*/  HADD2.F32 R97, -RZ, R13.H0_H0 ;  /* 0x2000000dff617230 */ /* 0x000fc40000004100 */
[C---:B------:R-:W-:Y:S01]  /*2ff10*/  FMUL.FTZ R114, R98.reuse, R110 ;  /* 0x0000006e62727220 */ /* 0x040fe20000410000 */
[C---:B------:R-:W-:Y:S01]  /*2ff20*/  FFMA.FTZ R13, R95.reuse, R100, -R112 ;  /* 0x000000645f0d7223 */ /* 0x040fe20000010870 */
[-C--:B------:R-:W-:Y:S01]  /*2ff30*/  FMUL.FTZ R119, R98, R101.reuse ;  /* 0x0000006562777220 */ /* 0x080fe20000410000 */
[----:B------:R-:W-:Y:S01]  /*2ff40*/  FFMA.FTZ R94, R95, R108, R115 ;  /* 0x0000006c5f5e7223 */ /* 0x000fe20000010073 */
[C---:B------:R-:W-:Y:S01]  /*2ff50*/  FFMA.FTZ R95, R97.reuse, R101, -R114 ;  /* 0x00000065615f7223 */ /* 0x040fe20000010872 */
[----:B------:R-:W-:Y:S01]  /*2ff60*/  F2FP.F16.E4M3.UNPACK_B R98, R99 ;  /* 0x00000063ff62723e */ /* 0x000fe200020006ff */
[----:B------:R-:W-:Y:S01]  /*2ff70*/  FFMA.FTZ R114, R97, R110, R119 ;  /* 0x0000006e61727223 */ /* 0x000fe20000010077 */
[----:B------:R-:W-:Y:S02]  /*2ff80*/  F2FP.F16.E4M3.UNPACK_B R100, R117.H1 ;  /* 0x00000075ff64723e */ /* 0x000fe400030006ff */
[-C--:B------:R-:W-:Y:S01]  /*2ff90*/  F2FP.F16.E4M3.UNPACK_B R101, R106.reuse.H1 ;  /* 0x0000006aff65723e */ /* 0x080fe200030006ff */
        /* <DEDUP_REMOVED lines=9> */
[C---:B------:R-:W-:Y:S01]  /*30030*/  FMUL.FTZ R116, R98.reuse, R110 ;  /* 0x0000006e62747220 */ /* 0x040fe20000410000 */
[----:B------:R-:W-:Y:S02]  /*30040*/  HADD2.F32 R100, -RZ, R99.H1_H1 ;  /* 0x30000063ff647230 */ /* 0x000fe40000004100 */
[-C--:B------:R-:W-:Y:S01]  /*30050*/  FMUL.FTZ R115, R98, R108.reuse ;  /* 0x0000006c62737220 */ /* 0x080fe20000410000 */
[----:B------:R-:W-:Y:S02]  /*30060*/  HADD2.F32 R101, -RZ, R101.H1_H1 ;  /* 0x30000065ff657230 */ /* 0x000fe40000004100 */
[C---:B------:R-:W-:Y:S01]  /*30070*/  FFMA.FTZ R116, R97.reuse, R108, -R116 ;  /* 0x0000006c61747223 */ /* 0x040fe20000010874 */
[----:B------:R-:W-:Y:S02]  /*30080*/  HADD2.F32 R99, -RZ, R99.H0_H0 ;  /* 0x20000063ff637230 */ /* 0x000fe40000004100 */
[----:B------:R-:W-:Y:S01]  /*30090*/  FFMA.FTZ R121, R97, R110, R115 ;  /* 0x0000006e61797223 */ /* 0x000fe20000010073 */
[C---:B------:R-:W-:Y:S01]  /*300a0*/  FMUL.FTZ R98, R100.reuse, R112 ;  /* 0x0000007064627220 */ /* 0x040fe20000410000 */
[-C--:B------:R-:W-:Y:S01]  /*300b0*/  F2FP.F16.E4M3.UNPACK_B R97, R14.reuse ;  /* 0x0000000eff61723e */ /* 0x080fe200020006ff */
[-C--:B------:R-:W-:Y:S01]  /*300c0*/  FMUL.FTZ R119, R100, R101.reuse ;  /* 0x0000006564777220 */ /* 0x080fe20000410000 */
[----:B------:R-:W-:Y:S01]  /*300d0*/  F2FP.F16.E4M3.UNPACK_B R14, R14.H1 ;  /* 0x0000000eff0e723e */ /* 0x000fe200030006ff */
[----:B------:R-:W-:Y:S01]  /*300e0*/  FFMA.FTZ R118, R99, R101, -R98 ;  /* 0x0000006563767223 */ /* 0x000fe20000010862 */
[----:B------:R-:W-:-:S02]  /*300f0*/  HADD2.F32 R108, -RZ, R117.H0_H0 ;  /* 0x20000075ff6c7230 */ /* 0x000fc40000004100 */
[----:B------:R-:W-:Y:S01]  /*30100*/  FFMA.FTZ R123, R99, R112, R119 ;  /* 0x00000070637b7223 */ /* 0x000fe20000010077 */
[--C-:B------:R-:W-:Y:S01]  /*30110*/  HADD2.F32 R98, -RZ, R97.reuse.H0_H0 ;  /* 0x20000061ff627230 */ /* 0x100fe20000004100 */
[----:B------:R-:W-:Y:S01]  /*30120*/  F2FP.SATFINITE.E4M3.F32.PACK_AB_MERGE_C R13, R94, R13, R95 ;  /* 0x0000000d5e0d723e */ /* 0x000fe2000480705f */
[----:B------:R-:W-:Y:S02]  /*30130*/  HADD2.F32 R97, -RZ, R97.H1_H1 ;  /* 0x30000061ff617230 */ /* 0x000fe40000004100 */
        /* <DEDUP_REMOVED lines=9> */
[-C--:B------:R-:W-:Y:S01]  /*301d0*/  FMUL.FTZ R14, R100, R117.reuse ;  /* 0x00000075640e7220 */ /* 0x080fe20000410000 */
[----:B------:R-:W-:Y:S01]  /*301e0*/  FFMA.FTZ R119, R98, R108, R97 ;  /* 0x0000006c62777223 */ /* 0x000fe20000010061 */
[----:B------:R-:W-:Y:S01]  /*301f0*/  FMUL.FTZ R100, R100, R106 ;  /* 0x0000006a64647220 */ /* 0x000fe20000410000 */
[----:B------:R-:W-:Y:S01]  /*30200*/  F2FP.F16.E4M3.UNPACK_B R98, R96 ;  /* 0x00000060ff62723e */ /* 0x000fe200020006ff */
[C---:B------:R-:W-:Y:S01]  /*30210*/  FFMA.FTZ R108, R99.reuse, R106, -R14 ;  /* 0x0000006a636c7223 */ /* 0x040fe2000001080e */
[-C--:B------:R-:W-:Y:S01]  /*30220*/  F2FP.F16.E4M3.UNPACK_B R14, R12.reuse.H1 ;  /* 0x0000000cff0e723e */ /* 0x080fe200030006ff */
[----:B------:R-:W-:Y:S01]  /*30230*/  FFMA.FTZ R117, R99, R117, R100 ;  /* 0x0000007563757223 */ /* 0x000fe20000010064 */
[----:B------:R-:W-:Y:S01]  /*30240*/  F2FP.F16.E4M3.UNPACK_B R97, R15 ;  /* 0x0000000fff61723e */ /* 0x000fe200020006ff */
[--C-:B------:R-:W-:Y:S01]  /*30250*/  HADD2.F32 R100, -RZ, R98.reuse.H1_H1 ;  /* 0x30000062ff647230 */ /* 0x100fe20000004100 */
[----:B------:R-:W-:Y:S01]  /*30260*/  F2FP.F16.E4M3.UNPACK_B R12, R12 ;  /* 0x0000000cff0c723e */ /* 0x000fe200020006ff */
[----:B------:R-:W-:Y:S01]  /*30270*/  HADD2.F32 R99, -RZ, R98.H0_H0 ;  /* 0x20000062ff637230 */ /* 0x000fe20000004100 */
[----:B------:R-:W-:Y:S01]  /*30280*/  F2FP.SATFINITE.E4M3.F32.PACK_AB_MERGE_C R108, R117, R108, RZ ;  /* 0x0000006c756c723e */ /* 0x000fe200048070ff */
[----:B------:R-:W-:-:S02]  /*30290*/  HADD2.F32 R96, -RZ, R14.H1_H1 ;  /* 0x3000000eff607230 */ /* 0x000fc40000004100 */
[--C-:B------:R-:W-:Y:S01]  /*302a0*/  HADD2.F32 R98, -RZ, R97.reuse.H1_H1 ;  /* 0x30000061ff627230 */ /* 0x100fe20000004100 */
[----:B------:R-:W-:Y:S01]  /*302b0*/  F2FP.SATFINITE.E4M3.F32.PACK_AB_MERGE_C R108, R119, R110, R108 ;  /* 0x0000006e776c723e */ /* 0x000fe2000480706c */
[----:B------:R-:W-:Y:S02]  /*302c0*/  HADD2.F32 R15, -RZ, R14.H0_H0 ;  /* 0x2000000eff0f7230 */ /* 0x000fe40000004100 */
[C---:B------:R-:W-:Y:S01]  /*302d0*/  FMUL.FTZ R106, R96.reuse, R100 ;  /* 0x00000064606a7220 */ /* 0x040fe20000410000 */
[--C-:B------:R-:W-:Y:S02]  /*302e0*/  HADD2.F32 R14, -RZ, R12.reuse.H1_H1 ;  /* 0x3000000cff0e7230 */ /* 0x100fe40000004100 */
[-C--:B------:R-:W-:Y:S01]  /*302f0*/  FMUL.FTZ R115, R96, R98.reuse ;  /* 0x0000006260737220 */ /* 0x080fe20000410000 */
[----:B------:R-:W-:Y:S02]  /*30300*/  HADD2.F32 R97, -RZ, R97.H0_H0 ;  /* 0x20000061ff617230 */ /* 0x000fe40000004100 */
[----:B------:R-:W-:Y:S01]  /*30310*/  FFMA.FTZ R106, R15, R98, -R106 ;  /* 0x000000620f6a7223 */ /* 0x000fe2000001086a */
[----:B------:R-:W-:-:S02]  /*30320*/  HADD2.F32 R12, -RZ, R12.H0_H0 ;  /* 0x2000000cff0c7230 */ /* 0x000fc40000004100 */
[C---:B------:R-:W-:Y:S01]  /*30330*/  FMUL.FTZ R101, R14.reuse, R99 ;  /* 0x000000630e657220 */ /* 0x040fe20000410000 */
[----:B------:R-:W-:Y:S01]  /*30340*/  FFMA.FTZ R115, R15, R100, R115 ;  /* 0x000000640f737223 */ /* 0x000fe20000010073 */
[-C--:B------:R-:W-:Y:S01]  /*30350*/  FMUL.FTZ R14, R14, R97.reuse ;  /* 0x000000610e0e7220 */ /* 0x080fe20000410000 */
[----:B------:R-:W-:Y:S01]  /*30360*/  F2FP.SATFINITE.E4M3.F32.PACK_AB_MERGE_C R15, R121, R116, R118 ;  /* 0x00000074790f723e */ /* 0x000fe20004807076 */
[C---:B------:R-:W-:Y:S02]  /*30370*/  FFMA.FTZ R101, R12.reuse, R97, -R101 ;  /* 0x000000610c657223 */ /* 0x040fe40000010865 */
[----:B------:R-:W-:Y:S01]  /*30380*/  FFMA.FTZ R14, R12, R99, R14 ;  /* 0x000000630c0e7223 */ /* 0x000fe2000001000e */
[----:B------:R-:W-:-:S04]  /*30390*/  F2FP.SATFINITE.E4M3.F32.PACK_AB_MERGE_C R106, R115, R106, RZ ;  /* 0x0000006a736a723e */ /* 0x000fc800048070ff */
[----:B------:R-:W-:Y:S01]  /*303a0*/  F2FP.SATFINITE.E4M3.F32.PACK_AB_MERGE_C R12, R14, R101, R106 ;  /* 0x000000650e0c723e */ /* 0x000fe2000480706a */
[----:B------:R-:W-:-:S07]  /*303b0*/  IMAD.MOV.U32 R14, RZ, RZ, R108 ;  /* 0x000000ffff0e7224 */ /* 0x000fce00078e006c */
.L_x_1783:
[----:B------:R-:W-:Y:S05]  /*303c0*/  BSYNC B4 ;  /* 0x0000000000047941 */ /* 0x000fea0003800000 */
.L_x_1782:
[C---:B------:R-:W-:Y:S02]  /*303d0*/  R2UR UR4, R84.reuse ;  /* 0x00000000540472ca */ /* 0x040fe400000e0000 */
[C---:B------:R-:W-:Y:S02]  /*303e0*/  R2UR UR5, R85.reuse ;  /* 0x00000000550572ca */ /* 0x040fe400000e0000 */
[----:B------:R-:W-:Y:S02]  /*303f0*/  R2UR UR6, R84 ;  /* 0x00000000540672ca */ /* 0x000fe400000e0000 */
[----:B------:R-:W-:-:S09]  /*30400*/  R2UR UR7, R85 ;  /* 0x00000000550772ca */ /* 0x000fd200000e0000 */
[----:B-----5:R1:W-:Y:S04]  /*30410*/  ST.E.128 desc[UR4][R64.64+0x20], R12 ;  /* 0x0000200c40007985 */ /* 0x0203e8000c101d04 */
[----:B------:R1:W5:Y:S02]  /*30420*/  LD.E.U8 R106, desc[UR6][R40.64] ;  /* 0x00000006286a7980 */ /* 0x000364000c101100 */
.L_x_1781:
[----:B------:R-:W-:Y:S05]  /*30430*/  BSYNC B3 ;  /* 0x0000000000037941 */ /* 0x000fea0003800000 */
.L_x_1780:
[----:B-----5:R-:W-:Y:S01]  /*30440*/  LOP3.LUT P1, RZ, R106, 0x4, RZ, 0xc0, !PT ;  /* 0x000000046aff7812 */ /* 0x020fe2000782c0ff */
[----:B------:R-:W-:-:S12]  /*30450*/  BSSY B3, `(.L_x_1784) ;  /* 0x0000088000037945 */ /* 0x000fd80003800000 */
[----:B------:R-:W-:Y:S05]  /*30460*/  @!P1 BRA `(.L_x_1785) ;  /* 0x0000000800189947 */ /* 0x000fea0003800000 */
[----:B------:R-:W-:Y:S02]  /*30470*/  R2UR UR4, R84 ;  /* 0x00000000540472ca */ /* 0x000fe400000e0000 */
[----:B------:R-:W-:-:S13]  /*30480*/  R2UR UR5, R85 ;  /* 0x00000000550572ca */ /* 0x000fda00000e0000 */
[----:B01----:R-:W2:Y:S01]  /*30490*/  LD.E.U8 R12, desc[UR4][R36.64+0x18] ;  /* 0x00001804240c7980 */ /* 0x003ea2000c101100 */
[----:B------:R-:W-:Y:S01]  /*304a0*/  BSSY B4, `(.L_x_1786) ;  /* 0x000007c000047945 */ /* 0x000fe20003800000 */
[----:B--2---:R-:W-:Y:S02]  /*304b0*/  LOP3.LUT P1, RZ, R12, 0x4, RZ, 0xc0, !PT ;  /* 0x000000040cff7812 */ /* 0x004fe4000782c0ff */
[----:B------:R0:W5:Y:S11]  /*304c0*/  LD.E.128 R12, desc[UR4][R46.64+0x2800] ;  /* 0x002800042e0c7980 */ /* 0x000176000c101d00 */
[----:B0-----:R-:W-:Y:S05]  /*304d0*/  @!P1 BRA `(.L_x_1787) ;  /* 0x0000000400e09947 */ /* 0x001fea0003800000 */
[----:B------:R-:W-:Y:S01]  /*304e0*/  SHF.R.U32.HI R97, RZ, 0x8, R79 ;  /* 0x00000008ff617819 */ /* 0x000fe2000001164f */
[----:B-----5:R-:W-:Y:S01]  /*304f0*/  IMAD.MOV.U32 R95, RZ, RZ, R15 ;  /* 0x000000ffff5f7224 */ /* 0x020fe200078e000f */
[----:B------:R-:W-:Y:S01]  /*30500*/  SHF.R.U32.HI R15, RZ, 0x8, R78 ;  /* 0x00000008ff0f7819 */ /* 0x000fe2000001164e */
[----:B------:R-:W-:Y:S01]  /*30510*/  IMAD.MOV.U32 R94, RZ, RZ, R14 ;  /* 0x000000ffff5e7224 */ /* 0x000fe200078e000e */
[----:B------:R-:W-:Y:S02]  /*30520*/  LOP3.LUT R96, R79, 0xff, RZ, 0xc0, !PT ;  /* 0x000000ff4f607812 */ /* 0x000fe400078ec0ff */
[----:B------:R-:W-:Y:S02]  /*30530*/  LOP3.LUT R97, R97, 0xff, RZ, 0xc0, !PT ;  /* 0x000000ff61617812 */ /* 0x000fe400078ec0ff */
[----:B------:R-:W-:Y:S02]  /*30540*/  LOP3.LUT R14, R78, 0xff, RZ, 0xc0, !PT ;  /* 0x000000ff4e0e7812 */ /* 0x000fe400078ec0ff */
[----:B------:R-:W-:-:S02]  /*30550*/  LOP3.LUT R15, R15, 0xff, RZ, 0xc0, !PT ;  /* 0x000000ff0f0f7812 */ /* 0x000fc400078ec0ff */
[----:B------:R-:W-:Y:S02]  /*30560*/  PRMT R96, R97, 0x7604, R96 ;  /* 0x0000760461607816 */ /* 0x000fe40000000060 */
[----:B------:R-:W-:Y:S02]  /*30570*/  SHF.R.U32.HI R97, RZ, 0x8, R92 ;  /* 0x00000008ff617819 */ /* 0x000fe4000001165c */
[----:B------:R-:W-:Y:S02]  /*30580*/  PRMT R15, R15, 0x7604, R14 ;  /* 0x000076040f0f7816 */ /* 0x000fe4000000000e */
[----:B------:R-:W-:Y:S02]  /*30590*/  LOP3.LUT R14, R92, 0xff, RZ, 0xc0, !PT ;  /* 0x000000ff5c0e7812 */ /* 0x000fe400078ec0ff */
[----:B------:R-:W-:Y:S02]  /*305a0*/  LOP3.LUT R97, R97, 0xff, RZ, 0xc0, !PT ;  /* 0x000000ff61617812 */ /* 0x000fe400078ec0ff */
[----:B------:R-:W-:-:S02]  /*305b0*/  SHF.R.U32.HI R106, RZ, 0x10, R79 ;  /* 0x00000010ff6a7819 */ /* 0x000fc4000001164f */
[----:B------:R-:W-:Y:S02]  /*305c0*/  PRMT R99, R97, 0x7604, R14 ;  /* 0x0000760461637816 */ /* 0x000fe4000000000e */
[--C-:B------:R-:W-:Y:S01]  /*305d0*/  SHF.R.U32.HI R101, RZ, 0x8, R93.reuse ;  /* 0x00000008ff657819 */ /* 0x100fe2000001165d */
[----:B------:R-:W-:Y:S01]  /*305e0*/  IMAD.U32 R97, R106, 0x10000, RZ ;  /* 0x000100006a617824 */ /* 0x000fe200078e00ff */
[----:B------:R-:W-:Y:S02]  /*305f0*/  LOP3.LUT R99, R99, 0xff0000, R92, 0xf8, !PT ;  /* 0x00ff000063637812 */ /* 0x000fe400078ef85c */
[----:B------:R-:W-:Y:S02]  /*30600*/  LOP3.LUT R98, R93, 0xff, RZ, 0xc0, !PT ;  /* 0x000000ff5d627812 */ /* 0x000fe400078ec0ff */
[----:B------:R-:W-:Y:S02]  /*30610*/  LOP3.LUT R101, R101, 0xff, RZ, 0xc0, !PT ;  /* 0x000000ff65657812 */ /* 0x000fe400078ec0ff */
[----:B------:R-:W-:-:S02]  /*30620*/  SHF.R.U32.HI R100, RZ, 0x10, R93 ;  /* 0x00000010ff647819 */ /* 0x000fc4000001165d */
[----:B------:R-:W-:Y:S02]  /*30630*/  LOP3.LUT R15, R15, 0xff0000, R78, 0xf8, !PT ;  /* 0x00ff00000f0f7812 */ /* 0x000fe400078ef84e */
[----:B------:R-:W-:Y:S02]  /*30640*/  LOP3.LUT R99, R99, 0xff000000, R92, 0xf8, !PT ;  /* 0xff00000063637812 */ /* 0x000fe400078ef85c */
[----:B------:R-:W-:Y:S01]  /*30650*/  PRMT R98, R101, 0x7604, R98 ;  /* 0x0000760465627816 */ /* 0x000fe20000000062 */
[----:B------:R-:W-:Y:S01]  /*30660*/  IMAD.U32 R101, R100, 0x10000, RZ ;  /* 0x0001000064657824 */ /* 0x000fe200078e00ff */
[----:B------:R-:W-:Y:S02]  /*30670*/  LOP3.LUT R97, R96, 0xff0000, R97, 0xf8, !PT ;  /* 0x00ff000060617812 */ /* 0x000fe400078ef861 */
[----:B------:R-:W-:Y:S02]  /*30680*/  LOP3.LUT R14, R15, 0xff000000, R78, 0xf8, !PT ;  /* 0xff0000000f0e7812 */ /* 0x000fe400078ef84e */
[----:B------:R-:W-:-:S02]  /*30690*/  F2FP.F16.E4M3.UNPACK_B R15, R13 ;  /* 0x0000000dff0f723e */ /* 0x000fc400020006ff */
[----:B------:R-:W-:Y:S02]  /*306a0*/  F2FP.F16.E4M3.UNPACK_B R92, R99.H1 ;  /* 0x00000063ff5c723e */ /* 0x000fe400030006ff */
[----:B------:R-:W-:Y:S01]  /*306b0*/  LOP3.LUT R97, R97, 0xff000000, R79, 0xf8, !PT ;  /* 0xff00000061617812 */ /* 0x000fe200078ef84f */
[--C-:B------:R-:W-:Y:S01]  /*306c0*/  HADD2.F32 R78, -RZ, R15.reuse.H0_H0 ;  /* 0x2000000fff4e7230 */ /* 0x100fe20000004100 */
[----:B------:R-:W-:Y:S01]  /*306d0*/  LOP3.LUT R101, R98, 0xff0000, R101, 0xf8, !PT ;  /* 0x00ff000062657812 */ /* 0x000fe200078ef865 */
[----:B------:R-:W-:Y:S01]  /*306e0*/  HADD2.F32 R15, -RZ, R15.H1_H1 ;  /* 0x3000000fff0f7230 */ /* 0x000fe20000004100 */
[----:B------:R-:W-:Y:S01]  /*306f0*/  F2FP.F16.E4M3.UNPACK_B R79, R14.H1 ;  /* 0x0000000eff4f723e */ /* 0x000fe200030006ff */
[--C-:B------:R-:W-:Y:S01]  /*30700*/  HADD2.F32 R98, -RZ, R92.reuse.H0_H0 ;  /* 0x2000005cff627230 */ /* 0x100fe20000004100 */
[----:B------:R-:W-:Y:S01]  /*30710*/  F2FP.F16.E4M3.UNPACK_B R13, R13.H1 ;  /* 0x0000000dff0d723e */ /* 0x000fe200030006ff */
[----:B------:R-:W-:Y:S01]  /*30720*/  HADD2.F32 R100, -RZ, R92.H1_H1 ;  /* 0x3000005cff647230 */ /* 0x000fe20000004100 */
[----:B------:R-:W-:Y:S01]  /*30730*/  LOP3.LUT R101, R101, 0xff000000, R93, 0xf8, !PT ;  /* 0xff00000065657812 */ /* 0x000fe200078ef85d */
[----:B------:R-:W-:-:S02]  /*30740*/  HADD2.F32 R93, -RZ, R79.H0_H0 ;  /* 0x2000004fff5d7230 */ /* 0x000fc40000004100 */
[C---:B------:R-:W-:Y:S01]  /*30750*/  FMUL.FTZ R115, R15.reuse, R98 ;  /* 0x000000620f737220 */ /* 0x040fe20000410000 */
[----:B------:R-:W-:Y:S01]  /*30760*/  HADD2.F32 R92, -RZ, R13.H1_H1 ;  /* 0x3000000dff5c7230 */ /* 0x000fe20000004100 */
[----:B------:R-:W-:Y:S01]  /*30770*/  F2FP.F16.E4M3.UNPACK_B R99, R99 ;  /* 0x00000063ff63723e */ /* 0x000fe200020006ff */
[----:B------:R-:W-:Y:S02]  /*30780*/  HADD2.F32 R96, -RZ, R79.H1_H1 ;  /* 0x3000004fff607230 */ /* 0x000fe40000004100 */
[-C--:B------:R-:W-:Y:S01]  /*30790*/  FMUL.FTZ R15, R15, R93.reuse ;  /* 0x0000005d0f0f7220 */ /* 0x080fe20000410000 */
[----:B------:R-:W-:Y:S02]  /*307a0*/  HADD2.F32 R79, -RZ, R13.H0_H0 ;  /* 0x2000000dff4f7230 */ /* 0x000fe40000004100 */
[----:B------:R-:W-:Y:S01]  /*307b0*/  FFMA.FTZ R13, R78, R93, -R115 ;  /* 0x0000005d4e0d7223 */ /* 0x000fe20000010873 */
[C---:B------:R-:W-:Y:S01]  /*307c0*/  FMUL.FTZ R106, R92.reuse, R100 ;  /* 0x000000645c6a7220 */ /* 0x040fe20000410000 */
[----:B------:R-:W-:Y:S01]  /*307d0*/  FMUL.FTZ R93, R92, R96 ;  /* 0x000000605c5d7220 */ /* 0x000fe20000410000 */
[----:B------:R-:W-:Y:S01]  /*307e0*/  FFMA.FTZ R78, R78, R98, R15 ;  /* 0x000000624e4e7223 */ /* 0x000fe2000001000f */
[----:B------:R-:W-:Y:S01]  /*307f0*/  F2FP.F16.E4M3.UNPACK_B R15, R95 ;  /* 0x0000005fff0f723e */ /* 0x000fe200020006ff */
[C---:B------:R-:W-:Y:S01]  /*30800*/  FFMA.FTZ R106, R79.reuse, R96, -R106 ;  /* 0x000000604f6a7223 */ /* 0x040fe2000001086a */
[----:B------:R-:W-:Y:S01]  /*30810*/  FFMA.FTZ R115, R79, R100, R93 ;  /* 0x000000644f737223 */ /* 0x000fe2000001005d */
[----:B------:R-:W-:-:S02]  /*30820*/  F2FP.F16.E4M3.UNPACK_B R92, R101.H1 ;  /* 0x00000065ff5c723e */ /* 0x000fc400030006ff */
        /* <DEDUP_REMOVED lines=9> */
[----:B------:R-:W-:Y:S02]  /*308c0*/  HADD2.F32 R100, -RZ, R92.H1_H1 ;  /* 0x3000005cff647230 */ /* 0x000fe40000004100 */
[----:B------:R-:W-:Y:S01]  /*308d0*/  FMUL.FTZ R108, R15, R98 ;  /* 0x000000620f6c7220 */ /* 0x000fe20000410000 */
[----:B------:R-:W-:-:S02]  /*308e0*/  HADD2.F32 R92, -RZ, R95.H1_H1 ;  /* 0x3000005fff5c7230 */ /* 0x000fc40000004100 */
[-C--:B------:R-:W-:Y:S01]  /*308f0*/  FMUL.FTZ R15, R15, R96.reuse ;  /* 0x000000600f0f7220 */ /* 0x080fe20000410000 */
[----:B------:R-:W-:Y:S02]  /*30900*/  HADD2.F32 R93, -RZ, R93.H1_H1 ;  /* 0x3000005dff5d7230 */ /* 0x000fe40000004100 */
[C---:B------:R-:W-:Y:S01]  /*30910*/  FFMA.FTZ R108, R79.reuse, R96, -R108 ;  /* 0x000000604f6c7223 */ /* 0x040fe2000001086c */
[----:B------:R-:W-:Y:S02]  /*30920*/  HADD2.F32 R95, -RZ, R95.H0_H0 ;  /* 0x2000005fff5f7230 */ /* 0x000fe40000004100 */
[----:B------:R-:W-:Y:S01]  /*30930*/  FFMA.FTZ R119, R79, R98, R15 ;  /* 0x000000624f777223 */ /* 0x000fe2000001000f */
[----:B------:R-:W-:Y:S01]  /*30940*/  F2FP.F16.E4M3.UNPACK_B R15, R94 ;  /* 0x0000005eff0f723e */ /* 0x000fe200020006ff */
[C---:B------:R-:W-:Y:S01]  /*30950*/  FMUL.FTZ R110, R92.reuse, R100 ;  /* 0x000000645c6e7220 */ /* 0x040fe20000410000 */
[----:B------:R-:W-:Y:S01]  /*30960*/  F2FP.F16.E4M3.UNPACK_B R94, R94.H1 ;  /* 0x0000005eff5e723e */ /* 0x000fe200030006ff */
[----:B------:R-:W-:Y:S01]  /*30970*/  FMUL.FTZ R117, R92, R93 ;  /* 0x0000005d5c757220 */ /* 0x000fe20000410000 */
[----:B------:R-:W-:-:S02]  /*30980*/  HADD2.F32 R98, -RZ, R101.H0_H0 ;  /* 0x20000065ff627230 */ /* 0x000fc40000004100 */
[C---:B------:R-:W-:Y:S01]  /*30990*/  FFMA.FTZ R110, R95.reuse, R93, -R110 ;  /* 0x0000005d5f6e7223 */ /* 0x040fe2000001086e */
[--C-:B------:R-:W-:Y:S02]  /*309a0*/  HADD2.F32 R79, -RZ, R15.reuse.H0_H0 ;  /* 0x2000000fff4f7230 */ /* 0x100fe40000004100 */
[----:B------:R-:W-:Y:S01]  /*309b0*/  FFMA.FTZ R121, R95, R100, R117 ;  /* 0x000000645f797223 */ /* 0x000fe20000010075 */
[----:B------:R-:W-:Y:S01]  /*309c0*/  HADD2.F32 R15, -RZ, R15.H1_H1 ;  /* 0x3000000fff0f7230 */ /* 0x000fe20000004100 */
[----:B------:R-:W-:Y:S01]  /*309d0*/  F2FP.SATFINITE.E4M3.F32.PACK_AB_MERGE_C R13, R78, R13, R106 ;  /* 0x0000000d4e0d723e */ /* 0x000fe2000480706a */
[----:B------:R-:W-:Y:S02]  /*309e0*/  HADD2.F32 R101, -RZ, R101.H1_H1 ;  /* 0x30000065ff657230 */ /* 0x000fe40000004100 */
[--C-:B------:R-:W-:Y:S02]  /*309f0*/  HADD2.F32 R96, -RZ, R97.reuse.H0_H0 ;  /* 0x20000061ff607230 */ /* 0x100fe40000004100 */
[----:B------:R-:W-:Y:S01]  /*30a00*/  FMUL.FTZ R100, R15, R98 ;  /* 0x000000620f647220 */ /* 0x000fe20000410000 */
[----:B------:R-:W-:Y:S01]  /*30a10*/  HADD2.F32 R92, -RZ, R94.H1_H1 ;  /* 0x3000005eff5c7230 */ /* 0x000fe20000004100 */
[----:B------:R-:W-:Y:S01]  /*30a20*/  F2FP.SATFINITE.E4M3.F32.PACK_AB_MERGE_C R110, R121, R110, RZ ;  /* 0x0000006e796e723e */ /* 0x000fe200048070ff */
[----:B------:R-:W-:-:S02]  /*30a30*/  HADD2.F32 R97, -RZ, R97.H1_H1 ;  /* 0x30000061ff617230 */ /* 0x000fc40000004100 */
[-C--:B------:R-:W-:Y:S01]  /*30a40*/  FMUL.FTZ R15, R15, R96.reuse ;  /* 0x000000600f0f7220 */ /* 0x080fe20000410000 */
[----:B------:R-:W-:Y:S02]  /*30a50*/  HADD2.F32 R94, -RZ, R94.H0_H0 ;  /* 0x2000005eff5e7230 */ /* 0x000fe40000004100 */
[C---:B------:R-:W-:Y:S01]  /*30a60*/  FMUL.FTZ R93, R92.reuse, R101 ;  /* 0x000000655c5d7220 */ /* 0x040fe20000410000 */
[C---:B------:R-:W-:Y:S01]  /*30a70*/  FFMA.FTZ R100, R79.reuse, R96, -R100 ;  /* 0x000000604f647223 */ /* 0x040fe20000010864 */
[-C--:B------:R-:W-:Y:S01]  /*30a80*/  FMUL.FTZ R92, R92, R97.reuse ;  /* 0x000000615c5c7220 */ /* 0x080fe20000410000 */
[----:B------:R-:W-:Y:S01]  /*30a90*/  FFMA.FTZ R117, R79, R98, R15 ;  /* 0x000000624f757223 */ /* 0x000fe2000001000f */
[----:B------:R-:W-:Y:S01]  /*30aa0*/  F2FP.F16.E4M3.UNPACK_B R15, R12.H1 ;  /* 0x0000000cff0f723e */ /* 0x000fe200030006ff */
[C---:B------:R-:W-:Y:S01]  /*30ab0*/  FFMA.FTZ R97, R94.reuse, R97, -R93 ;  /* 0x000000615e617223 */ /* 0x040fe2000001085d */
[----:B------:R-:W-:Y:S01]  /*30ac0*/  FFMA.FTZ R98, R94, R101, R92 ;  /* 0x000000655e627223 */ /* 0x000fe2000001005c */
[----:B------:R-:W-:Y:S01]  /*30ad0*/  F2FP.F16.E4M3.UNPACK_B R92, R14 ;  /* 0x0000000eff5c723e */ /* 0x000fe200020006ff */
[----:B------:R-:W-:Y:S01]  /*30ae0*/  HADD2.F32 R96, -RZ, R99.H1_H1 ;  /* 0x30000063ff607230 */ /* 0x000fe20000004100 */
[----:B------:R-:W-:Y:S01]  /*30af0*/  F2FP.F16.E4M3.UNPACK_B R12, R12 ;  /* 0x0000000cff0c723e */ /* 0x000fe200020006ff */
[--C-:B------:R-:W-:Y:S01]  /*30b00*/  HADD2.F32 R79, -RZ, R15.reuse.H0_H0 ;  /* 0x2000000fff4f7230 */ /* 0x100fe20000004100 */
[----:B------:R-:W-:Y:S01]  /*30b10*/  F2FP.SATFINITE.E4M3.F32.PACK_AB_MERGE_C R97, R98, R97, RZ ;  /* 0x000000616261723e */ /* 0x000fe200048070ff */
[----:B------:R-:W-:Y:S01]  /*30b20*/  HADD2.F32 R15, -RZ, R15.H1_H1 ;  /* 0x3000000fff0f7230 */ /* 0x000fe20000004100 */
[----:B------:R-:W-:Y:S01]  /*30b30*/  F2FP.SATFINITE.E4M3.F32.PACK_AB_MERGE_C R108, R119, R108, R110 ;  /* 0x0000006c776c723e */ /* 0x000fe2000480706e */
[----:B------:R-:W-:Y:S01]  /*30b40*/  HADD2.F32 R94, -RZ, R92.H1_H1 ;  /* 0x3000005cff5e7230 */ /* 0x000fe20000004100 */
[----:B------:R-:W-:Y:S01]  /*30b50*/  F2FP.SATFINITE.E4M3.F32.PACK_AB_MERGE_C R97, R117, R100, R97 ;  /* 0x000000647561723e */ /* 0x000fe20004807061 */
[----:B------:R-:W-:-:S02]  /*30b60*/  HADD2.F32 R99, -RZ, R99.H0_H0 ;  /* 0x20000063ff637230 */ /* 0x000fc40000004100 */
[----:B------:R-:W-:Y:S02]  /*30b70*/  HADD2.F32 R14, -RZ, R12.H1_H1 ;  /* 0x3000000cff0e7230 */ /* 0x000fe40000004100 */
[C---:B------:R-:W-:Y:S01]  /*30b80*/  FMUL.FTZ R95, R15.reuse, R94 ;  /* 0x0000005e0f5f7220 */ /* 0x040fe20000410000 */
[----:B------:R-:W-:Y:S02]  /*30b90*/  HADD2.F32 R93, -RZ, R92.H0_H0 ;  /* 0x2000005cff5d7230 */ /* 0x000fe40000004100 */
[-C--:B------:R-:W-:Y:S01]  /*30ba0*/  FMUL.FTZ R92, R15, R96.reuse ;  /* 0x000000600f5c7220 */ /* 0x080fe20000410000 */
[----:B------:R-:W-:Y:S02]  /*30bb0*/  HADD2.F32 R12, -RZ, R12.H0_H0 ;  /* 0x2000000cff0c7230 */ /* 0x000fe40000004100 */
[C---:B------:R-:W-:Y:S01]  /*30bc0*/  FMUL.FTZ R15, R14.reuse, R99 ;  /* 0x000000630e0f7220 */ /* 0x040fe20000410000 */
[C---:B------:R-:W-:Y:S01]  /*30bd0*/  FFMA.FTZ R95, R79.reuse, R96, R95 ;  /* 0x000000604f5f7223 */ /* 0x040fe2000001005f */
[-C--:B------:R-:W-:Y:S01]  /*30be0*/  FMUL.FTZ R14, R14, R93.reuse ;  /* 0x0000005d0e0e7220 */ /* 0x080fe20000410000 */
[----:B------:R-:W-:Y:S01]  /*30bf0*/  FFMA.FTZ R92, R79, R94, -R92 ;  /* 0x0000005e4f5c7223 */ /* 0x000fe2000001085c */
[----:B------:R-:W-:-:S02]  /*30c00*/  FFMA.FTZ R15, R12, R93, -R15 ;  /* 0x0000005d0c0f7223 */ /* 0x000fc4000001080f */
[----:B------:R-:W-:Y:S02]  /*30c10*/  FFMA.FTZ R14, R12, R99, R14 ;  /* 0x000000630c0e7223 */ /* 0x000fe4000001000e */
[----:B------:R-:W-:-:S04]  /*30c20*/  F2FP.SATFINITE.E4M3.F32.PACK_AB_MERGE_C R92, R95, R92, RZ ;  /* 0x0000005c5f5c723e */ /* 0x000fc800048070ff */
[----:B------:R-:W-:Y:S01]  /*30c30*/  F2FP.SATFINITE.E4M3.F32.PACK_AB_MERGE_C R12, R14, R15, R92 ;  /* 0x0000000f0e0c723e */ /* 0x000fe2000480705c */
[----:B------:R-:W-:Y:S02]  /*30c40*/  IMAD.MOV.U32 R14, RZ, RZ, R97 ;  /* 0x000000ffff0e7224 */ /* 0x000fe400078e0061 */
[----:B------:R-:W-:-:S07]  /*30c50*/  IMAD.MOV.U32 R15, RZ, RZ, R108 ;  /* 0x000000ffff0f7224 */ /* 0x000fce00078e006c */
.L_x_1787:
[----:B------:R-:W-:Y:S05]  /*30c60*/  BSYNC B4 ;  /* 0x0000000000047941 */ /* 0x000fea0003800000 */
.L_x_1786:
[C---:B------:R-:W-:Y:S02]  /*30c70*/  R2UR UR4, R84.reuse ;  /* 0x00000000540472ca */ /* 0x040fe400000e0000 */
[C---:B------:R-:W-:Y:S02]  /*30c80*/  R2UR UR5, R85.reuse ;  /* 0x00000000550572ca */ /* 0x040fe400000e0000 */
[----:B------:R-:W-:Y:S02]  /*30c90*/  R2UR UR6, R84 ;  /* 0x00000000540672ca */ /* 0x000fe400000e0000 */
[----:B------:R-:W-:-:S09]  /*30ca0*/  R2UR UR7, R85 ;  /* 0x00000000550772ca */ /* 0x000fd200000e0000 */
[----:B-----5:R2:W-:Y:S04]  /*30cb0*/  ST.E.128 desc[UR4][R64.64+0x40], R12 ;  /* 0x0000400c40007985 */ /* 0x0205e8000c101d04 */
[----:B------:R2:W5:Y:S02]  /*30cc0*/  LD.E.U8 R106, desc[UR6][R40.64] ;  /* 0x00000006286a7980 */ /* 0x000564000c101100 */
.L_x_1785:
[----:B------:R-:W-:Y:S05]  /*30cd0*/  BSYNC B3 ;  /* 0x0000000000037941 */ /* 0x000fea0003800000 */
.L_x_1784:
[----:B-----5:R-:W-:Y:S01]  /*30ce0*/  LOP3.LUT P1, RZ, R106, 0x8, RZ, 0xc0, !PT ;  /* 0x000000086aff7812 */ /* 0x020fe2000782c0ff */
[----:B------:R-:W-:-:S12]  /*30cf0*/  BSSY B3, `(.L_x_1788) ;  /* 0x000008e000037945 */ /* 0x000fd80003800000 */
[----:B------:R-:W-:Y:S05]  /*30d00*/  @!P1 BRA `(.L_x_1789) ;  /* 0x0000000800309947 */ /* 0x000fea0003800000 */
[----:B------:R-:W-:Y:S02]  /*30d10*/  R2UR UR4, R84 ;  /* 0x00000000540472ca */ /* 0x000fe400000e0000 */
[----:B------:R-:W-:-:S13]  /*30d20*/  R2UR UR5, R85 ;  /* 0x00000000550572ca */ /* 0x000fda00000e0000 */
[----:B012---:R-:W2:Y:S01]  /*30d30*/  LD.E.U8 R14, desc[UR4][R36.64+0x18] ;  /* 0x00001804240e7980 */ /* 0x007ea2000c101100 */
[----:B------:R-:W-:-:S05]  /*30d40*/  VIADD R12, R102, 0x2800 ;  /* 0x00002800660c7836 */ /* 0x000fca0000000000 */
[--C-:B------:R-:W-:Y:S02]  /*30d50*/  SHF.R.S32.HI R13, RZ, 0x1f, R12.reuse ;  /* 0x0000001fff0d7819 */ /* 0x100fe4000001140c */
[----:B------:R-:W-:-:S04]  /*30d60*/  IADD3 R12, P2, P3, R38, R103, R12 ;  /* 0x00000067260c7210 */ /* 0x000fc80007b5e00c */
[----:B------:R-:W-:Y:S01]  /*30d70*/  IADD3.X R13, R39, R105, R13, P2, P3 ;  /* 0x00000069270d7210 */ /* 0x000fe200017e640d */
[----:B------:R-:W-:Y:S01]  /*30d80*/  BSSY B4, `(.L_x_1790) ;  /* 0x000007e000047945 */ /* 0x000fe20003800000 */
[----:B--2---:R-:W-:-:S04]  /*30d90*/  LOP3.LUT P1, RZ, R14, 0x8, RZ, 0xc0, !PT ;  /* 0x000000080eff7812 */ /* 0x004fc8000782c0ff */
[----:B------:R-:W5:Y:S09]  /*30da0*/  LD.E.128 R12, desc[UR4][R12.64] ;  /* 0x000000040c0c7980 */ /* 0x000f72000c101d00 */
[----:B------:R-:W-:Y:S05]  /*30db0*/  @!P1 BRA `(.L_x_1791) ;  /* 0x0000000400e89947 */ /* 0x000fea0003800000 */
[----:B------:R-:W-:Y:S01]  /*30dc0*/  SHF.R.U32.HI R79, RZ, 0x8, R71 ;  /* 0x00000008ff4f7819 */ /* 0x000fe20000011647 */
[----:B-----5:R-:W-:Y:S01]  /*30dd0*/  IMAD.MOV.U32 R78, RZ, RZ, R15 ;  /* 0x000000ffff4e7224 */ /* 0x020fe200078e000f */
[----:B------:R-:W-:Y:S02]  /*30de0*/  SHF.R.U32.HI R15, RZ, 0x8, R70 ;  /* 0x00000008ff0f7819 */ /* 0x000fe40000011646 */
[----:B------:R-:W-:Y:S02]  /*30df0*/  SHF.R.U32.HI R95, RZ, 0x8, R77 ;  /* 0x00000008ff5f7819 */ /* 0x000fe4000001164d */
[----:B------:R-:W-:Y:S02]  /*30e00*/  LOP3.LUT R94, R71, 0xff, RZ, 0xc0, !PT ;  /* 0x000000ff475e7812 */ /* 0x000fe400078ec0ff */
[----:B------:R-:W-:Y:S02]  /*30e10*/  SHF.R.U32.HI R93, RZ, 0x8, R76 ;  /* 0x00000008ff5d7819 */ /* 0x000fe4000001164c */
[----:B------:R-:W-:-:S02]  /*30e20*/  LOP3.LUT R79, R79, 0xff, RZ, 0xc0, !PT ;  /* 0x000000ff4f4f7812 */ /* 0x000fc400078ec0ff */
[----:B------:R-:W-:Y:S02]  /*30e30*/  LOP3.LUT R92, R70, 0xff, RZ, 0xc0, !PT ;  /* 0x000000ff465c7812 */ /* 0x000fe400078ec0ff */
[----:B------:R-:W-:Y:S02]  /*30e40*/  LOP3.LUT R15, R15, 0xff, RZ, 0xc0, !PT ;  /* 0x000000ff0f0f7812 */ /* 0x000fe400078ec0ff */
[----:B------:R-:W-:Y:S02]  /*30e50*/  LOP3.LUT R98, R77, 0xff, RZ, 0xc0, !PT ;  /* 0x000000ff4d627812 */ /* 0x000fe400078ec0ff */
[----:B------:R-:W-:Y:S02]  /*30e60*/  LOP3.LUT R95, R95, 0xff, RZ, 0xc0, !PT ;  /* 0x000000ff5f5f7812 */ /* 0x000fe400078ec0ff */
[----:B------:R-:W-:Y:S02]  /*30e70*/  LOP3.LUT R96, R76, 0xff, RZ, 0xc0, !PT ;  /* 0x000000ff4c607812 */ /* 0x000fe400078ec0ff */
[----:B------:R-:W-:-:S02]  /*30e80*/  LOP3.LUT R93, R93, 0xff, RZ, 0xc0, !PT ;  /* 0x000000ff5d5d7812 */ /* 0x000fc400078ec0ff */
[----:B------:R-:W-:Y:S02]  /*30e90*/  PRMT R94, R79, 0x7604, R94 ;  /* 0x000076044f5e7816 */ /* 0x000fe4000000005e */
[----:B------:R-:W-:Y:S02]  /*30ea0*/  SHF.R.U32.HI R79, RZ, 0x10, R76 ;  /* 0x00000010ff4f7819 */ /* 0x000fe4000001164c */
[----:B------:R-:W-:Y:S02]  /*30eb0*/  PRMT R92, R15, 0x7604, R92 ;  /* 0x000076040f5c7816 */ /* 0x000fe4000000005c */
[----:B------:R-:W-:Y:S02]  /*30ec0*/  PRMT R98, R95, 0x7604, R98 ;  /* 0x000076045f627816 */ /* 0x000fe40000000062 */
[----:B------:R-:W-:Y:S02]  /*30ed0*/  SHF.R.U32.HI R15, RZ, 0x10, R70 ;  /* 0x00000010ff0f7819 */ /* 0x000fe40000011646 */
[----:B------:R-:W-:-:S02]  /*30ee0*/  PRMT R96, R93, 0x7604, R96 ;  /* 0x000076045d607816 */ /* 0x000fc40000000060 */
[----:B------:R-:W-:Y:S02]  /*30ef0*/  SHF.R.U32.HI R95, RZ, 0x10, R71 ;  /* 0x00000010ff5f7819 */ /* 0x000fe40000011647 */
[----:B------:R-:W-:Y:S02]  /*30f00*/  LOP3.LUT R93, R79, 0xff, RZ, 0xc0, !PT ;  /* 0x000000ff4f5d7812 */ /* 0x000fe400078ec0ff */
[----:B------:R-:W-:Y:S02]  /*30f10*/  LOP3.LUT R15, R15, 0xff, RZ, 0xc0, !PT ;  /* 0x000000ff0f0f7812 */ /* 0x000fe400078ec0ff */
[----:B------:R-:W-:Y:S02]  /*30f20*/  LOP3.LUT R79, R95, 0xff, RZ, 0xc0, !PT ;  /* 0x000000ff5f4f7812 */ /* 0x000fe400078ec0ff */
[----:B------:R-:W-:Y:S02]  /*30f30*/  PRMT R95, R93, 0x7054, R96 ;  /* 0x000070545d5f7816 */ /* 0x000fe40000000060 */
[----:B------:R-:W-:-:S02]  /*30f40*/  PRMT R15, R15, 0x7054, R92 ;  /* 0x000070540f0f7816 */ /* 0x000fc4000000005c */
[----:B------:R-:W-:Y:S02]  /*30f50*/  SHF.R.U32.HI R97, RZ, 0x10, R77 ;  /* 0x00000010ff617819 */ /* 0x000fe4000001164d */
[----:B------:R-:W-:Y:S02]  /*30f60*/  LOP3.LUT R95, R95, 0xff000000, R76, 0xf8, !PT ;  /* 0xff0000005f5f7812 */ /* 0x000fe400078ef84c */
[----:B------:R-:W-:Y:S02]  /*30f70*/  PRMT R93, R79, 0x7054, R94 ;  /* 0x000070544f5d7816 */ /* 0x000fe4000000005e */
[----:B------:R-:W-:Y:S02]  /*30f80*/  LOP3.LUT R79, R15, 0xff000000, R70, 0xf8, !PT ;  /* 0xff0000000f4f7812 */ /* 0x000fe400078ef846 */
[----:B------:R-:W-:Y:S02]  /*30f90*/  F2FP.F16.E4M3.UNPACK_B R15, R13 ;  /* 0x0000000dff0f723e */ /* 0x000fe400020006ff */
[----:B------:R-:W-:-:S02]  /*30fa0*/  LOP3.LUT R97, R97, 0xff, RZ, 0xc0, !PT ;  /* 0x000000ff61617812 */ /* 0x000fc400078ec0ff */
[----:B------:R-:W-:Y:S01]  /*30fb0*/  F2FP.F16.E4M3.UNPACK_B R76, R95.H1 ;  /* 0x0000005fff4c723e */ /* 0x000fe200030006ff */
[--C-:B------:R-:W-:Y:S01]  /*30fc0*/  HADD2.F32 R70, -RZ, R15.reuse.H0_H0 ;  /* 0x2000000fff467230 */ /* 0x100fe20000004100 */
[----:B------:R-:W-:Y:S01]  /*30fd0*/  LOP3.LUT R93, R93, 0xff000000, R71, 0xf8, !PT ;  /* 0xff0000005d5d7812 */ /* 0x000fe200078ef847 */
[----:B------:R-:W-:Y:S01]  /*30fe0*/  HADD2.F32 R15, -RZ, R15.H1_H1 ;  /* 0x3000000fff0f7230 */ /* 0x000fe20000004100 */
[----:B------:R-:W-:Y:S01]  /*30ff0*/  PRMT R97, R97, 0x7054, R98 ;  /* 0x0000705461617816 */ /* 0x000fe20000000062 */
[--C-:B------:R-:W-:Y:S01]  /*31000*/  HADD2.F32 R94, -RZ, R76.reuse.H0_H0 ;  /* 0x2000004cff5e7230 */ /* 0x100fe20000004100 */
[----:B------:R-:W-:Y:S01]  /*31010*/  F2FP.F16.E4M3.UNPACK_B R71, R79.H1 ;  /* 0x0000004fff47723e */ /* 0x000fe200030006ff */
[----:B------:R-:W-:Y:S01]  /*31020*/  HADD2.F32 R96, -RZ, R76.H1_H1 ;  /* 0x3000004cff607230 */ /* 0x000fe20000004100 */
[----:B------:R-:W-:Y:S02]  /*31030*/  F2FP.F16.E4M3.UNPACK_B R13, R13.H1 ;  /* 0x0000000dff0d723e */ /* 0x000fe400030006ff */
        /* <DEDUP_REMOVED lines=25> */
[----:B------:R-:W-:Y:S02]  /*311d0*/  HADD2.F32 R94, -RZ, R71.H1_H1 ;  /* 0x30000047ff5e7230 */ /* 0x000fe40000004100 */
[----:B------:R-:W-:Y:S01]  /*311e0*/  FMUL.FTZ R101, R15, R92 ;  /* 0x0000005c0f657220 */ /* 0x000fe20000410000 */
[----:B------:R-:W-:-:S02]  /*311f0*/  HADD2.F32 R71, -RZ, R78.H1_H1 ;  /* 0x3000004eff477230 */ /* 0x000fc40000004100 */
[-C--:B------:R-:W-:Y:S01]  /*31200*/  FMUL.FTZ R15, R15, R77.reuse ;  /* 0x0000004d0f0f7220 */ /* 0x080fe20000410000 */
[----:B------:R-:W-:Y:S02]  /*31210*/  HADD2.F32 R76, -RZ, R76.H1_H1 ;  /* 0x3000004cff4c7230 */ /* 0x000fe40000004100 */
[C---:B------:R-:W-:Y:S01]  /*31220*/  FFMA.FTZ R96, R70.reuse, R77, -R101 ;  /* 0x0000004d46607223 */ /* 0x040fe20000010865 */
[----:B------:R-:W-:Y:S02]  /*31230*/  HADD2.F32 R78, -RZ, R78.H0_H0 ;  /* 0x2000004eff4e7230 */ /* 0x000fe40000004100 */
[C---:B------:R-:W-:Y:S01]  /*31240*/  FMUL.FTZ R117, R71.reuse, R94 ;  /* 0x0000005e47757220 */ /* 0x040fe20000410000 */
[----:B------:R-:W-:Y:S01]  /*31250*/  FFMA.FTZ R115, R70, R92, R15 ;  /* 0x0000005c46737223 */ /* 0x000fe2000001000f */
[----:B------:R-:W-:Y:S01]  /*31260*/  FMUL.FTZ R71, R71, R76 ;  /* 0x0000004c47477220 */ /* 0x000fe20000410000 */
[----:B------:R-:W-:Y:S01]  /*31270*/  F2FP.F16.E4M3.UNPACK_B R15, R14 ;  /* 0x0000000eff0f723e */ /* 0x000fe200020006ff */
[C---:B------:R-:W-:Y:S01]  /*31280*/  FFMA.FTZ R117, R78.reuse, R76, -R117 ;  /* 0x0000004c4e757223 */ /* 0x040fe20000010875 */
[----:B------:R-:W-:Y:S01]  /*31290*/  F2FP.F16.E4M3.UNPACK_B R14, R14.H1 ;  /* 0x0000000eff0e723e */ /* 0x000fe200030006ff */
[----:B------:R-:W-:Y:S01]  /*312a0*/  FFMA.FTZ R106, R78, R94, R71 ;  /* 0x0000005e4e6a7223 */ /* 0x000fe20000010047 */
[--C-:B------:R-:W-:Y:S01]  /*312b0*/  HADD2.F32 R78, -RZ, R97.reuse.H0_H0 ;  /* 0x20000061ff4e7230 */ /* 0x100fe20000004100 */
[----:B------:R-:W-:Y:S01]  /*312c0*/  F2FP.SATFINITE.E4M3.F32.PACK_AB_MERGE_C R99, R99, R100, RZ ;  /* 0x000000646363723e */ /* 0x000fe200048070ff */
[----:B------:R-:W-:-:S02]  /*312d0*/  HADD2.F32 R97, -RZ, R97.H1_H1 ;  /* 0x30000061ff617230 */ /* 0x000fc40000004100 */
[--C-:B------:R-:W-:Y:S01]  /*312e0*/  HADD2.F32 R76, -RZ, R14.reuse.H1_H1 ;  /* 0x3000000eff4c7230 */ /* 0x100fe20000004100 */
[----:B------:R-:W-:Y:S01]  /*312f0*/  F2FP.SATFINITE.E4M3.F32.PACK_AB_MERGE_C R106, R106, R117, RZ ;  /* 0x000000756a6a723e */ /* 0x000fe200048070ff */
[----:B------:R-:W-:Y:S01]  /*31300*/  HADD2.F32 R70, -RZ, R15.H0_H0 ;  /* 0x2000000fff467230 */ /* 0x000fe20000004100 */
[----:B------:R-:W-:Y:S01]  /*31310*/  F2FP.SATFINITE.E4M3.F32.PACK_AB_MERGE_C R13, R98, R13, R99 ;  /* 0x0000000d620d723e */ /* 0x000fe20004807063 */
[----:B------:R-:W-:Y:S02]  /*31320*/  HADD2.F32 R77, -RZ, R93.H0_H0 ;  /* 0x2000005dff4d7230 */ /* 0x000fe40000004100 */
[----:B------:R-:W-:Y:S02]  /*31330*/  HADD2.F32 R15, -RZ, R15.H1_H1 ;  /* 0x3000000fff0f7230 */ /* 0x000fe40000004100 */
[----:B------:R-:W-:Y:S02]  /*31340*/  HADD2.F32 R93, -RZ, R93.H1_H1 ;  /* 0x3000005dff5d7230 */ /* 0x000fe40000004100 */
[----:B------:R-:W-:-:S02]  /*31350*/  HADD2.F32 R71, -RZ, R14.H0_H0 ;  /* 0x2000000eff477230 */ /* 0x000fc40000004100 */
[C---:B------:R-:W-:Y:S01]  /*31360*/  FMUL.FTZ R14, R76.reuse, R97 ;  /* 0x000000614c0e7220 */ /* 0x040fe20000410000 */
[C---:B------:R-:W-:Y:S01]  /*31370*/  FMUL.FTZ R101, R15.reuse, R78 ;  /* 0x0000004e0f657220 */ /* 0x040fe20000410000 */
[----:B------:R-:W-:Y:S01]  /*31380*/  FMUL.FTZ R15, R15, R77 ;  /* 0x0000004d0f0f7220 */ /* 0x000fe20000410000 */
[-C--:B------:R-:W-:Y:S01]  /*31390*/  FMUL.FTZ R76, R76, R93.reuse ;  /* 0x0000005d4c4c7220 */ /* 0x080fe20000410000 */
[C---:B------:R-:W-:Y:S01]  /*313a0*/  FFMA.FTZ R94, R71.reuse, R93, -R14 ;  /* 0x0000005d475e7223 */ /* 0x040fe2000001080e */
[-C--:B------:R-:W-:Y:S01]  /*313b0*/  F2FP.F16.E4M3.UNPACK_B R14, R12.reuse.H1 ;  /* 0x0000000cff0e723e */ /* 0x080fe200030006ff */
[C---:B------:R-:W-:Y:S01]  /*313c0*/  FFMA.FTZ R101, R70.reuse, R77, -R101 ;  /* 0x0000004d46657223 */ /* 0x040fe20000010865 */
[----:B------:R-:W-:Y:S01]  /*313d0*/  F2FP.F16.E4M3.UNPACK_B R12, R12 ;  /* 0x0000000cff0c723e */ /* 0x000fe200020006ff */
[----:B------:R-:W-:Y:S01]  /*313e0*/  FFMA.FTZ R92, R70, R78, R15 ;  /* 0x0000004e465c7223 */ /* 0x000fe2000001000f */
[----:B------:R-:W-:Y:S01]  /*313f0*/  FFMA.FTZ R97, R71, R97, R76 ;  /* 0x0000006147617223 */ /* 0x000fe2000001004c */
[----:B------:R-:W-:-:S02]  /*31400*/  HADD2.F32 R70, -RZ, R14.H1_H1 ;  /* 0x3000000eff467230 */ /* 0x000fc40000004100 */
[----:B------:R-:W-:Y:S02]  /*31410*/  HADD2.F32 R76, -RZ, R95.H1_H1 ;  /* 0x3000005fff4c7230 */ /* 0x000fe40000004100 */
[----:B------:R-:W-:Y:S01]  /*31420*/  HADD2.F32 R71, -RZ, R79.H1_H1 ;  /* 0x3000004fff477230 */ /* 0x000fe20000004100 */
[----:B------:R-:W-:Y:S01]  /*31430*/  F2FP.SATFINITE.E4M3.F32.PACK_AB_MERGE_C R94, R97, R94, RZ ;  /* 0x0000005e615e723e */ /* 0x000fe200048070ff */
[----:B------:R-:W-:Y:S02]  /*31440*/  HADD2.F32 R15, -RZ, R14.H0_H0 ;  /* 0x2000000eff0f7230 */ /* 0x000fe40000004100 */
[C---:B------:R-:W-:Y:S01]  /*31450*/  FMUL.FTZ R78, R70.reuse, R76 ;  /* 0x0000004c464e7220 */ /* 0x040fe20000410000 */
[----:B------:R-:W-:Y:S02]  /*31460*/  HADD2.F32 R95, -RZ, R95.H0_H0 ;  /* 0x2000005fff5f7230 */ /* 0x000fe40000004100 */
[----:B------:R-:W-:Y:S01]  /*31470*/  FMUL.FTZ R93, R70, R71 ;  /* 0x00000047465d7220 */ /* 0x000fe20000410000 */
[----:B------:R-:W-:-:S02]  /*31480*/  HADD2.F32 R14, -RZ, R12.H1_H1 ;  /* 0x3000000cff0e7230 */ /* 0x000fc40000004100 */
[C---:B------:R-:W-:Y:S01]  /*31490*/  FFMA.FTZ R78, R15.reuse, R71, -R78 ;  /* 0x000000470f4e7223 */ /* 0x040fe2000001084e */
[----:B------:R-:W-:Y:S02]  /*314a0*/  HADD2.F32 R79, -RZ, R79.H0_H0 ;  /* 0x2000004fff4f7230 */ /* 0x000fe40000004100 */
[----:B------:R-:W-:Y:S01]  /*314b0*/  FFMA.FTZ R93, R15, R76, R93 ;  /* 0x0000004c0f5d7223 */ /* 0x000fe2000001005d */
[----:B------:R-:W-:Y:S02]  /*314c0*/  HADD2.F32 R12, -RZ, R12.H0_H0 ;  /* 0x2000000cff0c7230 */ /* 0x000fe40000004100 */
[----:B------:R-:W-:Y:S01]  /*314d0*/  FMUL.FTZ R77, R14, R95 ;  /* 0x0000005f0e4d7220 */ /* 0x000fe20000410000 */
[----:B------:R-:W-:Y:S01]  /*314e0*/  F2FP.SATFINITE.E4M3.F32.PACK_AB_MERGE_C R92, R92, R101, R94 ;  /* 0x000000655c5c723e */ /* 0x000fe2000480705e */
[-C--:B------:R-:W-:Y:S01]  /*314f0*/  FMUL.FTZ R14, R14, R79.reuse ;  /* 0x0000004f0e0e7220 */ /* 0x080fe20000410000 */
[----:B------:R-:W-:Y:S01]  /*31500*/  F2FP.SATFINITE.E4M3.F32.PACK_AB_MERGE_C R78, R93, R78, RZ ;  /* 0x0000004e5d4e723e */ /* 0x000fe200048070ff */
[C---:B------:R-:W-:Y:S01]  /*31510*/  FFMA.FTZ R77, R12.reuse, R79, -R77 ;  /* 0x0000004f0c4d7223 */ /* 0x040fe2000001084d */
[----:B------:R-:W-:Y:S01]  /*31520*/  F2FP.SATFINITE.E4M3.F32.PACK_AB_MERGE_C R15, R115, R96, R106 ;  /* 0x00000060730f723e */ /* 0x000fe2000480706a */
[----:B------:R-:W-:-:S05]  /*31530*/  FFMA.FTZ R14, R12, R95, R14 ;  /* 0x0000005f0c0e7223 */ /* 0x000fca000001000e */
[----:B------:R-:W-:Y:S01]  /*31540*/  F2FP.SATFINITE.E4M3.F32.PACK_AB_MERGE_C R12, R14, R77, R78 ;  /* 0x0000004d0e0c723e */ /* 0x000fe2000480704e */
[----:B------:R-:W-:-:S07]  /*31550*/  IMAD.MOV.U32 R14, RZ, RZ, R92 ;  /* 0x000000ffff0e7224 */ /* 0x000fce00078e005c */
.L_x_1791:
[----:B------:R-:W-:Y:S05]  /*31560*/  BSYNC B4 ;  /* 0x0000000000047941 */ /* 0x000fea0003800000 */
.L_x_1790:
[C---:B------:R-:W-:Y:S02]  /*31570*/  R2UR UR4, R84.reuse ;  /* 0x00000000540472ca */ /* 0x040fe400000e0000 */
[C---:B------:R-:W-:Y:S02]  /*31580*/  R2UR UR5, R85.reuse ;  /* 0x00000000550572ca */ /* 0x040fe400000e0000 */
[----:B------:R-:W-:Y:S02]  /*31590*/  R2UR UR6, R84 ;  /* 0x00000000540672ca */ /* 0x000fe400000e0000 */
[----:B------:R-:W-:-:S09]  /*315a0*/  R2UR UR7, R85 ;  /* 0x00000000550772ca */ /* 0x000fd200000e0000 */
[----:B-----5:R3:W-:Y:S04]  /*315b0*/  ST.E.128 desc[UR4][R64.64+0x60], R12 ;  /* 0x0000600c40007985 */ /* 0x0207e8000c101d04 */
[----:B------:R3:W5:Y:S02]  /*315c0*/  LD.E.U8 R106, desc[UR6][R40.64] ;  /* 0x00000006286a7980 */ /* 0x000764000c101100 */
.L_x_1789:
[----:B------:R-:W-:Y:S05]  /*315d0*/  BSYNC B3 ;  /* 0x0000000000037941 */ /* 0x000fea0003800000 */
.L_x_1788:
[----:B-----5:R-:W-:Y:S01]  /*315e0*/  LOP3.LUT P1, RZ, R106, 0x10, RZ, 0xc0, !PT ;  /* 0x000000106aff7812 */ /* 0x020fe2000782c0ff */
[----:B------:R-:W-:-:S12]  /*315f0*/  BSSY B3, `(.L_x_1792) ;  /* 0x0000087000037945 */ /* 0x000fd80003800000 */
[----:B------:R-:W-:Y:S05]  /*31600*/  @!P1 BRA `(.L_x_1793) ;  /* 0x0000000800149947 */ /* 0x000fea0003800000 */
[----:B------:R-:W-:Y:S02]  /*31610*/  R2UR UR4, R84 ;  /* 0x00000000540472ca */ /* 0x000fe400000e0000 */
[----:B------:R-:W-:-:S13]  /*31620*/  R2UR UR5, R85 ;  /* 0x00000000550572ca */ /* 0x000fda00000e0000 */
[----:B0123--:R-:W2:Y:S01]  /*31630*/  LD.E.U8 R12, desc[UR4][R36.64+0x18] ;  /* 0x00001804240c7980 */ /* 0x00fea2000c101100 */
        /* <DEDUP_REMOVED lines=18> */
[----:B------:R-:W-:Y:S02]  /*31760*/  SHF.R.U32.HI R94, RZ, 0x10, R67 ;  /* 0x00000010ff5e7819 */ /* 0x000fe40000011643 */
[----:B------:R-:W-:Y:S02]  /*31770*/  PRMT R79, R77, 0x7604, R14 ;  /* 0x000076044d4f7816 */ /* 0x000fe4000000000e */
[----:B------:R-:W-:Y:S01]  /*31780*/  LOP3.LUT R78, R69, 0xff, RZ, 0xc0, !PT ;  /* 0x000000ff454e7812 */ /* 0x000fe200078ec0ff */
[----:B------:R-:W-:Y:S01]  /*31790*/  IMAD.U32 R77, R94, 0x10000, RZ ;  /* 0x000100005e4d7824 */ /* 0x000fe200078e00ff */
[----:B------:R-:W-:Y:S02]  /*317a0*/  LOP3.LUT R93, R93, 0xff, RZ, 0xc0, !PT ;  /* 0x000000ff5d5d7812 */ /* 0x000fe400078ec0ff */
[----:B------:R-:W-:Y:S02]  /*317b0*/  SHF.R.U32.HI R92, RZ, 0x10, R69 ;  /* 0x00000010ff5c7819 */ /* 0x000fe40000011645 */
[----:B------:R-:W-:-:S02]  /*317c0*/  LOP3.LUT R79, R79, 0xff0000, R68, 0xf8, !PT ;  /* 0x00ff00004f4f7812 */ /* 0x000fc400078ef844 */
[----:B------:R-:W-:Y:S02]  /*317d0*/  LOP3.LUT R15, R15, 0xff0000, R66, 0xf8, !PT ;  /* 0x00ff00000f0f7812 */ /* 0x000fe400078ef842 */
[----:B------:R-:W-:Y:S01]  /*317e0*/  PRMT R78, R93, 0x7604, R78 ;  /* 0x000076045d4e7816 */ /* 0x000fe2000000004e */
[----:B------:R-:W-:Y:S01]  /*317f0*/  IMAD.U32 R93, R92, 0x10000, RZ ;  /* 0x000100005c5d7824 */ /* 0x000fe200078e00ff */
[----:B------:R-:W-:Y:S02]  /*31800*/  LOP3.LUT R77, R76, 0xff0000, R77, 0xf8, !PT ;  /* 0x00ff00004c4d7812 */ /* 0x000fe400078ef84d */
[----:B------:R-:W-:Y:S02]  /*31810*/  LOP3.LUT R79, R79, 0xff000000, R68, 0xf8, !PT ;  /* 0xff0000004f4f7812 */ /* 0x000fe400078ef844 */
[----:B------:R-:W-:Y:S02]  /*31820*/  LOP3.LUT R76, R15, 0xff000000, R66, 0xf8, !PT ;  /* 0xff0000000f4c7812 */ /* 0x000fe400078ef842 */
[----:B------:R-:W-:-:S02]  /*31830*/  F2FP.F16.E4M3.UNPACK_B R14, R13 ;  /* 0x0000000dff0e723e */ /* 0x000fc400020006ff */
[----:B------:R-:W-:Y:S02]  /*31840*/  LOP3.LUT R93, R78, 0xff0000, R93, 0xf8, !PT ;  /* 0x00ff00004e5d7812 */ /* 0x000fe400078ef85d */
[----:B------:R-:W-:Y:S01]  /*31850*/  LOP3.LUT R77, R77, 0xff000000, R67, 0xf8, !PT ;  /* 0xff0000004d4d7812 */ /* 0x000fe200078ef843 */
[--C-:B------:R-:W-:Y:S01]  /*31860*/  HADD2.F32 R15, -RZ, R14.reuse.H0_H0 ;  /* 0x2000000eff0f7230 */ /* 0x100fe20000004100 */
[----:B------:R-:W-:Y:S01]  /*31870*/  F2FP.F16.E4M3.UNPACK_B R66, R79.H1 ;  /* 0x0000004fff42723e */ /* 0x000fe200030006ff */
[----:B------:R-:W-:Y:S01]  /*31880*/  HADD2.F32 R14, -RZ, R14.H1_H1 ;  /* 0x3000000eff0e7230 */ /* 0x000fe20000004100 */
[----:B------:R-:W-:Y:S02]  /*31890*/  F2FP.F16.E4M3.UNPACK_B R67, R76.H1 ;  /* 0x0000004cff43723e */ /* 0x000fe400030006ff */
[----:B------:R-:W-:Y:S01]  /*318a0*/  LOP3.LUT R93, R93, 0xff000000, R69, 0xf8, !PT ;  /* 0xff0000005d5d7812 */ /* 0x000fe200078ef845 */
[--C-:B------:R-:W-:Y:S01]  /*318b0*/  HADD2.F32 R69, -RZ, R66.reuse.H0_H0 ;  /* 0x20000042ff457230 */ /* 0x100fe20000004100 */
[----:B------:R-:W-:Y:S01]  /*318c0*/  F2FP.F16.E4M3.UNPACK_B R13, R13.H1 ;  /* 0x0000000dff0d723e */ /* 0x000fe200030006ff */
[----:B------:R-:W-:Y:S01]  /*318d0*/  HADD2.F32 R68, -RZ, R67.H0_H0 ;  /* 0x20000043ff447230 */ /* 0x000fe20000004100 */
[----:B------:R-:W-:Y:S01]  /*318e0*/  F2FP.F16.E4M3.UNPACK_B R79, R79 ;  /* 0x0000004fff4f723e */ /* 0x000fe200020006ff */
[----:B------:R-:W-:-:S02]  /*318f0*/  HADD2.F32 R78, -RZ, R66.H1_H1 ;  /* 0x30000042ff4e7230 */ /* 0x000fc40000004100 */
[CC--:B------:R-:W-:Y:S01]  /*31900*/  FMUL.FTZ R92, R14.reuse, R69.reuse ;  /* 0x000000450e5c7220 */ /* 0x0c0fe20000410000 */
[----:B------:R-:W-:Y:S02]  /*31910*/  HADD2.F32 R66, -RZ, R13.H1_H1 ;  /* 0x3000000dff427230 */ /* 0x000fe40000004100 */
[-C--:B------:R-:W-:Y:S01]  /*31920*/  FMUL.FTZ R14, R14, R68.reuse ;  /* 0x000000440e0e7220 */ /* 0x080fe20000410000 */
[----:B------:R-:W-:Y:S02]  /*31930*/  HADD2.F32 R67, -RZ, R67.H1_H1 ;  /* 0x30000043ff437230 */ /* 0x000fe40000004100 */
[C---:B------:R-:W-:Y:S01]  /*31940*/  FFMA.FTZ R92, R15.reuse, R68, -R92 ;  /* 0x000000440f5c7223 */ /* 0x040fe2000001085c */
[----:B------:R-:W-:Y:S02]  /*31950*/  HADD2.F32 R13, -RZ, R13.H0_H0 ;  /* 0x2000000dff0d7230 */ /* 0x000fe40000004100 */
[----:B------:R-:W-:Y:S01]  /*31960*/  FFMA.FTZ R95, R15, R69, R14 ;  /* 0x000000450f5f7223 */ /* 0x000fe2000001000e */
[C---:B------:R-:W-:Y:S01]  /*31970*/  FMUL.FTZ R94, R66.reuse, R78 ;  /* 0x0000004e425e7220 */ /* 0x040fe20000410000 */
[----:B------:R-:W-:Y:S01]  /*31980*/  FMUL.FTZ R97, R66, R67 ;  /* 0x0000004342617220 */ /* 0x000fe20000410000 */
[----:B------:R-:W-:-:S02]  /*31990*/  F2FP.F16.E4M3.UNPACK_B R14, R71 ;  /* 0x00000047ff0e723e */ /* 0x000fc400020006ff */
[----:B------:R-:W-:Y:S01]  /*319a0*/  F2FP.F16.E4M3.UNPACK_B R15, R93.H1 ;  /* 0x0000005dff0f723e */ /* 0x000fe200030006ff */
[C---:B------:R-:W-:Y:S01]  /*319b0*/  FFMA.FTZ R94, R13.reuse, R67, -R94 ;  /* 0x000000430d5e7223 */ /* 0x040fe2000001085e */
[----:B------:R-:W-:Y:S01]  /*319c0*/  F2FP.F16.E4M3.UNPACK_B R66, R77.H1 ;  /* 0x0000004dff42723e */ /* 0x000fe200030006ff */
[----:B------:R-:W-:Y:S01]  /*319d0*/  FFMA.FTZ R97, R13, R78, R97 ;  /* 0x0000004e0d617223 */ /* 0x000fe20000010061 */
        /* <DEDUP_REMOVED lines=10> */
[--C-:B------:R-:W-:Y:S02]  /*31a80*/  HADD2.F32 R15, -RZ, R71.reuse.H1_H1 ;  /* 0x30000047ff0f7230 */ /* 0x100fe40000004100 */
[-C--:B------:R-:W-:Y:S01]  /*31a90*/  FMUL.FTZ R69, R14, R67.reuse ;  /* 0x000000430e457220 */ /* 0x080fe20000410000 */
[----:B------:R-:W-:Y:S02]  /*31aa0*/  HADD2.F32 R66, -RZ, R66.H1_H1 ;  /* 0x30000042ff427230 */ /* 0x000fe40000004100 */
[C---:B------:R-:W-:Y:S01]  /*31ab0*/  FFMA.FTZ R98, R13.reuse, R67, -R96 ;  /* 0x000000430d627223 */ /* 0x040fe20000010860 */
[----:B------:R-:W-:Y:S02]  /*31ac0*/  HADD2.F32 R71, -RZ, R71.H0_H0 ;  /* 0x20000047ff477230 */ /* 0x000fe40000004100 */
[----:B------:R-:W-:Y:S01]  /*31ad0*/  FFMA.FTZ R99, R13, R68, R69 ;  /* 0x000000440d637223 */ /* 0x000fe20000010045 */
[C---:B------:R-:W-:Y:S01]  /*31ae0*/  FMUL.FTZ R14, R15.reuse, R78 ;  /* 0x0000004e0f0e7220 */ /* 0x040fe20000410000 */
[----:B------:R-:W-:Y:S01]  /*31af0*/  F2FP.F16.E4M3.UNPACK_B R13, R70 ;  /* 0x00000046ff0d723e */ /* 0x000fe200020006ff */
[----:B------:R-:W-:Y:S01]  /*31b00*/  FMUL.FTZ R15, R15, R66 ;  /* 0x000000420f0f7220 */ /* 0x000fe20000410000 */
[----:B------:R-:W-:Y:S01]  /*31b10*/  F2FP.F16.E4M3.UNPACK_B R70, R70.H1 ;  /* 0x00000046ff46723e */ /* 0x000fe200030006ff */
[----:B------:R-:W-:Y:S01]  /*31b20*/  FFMA.FTZ R100, R71, R66, -R14 ;  /* 0x0000004247647223 */ /* 0x000fe2000001080e */
[----:B------:R-:W-:-:S02]  /*31b30*/  HADD2.F32 R67, -RZ, R93.H0_H0 ;  /* 0x2000005dff437230 */ /* 0x000fc40000004100 */
[----:B------:R-:W-:Y:S01]  /*31b40*/  FFMA.FTZ R101, R71, R78, R15 ;  /* 0x0000004e47657223 */ /* 0x000fe2000001000f */
[--C-:B------:R-:W-:Y:S01]  /*31b50*/  HADD2.F32 R14, -RZ, R13.reuse.H0_H0 ;  /* 0x2000000dff0e7230 */ /* 0x100fe20000004100 */
[----:B------:R-:W-:Y:S01]  /*31b60*/  F2FP.SATFINITE.E4M3.F32.PACK_AB_MERGE_C R94, R97, R94, RZ ;  /* 0x0000005e615e723e */ /* 0x000fe200048070ff */
        /* <DEDUP_REMOVED lines=12> */
[-C--:B------:R-:W-:Y:S01]  /*31c30*/  FMUL.FTZ R66, R15, R77.reuse ;  /* 0x0000004d0f427220 */ /* 0x080fe20000410000 */
[----:B------:R-:W-:Y:S02]  /*31c40*/  HADD2.F32 R67, -RZ, R79.H1_H1 ;  /* 0x3000004fff437230 */ /* 0x000fe40000004100 */
[C---:B------:R-:W-:Y:S01]  /*31c50*/  FFMA.FTZ R77, R70.reuse, R77, -R13 ;  /* 0x0000004d464d7223 */ /* 0x040fe2000001080d */
[-C--:B------:R-:W-:Y:S01]  /*31c60*/  F2FP.F16.E4M3.UNPACK_B R13, R12.reuse.H1 ;  /* 0x0000000cff0d723e */ /* 0x080fe200030006ff */
[----:B------:R-:W-:Y:S01]  /*31c70*/  FFMA.FTZ R96, R70, R93, R66 ;  /* 0x0000005d46607223 */ /* 0x000fe20000010042 */
[----:B------:R-:W-:Y:S01]  /*31c80*/  F2FP.F16.E4M3.UNPACK_B R12, R12 ;  /* 0x0000000cff0c723e */ /* 0x000fe200020006ff */
[----:B------:R-:W-:Y:S01]  /*31c90*/  HADD2.F32 R66, -RZ, R76.H1_H1 ;  /* 0x3000004cff427230 */ /* 0x000fe20000004100 */
[----:B------:R-:W-:Y:S01]  /*31ca0*/  F2FP.SATFINITE.E4M3.F32.PACK_AB_MERGE_C R99, R99, R98, R100 ;  /* 0x000000626363723e */ /* 0x000fe20004807064 */
[--C-:B------:R-:W-:Y:S01]  /*31cb0*/  HADD2.F32 R15, -RZ, R13.reuse.H1_H1 ;  /* 0x3000000dff0f7230 */ /* 0x100fe20000004100 */
[----:B------:R-:W-:Y:S01]  /*31cc0*/  F2FP.SATFINITE.E4M3.F32.PACK_AB_MERGE_C R77, R96, R77, RZ ;  /* 0x0000004d604d723e */ /* 0x000fe200048070ff */
[----:B------:R-:W-:-:S02]  /*31cd0*/  HADD2.F32 R14, -RZ, R13.H0_H0 ;  /* 0x2000000dff0e7230 */ /* 0x000fc40000004100 */
[----:B------:R-:W-:Y:S02]  /*31ce0*/  HADD2.F32 R79, -RZ, R79.H0_H0 ;  /* 0x2000004fff4f7230 */ /* 0x000fe40000004100 */
[C---:B------:R-:W-:Y:S01]  /*31cf0*/  FMUL.FTZ R69, R15.reuse, R67 ;  /* 0x000000430f457220 */ /* 0x040fe20000410000 */
[----:B------:R-:W-:Y:S02]  /*31d00*/  HADD2.F32 R13, -RZ, R12.H1_H1 ;  /* 0x3000000cff0d7230 */ /* 0x000fe40000004100 */
[-C--:B------:R-:W-:Y:S01]  /*31d10*/  FMUL.FTZ R70, R15, R66.reuse ;  /* 0x000000420f467220 */ /* 0x080fe20000410000 */
[----:B------:R-:W-:Y:S02]  /*31d20*/  HADD2.F32 R76, -RZ, R76.H0_H0 ;  /* 0x2000004cff4c7230 */ /* 0x000fe40000004100 */
[C---:B------:R-:W-:Y:S01]  /*31d30*/  FFMA.FTZ R69, R14.reuse, R66, -R69 ;  /* 0x000000420e457223 */ /* 0x040fe20000010845 */
[----:B------:R-:W-:Y:S02]  /*31d40*/  HADD2.F32 R12, -RZ, R12.H0_H0 ;  /* 0x2000000cff0c7230 */ /* 0x000fe40000004100 */
[C---:B------:R-:W-:Y:S01]  /*31d50*/  FMUL.FTZ R15, R13.reuse, R79 ;  /* 0x0000004f0d0f7220 */ /* 0x040fe20000410000 */
[----:B------:R-:W-:Y:S01]  /*31d60*/  FFMA.FTZ R70, R14, R67, R70 ;  /* 0x000000430e467223 */ /* 0x000fe20000010046 */
[----:B------:R-:W-:Y:S01]  /*31d70*/  FMUL.FTZ R68, R13, R76 ;  /* 0x0000004c0d447220 */ /* 0x000fe20000410000 */
[----:B------:R-:W-:Y:S01]  /*31d80*/  F2FP.SATFINITE.E4M3.F32.PACK_AB_MERGE_C R13, R95, R92, R94 ;  /* 0x0000005c5f0d723e */ /* 0x000fe2000480705e */
[----:B------:R-:W-:Y:S01]  /*31d90*/  FFMA.FTZ R15, R12, R76, -R15 ;  /* 0x0000004c0c0f7223 */ /* 0x000fe2000001080f */
[----:B------:R-:W-:Y:S01]  /*31da0*/  F2FP.SATFINITE.E4M3.F32.PACK_AB_MERGE_C R14, R78, R71, R77 ;  /* 0x000000474e0e723e */ /* 0x000fe2000480704d */
[----:B------:R-:W-:Y:S01]  /*31db0*/  FFMA.FTZ R68, R12, R79, R68 ;  /* 0x0000004f0c447223 */ /* 0x000fe20000010044 */
[----:B------:R-:W-:-:S04]  /*31dc0*/  F2FP.SATFINITE.E4M3.F32.PACK_AB_MERGE_C R69, R70, R69, RZ ;  /* 0x000000454645723e */ /* 0x000fc800048070ff */
[----:B------:R-:W-:Y:S01]  /*31dd0*/  F2FP.SATFINITE.E4M3.F32.PACK_AB_MERGE_C R12, R68, R15, R69 ;  /* 0x0000000f440c723e */ /* 0x000fe20004807045 */
[----:B------:R-:W-:-:S07]  /*31de0*/  IMAD.MOV.U32 R15, RZ, RZ, R99 ;  /* 0x000000ffff0f7224 */ /* 0x000fce00078e0063 */
.L_x_1795:
[----:B------:R-:W-:Y:S05]  /*31df0*/  BSYNC B4 ;  /* 0x0000000000047941 */ /* 0x000fea0003800000 */
.L_x_1794:
[C---:B------:R-:W-:Y:S02]  /*31e00*/  R2UR UR4, R84.reuse ;  /* 0x00000000540472ca */ /* 0x040fe400000e0000 */
[C---:B------:R-:W-:Y:S02]  /*31e10*/  R2UR UR5, R85.reuse ;  /* 0x00000000550572ca */ /* 0x040fe400000e0000 */
[----:B------:R-:W-:Y:S02]  /*31e20*/  R2UR UR6, R84 ;  /* 0x00000000540672ca */ /* 0x000fe400000e0000 */
[----:B------:R-:W-:-:S09]  /*31e30*/  R2UR UR7, R85 ;  /* 0x00000000550772ca */ /* 0x000fd200000e0000 */
[----:B-----5:R4:W-:Y:S04]  /*31e40*/  ST.E.128 desc[UR4][R64.64+0x80], R12 ;  /* 0x0000800c40007985 */ /* 0x0209e8000c101d04 */
[----:B------:R4:W5:Y:S02]  /*31e50*/  LD.E.U8 R106, desc[UR6][R40.64] ;  /* 0x00000006286a7980 */ /* 0x000964000c101100 */
.L_x_1793:
[----:B------:R-:W-:Y:S05]  /*31e60*/  BSYNC B3 ;  /* 0x0000000000037941 */ /* 0x000fea0003800000 */
.L_x_1792:
[----:B-----5:R-:W-:-:S13]  /*31e70*/  LOP3.LUT P1, RZ, R106, 0x20, RZ, 0xc0, !PT ;  /* 0x000000206aff7812 */ /* 0x020fda000782c0ff */
[----:B------:R-:W-:Y:S05]  /*31e80*/  @!P1 BRA `(.L_x_1775) ;  /* 0x0000000800289947 */ /* 0x000fea0003800000 */
[----:B------:R-:W-:Y:S02]  /*31e90*/  R2UR UR4, R84 ;  /* 0x00000000540472ca */ /* 0x000fe400000e0000 */
[----:B------:R-:W-:-:S13]  /*31ea0*/  R2UR UR5, R85 ;  /* 0x00000000550572ca */ /* 0x000fda00000e0000 */
[----:B------:R-:W2:Y:S02]  /*31eb0*/  LD.E.U8 R66, desc[UR4][R36.64+0x18] ;  /* 0x0000180424427980 */ /* 0x000ea4000c101100 */
[----:B01234-:R-:W-:-:S05]  /*31ec0*/  VIADD R12, R102, 0x5000 ;  /* 0x00005000660c7836 */ /* 0x01ffca0000000000 */
[--C-:B------:R-:W-:Y:S02]  /*31ed0*/  SHF.R.S32.HI R13, RZ, 0x1f, R12.reuse ;  /* 0x0000001fff0d7819 */ /* 0x100fe4000001140c */
[----:B------:R-:W-:-:S04]  /*31ee0*/  IADD3 R12, P1, P2, R38, R103, R12 ;  /* 0x00000067260c7210 */ /* 0x000fc80007a3e00c */
[----:B------:R-:W-:Y:S01]  /*31ef0*/  IADD3.X R13, R39, R105, R13, P1, P2 ;  /* 0x00000069270d7210 */ /* 0x000fe20000fe440d */
[----:B------:R-:W-:Y:S05]  /*31f00*/  BSSY B3, `(.L_x_1796) ;  /* 0x000007f000037945 */ /* 0x000fea0003800000 */
[----:B------:R-:W5:Y:S01]  /*31f10*/  LD.E.128 R12, desc[UR4][R12.64] ;  /* 0x000000040c0c7980 */ /* 0x000f62000c101d00 */
[----:B------:R-:W-:-:S13]  /*31f20*/  LOP3.LUT P1, RZ, R66, 0x20, RZ, 0xc0, !PT ;  /* 0x0000002042ff7812 */ /* 0x000fda000782c0ff */
[----:B------:R-:W-:Y:S05]  /*31f30*/  @!P1 BRA `(.L_x_1797) ;  /* 0x0000000400ec9947 */ /* 0x000fea0003800000 */
[----:B-----5:R-:W-:Y:S01]  /*31f40*/  IMAD.MOV.U32 R66, RZ, RZ, R14 ;  /* 0x000000ffff427224 */ /* 0x020fe200078e000e */
[----:B------:R-:W-:Y:S01]  /*31f50*/  SHF.R.U32.HI R68, RZ, 0x8, R61 ;  /* 0x00000008ff447819 */ /* 0x000fe2000001163d */
[----:B------:R-:W-:Y:S01]  /*31f60*/  IMAD.MOV.U32 R67, RZ, RZ, R15 ;  /* 0x000000ffff437224 */ /* 0x000fe200078e000f */
[----:B------:R-:W-:Y:S02]  /*31f70*/  SHF.R.U32.HI R14, RZ, 0x8, R60 ;  /* 0x00000008ff0e7819 */ /* 0x000fe4000001163c */
[----:B------:R-:W-:Y:S02]  /*31f80*/  LOP3.LUT R69, R61, 0xff, RZ, 0xc0, !PT ;  /* 0x000000ff3d457812 */ /* 0x000fe400078ec0ff */
[----:B------:R-:W-:Y:S02]  /*31f90*/  SHF.R.U32.HI R70, RZ, 0x8, R62 ;  /* 0x00000008ff467819 */ /* 0x000fe4000001163e */
[----:B------:R-:W-:Y:S02]  /*31fa0*/  LOP3.LUT R68, R68, 0xff, RZ, 0xc0, !PT ;  /* 0x000000ff44447812 */ /* 0x000fe400078ec0ff */
[----:B------:R-:W-:-:S02]  /*31fb0*/  LOP3.LUT R15, R60, 0xff, RZ, 0xc0, !PT ;  /* 0x000000ff3c0f7812 */ /* 0x000fc400078ec0ff */
[----:B------:R-:W-:Y:S02]  /*31fc0*/  LOP3.LUT R14, R14, 0xff, RZ, 0xc0, !PT ;  /* 0x000000ff0e0e7812 */ /* 0x000fe400078ec0ff */
[----:B------:R-:W-:Y:S02]  /*31fd0*/  LOP3.LUT R71, R62, 0xff, RZ, 0xc0, !PT ;  /* 0x000000ff3e477812 */ /* 0x000fe400078ec0ff */
[----:B------:R-:W-:Y:S02]  /*31fe0*/  SHF.R.U32.HI R76, RZ, 0x8, R63 ;  /* 0x00000008ff4c7819 */ /* 0x000fe4000001163f */
        /* <DEDUP_REMOVED lines=20> */
[----:B------:R-:W-:-:S02]  /*32130*/  F2FP.F16.E4M3.UNPACK_B R14, R13 ;  /* 0x0000000dff0e723e */ /* 0x000fc400020006ff */
[----:B------:R-:W-:Y:S02]  /*32140*/  PRMT R77, R76, 0x7054, R77 ;  /* 0x000070544c4d7816 */ /* 0x000fe4000000004d */
        /* <DEDUP_REMOVED lines=90> */
.L_x_1797:
[----:B------:R-:W-:Y:S05]  /*326f0*/  BSYNC B3 ;  /* 0x0000000000037941 */ /* 0x000fea0003800000 */
.L_x_1796:
[----:B------:R-:W-:Y:S02]  /*32700*/  R2UR UR4, R84 ;  /* 0x00000000540472ca */ /* 0x000fe400000e0000 */
[----:B------:R-:W-:-:S13]  /*32710*/  R2UR UR5, R85 ;  /* 0x00000000550572ca */ /* 0x000fda00000e0000 */
[----:B-----5:R0:W-:Y:S02]  /*32720*/  ST.E.128 desc[UR4][R64.64+0xa0], R12 ;  /* 0x0000a00c40007985 */ /* 0x0201e4000c101d04 */
.L_x_1775:
[----:B------:R-:W-:Y:S05]  /*32730*/  BSYNC B2 ;  /* 0x0000000000027941 */ /* 0x000fea0003800000 */
.L_x_1774:
[----:B------:R-:W-:Y:S02]  /*32740*/  R2UR UR4, R84 ;  /* 0x00000000540472ca */ /* 0x000fe400000e0000 */
[----:B------:R-:W-:-:S13]  /*32750*/  R2UR UR5, R85 ;  /* 0x00000000550572ca */ /* 0x000fda00000e0000 */
[----:B01234-:R-:W2:Y:S02]  /*32760*/  LD.E R12, desc[UR4][R36.64+0xc] ;  /* 0x00000c04240c7980 */ /* 0x01fea4000c101900 */
[----:B--2---:R-:W-:Y:S02]  /*32770*/  IMAD R13, R25, -0xa0, R12 ;  /* 0xffffff60190d7824 */ /* 0x004fe400078e020c */
[----:B------:R-:W-:-:S03]  /*32780*/  VIADD R12, R107, 0x80 ;  /* 0x000000806b0c7836 */ /* 0x000fc60000000000 */
[----:B------:R-:W-:-:S04]  /*32790*/  VIMNMX R13, R13, 0xa0, PT ;  /* 0x000000a00d0d7848 */ /* 0x000fc80003fe0100 */
[----:B------:R-:W-:-:S13]  /*327a0*/  ISETP.GE.AND P1, PT, R12, R13, PT ;  /* 0x0000000d0c00720c */ /* 0x000fda0003f26270 */
[----:B------:R-:W-:Y:S05]  /*327b0*/  @P1 BRA `(.L_x_1798) ;  /* 0x000000c4009c1947 */ /* 0x000fea0003800000 */
[----:B------:R-:W-:Y:S02]  /*327c0*/  R2UR UR4, R84 ;  /* 0x00000000540472ca */ /* 0x000fe400000e0000 */
[----:B------:R-:W-:-:S13]  /*327d0*/  R2UR UR5, R85 ;  /* 0x00000000550572ca */ /* 0x000fda00000e0000 */
[----:B-----5:R-:W2:Y:S01]  /*327e0*/  LD.E.U8 R62, desc[UR4][R40.64] ;  /* 0x00000004283e7980 */ /* 0x020ea2000c101100 */
[----:B------:R-:W-:Y:S01]  /*327f0*/  IADD3 R107, P1, R107, 0x80, RZ ;  /* 0x000000806b6b7810 */ /* 0x000fe20007f3e0ff */
[----:B------:R-:W-:Y:S01]  /*32800*/  BSSY B2, `(.L_x_1799) ;  /* 0x0000096000027945 */ /* 0x000fe20003800000 */
[----:B------:R-:W-:-:S03]  /*32810*/  IADD3 R72, P2, R109, R72, RZ ;  /* 0x000000486d487210 */ /* 0x000fc60007f5e0ff */
[----:B------:R-:W-:Y:S02]  /*32820*/  IMAD.X R111, RZ, RZ, R111, P1 ;  /* 0x000000ffff6f7224 */ /* 0x000fe400008e066f */
[----:B------:R-:W-:Y:S02]  /*32830*/  IMAD.X R73, R113, 0x1, R75, P2 ;  /* 0x0000000171497824 */ /* 0x000fe400010e064b */
[----:B------:R-:W-:Y:S02]  /*32840*/  IMAD R111, R111, R90, RZ ;  /* 0x0000005a6f6f7224 */ /* 0x000fe400078e02ff */
[----:B------:R-:W-:-:S04]  /*32850*/  IMAD.WIDE.U32 R72, R90, R107, R72 ;  /* 0x0000006b5a487225 */ /* 0x000fc800078e0048 */
[----:B------:R-:W-:Y:S01]  /*32860*/  IMAD R111, R91, R107, R111 ;  /* 0x0000006b5b6f7224 */ /* 0x000fe200078e026f */
        /* <DEDUP_REMOVED lines=13> */
[----:B-----5:R-:W-:Y:S01]  /*32940*/  IMAD.MOV.U32 R62, RZ, RZ, R14 ;  /* 0x000000ffff3e7224 */ /* 0x020fe200078e000e */
[----:B------:R-:W-:Y:S01]  /*32950*/  SHF.R.U32.HI R14, RZ, 0x8, R58 ;  /* 0x00000008ff0e7819 */ /* 0x000fe2000001163a */
[----:B------:R-:W-:Y:S01]  /*32960*/  IMAD.MOV.U32 R63, RZ, RZ, R15 ;  /* 0x000000ffff3f7224 */ /* 0x000fe200078e000f */
        /* <DEDUP_REMOVED lines=20> */
[----:B------:R-:W-:Y:S02]  /*32ab0*/  LOP3.LUT R68, R68, 0xff, RZ, 0xc0, !PT ;  /* 0x000000ff44447812 */ /* 0x000fe400078ec0ff */
[----:B------:R-:W-:Y:S02]  /*32ac0*/  SHF.R.U32.HI R70, RZ, 0x10, R59 ;  /* 0x00000010ff467819 */ /* 0x000fe4000001163b */
[----:B------:R-:W-:-:S02]  /*32ad0*/  PRMT R15, R14, 0x7054, R15 ;  /* 0x000070540e0f7816 */ /* 0x000fc4000000000f */
[----:B------:R-:W-:Y:S02]  /*32ae0*/  PRMT R67, R66, 0x7054, R67 ;  /* 0x0000705442437816 */ /* 0x000fe40000000043 */
[----:B------:R-:W-:Y:S02]  /*32af0*/  PRMT R69, R68, 0x7054, R69 ;  /* 0x0000705444457816 */ /* 0x000fe40000000045 */
[----:B------:R-:W-:Y:S02]  /*32b00*/  LOP3.LUT R64, R70, 0xff, RZ, 0xc0, !PT ;  /* 0x000000ff46407812 */ /* 0x000fe400078ec0ff */
[----:B------:R-:W-:Y:S02]  /*32b10*/  LOP3.LUT R58, R15, 0xff000000, R58, 0xf8, !PT ;  /* 0xff0000000f3a7812 */ /* 0x000fe400078ef83a */
[----:B------:R-:W-:Y:S02]  /*32b20*/  LOP3.LUT R67, R67, 0xff000000, R56, 0xf8, !PT ;  /* 0xff00000043437812 */ /* 0x000fe400078ef838 */
[----:B------:R-:W-:-:S02]  /*32b30*/  F2FP.F16.E4M3.UNPACK_B R14, R13 ;  /* 0x0000000dff0e723e */ /* 0x000fc400020006ff */
[----:B------:R-:W-:Y:S02]  /*32b40*/  LOP3.LUT R69, R69, 0xff000000, R57, 0xf8, !PT ;  /* 0xff00000045457812 */ /* 0x000fe400078ef839 */
[----:B------:R-:W-:Y:S01]  /*32b50*/  PRMT R65, R64, 0x7054, R65 ;  /* 0x0000705440417816 */ /* 0x000fe20000000041 */
[--C-:B------:R-:W-:Y:S01]  /*32b60*/  HADD2.F32 R15, -RZ, R14.reuse.H0_H0 ;  /* 0x2000000eff0f7230 */ /* 0x100fe20000004100 */
[----:B------:R-:W-:Y:S01]  /*32b70*/  F2FP.F16.E4M3.UNPACK_B R56, R67.H1 ;  /* 0x00000043ff38723e */ /* 0x000fe200030006ff */
[----:B------:R-:W-:Y:S01]  /*32b80*/  HADD2.F32 R14, -RZ, R14.H1_H1 ;  /* 0x3000000eff0e7230 */ /* 0x000fe20000004100 */
[----:B------:R-:W-:Y:S02]  /*32b90*/  F2FP.F16.E4M3.UNPACK_B R57, R58.H1 ;  /* 0x0000003aff39723e */ /* 0x000fe400030006ff */
[----:B------:R-:W-:Y:S01]  /*32ba0*/  F2FP.F16.E4M3.UNPACK_B R13, R13.H1 ;  /* 0x0000000dff0d723e */ /* 0x000fe200030006ff */
[--C-:B------:R-:W-:Y:S01]  /*32bb0*/  HADD2.F32 R64, -RZ, R56.reuse.H0_H0 ;  /* 0x20000038ff407230 */ /* 0x100fe20000004100 */
[----:B------:R-:W-:Y:S01]  /*32bc0*/  LOP3.LUT R65, R65, 0xff000000, R59, 0xf8, !PT ;  /* 0xff00000041417812 */ /* 0x000fe200078ef83b */
[----:B------:R-:W-:Y:S01]  /*32bd0*/  HADD2.F32 R66, -RZ, R56.H1_H1 ;  /* 0x30000038ff427230 */ /* 0x000fe20000004100 */
[----:B------:R-:W-:Y:S01]  /*32be0*/  F2FP.F16.E4M3.UNPACK_B R67, R67 ;  /* 0x00000043ff43723e */ /* 0x000fe200020006ff */
[----:B------:R-:W-:-:S02]  /*32bf0*/  HADD2.F32 R59, -RZ, R57.H0_H0 ;  /* 0x20000039ff3b7230 */ /* 0x000fc40000004100 */
[C---:B------:R-:W-:Y:S01]  /*32c00*/  FMUL.FTZ R68, R14.reuse, R64 ;  /* 0x000000400e447220 */ /* 0x040fe20000410000 */
[----:B------:R-:W-:Y:S01]  /*32c10*/  HADD2.F32 R56, -RZ, R13.H1_H1 ;  /* 0x3000000dff387230 */ /* 0x000fe20000004100 */
[----:B------:R-:W-:Y:S01]  /*32c20*/  F2FP.F16.E4M3.UNPACK_B R58, R58 ;  /* 0x0000003aff3a723e */ /* 0x000fe200020006ff */
[----:B------:R-:W-:Y:S02]  /*32c30*/  HADD2.F32 R57, -RZ, R57.H1_H1 ;  /* 0x30000039ff397230 */ /* 0x000fe40000004100 */
[-C--:B------:R-:W-:Y:S01]  /*32c40*/  FMUL.FTZ R71, R14, R59.reuse ;  /* 0x0000003b0e477220 */ /* 0x080fe20000410000 */
[----:B------:R-:W-:Y:S02]  /*32c50*/  HADD2.F32 R13, -RZ, R13.H0_H0 ;  /* 0x2000000dff0d7230 */ /* 0x000fe40000004100 */
[C---:B------:R-:W-:Y:S01]  /*32c60*/  FMUL.FTZ R14, R56.reuse, R66 ;  /* 0x00000042380e7220 */ /* 0x040fe20000410000 */
[C---:B------:R-:W-:Y:S01]  /*32c70*/  FFMA.FTZ R68, R15.reuse, R59, -R68 ;  /* 0x0000003b0f447223 */ /* 0x040fe20000010844 */
[-C--:B------:R-:W-:Y:S01]  /*32c80*/  FMUL.FTZ R59, R56, R57.reuse ;  /* 0x00000039383b7220 */ /* 0x080fe20000410000 */
        /* <DEDUP_REMOVED lines=24> */
[----:B------:R-:W-:Y:S01]  /*32e10*/  FMUL.FTZ R15, R15, R56 ;  /* 0x000000380f0f7220 */ /* 0x000fe20000410000 */
[----:B------:R-:W-:Y:S01]  /*32e20*/  F2FP.F16.E4M3.UNPACK_B R62, R62.H1 ;  /* 0x0000003eff3e723e */ /* 0x000fe200030006ff */
[----:B------:R-:W-:-:S02]  /*32e30*/  HADD2.F32 R57, -RZ, R69.H0_H0 ;  /* 0x20000045ff397230 */ /* 0x000fc40000004100 */
[C---:B------:R-:W-:Y:S01]  /*32e40*/  FFMA.FTZ R76, R63.reuse, R56, -R72 ;  /* 0x000000383f4c7223 */ /* 0x040fe20000010848 */
[--C-:B------:R-:W-:Y:S02]  /*32e50*/  HADD2.F32 R14, -RZ, R13.reuse.H0_H0 ;  /* 0x2000000dff0e7230 */ /* 0x100fe40000004100 */
[----:B------:R-:W-:Y:S01]  /*32e60*/  FFMA.FTZ R77, R63, R64, R15 ;  /* 0x000000403f4d7223 */ /* 0x000fe2000001000f */
[----:B------:R-:W-:Y:S02]  /*32e70*/  HADD2.F32 R13, -RZ, R13.H1_H1 ;  /* 0x3000000dff0d7230 */ /* 0x000fe40000004100 */
[----:B------:R-:W-:Y:S02]  /*32e80*/  HADD2.F32 R56, -RZ, R65.H0_H0 ;  /* 0x20000041ff387230 */ /* 0x000fe40000004100 */
        /* <DEDUP_REMOVED lines=16> */
[----:B------:R-:W-:Y:S01]  /*32f90*/  F2FP.SATFINITE.E4M3.F32.PACK_AB_MERGE_C R76, R77, R76, RZ ;  /* 0x0000004c4d4c723e */ /* 0x000fe200048070ff */
[--C-:B------:R-:W-:Y:S01]  /*32fa0*/  HADD2.F32 R15, -RZ, R13.reuse.H1_H1 ;  /* 0x3000000dff0f7230 */ /* 0x100fe20000004100 */
[----:B------:R-:W-:Y:S01]  /*32fb0*/  F2FP.SATFINITE.E4M3.F32.PACK_AB_MERGE_C R65, R72, R65, RZ ;  /* 0x000000414841723e */ /* 0x000fe200048070ff */
[----:B------:R-:W-:Y:S01]  /*32fc0*/  HADD2.F32 R14, -RZ, R13.H0_H0 ;  /* 0x2000000dff0e7230 */ /* 0x000fe20000004100 */
[----:B------:R-:W-:Y:S01]  /*32fd0*/  F2FP.SATFINITE.E4M3.F32.PACK_AB_MERGE_C R75, R75, R74, R76 ;  /* 0x0000004a4b4b723e */ /* 0x000fe2000480704c */
[----:B------:R-:W-:-:S02]  /*32fe0*/  HADD2.F32 R67, -RZ, R67.H0_H0 ;  /* 0x20000043ff437230 */ /* 0x000fc40000004100 */
        /* <DEDUP_REMOVED lines=16> */
.L_x_1802:
[----:B------:R-:W-:Y:S05]  /*330f0*/  BSYNC B3 ;  /* 0x0000000000037941 */ /* 0x000fea0003800000 */
.L_x_1801:
[C---:B------:R-:W-:Y:S02]  /*33100*/  R2UR UR4, R84.reuse ;  /* 0x00000000540472ca */ /* 0x040fe400000e0000 */
[C---:B------:R-:W-:Y:S02]  /*33110*/  R2UR UR5, R85.reuse ;  /* 0x00000000550572ca */ /* 0x040fe400000e0000 */
[----:B------:R-:W-:Y:S02]  /*33120*/  R2UR UR6, R84 ;  /* 0x00000000540672ca */ /* 0x000fe400000e0000 */
[----:B------:R-:W-:-:S09]  /*33130*/  R2UR UR7, R85 ;  /* 0x00000000550772ca */ /* 0x000fd200000e0000 */
[----:B-----5:R0:W-:Y:S04]  /*33140*/  ST.E.128 desc[UR4][R60.64], R12 ;  /* 0x0000000c3c007985 */ /* 0x0201e8000c101d04 */
[----:B------:R0:W5:Y:S02]  /*33150*/  LD.E.U8 R62, desc[UR6][R40.64] ;  /* 0x00000006283e7980 */ /* 0x000164000c101100 */
.L_x_1800:
[----:B------:R-:W-:Y:S05]  /*33160*/  BSYNC B2 ;  /* 0x0000000000027941 */ /* 0x000fea0003800000 */
.L_x_1799:
[----:B-----5:R-:W-:Y:S01]  /*33170*/  LOP3.LUT P1, RZ, R62, 0x2, RZ, 0xc0, !PT ;  /* 0x000000023eff7812 */ /* 0x020fe2000782c0ff */
[----:B------:R-:W-:-:S12]  /*33180*/  BSSY B2, `(.L_x_1803) ;  /* 0x000008b000027945 */ /* 0x000fd80003800000 */
[----:B------:R-:W-:Y:S05]  /*33190*/  @!P1 BRA `(.L_x_1804) ;  /* 0x0000000800249947 */ /* 0x000fea0003800000 */
[----:B------:R-:W-:Y:S02]  /*331a0*/  R2UR UR4, R84 ;  /* 0x00000000540472ca */ /* 0x000fe400000e0000 */
[----:B------:R-:W-:-:S13]  /*331b0*/  R2UR UR5, R85 ;  /* 0x00000000550572ca */ /* 0x000fda00000e0000 */
[----:B0-----:R-:W2:Y:S01]  /*331c0*/  LD.E.U8 R14, desc[UR4][R36.64+0x18] ;  /* 0x00001804240e7980 */ /* 0x001ea2000c101100 */
        /* <DEDUP_REMOVED lines=127> */
.L_x_1806:
[----:B------:R-:W-:Y:S05]  /*339c0*/  BSYNC B3 ;  /* 0x0000000000037941 */ /* 0x000fea0003800000 */
.L_x_1805:
[C---:B------:R-:W-:Y:S02]  /*339d0*/  R2UR UR4, R84.reuse ;  /* 0x00000000540472ca */ /* 0x040fe400000e0000 */
[C---:B------:R-:W-:Y:S02]  /*339e0*/  R2UR UR5, R85.reuse ;  /* 0x00000000550572ca */ /* 0x040fe400000e0000 */
[----:B------:R-:W-:Y:S02]  /*339f0*/  R2UR UR6, R84 ;  /* 0x00000000540672ca */ /* 0x000fe400000e0000 */
[----:B------:R-:W-:-:S09]  /*33a00*/  R2UR UR7, R85 ;  /* 0x00000000550772ca */ /* 0x000fd200000e0000 */
[----:B-----5:R1:W-:Y:S04]  /*33a10*/  ST.E.128 desc[UR4][R60.64+0x20], R12 ;  /* 0x0000200c3c007985 */ /* 0x0203e8000c101d04 */
[----:B------:R1:W5:Y:S02]  /*33a20*/  LD.E.U8 R62, desc[UR6][R40.64] ;  /* 0x00000006283e7980 */ /* 0x000364000c101100 */
.L_x_1804:
[----:B------:R-:W-:Y:S05]  /*33a30*/  BSYNC B2 ;  /* 0x0000000000027941 */ /* 0x000fea0003800000 */
.L_x_1803:
        /* <DEDUP_REMOVED lines=133> */
.L_x_1810:
[----:B------:R-:W-:Y:S05]  /*34290*/  BSYNC B3 ;  /* 0x0000000000037941 */ /* 0x000fea0003800000 */
.L_x_1809:
[C---:B------:R-:W-:Y:S02]  /*342a0*/  R2UR UR4, R84.reuse ;  /* 0x00000000540472ca */ /* 0x040fe400000e0000 */
[C---:B------:R-:W-:Y:S02]  /*342b0*/  R2UR UR5, R85.reuse ;  /* 0x00000000550572ca */ /* 0x040fe400000e0000 */
[----:B------:R-:W-:Y:S02]  /*342c0*/  R2UR UR6, R84 ;  /* 0x00000000540672ca */ /* 0x000fe400000e0000 */
[----:B------:R-:W-:-:S09]  /*342d0*/  R2UR UR7, R85 ;  /* 0x00000000550772ca */ /* 0x000fd200000e0000 */
[----:B-----5:R2:W-:Y:S04]  /*342e0*/  ST.E.128 desc[UR4][R60.64+0x40], R12 ;  /* 0x0000400c3c007985 */ /* 0x0205e8000c101d04 */
[----:B------:R2:W5:Y:S02]  /*342f0*/  LD.E.U8 R62, desc[UR6][R40.64] ;  /* 0x00000006283e7980 */ /* 0x000564000c101100 */
.L_x_1808:
[----:B------:R-:W-:Y:S05]  /*34300*/  BSYNC B2 ;  /* 0x0000000000027941 */ /* 0x000fea0003800000 */
.L_x_1807:
        /* <DEDUP_REMOVED lines=133> */
.L_x_1814:
[----:B------:R-:W-:Y:S05]  /*34b60*/  BSYNC B3 ;  /* 0x0000000000037941 */ /* 0x000fea0003800000 */
.L_x_1813:
[C---:B------:R-:W-:Y:S02]  /*34b70*/  R2UR UR4, R84.reuse ;  /* 0x00000000540472ca */ /* 0x040fe400000e0000 */
[C---:B------:R-:W-:Y:S02]  /*34b80*/  R2UR UR5, R85.reuse ;  /* 0x00000000550572ca */ /* 0x040fe400000e0000 */
[----:B------:R-:W-:Y:S02]  /*34b90*/  R2UR UR6, R84 ;  /* 0x00000000540672ca */ /* 0x000fe400000e0000 */
[----:B------:R-:W-:-:S09]  /*34ba0*/  R2UR UR7, R85 ;  /* 0x00000000550772ca */ /* 0x000fd200000e0000 */
[----:B-----5:R3:W-:Y:S04]  /*34bb0*/  ST.E.128 desc[UR4][R60.64+0x60], R12 ;  /* 0x0000600c3c007985 */ /* 0x0207e8000c101d04 */
[----:B------:R3:W5:Y:S02]  /*34bc0*/  LD.E.U8 R62, desc[UR6][R40.64] ;  /* 0x00000006283e7980 */ /* 0x000764000c101100 */
.L_x_1812:
[----:B------:R-:W-:Y:S05]  /*34bd0*/  BSYNC B2 ;  /* 0x0000000000027941 */ /* 0x000fea0003800000 */
.L_x_1811:
        /* <DEDUP_REMOVED lines=133> */
.L_x_1818:
[----:B------:R-:W-:Y:S05]  /*35430*/  BSYNC B3 ;  /* 0x0000000000037941 */ /* 0x000fea0003800000 */
.L_x_1817:
[C---:B------:R-:W-:Y:S02]  /*35440*/  R2UR UR4, R84.reuse ;  /* 0x00000000540472ca */ /* 0x040fe400000e0000 */
[C---:B------:R-:W-:Y:S02]  /*35450*/  R2UR UR5, R85.reuse ;  /* 0x00000000550572ca */ /* 0x040fe400000e0000 */
[----:B------:R-:W-:Y:S02]  /*35460*/  R2UR UR6, R84 ;  /* 0x00000000540672ca */ /* 0x000fe400000e0000 */
[----:B------:R-:W-:-:S09]  /*35470*/  R2UR UR7, R85 ;  /* 0x00000000550772ca */ /* 0x000fd200000e0000 */
[----:B-----5:R4:W-:Y:S04]  /*35480*/  ST.E.128 desc[UR4][R60.64+0x80], R12 ;  /* 0x0000800c3c007985 */ /* 0x0209e8000c101d04 */
[----:B------:R4:W5:Y:S02]  /*35490*/  LD.E.U8 R62, desc[UR6][R40.64] ;  /* 0x00000006283e7980 */ /* 0x000964000c101100 */
.L_x_1816:
[----:B------:R-:W-:Y:S05]  /*354a0*/  BSYNC B2 ;  /* 0x0000000000027941 */ /* 0x000fea0003800000 */
.L_x_1815:
[----:B-----5:R-:W-:-:S13]  /*354b0*/  LOP3.LUT P1, RZ, R62, 0x20, RZ, 0xc0, !PT ;  /* 0x000000203eff7812 */ /* 0x020fda000782c0ff */
[----:B------:R-:W-:Y:S05]  /*354c0*/  @!P1 BRA `(.L_x_1798) ;  /* 0x0000009800589947 */ /* 0x000fea0003800000 */
[----:B------:R-:W-:Y:S02]  /*354d0*/  R2UR UR4, R84 ;  /* 0x00000000540472ca */ /* 0x000fe400000e0000 */
[----:B------:R-:W-:-:S13]  /*354e0*/  R2UR UR5, R85 ;  /* 0x00000000550572ca */ /* 0x000fda00000e0000 */
[----:B------:R-:W2:Y:S01]  /*354f0*/  LD.E.U8 R36, desc[UR4][R36.64+0x18] ;  /* 0x0000180424247980 */ /* 0x000ea2000c101100 */
[----:B------:R-:W-:-:S05]  /*35500*/  VIADD R102, R102, 0x7000 ;  /* 0x0000700066667836 */ /* 0x000fca0000000000 */
[--C-:B01234-:R-:W-:Y:S02]  /*35510*/  IADD3 R12, P1, P2, R38, R103, R102.reuse ;  /* 0x00000067260c7210 */ /* 0x11ffe40007a3e066 */
[----:B------:R-:W-:-:S04]  /*35520*/  SHF.R.S32.HI R38, RZ, 0x1f, R102 ;  /* 0x0000001fff267819 */ /* 0x000fc80000011466 */
[----:B------:R-:W-:Y:S01]  /*35530*/  IADD3.X R13, R39, R105, R38, P1, P2 ;  /* 0x00000069270d7210 */ /* 0x000fe20000fe4426 */
[----:B------:R-:W-:Y:S05]  /*35540*/  BSSY B2, `(.L_x_1819) ;  /* 0x000007b000027945 */ /* 0x000fea0003800000 */
[----:B------:R-:W5:Y:S01]  /*35550*/  LD.E.128 R12, desc[UR4][R12.64] ;  /* 0x000000040c0c7980 */ /* 0x000f62000c101d00 */
[----:B------:R-:W-:-:S13]  /*35560*/  LOP3.LUT P1, RZ, R36, 0x20, RZ, 0xc0, !PT ;  /* 0x0000002024ff7812 */ /* 0x000fda000782c0ff */
        /* <DEDUP_REMOVED lines=120> */
.L_x_1820:
[----:B------:R-:W-:Y:S05]  /*35cf0*/  BSYNC B2 ;  /* 0x0000000000027941 */ /* 0x000fea0003800000 */
.L_x_1819:
[----:B------:R-:W-:Y:S02]  /*35d00*/  R2UR UR4, R84 ;  /* 0x00000000540472ca */ /* 0x000fe400000e0000 */
[----:B------:R-:W-:-:S13]  /*35d10*/  R2UR UR5, R85 ;  /* 0x00000000550572ca */ /* 0x000fda00000e0000 */
[----:B-----5:R0:W-:Y:S01]  /*35d20*/  ST.E.128 desc[UR4][R60.64+0xa0], R12 ;  /* 0x0000a00c3c007985 */ /* 0x0201e2000c101d04 */
[----:B------:R-:W-:Y:S05]  /*35d30*/  BRA `(.L_x_1798) ;  /* 0x00000090003c7947 */ /* 0x000fea0003800000 */
.L_x_1765:
[C---:B------:R-:W-:Y:S01]  /*35d40*/  R2UR UR10, R84.reuse ;  /* 0x00000000540a72ca */ /* 0x040fe200000e0000 */
[----:B------:R0:W5:Y:S01]  /*35d50*/  LDL.64 R76, [R82+0x10] ;  /* 0x00001000524c7983 */ /* 0x0001620000100a00 */
[C---:B------:R-:W-:Y:S02]  /*35d60*/  R2UR UR11, R85.reuse ;  /* 0x00000000550b72ca */ /* 0x040fe400000e0000 */
[C---:B------:R-:W-:Y:S02]  /*35d70*/  R2UR UR8, R84.reuse ;  /* 0x00000000540872ca */ /* 0x040fe400000e0000 */
[C---:B------:R-:W-:Y:S02]  /*35d80*/  R2UR UR9, R85.reuse ;  /* 0x00000000550972ca */ /* 0x040fe400000e0000 */
[----:B------:R-:W-:Y:S02]  /*35d90*/  R2UR UR4, R84 ;  /* 0x00000000540472ca */ /* 0x000fe400000e0000 */
[----:B------:R-:W-:-:S02]  /*35da0*/  R2UR UR5, R85 ;  /* 0x00000000550572ca */ /* 0x000fc400000e0000 */
[C---:B------:R-:W-:Y:S02]  /*35db0*/  R2UR UR6, R84.reuse ;  /* 0x00000000540672ca */ /* 0x040fe400000e0000 */
[----:B------:R-:W-:Y:S01]  /*35dc0*/  R2UR UR7, R85 ;  /* 0x00000000550772ca */ /* 0x000fe200000e0000 */
[----:B-----5:R-:W2:Y:S04]  /*35dd0*/  LD.E R14, desc[UR10][R102.64+0xc] ;  /* 0x00000c0a660e7980 */ /* 0x020ea8000c101900 */
[----:B------:R-:W3:Y:S04]  /*35de0*/  LD.E R12, desc[UR8][R102.64+0x14] ;  /* 0x00001408660c7980 */ /* 0x000ee8000c101900 */
[----:B------:R-:W4:Y:S04]  /*35df0*/  LD.E.64 R92, desc[UR4][R102.64+0xa0] ;  /* 0x0000a004665c7980 */ /* 0x000f28000c101b00 */
[----:B------:R-:W4:Y:S01]  /*35e00*/  LD.E.64 R94, desc[UR6][R102.64+0xc0] ;  /* 0x0000c006665e7980 */ /* 0x000f22000c101b00 */
[----:B------:R-:W-:-:S02]  /*35e10*/  R2UR UR12, R84 ;  /* 0x00000000540c72ca */ /* 0x000fc400000e0000 */
[----:B------:R-:W-:Y:S01]  /*35e20*/  R2UR UR13, R85 ;  /* 0x00000000550d72ca */ /* 0x000fe200000e0000 */
[----:B------:R0:W5:Y:S01]  /*35e30*/  LD.E.64 R78, desc[UR4][R102.64+0x98] ;  /* 0x00009804664e7980 */ /* 0x000162000c101b00 */
[----:B------:R-:W-:Y:S03]  /*35e40*/  BSSY B2, `(.L_x_1821) ;  /* 0x0000052000027945 */ /* 0x000fe60003800000 */
[----:B------:R0:W5:Y:S04]  /*35e50*/  LD.E.64 R96, desc[UR6][R102.64+0xa8] ;  /* 0x0000a80666607980 */ /* 0x000168000c101b00 */
[----:B------:R0:W5:Y:S04]  /*35e60*/  LD.E.64 R100, desc[UR8][R102.64+0xb8] ;  /* 0x0000b80866647980 */ /* 0x000168000c101b00 */
[----:B------:R0:W5:Y:S01]  /*35e70*/  LD.E.U8 R110, desc[UR12][R102.64+0x19] ;  /* 0x0000190c666e7980 */ /* 0x000162000c101100 */
[----:B------:R-:W-:-:S02]  /*35e80*/  CS2R R48, SRZ ;  /* 0x0000000000307805 */ /* 0x000fc4000001ff00 */
[----:B------:R-:W-:Y:S02]  /*35e90*/  CS2R R30, SRZ ;  /* 0x00000000001e7805 */ /* 0x000fe4000001ff00 */
[----:B------:R-:W-:Y:S02]  /*35ea0*/  CS2R R34, SRZ ;  /* 0x0000000000227805 */ /* 0x000fe4000001ff00 */
[----:B------:R-:W-:Y:S02]  /*35eb0*/  CS2R R36, SRZ ;  /* 0x0000000000247805 */ /* 0x000fe4000001ff00 */
[----:B------:R-:W-:Y:S02]  /*35ec0*/  CS2R R38, SRZ ;  /* 0x0000000000267805 */ /* 0x000fe4000001ff00 */
[----:B------:R-:W-:Y:S02]  /*35ed0*/  CS2R R40, SRZ ;  /* 0x0000000000287805 */ /* 0x000fe4000001ff00 */
[----:B------:R-:W-:Y:S01]  /*35ee0*/  CS2R R42, SRZ ;  /* 0x00000000002a7805 */ /* 0x000fe2000001ff00 */
[----:B------:R-:W5:Y:S01]  /*35ef0*/  LD.E.64 R102, desc[UR10][R102.64+0xc8] ;  /* 0x0000c80a66667980 */ /* 0x000f62000c101b00 */
        /* <DEDUP_REMOVED lines=13> */
[----:B--2---:R-:W-:Y:S01]  /*35fd0*/  IMAD R14, R25, -0xa0, R14 ;  /* 0xffffff60190e7824 */ /* 0x004fe200078e020e */
[----:B---3--:R-:W-:-:S04]  /*35fe0*/  LEA.HI R12, R12, R12, RZ, 0x1 ;  /* 0x0000000c0c0c7211 */ /* 0x008fc800078f08ff */
[----:B------:R-:W-:Y:S02]  /*35ff0*/  VIMNMX R14, R14, 0xa0, PT ;  /* 0x000000a00e0e7848 */ /* 0x000fe40003fe0100 */
[----:B------:R-:W-:-:S04]  /*36000*/  SHF.R.S32.HI R12, RZ, 0x1, R12 ;  /* 0x00000001ff0c7819 */ /* 0x000fc8000001140c */
[CC--:B------:R-:W-:Y:S01]  /*36010*/  ISETP.GE.AND P1, PT, R12.reuse, R14.reuse, PT ;  /* 0x0000000e0c00720c */ /* 0x0c0fe20003f26270 */
[-C--:B----4-:R-:W-:Y:S02]  /*36020*/  IMAD R15, R93, R25.reuse, RZ ;  /* 0x000000195d0f7224 */ /* 0x090fe400078e02ff */
[----:B------:R-:W-:Y:S02]  /*36030*/  IMAD R29, R95, R25, RZ ;  /* 0x000000195f1d7224 */ /* 0x000fe400078e02ff */
[----:B------:R-:W-:Y:S02]  /*36040*/  VIADD R13, R12, 0x80 ;  /* 0x000000800c0d7836 */ /* 0x000fe40000000000 */
[-C--:B------:R-:W-:Y:S02]  /*36050*/  IMAD R105, R92, R33.reuse, R15 ;  /* 0x000000215c697224 */ /* 0x080fe400078e020f */
[----:B------:R-:W-:Y:S02]  /*36060*/  IMAD R107, R94, R33, R29 ;  /* 0x000000215e6b7224 */ /* 0x000fe400078e021d */
[----:B------:R-:W-:Y:S01]  /*36070*/  IMAD.WIDE.U32 R92, R92, R25, RZ ;  /* 0x000000195c5c7225 */ /* 0x000fe200078e00ff */
[----:B------:R-:W-:-:S03]  /*36080*/  ISETP.GE.AND P3, PT, R13, R14, PT ;  /* 0x0000000e0d00720c */ /* 0x000fc60003f66270 */
[----:B------:R-:W-:Y:S01]  /*36090*/  IMAD.WIDE.U32 R94, R94, R25, RZ ;  /* 0x000000195e5e7225 */ /* 0x000fe200078e00ff */
[----:B------:R-:W-:Y:S02]  /*360a0*/  CS2R R12, SRZ ;  /* 0x00000000000c7805 */ /* 0x000fe4000001ff00 */
[----:B------:R-:W-:Y:S02]  /*360b0*/  CS2R R14, SRZ ;  /* 0x00000000000e7805 */ /* 0x000fe4000001ff00 */
[----:B------:R-:W-:Y:S02]  /*360c0*/  CS2R R28, SRZ ;  /* 0x00000000001c7805 */ /* 0x000fe4000001ff00 */
[----:B------:R-:W-:Y:S01]  /*360d0*/  CS2R R32, SRZ ;  /* 0x0000000000207805 */ /* 0x000fe2000001ff00 */
[----:B------:R-:W-:Y:S02]  /*360e0*/  IMAD.IADD R105, R93, 0x1, R105 ;  /* 0x000000015d697824 */ /* 0x000fe400078e0269 */
[----:B------:R-:W-:Y:S01]  /*360f0*/  IMAD.IADD R111, R95, 0x1, R107 ;  /* 0x000000015f6f7824 */ /* 0x000fe200078e026b */
[----:B0-----:R-:W-:Y:S06]  /*36100*/  @P1 BRA `(.L_x_1822) ;  /* 0x0000000000941947 */ /* 0x001fec0003800000 */
[----:B-----5:R-:W-:Y:S02]  /*36110*/  LOP3.LUT R12, R110, 0x1, RZ, 0xc0, !PT ;  /* 0x000000016e0c7812 */ /* 0x020fe400078ec0ff */
[----:B------:R-:W-:Y:S02]  /*36120*/  CS2R R36, SRZ ;  /* 0x0000000000247805 */ /* 0x000fe4000001ff00 */
[----:B------:R-:W-:Y:S02]  /*36130*/  IADD3 R106, P5, R96, R92, RZ ;  /* 0x0000005c606a7210 */ /* 0x000fe40007fbe0ff */
[----:B------:R-:W-:Y:S02]  /*36140*/  CS2R R38, SRZ ;  /* 0x0000000000267805 */ /* 0x000fe4000001ff00 */
[----:B------:R-:W-:Y:S02]  /*36150*/  ISETP.NE.U32.AND P4, PT, R12, 0x1, PT ;  /* 0x000000010c00780c */ /* 0x000fe40003f85070 */
[----:B------:R-:W-:-:S02]  /*36160*/  CS2R R40, SRZ ;  /* 0x0000000000287805 */ /* 0x000fc4000001ff00 */
[----:B------:R-:W-:Y:S01]  /*36170*/  CS2R R42, SRZ ;  /* 0x00000000002a7805 */ /* 0x000fe2000001ff00 */
[----:B------:R-:W-:Y:S01]  /*36180*/  IMAD.X R107, R97, 0x1, R105, P5 ;  /* 0x00000001616b7824 */ /* 0x000fe200028e0669 */
[----:B------:R-:W-:Y:S02]  /*36190*/  R2P PR, R110, 0x6 ;  /* 0x000000066e007804 */ /* 0x000fe40000000000 */
[----:B------:R-:W-:Y:S02]  /*361a0*/  CS2R R44, SRZ ;  /* 0x00000000002c7805 */ /* 0x000fe4000001ff00 */
[----:B------:R-:W-:Y:S02]  /*361b0*/  IADD3 R108, P5, R102, R94, RZ ;  /* 0x0000005e666c7210 */ /* 0x000fe40007fbe0ff */
[----:B------:R-:W-:Y:S02]  /*361c0*/  CS2R R46, SRZ ;  /* 0x00000000002e7805 */ /* 0x000fe4000001ff00 */
[----:B------:R-:W-:-:S02]  /*361d0*/  CS2R R12, SRZ ;  /* 0x00000000000c7805 */ /* 0x000fc4000001ff00 */
[----:B------:R-:W-:Y:S02]  /*361e0*/  CS2R R14, SRZ ;  /* 0x00000000000e7805 */ /* 0x000fe4000001ff00 */
[----:B------:R-:W-:Y:S02]  /*361f0*/  CS2R R28, SRZ ;  /* 0x00000000001c7805 */ /* 0x000fe4000001ff00 */
[----:B------:R-:W-:Y:S02]  /*36200*/  CS2R R30, SRZ ;  /* 0x00000000001e7805 */ /* 0x000fe4000001ff00 */
[----:B------:R-:W-:Y:S02]  /*36210*/  CS2R R32, SRZ ;  /* 0x0000000000207805 */ /* 0x000fe4000001ff00 */
[----:B------:R-:W-:Y:S02]  /*36220*/  @!P4 R2UR UR4, R84 ;  /* 0x000000005404c2ca */ /* 0x000fe400000e0000 */
[----:B------:R-:W-:-:S02]  /*36230*/  CS2R R34, SRZ ;  /* 0x0000000000227805 */ /* 0x000fc4000001ff00 */
[----:B------:R-:W-:Y:S01]  /*36240*/  @!P4 R2UR UR5, R85 ;  /* 0x000000005505c2ca */ /* 0x000fe200000e0000 */
[----:B------:R-:W-:Y:S01]  /*36250*/  IMAD.X R109, R103, 0x1, R111, P5 ;  /* 0x00000001676d7824 */ /* 0x000fe200028e066f */
[C---:B------:R-:W-:Y:S02]  /*36260*/  @P1 R2UR UR8, R84.reuse ;  /* 0x00000000540812ca */ /* 0x040fe400000e0000 */
[C---:B------:R-:W-:Y:S02]  /*36270*/  @P1 R2UR UR9, R85.reuse ;  /* 0x00000000550912ca */ /* 0x040fe400000e0000 */
[C---:B------:R-:W-:Y:S02]  /*36280*/  @P2 R2UR UR12, R84.reuse ;  /* 0x00000000540c22ca */ /* 0x040fe400000e0000 */
[----:B------:R-:W-:Y:S02]  /*36290*/  @P2 R2UR UR13, R85 ;  /* 0x00000000550d22ca */ /* 0x000fe400000e0000 */
[----:B------:R-:W-:-:S02]  /*362a0*/  @!P4 R2UR UR6, R84 ;  /* 0x000000005406c2ca */ /* 0x000fc400000e0000 */
[C---:B------:R-:W-:Y:S01]  /*362b0*/  @!P4 R2UR UR7, R85.reuse ;  /* 0x000000005507c2ca */ /* 0x040fe200000e0000 */
[----:B------:R0:W5:Y:S01]  /*362c0*/  @!P4 LD.E.128 R36, desc[UR4][R106.64] ;  /* 0x000000046a24c980 */ /* 0x000162000c101d00 */
[C---:B------:R-:W-:Y:S02]  /*362d0*/  @P1 R2UR UR10, R84.reuse ;  /* 0x00000000540a12ca */ /* 0x040fe400000e0000 */
[C---:B------:R-:W-:Y:S01]  /*362e0*/  @P1 R2UR UR11, R85.reuse ;  /* 0x00000000550b12ca */ /* 0x040fe200000e0000 */
[----:B------:R0:W5:Y:S01]  /*362f0*/  @P1 LD.E.128 R40, desc[UR8][R106.64+0x20] ;  /* 0x000020086a281980 */ /* 0x000162000c101d00 */
[----:B------:R-:W-:Y:S02]  /*36300*/  @P2 R2UR UR14, R84 ;  /* 0x00000000540e22ca */ /* 0x000fe400000e0000 */
[----:B------:R-:W-:Y:S01]  /*36310*/  @P2 R2UR UR15, R85 ;  /* 0x00000000550f22ca */ /* 0x000fe200000e0000 */
[----:B------:R0:W5:Y:S04]  /*36320*/  @P2 LD.E.128 R44, desc[UR12][R106.64+0x40] ;  /* 0x0000400c6a2c2980 */ /* 0x000168000c101d00 */
[----:B------:R0:W5:Y:S04]  /*36330*/  @!P4 LD.E.128 R12, desc[UR6][R108.64] ;  /* 0x000000066c0cc980 */ /* 0x000168000c101d00 */
[----:B------:R0:W5:Y:S04]  /*36340*/  @P1 LD.E.128 R28, desc[UR10][R108.64+0x20] ;  /* 0x0000200a6c1c1980 */ /* 0x000168000c101d00 */
[----:B------:R0:W5:Y:S02]  /*36350*/  @P2 LD.E.128 R32, desc[UR14][R108.64+0x40] ;  /* 0x0000400e6c202980 */ /* 0x000164000c101d00 */
.L_x_1822:
[----:B------:R-:W-:Y:S05]  /*36360*/  BSYNC B2 ;  /* 0x0000000000027941 */ /* 0x000fea0003800000 */
.L_x_1821:
[----:B------:R-:W-:Y:S04]  /*36370*/  BSSY B2, `(.L_x_1823) ;  /* 0x0000027000027945 */ /* 0x000fe80003800000 */
[----:B------:R-:W-:Y:S05]  /*36380*/  @P3 BRA `(.L_x_1824) ;  /* 0x0000000000943947 */ /* 0x000fea0003800000 */
[----:B-----5:R-:W-:Y:S02]  /*36390*/  IADD3 R92, P4, P5, R96, R78, R92 ;  /* 0x0000004e605c7210 */ /* 0x020fe40007d9e05c */
[----:B------:R-:W-:Y:S02]  /*363a0*/  CS2R R60, SRZ ;  /* 0x00000000003c7805 */ /* 0x000fe4000001ff00 */
[C---:B------:R-:W-:Y:S02]  /*363b0*/  LOP3.LUT R48, R110.reuse, 0x1, RZ, 0xc0, !PT ;  /* 0x000000016e307812 */ /* 0x040fe400078ec0ff */
[----:B------:R-:W-:Y:S02]  /*363c0*/  CS2R R62, SRZ ;  /* 0x00000000003e7805 */ /* 0x000fe4000001ff00 */
[----:B------:R-:W-:Y:S02]  /*363d0*/  R2P PR, R110, 0x6 ;  /* 0x000000066e007804 */ /* 0x000fe40000000000 */
[----:B------:R-:W-:-:S02]  /*363e0*/  CS2R R64, SRZ ;  /* 0x0000000000407805 */ /* 0x000fc4000001ff00 */
[----:B------:R-:W-:Y:S02]  /*363f0*/  ISETP.NE.U32.AND P3, PT, R48, 0x1, PT ;  /* 0x000000013000780c */ /* 0x000fe40003f65070 */
[----:B------:R-:W-:Y:S02]  /*36400*/  CS2R R66, SRZ ;  /* 0x0000000000427805 */ /* 0x000fe4000001ff00 */
[----:B------:R-:W-:Y:S02]  /*36410*/  IADD3.X R93, R97, R79, R105, P4, P5 ;  /* 0x0000004f615d7210 */ /* 0x000fe400027ea469 */
[----:B------:R-:W-:Y:S02]  /*36420*/  CS2R R68, SRZ ;  /* 0x0000000000447805 */ /* 0x000fe4000001ff00 */
[----:B------:R-:W-:Y:S02]  /*36430*/  IADD3 R94, P4, P5, R102, R100, R94 ;  /* 0x00000064665e7210 */ /* 0x000fe40007d9e05e */
[----:B------:R-:W-:-:S02]  /*36440*/  CS2R R70, SRZ ;  /* 0x0000000000467805 */ /* 0x000fc4000001ff00 */
[----:B------:R-:W-:Y:S02]  /*36450*/  CS2R R48, SRZ ;  /* 0x0000000000307805 */ /* 0x000fe4000001ff00 */
[----:B------:R-:W-:Y:S02]  /*36460*/  CS2R R50, SRZ ;  /* 0x0000000000327805 */ /* 0x000fe4000001ff00 */
[----:B------:R-:W-:Y:S02]  /*36470*/  CS2R R52, SRZ ;  /* 0x0000000000347805 */ /* 0x000fe4000001ff00 */
[----:B------:R-:W-:Y:S02]  /*36480*/  CS2R R54, SRZ ;  /* 0x0000000000367805 */ /* 0x000fe4000001ff00 */
[----:B------:R-:W-:Y:S02]  /*36490*/  CS2R R56, SRZ ;  /* 0x0000000000387805 */ /* 0x000fe4000001ff00 */
[----:B------:R-:W-:-:S02]  /*364a0*/  @P1 R2UR UR8, R84 ;  /* 0x00000000540812ca */ /* 0x000fc400000e0000 */
[----:B------:R-:W-:Y:S02]  /*364b0*/  CS2R R58, SRZ ;  /* 0x00000000003a7805 */ /* 0x000fe4000001ff00 */
[C---:B------:R-:W-:Y:S02]  /*364c0*/  @!P3 R2UR UR4, R84.reuse ;  /* 0x000000005404b2ca */ /* 0x040fe400000e0000 */
[C---:B------:R-:W-:Y:S02]  /*364d0*/  @!P3 R2UR UR5, R85.reuse ;  /* 0x000000005505b2ca */ /* 0x040fe400000e0000 */
[C---:B------:R-:W-:Y:S02]  /*364e0*/  @P1 R2UR UR9, R85.reuse ;  /* 0x00000000550912ca */ /* 0x040fe400000e0000 */
[----:B------:R-:W-:Y:S02]  /*364f0*/  @P2 R2UR UR12, R84 ;  /* 0x00000000540c22ca */ /* 0x000fe400000e0000 */
[----:B------:R-:W-:-:S02]  /*36500*/  @P2 R2UR UR13, R85 ;  /* 0x00000000550d22ca */ /* 0x000fc400000e0000 */
[C---:B------:R-:W-:Y:S02]  /*36510*/  @!P3 R2UR UR6, R84.reuse ;  /* 0x000000005406b2ca */ /* 0x040fe400000e0000 */
[C---:B------:R-:W-:Y:S02]  /*36520*/  @!P3 R2UR UR7, R85.reuse ;  /* 0x000000005507b2ca */ /* 0x040fe400000e0000 */
[C---:B------:R-:W-:Y:S01]  /*36530*/  @P1 R2UR UR10, R84.reuse ;  /* 0x00000000540a12ca */ /* 0x040fe200000e0000 */
[----:B------:R1:W5:Y:S01]  /*36540*/  @!P3 LD.E.128 R60, desc[UR4][R92.64] ;  /* 0x000000045c3cb980 */ /* 0x000362000c101d00 */
[C---:B------:R-:W-:Y:S02]  /*36550*/  @P1 R2UR UR11, R85.reuse ;  /* 0x00000000550b12ca */ /* 0x040fe400000e0000 */
[----:B------:R-:W-:Y:S01]  /*36560*/  @P2 R2UR UR14, R84 ;  /* 0x00000000540e22ca */ /* 0x000fe200000e0000 */
[----:B------:R1:W5:Y:S01]  /*36570*/  @P1 LD.E.128 R64, desc[UR8][R92.64+0x20] ;  /* 0x000020085c401980 */ /* 0x000362000c101d00 */
[----:B------:R-:W-:-:S02]  /*36580*/  @P2 R2UR UR15, R85 ;  /* 0x00000000550f22ca */ /* 0x000fc400000e0000 */
[----:B------:R-:W-:Y:S01]  /*36590*/  IADD3.X R95, R103, R101, R111, P4, P5 ;  /* 0x00000065675f7210 */ /* 0x000fe200027ea46f */
[----:B------:R1:W5:Y:S04]  /*365a0*/  @P2 LD.E.128 R68, desc[UR12][R92.64+0x40] ;  /* 0x0000400c5c442980 */ /* 0x000368000c101d00 */
[----:B------:R1:W5:Y:S04]  /*365b0*/  @!P3 LD.E.128 R48, desc[UR6][R94.64] ;  /* 0x000000065e30b980 */ /* 0x000368000c101d00 */
[----:B------:R1:W5:Y:S04]  /*365c0*/  @P1 LD.E.128 R52, desc[UR10][R94.64+0x20] ;  /* 0x0000200a5e341980 */ /* 0x000368000c101d00 */
[----:B------:R1:W5:Y:S02]  /*365d0*/  @P2 LD.E.128 R56, desc[UR14][R94.64+0x40] ;  /* 0x0000400e5e382980 */ /* 0x000364000c101d00 */
.L_x_1824:
[----:B------:R-:W-:Y:S05]  /*365e0*/  BSYNC B2 ;  /* 0x0000000000027941 */ /* 0x000fea0003800000 */
.L_x_1823:
[----:B------:R-:W-:Y:S01]  /*365f0*/  R2UR UR4, R84 ;  /* 0x00000000540472ca */ /* 0x000fe200000e0000 */
[----:B-----5:R2:W5:Y:S01]  /*36600*/  LDL R78, [R83] ;  /* 0x00000000534e7983 */ /* 0x0205620000100800 */
[----:B------:R-:W-:-:S03]  /*36610*/  R2UR UR5, R85 ;  /* 0x00000000550572ca */ /* 0x000fc600000e0000 */
[----:B------:R2:W5:Y:S10]  /*36620*/  LDL R79, [R83+0x4] ;  /* 0x00000400534f7983 */ /* 0x0005740000100800 */
[----:B-1----:R-:W3:Y:S01]  /*36630*/  LD.E R92, desc[UR4][R76.64+0x1c] ;  /* 0x00001c044c5c7980 */ /* 0x002ee2000c101900 */
[----:B------:R-:W-:Y:S01]  /*36640*/  BSSY B2, `(.L_x_1825) ;  /* 0x0000005000027945 */ /* 0x000fe20003800000 */
[----:B---3--:R-:W-:-:S04]  /*36650*/  LOP3.LUT R92, R92, 0x1, RZ, 0xfc, !PT ;  /* 0x000000015c5c7812 */ /* 0x008fc800078efcff */
[----:B------:R-:W-:-:S13]  /*36660*/  ISETP.NE.AND P1, PT, R92, 0x3, PT ;  /* 0x000000035c00780c */ /* 0x000fda0003f25270 */
[----:B--2---:R-:W-:Y:S05]  /*36670*/  @!P1 BRA `(.L_x_1826) ;  /* 0x0000000000049947 */ /* 0x004fea0003800000 */
[----:B------:R-:W-:Y:S01]  /*36680*/  BPT.TRAP 0x1 ;  /* 0x000000040000795c */ /* 0x000fe20000300000 */
.L_x_1826:
[----:B------:R-:W-:Y:S05]  /*36690*/  BSYNC B2 ;  /* 0x0000000000027941 */ /* 0x000fea0003800000 */
.L_x_1825:
[----:B------:R-:W-:Y:S02]  /*366a0*/  R2UR UR4, R84 ;  /* 0x00000000540472ca */ /* 0x000fe400000e0000 */
[----:B------:R-:W-:-:S13]  /*366b0*/  R2UR UR5, R85 ;  /* 0x00000000550572ca */ /* 0x000fda00000e0000 */
[----:B------:R-:W2:Y:S01]  /*366c0*/  LD.E.64 R76, desc[UR4][R76.64+0x8] ;  /* 0x000008044c4c7980 */ /* 0x000ea2000c101b00 */
[----:B-----5:R-:W-:Y:S01]  /*366d0*/  SHF.L.U32 R79, R79, 0x1f, RZ ;  /* 0x0000001f4f4f7819 */ /* 0x020fe200000006ff */
[----:B------:R-:W-:Y:S01]  /*366e0*/  BSSY B2, `(.L_x_1827) ;  /* 0x0000005000027945 */ /* 0x000fe20003800000 */
[----:B--2---:R-:W-:-:S05]  /*366f0*/  MOV R93, R76 ;  /* 0x0000004c005d7202 */ /* 0x004fca0000000f00 */
[----:B------:R-:W-:-:S04]  /*36700*/  IMAD R78, R78, 0x8, R93 ;  /* 0x000000084e4e7824 */ /* 0x000fc800078e025d */
[----:B------:R-:W1:Y:S02]  /*36710*/  SYNCS.PHASECHK.TRANS64.TRYWAIT P1, [R78+URZ], R79 ;  /* 0x0000004f4e0075a7 */ /* 0x000e64000802017f */
[----:B-1----:R-:W-:Y:S05]  /*36720*/  @!P1 BRA `(.L_x_1828) ;  /* 0x0000008800389947 */ /* 0x002fea0003800000 */
.L_x_1879:
[----:B------:R-:W-:Y:S05]  /*36730*/  BSYNC B2 ;  /* 0x0000000000027941 */ /* 0x000fea0003800000 */
.L_x_1827:
[----:B------:R-:W2:Y:S01]  /*36740*/  LDL.64 R92, [R82+0x50] ;  /* 0x00005000525c7983 */ /* 0x000ea20000100a00 */
[C---:B------:R-:W-:Y:S02]  /*36750*/  R2UR UR6, R84.reuse ;  /* 0x00000000540672ca */ /* 0x040fe400000e0000 */
[C---:B------:R-:W-:Y:S01]  /*36760*/  R2UR UR7, R85.reuse ;  /* 0x00000000550772ca */ /* 0x040fe200000e0000 */
[----:B------:R-:W3:Y:S01]  /*36770*/  LDL.64 R76, [R82+0x8] ;  /* 0x00000800524c7983 */ /* 0x000ee20000100a00 */
[C---:B------:R-:W-:Y:S02]  /*36780*/  R2UR UR4, R84.reuse ;  /* 0x00000000540472ca */ /* 0x040fe400000e0000 */
[----:B------:R-:W-:Y:S01]  /*36790*/  R2UR UR5, R85 ;  /* 0x00000000550572ca */ /* 0x000fe200000e0000 */
[----:B------:R-:W4:Y:S04]  /*367a0*/  LDL R105, [R83] ;  /* 0x0000000053697983 */ /* 0x000f280000100800 */
[----:B------:R-:W3:Y:S04]  /*367b0*/  LDL.64 R96, [R82+0x58] ;  /* 0x0000580052607983 */ /* 0x000ee80000100a00 */
[----:B------:R-:W5:Y:S04]  /*367c0*/  LDL.64 R94, [R82+0x38] ;  /* 0x00003800525e7983 */ /* 0x000f680000100a00 */
[----:B--2---:R-:W2:Y:S04]  /*367d0*/  LD.E R74, desc[UR6][R92.64+0xc] ;  /* 0x00000c065c4a7980 */ /* 0x004ea8000c101900 */
[----:B------:R-:W2:Y:S01]  /*367e0*/  LD.E R110, desc[UR4][R92.64+0x8] ;  /* 0x000008045c6e7980 */ /* 0x000ea2000c101900 */
[----:B------:R-:W-:-:S02]  /*367f0*/  R2UR UR8, R84 ;  /* 0x00000000540872ca */ /* 0x000fc400000e0000 */
[----:B------:R-:W-:Y:S01]  /*36800*/  R2UR UR9, R85 ;  /* 0x00000000550972ca */ /* 0x000fe200000e0000 */
[----:B----4-:R-:W-:Y:S01]  /*36810*/  IMAD R105, R105, 0x7800, RZ ;  /* 0x0000780069697824 */ /* 0x010fe200078e02ff */
[----:B------:R-:W5:Y:S01]  /*36820*/  LD.E R103, desc[UR6][R92.64+0x4] ;  /* 0x000004065c677980 */ /* 0x000f62000c101900 */
[----:B------:R-:W-:Y:S03]  /*36830*/  BSSY B2, `(.L_x_1829) ;  /* 0x00003ca000027945 */ /* 0x000fe60003800000 */
[----:B---3--:R-:W5:Y:S07]  /*36840*/  LD.E.64 R96, desc[UR4][R96.64] ;  /* 0x0000000460607980 */ /* 0x008f6e000c101b00 */
[----:B------:R3:W5:Y:S01]  /*36850*/  LD.E R102, desc[UR8][R76.64+0x74] ;  /* 0x000074084c667980 */ /* 0x000762000c101900 */
[----:B0-----:R-:W-:Y:S01]  /*36860*/  SHF.R.S32.HI R106, RZ, 0x1f, R105 ;  /* 0x0000001fff6a7819 */ /* 0x001fe20000011469 */
[----:B--2---:R-:W-:Y:S01]  /*36870*/  IMAD R74, R25, -0xa0, R74 ;  /* 0xffffff60194a7824 */ /* 0x004fe200078e024a */
[----:B------:R-:W-:-:S04]  /*36880*/  LEA.HI R108, R110, R110, RZ, 0x1 ;  /* 0x0000006e6e6c7211 */ /* 0x000fc800078f08ff */
[----:B------:R-:W-:Y:S02]  /*36890*/  VIMNMX R74, R74, 0xa0, PT ;  /* 0x000000a04a4a7848 */ /* 0x000fe40003fe0100 */
[----:B------:R-:W-:-:S04]  /*368a0*/  SHF.R.S32.HI R111, RZ, 0x1, R108 ;  /* 0x00000001ff6f7819 */ /* 0x000fc8000001146c */
[----:B------:R-:W-:Y:S02]  /*368b0*/  ISETP.GE.AND P1, PT, R111, R74, PT ;  /* 0x0000004a6f00720c */ /* 0x000fe40003f26270 */
[----:B------:R-:W-:Y:S01]  /*368c0*/  LOP3.LUT R73, R108, 0xffffffe, RZ, 0xc0, !PT ;  /* 0x0ffffffe6c497812 */ /* 0x000fe200078ec0ff */
[----:B------:R-:W-:Y:S01]  /*368d0*/  IMAD R74, R91, R111, RZ ;  /* 0x0000006f5b4a7224 */ /* 0x000fe200078e02ff */
[----:B---3--:R-:W-:-:S03]  /*368e0*/  SHF.R.S32.HI R77, RZ, 0x1f, R111 ;  /* 0x0000001fff4d7819 */ /* 0x008fc6000001146f */
[----:B------:R-:W-:Y:S02]  /*368f0*/  IMAD.IADD R73, R110, 0x1, -R73 ;  /* 0x000000016e497824 */ /* 0x000fe400078e0a49 */
[----:B------:R-:W-:Y:S02]  /*36900*/  IMAD R77, R90, R77, R74 ;  /* 0x0000004d5a4d7224 */ /* 0x000fe400078e024a */
[----:B------:R-:W-:Y:S02]  /*36910*/  IMAD.SHL.U32 R107, R73, 0x10, RZ ;  /* 0x00000010496b7824 */ /* 0x000fe400078e00ff */
[----:B------:R-:W-:Y:S01]  /*36920*/  IMAD.MOV.U32 R74, RZ, RZ, R72 ;  /* 0x000000ffff4a7224 */ /* 0x000fe200078e0048 */
[----:B------:R-:W-:Y:S06]  /*36930*/  @P1 BRA `(.L_x_1830) ;  /* 0x0000003800e41947 */ /* 0x000fec0003800000 */
[----:B------:R-:W-:Y:S02]  /*36940*/  R2UR UR4, R84 ;  /* 0x00000000540472ca */ /* 0x000fe400000e0000 */
[----:B------:R-:W-:-:S13]  /*36950*/  R2UR UR5, R85 ;  /* 0x00000000550572ca */ /* 0x000fda00000e0000 */
[----:B-----5:R-:W2:Y:S01]  /*36960*/  LD.E.U8 R72, desc[UR4][R94.64] ;  /* 0x000000045e487980 */ /* 0x020ea2000c101100 */
[----:B------:R-:W-:Y:S01]  /*36970*/  IMAD.WIDE.U32 R100, R90, R111, R74 ;  /* 0x0000006f5a647225 */ /* 0x000fe200078e004a */
[----:B------:R-:W-:Y:S03]  /*36980*/  BSSY B3, `(.L_x_1831) ;  /* 0x0000134000037945 */ /* 0x000fe60003800000 */
[----:B------:R-:W-:Y:S01]  /*36990*/  IMAD.IADD R109, R101, 0x1, R77 ;  /* 0x00000001656d7824 */ /* 0x000fe200078e024d */
[----:B--2---:R-:W-:-:S04]  /*369a0*/  LOP3.LUT R72, R72, 0x1, RZ, 0xc0, !PT ;  /* 0x0000000148487812 */ /* 0x004fc800078ec0ff */
[----:B------:R-:W-:-:S13]  /*369b0*/  ISETP.NE.U32.AND P1, PT, R72, 0x1, PT ;  /* 0x000000014800780c */ /* 0x000fda0003f25070 */
[----:B------:R-:W-:Y:S05]  /*369c0*/  @P1 BRA `(.L_x_1832) ;  /* 0x0000001000bc1947 */ /* 0x000fea0003800000 */
[----:B------:R-:W-:Y:S02]  /*369d0*/  LEA.HI R72, R103, R103, RZ, 0x1 ;  /* 0x0000006767487211 */ /* 0x000fe400078f08ff */
[----:B------:R-:W-:Y:S02]  /*369e0*/  SHF.R.S32.HI R77, RZ, 0x1f, R110 ;  /* 0x0000001fff4d7819 */ /* 0x000fe4000001146e */
[----:B------:R-:W-:Y:S01]  /*369f0*/  SHF.R.S32.HI R112, RZ, 0x1, R72 ;  /* 0x00000001ff707819 */ /* 0x000fe20000011448 */
[----:B------:R-:W-:Y:S01]  /*36a00*/  IMAD.IADD R72, R102, 0x1, -R103 ;  /* 0x0000000166487824 */ /* 0x000fe200078e0a67 */
[----:B-1----:R-:W-:Y:S02]  /*36a10*/  LEA.HI R79, R77, R110, RZ, 0x4 ;  /* 0x0000006e4d4f7211 */ /* 0x002fe400078f20ff */
[----:B------:R-:W-:Y:S02]  /*36a20*/  ISETP.GE.AND P1, PT, R107, R112, PT ;  /* 0x000000706b00720c */ /* 0x000fe40003f26270 */
[----:B------:R-:W-:Y:S01]  /*36a30*/  LEA.HI R77, R77, R110, RZ, 0x2 ;  /* 0x0000006e4d4d7211 */ /* 0x000fe200078f10ff */
[----:B------:R-:W-:Y:S01]  /*36a40*/  IMAD.SHL.U32 R79, R79, 0x20, RZ ;  /* 0x000000204f4f7824 */ /* 0x000fe200078e00ff */
[----:B------:R-:W-:-:S02]  /*36a50*/  SEL R74, R112, RZ, P1 ;  /* 0x000000ff704a7207 */ /* 0x000fc40000800000 */
[----:B------:R-:W-:Y:S01]  /*36a60*/  SEL R72, R103, R72, !P1 ;  /* 0x0000004867487207 */ /* 0x000fe20004800000 */
[----:B------:R-:W-:Y:S01]  /*36a70*/  IMAD.SHL.U32 R77, R77, 0x20, RZ ;  /* 0x000000204d4d7824 */ /* 0x000fe200078e00ff */
[----:B------:R-:W-:Y:S01]  /*36a80*/  LOP3.LUT R79, R79, 0xfffffe00, RZ, 0xc0, !PT ;  /* 0xfffffe004f4f7812 */ /* 0x000fe200078ec0ff */
[----:B------:R-:W-:Y:S01]  /*36a90*/  IMAD.IADD R74, R107, 0x1, R74 ;  /* 0x000000016b4a7824 */ /* 0x000fe200078e024a */
[----:B------:R-:W-:Y:S02]  /*36aa0*/  SHF.R.S32.HI R75, RZ, 0x1f, R72 ;  /* 0x0000001fff4b7819 */ /* 0x000fe40000011448 */
[----:B------:R-:W-:Y:S02]  /*36ab0*/  LOP3.LUT R77, R77, 0x180, RZ, 0xc0, !PT ;  /* 0x000001804d4d7812 */ /* 0x000fe400078ec0ff */
[----:B------:R-:W-:Y:S02]  /*36ac0*/  SHF.R.S32.HI R73, RZ, 0x1f, R74 ;  /* 0x0000001fff497819 */ /* 0x000fe4000001144a */
[----:B------:R-:W-:-:S02]  /*36ad0*/  LEA.HI R76, R75, R72, RZ, 0x5 ;  /* 0x000000484b4c7211 */ /* 0x000fc400078f28ff */
[-C--:B------:R-:W-:Y:S02]  /*36ae0*/  LEA.HI R72, R73, R74.reuse, RZ, 0x4 ;  /* 0x0000004a49487211 */ /* 0x080fe400078f20ff */
[----:B------:R-:W-:Y:S02]  /*36af0*/  LEA.HI R75, R111, R111, RZ, 0x1 ;  /* 0x0000006f6f4b7211 */ /* 0x000fe400078f08ff */
[----:B------:R-:W-:Y:S02]  /*36b00*/  SHF.R.S32.HI R115, RZ, 0x4, R72 ;  /* 0x00000004ff737819 */ /* 0x000fe40000011448 */
[----:B------:R-:W-:Y:S02]  /*36b10*/  LOP3.LUT R78, R75, 0x3fffffe, RZ, 0xc0, !PT ;  /* 0x03fffffe4b4e7812 */ /* 0x000fe400078ec0ff */
[----:B------:R-:W-:Y:S02]  /*36b20*/  LEA.HI.SX32 R76, R76, R115, 0x1b ;  /* 0x000000734c4c7211 */ /* 0x000fe400078fdaff */
[----:B------:R-:W-:Y:S01]  /*36b30*/  LEA.HI R73, R73, R74, RZ, 0x6 ;  /* 0x0000004a49497211 */ /* 0x000fe200078f30ff */
[----:B------:R-:W-:Y:S01]  /*36b40*/  IMAD.IADD R78, R111, 0x1, -R78 ;  /* 0x000000016f4e7824 */ /* 0x000fe200078e0a4e */
[----:B------:R-:W-:-:S02]  /*36b50*/  SHF.R.S32.HI R113, RZ, 0x1f, R76 ;  /* 0x0000001fff717819 */ /* 0x000fc4000001144c */
[----:B------:R-:W-:Y:S01]  /*36b60*/  SHF.R.U32.HI R75, RZ, 0x3, R77 ;  /* 0x00000003ff4b7819 */ /* 0x000fe2000001164d */
[----:B------:R-:W-:Y:S01]  /*36b70*/  IMAD R78, R78, 0x40, R79 ;  /* 0x000000404e4e7824 */ /* 0x000fe200078e024f */
[----:B------:R-:W-:Y:S02]  /*36b80*/  SHF.R.S32.HI R73, RZ, 0x6, R73 ;  /* 0x00000006ff497819 */ /* 0x000fe40000011449 */
[----:B------:R-:W-:Y:S02]  /*36b90*/  LOP3.LUT R72, R77, 0x30, R72, 0xf8, !PT ;  /* 0x000000304d487812 */ /* 0x000fe400078ef848 */
[----:B------:R-:W-:Y:S01]  /*36ba0*/  LEA.HI R74, R113, R76, RZ, 0x2 ;  /* 0x0000004c714a7211 */ /* 0x000fe200078f10ff */
[----:B------:R-:W-:Y:S01]  /*36bb0*/  IMAD.SHL.U32 R113, R76, 0x10, RZ ;  /* 0x000000104c717824 */ /* 0x000fe200078e00ff */
[----:B------:R-:W-:Y:S01]  /*36bc0*/  LOP3.LUT R72, R72, R75, RZ, 0x3c, !PT ;  /* 0x0000004b48487212 */ /* 0x000fe200078e3cff */
[----:B------:R-:W-:Y:S01]  /*36bd0*/  IMAD R73, R73, 0x2800, R78 ;  /* 0x0000280049497824 */ /* 0x000fe200078e024e */
[----:B------:R-:W-:-:S02]  /*36be0*/  SHF.R.S32.HI R79, RZ, 0x2, R74 ;  /* 0x00000002ff4f7819 */ /* 0x000fc4000001144a */
[----:B------:R-:W-:Y:S01]  /*36bf0*/  LOP3.LUT R74, R77, 0x30, R113, 0xf8, !PT ;  /* 0x000000304d4a7812 */ /* 0x000fe200078ef871 */
[----:B------:R-:W-:Y:S01]  /*36c00*/  IMAD.IADD R72, R73, 0x1, R72 ;  /* 0x0000000149487824 */ /* 0x000fe200078e0248 */
[----:B------:R-:W-:Y:S01]  /*36c10*/  R2UR UR4, R84 ;  /* 0x00000000540472ca */ /* 0x000fe200000e0000 */
[----:B------:R-:W-:Y:S01]  /*36c20*/  IMAD R79, R79, 0x2800, R78 ;  /* 0x000028004f4f7824 */ /* 0x000fe200078e024e */
[----:B------:R-:W-:Y:S02]  /*36c30*/  LOP3.LUT R74, R74, R75, RZ, 0x3c, !PT ;  /* 0x0000004b4a4a7212 */ /* 0x000fe400078e3cff */
[----:B------:R-:W-:Y:S02]  /*36c40*/  IADD3 R72, P1, P2, R96, R72, R105 ;  /* 0x0000004860487210 */ /* 0x000fe40007a3e069 */
[----:B------:R-:W-:Y:S01]  /*36c50*/  R2UR UR5, R85 ;  /* 0x00000000550572ca */ /* 0x000fe200000e0000 */
[----:B------:R-:W-:Y:S01]  /*36c60*/  IMAD.IADD R74, R79, 0x1, R74 ;  /* 0x000000014f4a7824 */ /* 0x000fe200078e024a */
[----:B------:R-:W-:-:S02]  /*36c70*/  R2UR UR6, R84 ;  /* 0x00000000540672ca */ /* 0x000fc400000e0000 */
[----:B------:R-:W-:Y:S02]  /*36c80*/  R2UR UR7, R85 ;  /* 0x00000000550772ca */ /* 0x000fe400000e0000 */
[--C-:B------:R-:W-:Y:S02]  /*36c90*/  IADD3.X R73, R97, RZ, R106.reuse, P1, P2 ;  /* 0x000000ff61497210 */ /* 0x100fe40000fe446a */
[----:B------:R-:W-:Y:S02]  /*36ca0*/  ISETP.GE.AND P2, PT, R107, R112, PT ;  /* 0x000000706b00720c */ /* 0x000fe40003f46270 */
[----:B------:R-:W-:Y:S01]  /*36cb0*/  IADD3 R76, P3, P4, R96, R74, R105 ;  /* 0x0000004a604c7210 */ /* 0x000fe20007c7e069 */
[----:B------:R-:W-:Y:S01]  /*36cc0*/  IMAD.SHL.U32 R115, R115, 0x10, RZ ;  /* 0x0000001073737824 */ /* 0x000fe200078e00ff */
[----:B------:R-:W-:Y:S01]  /*36cd0*/  BSSY B4, `(.L_x_1833) ;  /* 0x00000f3000047945 */ /* 0x000fe20003800000 */
[----:B------:R-:W5:Y:S01]  /*36ce0*/  LD.E.128 R72, desc[UR4][R72.64] ;  /* 0x0000000448487980 */ /* 0x000f62000c101d00 */
[----:B------:R-:W-:-:S02]  /*36cf0*/  IADD3.X R77, R97, RZ, R106, P3, P4 ;  /* 0x000000ff614d7210 */ /* 0x000fc40001fe846a */
[----:B------:R-:W-:-:S04]  /*36d00*/  ISETP.GE.AND P1, PT, R113, R102, PT ;  /* 0x000000667100720c */ /* 0x000fc80003f26270 */
[----:B------:R-:W5:Y:S01]  /*36d10*/  LD.E.128 R76, desc[UR6][R76.64] ;  /* 0x000000064c4c7980 */ /* 0x000f62000c101d00 */
[----:B------:R-:W-:Y:S01]  /*36d20*/  SHF.R.S32.HI R112, RZ, 0x1f, R115 ;  /* 0x0000001fff707819 */ /* 0x000fe20000011473 */
[----:B------:R-:W-:Y:S07]  /*36d30*/  @P2 BRA `(.L_x_1834) ;  /* 0x0000000c00b02947 */ /* 0x000fee0003800000 */
[----:B------:R-:W-:Y:S01]  /*36d40*/  SHF.R.U32.HI R116, RZ, 0x8, R36 ;  /* 0x00000008ff747819 */ /* 0x000fe20000011624 */
[----:B-----5:R-:W-:Y:S01]  /*36d50*/  IMAD.MOV.U32 R117, RZ, RZ, R75 ;  /* 0x000000ffff757224 */ /* 0x020fe200078e004b */
[----:B------:R-:W-:Y:S01]  /*36d60*/  LOP3.LUT R114, R36, 0xff, RZ, 0xc0, !PT ;  /* 0x000000ff24727812 */ /* 0x000fe200078ec0ff */
[----:B------:R-:W-:Y:S01]  /*36d70*/  IMAD.MOV.U32 R118, RZ, RZ, R79 ;  /* 0x000000ffff767224 */ /* 0x000fe200078e004f */
[----:B------:R-:W-:Y:S02]  /*36d80*/  LOP3.LUT R75, R116, 0xff, RZ, 0xc0, !PT ;  /* 0x000000ff744b7812 */ /* 0x000fe400078ec0ff */
[----:B------:R-:W-:Y:S02]  /*36d90*/  SHF.R.U32.HI R121, RZ, 0x8, R39 ;  /* 0x00000008ff797819 */ /* 0x000fe40000011627 */
[----:B------:R-:W-:Y:S02]  /*36da0*/  SHF.R.U32.HI R119, RZ, 0x8, R38 ;  /* 0x00000008ff777819 */ /* 0x000fe40000011626 */
[----:B------:R-:W-:-:S02]  /*36db0*/  PRMT R75, R75, 0x7604, R114 ;  /* 0x000076044b4b7816 */ /* 0x000fc40000000072 */
[----:B------:R-:W-:Y:S02]  /*36dc0*/  SHF.R.U32.HI R114, RZ, 0x8, R37 ;  /* 0x00000008ff727819 */ /* 0x000fe40000011625 */
[----:B------:R-:W-:Y:S02]  /*36dd0*/  LOP3.LUT R120, R39, 0xff, RZ, 0xc0, !PT ;  /* 0x000000ff27787812 */ /* 0x000fe400078ec0ff */
[----:B------:R-:W-:Y:S02]  /*36de0*/  LOP3.LUT R121, R121, 0xff, RZ, 0xc0, !PT ;  /* 0x000000ff79797812 */ /* 0x000fe400078ec0ff */
[----:B------:R-:W-:Y:S02]  /*36df0*/  LOP3.LUT R116, R38, 0xff, RZ, 0xc0, !PT ;  /* 0x000000ff26747812 */ /* 0x000fe400078ec0ff */
[----:B------:R-:W-:Y:S02]  /*36e00*/  SHF.R.U32.HI R123, RZ, 0x8, R12 ;  /* 0x00000008ff7b7819 */ /* 0x000fe4000001160c */
[----:B------:R-:W-:-:S02]  /*36e10*/  LOP3.LUT R119, R119, 0xff, RZ, 0xc0, !PT ;  /* 0x000000ff77777812 */ /* 0x000fc400078ec0ff */
[----:B------:R-:W-:Y:S02]  /*36e20*/  LOP3.LUT R79, R37, 0xff, RZ, 0xc0, !PT ;  /* 0x000000ff254f7812 */ /* 0x000fe400078ec0ff */
[----:B------:R-:W-:Y:S02]  /*36e30*/  LOP3.LUT R114, R114, 0xff, RZ, 0xc0, !PT ;  /* 0x000000ff72727812 */ /* 0x000fe400078ec0ff */
[----:B------:R-:W-:Y:S02]  /*36e40*/  PRMT R120, R121, 0x7604, R120 ;  /* 0x0000760479787816 */ /* 0x000fe40000000078 */
[----:B------:R-:W-:Y:S02]  /*36e50*/  LOP3.LUT R122, R12, 0xff, RZ, 0xc0, !PT ;  /* 0x000000ff0c7a7812 */ /* 0x000fe400078ec0ff */
[----:B------:R-:W-:Y:S02]  /*36e60*/  LOP3.LUT R123, R123, 0xff, RZ, 0xc0, !PT ;  /* 0x000000ff7b7b7812 */ /* 0x000fe400078ec0ff */
[----:B------:R-:W-:-:S02]  /*36e70*/  PRMT R119, R119, 0x7604, R116 ;  /* 0x0000760477777816 */ /* 0x000fc40000000074 */
        /* <DEDUP_REMOVED lines=8> */
[----:B------:R-:W-:Y:S02]  /*36f00*/  PRMT R116, R121, 0x7604, R114 ;  /* 0x0000760479747816 */ /* 0x000fe40000000072 */
[----:B------:R-:W-:Y:S02]  /*36f10*/  SHF.R.U32.HI R114, RZ, 0x10, R37 ;  /* 0x00000010ff727819 */ /* 0x000fe40000011625 */
[----:B------:R-:W-:Y:S02]  /*36f20*/  PRMT R129, R125, 0x7604, R122 ;  /* 0x000076047d817816 */ /* 0x000fe4000000007a */
[----:B------:R-:W-:Y:S01]  /*36f30*/  SHF.R.U32.HI R125, RZ, 0x10, R13 ;  /* 0x00000010ff7d7819 */ /* 0x000fe2000001160d */
[----:B------:R-:W-:Y:S01]  /*36f40*/  IMAD.U32 R114, R114, 0x10000, RZ ;  /* 0x0001000072727824 */ /* 0x000fe200078e00ff */
[----:B------:R-:W-:-:S02]  /*36f50*/  SHF.R.U32.HI R121, RZ, 0x10, R39 ;  /* 0x00000010ff797819 */ /* 0x000fc40000011627 */
[----:B------:R-:W-:Y:S01]  /*36f60*/  SHF.R.U32.HI R127, RZ, 0x8, R15 ;  /* 0x00000008ff7f7819 */ /* 0x000fe2000001160f */
[----:B------:R-:W-:Y:S01]  /*36f70*/  IMAD.U32 R125, R125, 0x10000, RZ ;  /* 0x000100007d7d7824 */ /* 0x000fe200078e00ff */
[----:B------:R-:W-:Y:S01]  /*36f80*/  LOP3.LUT R124, R15, 0xff, RZ, 0xc0, !PT ;  /* 0x000000ff0f7c7812 */ /* 0x000fe200078ec0ff */
[----:B------:R-:W-:Y:S01]  /*36f90*/  IMAD.U32 R121, R121, 0x10000, RZ ;  /* 0x0001000079797824 */ /* 0x000fe200078e00ff */
[----:B------:R-:W-:Y:S02]  /*36fa0*/  LOP3.LUT R127, R127, 0xff, RZ, 0xc0, !PT ;  /* 0x000000ff7f7f7812 */ /* 0x000fe400078ec0ff */
[----:B------:R-:W-:Y:S02]  /*36fb0*/  LOP3.LUT R79, R79, 0xff0000, R114, 0xf8, !PT ;  /* 0x00ff00004f4f7812 */ /* 0x000fe400078ef872 */
[----:B------:R-:W-:Y:S02]  /*36fc0*/  LOP3.LUT R125, R116, 0xff0000, R125, 0xf8, !PT ;  /* 0x00ff0000747d7812 */ /* 0x000fe400078ef87d */
[----:B------:R-:W-:-:S02]  /*36fd0*/  LOP3.LUT R119, R119, 0xff0000, R38, 0xf8, !PT ;  /* 0x00ff000077777812 */ /* 0x000fc400078ef826 */
[----:B------:R-:W-:Y:S02]  /*36fe0*/  PRMT R124, R127, 0x7604, R124 ;  /* 0x000076047f7c7816 */ /* 0x000fe4000000007c */
[----:B------:R-:W-:Y:S02]  /*36ff0*/  LOP3.LUT R121, R120, 0xff0000, R121, 0xf8, !PT ;  /* 0x00ff000078797812 */ /* 0x000fe400078ef879 */
[----:B------:R-:W-:Y:S02]  /*37000*/  SHF.R.U32.HI R127, RZ, 0x10, R15 ;  /* 0x00000010ff7f7819 */ /* 0x000fe4000001160f */
[----:B------:R-:W-:Y:S02]  /*37010*/  LOP3.LUT R79, R79, 0xff000000, R37, 0xf8, !PT ;  /* 0xff0000004f4f7812 */ /* 0x000fe400078ef825 */
[----:B------:R-:W-:Y:S01]  /*37020*/  LOP3.LUT R125, R125, 0xff000000, R13, 0xf8, !PT ;  /* 0xff0000007d7d7812 */ /* 0x000fe200078ef80d */
[----:B------:R-:W-:Y:S01]  /*37030*/  IMAD.U32 R127, R127, 0x10000, RZ ;  /* 0x000100007f7f7824 */ /* 0x000fe200078e00ff */
[----:B------:R-:W-:-:S02]  /*37040*/  LOP3.LUT R13, R119, 0xff000000, R38, 0xf8, !PT ;  /* 0xff000000770d7812 */ /* 0x000fc400078ef826 */
[----:B------:R-:W-:Y:S02]  /*37050*/  LOP3.LUT R119, R121, 0xff000000, R39, 0xf8, !PT ;  /* 0xff00000079777812 */ /* 0x000fe400078ef827 */
[--C-:B------:R-:W-:Y:S02]  /*37060*/  LOP3.LUT R75, R75, 0xff0000, R36.reuse, 0xf8, !PT ;  /* 0x00ff00004b4b7812 */ /* 0x100fe400078ef824 */
[----:B------:R-:W-:Y:S02]  /*37070*/  F2FP.F16.E4M3.UNPACK_B R39, R77 ;  /* 0x0000004dff27723e */ /* 0x000fe400020006ff */
[----:B------:R-:W-:Y:S02]  /*37080*/  F2FP.F16.E4M3.UNPACK_B R114, R79 ;  /* 0x0000004fff72723e */ /* 0x000fe400020006ff */
[----:B------:R-:W-:Y:S02]  /*37090*/  F2FP.F16.E4M3.UNPACK_B R120, R125 ;  /* 0x0000007dff78723e */ /* 0x000fe400020006ff */
[----:B------:R-:W-:Y:S01]  /*370a0*/  LOP3.LUT R75, R75, 0xff000000, R36, 0xf8, !PT ;  /* 0xff0000004b4b7812 */ /* 0x000fe200078ef824 */
[----:B------:R-:W-:Y:S01]  /*370b0*/  HADD2.F32 R36, -RZ, R39.H0_H0 ;  /* 0x20000027ff247230 */ /* 0x000fe20000004100 */
[----:B------:R-:W-:Y:S01]  /*370c0*/  F2FP.F16.E4M3.UNPACK_B R37, R73 ;  /* 0x00000049ff25723e */ /* 0x000fe200020006ff */
[----:B------:R-:W-:Y:S01]  /*370d0*/  HADD2.F32 R121, -RZ, R114.H0_H0 ;  /* 0x20000072ff797230 */ /* 0x000fe20000004100 */
[----:B------:R-:W-:Y:S01]  /*370e0*/  LOP3.LUT R131, R124, 0xff0000, R127, 0xf8, !PT ;  /* 0x00ff00007c837812 */ /* 0x000fe200078ef87f */
[--C-:B------:R-:W-:Y:S01]  /*370f0*/  HADD2.F32 R127, -RZ, R120.reuse.H0_H0 ;  /* 0x20000078ff7f7230 */ /* 0x100fe20000004100 */
[----:B------:R-:W-:Y:S01]  /*37100*/  LOP3.LUT R123, R123, 0xff0000, R12, 0xf8, !PT ;  /* 0x00ff00007b7b7812 */ /* 0x000fe200078ef80c */
[----:B------:R-:W-:Y:S01]  /*37110*/  HADD2.F32 R38, -RZ, R37.H0_H0 ;  /* 0x20000025ff267230 */ /* 0x000fe20000004100 */
[----:B------:R-:W-:Y:S01]  /*37120*/  LOP3.LUT R129, R129, 0xff0000, R14, 0xf8, !PT ;  /* 0x00ff000081817812 */ /* 0x000fe200078ef80e */
[C---:B------:R-:W-:Y:S01]  /*37130*/  FMUL.FTZ R122, R36.reuse, R121 ;  /* 0x00000079247a7220 */ /* 0x040fe20000410000 */
[----:B------:R-:W-:Y:S01]  /*37140*/  LOP3.LUT R116, R123, 0xff000000, R12, 0xf8, !PT ;  /* 0xff0000007b747812 */ /* 0x000fe200078ef80c */
[----:B------:R-:W-:Y:S01]  /*37150*/  FMUL.FTZ R123, R36, R127 ;  /* 0x0000007f247b7220 */ /* 0x000fe20000410000 */
[----:B------:R-:W-:Y:S01]  /*37160*/  F2FP.F16.E4M3.UNPACK_B R77, R77.H1 ;  /* 0x0000004dff4d723e */ /* 0x000fe200030006ff */
[----:B------:R-:W-:Y:S01]  /*37170*/  HADD2.F32 R39, -RZ, R39.H1_H1 ;  /* 0x30000027ff277230 */ /* 0x000fe20000004100 */
[----:B------:R-:W-:Y:S01]  /*37180*/  F2FP.F16.E4M3.UNPACK_B R125, R125.H1 ;  /* 0x0000007dff7d723e */ /* 0x000fe200030006ff */
[C---:B------:R-:W-:Y:S01]  /*37190*/  FFMA.FTZ R12, R38.reuse, R121, -R123 ;  /* 0x00000079260c7223 */ /* 0x040fe2000001087b */
[----:B------:R-:W-:Y:S01]  /*371a0*/  LOP3.LUT R36, R129, 0xff000000, R14, 0xf8, !PT ;  /* 0xff00000081247812 */ /* 0x000fe200078ef80e */
[----:B------:R-:W-:Y:S01]  /*371b0*/  FFMA.FTZ R14, R38, R127, R122 ;  /* 0x0000007f260e7223 */ /* 0x000fe2000001007a */
[----:B------:R-:W-:Y:S01]  /*371c0*/  F2FP.F16.E4M3.UNPACK_B R79, R79.H1 ;  /* 0x0000004fff4f723e */ /* 0x000fe200030006ff */
[----:B------:R-:W-:Y:S01]  /*371d0*/  HADD2.F32 R122, -RZ, R120.H1_H1 ;  /* 0x30000078ff7a7230 */ /* 0x000fe20000004100 */
[----:B------:R-:W-:Y:S01]  /*371e0*/  LOP3.LUT R131, R131, 0xff000000, R15, 0xf8, !PT ;  /* 0xff00000083837812 */ /* 0x000fe200078ef80f */
[----:B------:R-:W-:Y:S01]  /*371f0*/  HADD2.F32 R114, -RZ, R114.H1_H1 ;  /* 0x30000072ff727230 */ /* 0x000fe20000004100 */
[----:B------:R-:W-:Y:S01]  /*37200*/  F2FP.F16.E4M3.UNPACK_B R73, R73.H1 ;  /* 0x00000049ff49723e */ /* 0x000fe200030006ff */
        /* <DEDUP_REMOVED lines=19> */
[----:B------:R-:W-:Y:S01]  /*37340*/  F2FP.F16.E4M3.UNPACK_B R120, R117 ;  /* 0x00000075ff78723e */ /* 0x000fe200020006ff */
[----:B------:R-:W-:Y:S02]  /*37350*/  HADD2.F32 R114, -RZ, R121.H0_H0 ;  /* 0x20000079ff727230 */ /* 0x000fe40000004100 */
[----:B------:R-:W-:Y:S01]  /*37360*/  FMUL.FTZ R128, R77, R126 ;  /* 0x0000007e4d807220 */ /* 0x000fe20000410000 */
[----:B------:R-:W-:-:S02]  /*37370*/  HADD2.F32 R125, -RZ, R127.H0_H0 ;  /* 0x2000007fff7d7230 */ /* 0x000fc40000004100 */
[-C--:B------:R-:W-:Y:S01]  /*37380*/  FMUL.FTZ R77, R77, R122.reuse ;  /* 0x0000007a4d4d7220 */ /* 0x080fe20000410000 */
[----:B------:R-:W-:Y:S01]  /*37390*/  HADD2.F32 R123, -RZ, R124.H0_H0 ;  /* 0x2000007cff7b7230 */ /* 0x000fe20000004100 */
[----:B------:R-:W-:Y:S01]  /*373a0*/  F2FP.F16.E4M3.UNPACK_B R131, R131.H1 ;  /* 0x00000083ff83723e */ /* 0x000fe200030006ff */
[----:B------:R-:W-:Y:S02]  /*373b0*/  HADD2.F32 R73, -RZ, R73.H1_H1 ;  /* 0x30000049ff497230 */ /* 0x000fe40000004100 */
[C---:B------:R-:W-:Y:S01]  /*373c0*/  FMUL.FTZ R130, R114.reuse, R125 ;  /* 0x0000007d72827220 */ /* 0x040fe20000410000 */
[----:B------:R-:W-:Y:S02]  /*373d0*/  HADD2.F32 R79, -RZ, R120.H0_H0 ;  /* 0x20000078ff4f7230 */ /* 0x000fe40000004100 */
[-C--:B------:R-:W-:Y:S01]  /*373e0*/  FMUL.FTZ R132, R114, R123.reuse ;  /* 0x0000007b72847220 */ /* 0x080fe20000410000 */
[----:B------:R-:W-:Y:S02]  /*373f0*/  HADD2.F32 R127, -RZ, R127.H1_H1 ;  /* 0x3000007fff7f7230 */ /* 0x000fe40000004100 */
[C---:B------:R-:W-:Y:S01]  /*37400*/  FFMA.FTZ R114, R73.reuse, R122, -R128 ;  /* 0x0000007a49727223 */ /* 0x040fe20000010880 */
[----:B------:R-:W-:Y:S01]  /*37410*/  FFMA.FTZ R77, R73, R126, R77 ;  /* 0x0000007e494d7223 */ /* 0x000fe2000001004d */
[C---:B------:R-:W-:Y:S01]  /*37420*/  FFMA.FTZ R73, R79.reuse, R123, -R130 ;  /* 0x0000007b4f497223 */ /* 0x040fe20000010882 */
[----:B------:R-:W-:Y:S01]  /*37430*/  FFMA.FTZ R79, R79, R125, R132 ;  /* 0x0000007d4f4f7223 */ /* 0x000fe20000010084 */
[----:B------:R-:W-:Y:S01]  /*37440*/  F2FP.F16.E4M3.UNPACK_B R122, R118.H1 ;  /* 0x00000076ff7a723e */ /* 0x000fe200030006ff */
        /* <DEDUP_REMOVED lines=8> */
[----:B------:R-:W-:Y:S01]  /*374d0*/  HADD2.F32 R120, -RZ, R120.H1_H1 ;  /* 0x30000078ff787230 */ /* 0x000fe20000004100 */
[----:B------:R-:W-:Y:S01]  /*374e0*/  F2FP.SATFINITE.E4M3.F32.PACK_AB_MERGE_C R37, R114, R37, RZ ;  /* 0x000000257225723e */ /* 0x000fe200048070ff */
[----:B------:R-:W-:Y:S02]  /*374f0*/  HADD2.F32 R126, -RZ, R125.H0_H0 ;  /* 0x2000007dff7e7230 */ /* 0x000fe40000004100 */
[C---:B------:R-:W-:Y:S01]  /*37500*/  FMUL.FTZ R132, R117.reuse, R128 ;  /* 0x0000008075847220 */ /* 0x040fe20000410000 */
[----:B------:R-:W-:Y:S02]  /*37510*/  HADD2.F32 R119, -RZ, R121.H0_H0 ;  /* 0x20000079ff777230 */ /* 0x000fe40000004100 */
[C---:B------:R-:W-:Y:S01]  /*37520*/  FFMA.FTZ R118, R120.reuse, R124, -R129 ;  /* 0x0000007c78767223 */ /* 0x040fe20000010881 */
[----:B------:R-:W-:Y:S01]  /*37530*/  FFMA.FTZ R120, R120, R127, R130 ;  /* 0x0000007f78787223 */ /* 0x000fe20000010082 */
[----:B------:R-:W-:Y:S01]  /*37540*/  FMUL.FTZ R123, R117, R126 ;  /* 0x0000007e757b7220 */ /* 0x000fe20000410000 */
[----:B------:R-:W-:Y:S01]  /*37550*/  F2FP.F16.E4M3.UNPACK_B R127, R76.H1 ;  /* 0x0000004cff7f723e */ /* 0x000fe200030006ff */
[C---:B------:R-:W-:Y:S01]  /*37560*/  FFMA.FTZ R117, R119.reuse, R126, -R132 ;  /* 0x0000007e77757223 */ /* 0x040fe20000010884 */
[----:B------:R-:W-:Y:S01]  /*37570*/  F2FP.F16.E4M3.UNPACK_B R130, R116.H1 ;  /* 0x00000074ff82723e */ /* 0x000fe200030006ff */
[----:B------:R-:W-:Y:S01]  /*37580*/  FFMA.FTZ R119, R119, R128, R123 ;  /* 0x0000008077777223 */ /* 0x000fe2000001007b */
[----:B------:R-:W-:Y:S01]  /*37590*/  F2FP.F16.E4M3.UNPACK_B R129, R75.H1 ;  /* 0x0000004bff81723e */ /* 0x000fe200030006ff */
[----:B------:R-:W-:Y:S01]  /*375a0*/  HADD2.F32 R128, -RZ, R125.H1_H1 ;  /* 0x3000007dff807230 */ /* 0x000fe20000004100 */
[----:B------:R-:W-:Y:S01]  /*375b0*/  F2FP.F16.E4M3.UNPACK_B R125, R72.H1 ;  /* 0x00000048ff7d723e */ /* 0x000fe200030006ff */
[----:B------:R-:W-:Y:S01]  /*375c0*/  HADD2.F32 R124, -RZ, R122.H1_H1 ;  /* 0x3000007aff7c7230 */ /* 0x000fe20000004100 */
[----:B------:R-:W-:Y:S01]  /*375d0*/  F2FP.SATFINITE.E4M3.F32.PACK_AB_MERGE_C R15, R15, R12, R37 ;  /* 0x0000000c0f0f723e */ /* 0x000fe20004807025 */
[----:B------:R-:W-:Y:S01]  /*375e0*/  HADD2.F32 R132, -RZ, R131.H1_H1 ;  /* 0x30000083ff847230 */ /* 0x000fe20000004100 */
[----:B------:R-:W-:Y:S01]  /*375f0*/  F2FP.SATFINITE.E4M3.F32.PACK_AB_MERGE_C R38, R77, R38, RZ ;  /* 0x000000264d26723e */ /* 0x000fe200048070ff */
[----:B------:R-:W-:-:S02]  /*37600*/  HADD2.F32 R122, -RZ, R127.H0_H0 ;  /* 0x2000007fff7a7230 */ /* 0x000fc40000004100 */
[C---:B------:R-:W-:Y:S01]  /*37610*/  FMUL.FTZ R133, R124.reuse, R128 ;  /* 0x000000807c857220 */ /* 0x040fe20000410000 */
[--C-:B------:R-:W-:Y:S02]  /*37620*/  HADD2.F32 R131, -RZ, R130.reuse.H0_H0 ;  /* 0x20000082ff837230 */ /* 0x100fe40000004100 */
[----:B------:R-:W-:Y:S01]  /*37630*/  FMUL.FTZ R138, R124, R132 ;  /* 0x000000847c8a7220 */ /* 0x000fe20000410000 */
[----:B------:R-:W-:Y:S01]  /*37640*/  HADD2.F32 R126, -RZ, R129.H0_H0 ;  /* 0x20000081ff7e7230 */ /* 0x000fe20000004100 */
[----:B------:R-:W-:Y:S01]  /*37650*/  F2FP.SATFINITE.E4M3.F32.PACK_AB_MERGE_C R77, R39, R14, R38 ;  /* 0x0000000e274d723e */ /* 0x000fe20004807026 */
[----:B------:R-:W-:Y:S02]  /*37660*/  HADD2.F32 R121, -RZ, R121.H1_H1 ;  /* 0x30000079ff797230 */ /* 0x000fe40000004100 */
[CC--:B------:R-:W-:Y:S01]  /*37670*/  FMUL.FTZ R134, R122.reuse, R131.reuse ;  /* 0x000000837a867220 */ /* 0x0c0fe20000410000 */
[----:B------:R-:W-:Y:S02]  /*37680*/  HADD2.F32 R123, -RZ, R125.H0_H0 ;  /* 0x2000007dff7b7230 */ /* 0x000fe40000004100 */
[----:B------:R-:W-:Y:S01]  /*37690*/  FMUL.FTZ R136, R122, R126 ;  /* 0x0000007e7a887220 */ /* 0x000fe20000410000 */
[C---:B------:R-:W-:Y:S01]  /*376a0*/  FFMA.FTZ R122, R121.reuse, R128, -R138 ;  /* 0x00000080797a7223 */ /* 0x040fe2000001088a */
[----:B------:R-:W-:Y:S01]  /*376b0*/  FFMA.FTZ R124, R121, R132, R133 ;  /* 0x00000084797c7223 */ /* 0x000fe20000010085 */
[C---:B------:R-:W-:Y:S01]  /*376c0*/  FFMA.FTZ R121, R123.reuse, R126, -R134 ;  /* 0x0000007e7b797223 */ /* 0x040fe20000010886 */
[----:B------:R-:W-:Y:S01]  /*376d0*/  FFMA.FTZ R123, R123, R131, R136 ;  /* 0x000000837b7b7223 */ /* 0x000fe20000010088 */
[----:B------:R-:W-:Y:S01]  /*376e0*/  HADD2.F32 R128, -RZ, R127.H1_H1 ;  /* 0x3000007fff807230 */ /* 0x000fe20000004100 */
[----:B------:R-:W-:Y:S01]  /*376f0*/  F2FP.F16.E4M3.UNPACK_B R127, R76 ;  /* 0x0000004cff7f723e */ /* 0x000fe200020006ff */
[----:B------:R-:W-:Y:S01]  /*37700*/  HADD2.F32 R133, -RZ, R130.H1_H1 ;  /* 0x30000082ff857230 */ /* 0x000fe20000004100 */
[----:B------:R-:W-:Y:S01]  /*37710*/  F2FP.F16.E4M3.UNPACK_B R130, R116 ;  /* 0x00000074ff82723e */ /* 0x000fe200020006ff */
[----:B------:R-:W-:Y:S01]  /*37720*/  HADD2.F32 R131, -RZ, R129.H1_H1 ;  /* 0x30000081ff837230 */ /* 0x000fe20000004100 */
[----:B------:R-:W-:Y:S01]  /*37730*/  F2FP.F16.E4M3.UNPACK_B R129, R75 ;  /* 0x0000004bff81723e */ /* 0x000fe200020006ff */
[----:B------:R-:W-:Y:S01]  /*37740*/  HADD2.F32 R126, -RZ, R125.H1_H1 ;  /* 0x3000007dff7e7230 */ /* 0x000fe20000004100 */
[----:B------:R-:W-:Y:S01]  /*37750*/  F2FP.F16.E4M3.UNPACK_B R125, R72 ;  /* 0x00000048ff7d723e */ /* 0x000fe200020006ff */
[----:B------:R-:W-:-:S02]  /*37760*/  HADD2.F32 R75, -RZ, R127.H0_H0 ;  /* 0x2000007fff4b7230 */ /* 0x000fc40000004100 */
[C---:B------:R-:W-:Y:S01]  /*37770*/  FMUL.FTZ R135, R128.reuse, R133 ;  /* 0x0000008580877220 */ /* 0x040fe20000410000 */
[----:B------:R-:W-:Y:S01]  /*37780*/  FMUL.FTZ R76, R128, R131 ;  /* 0x00000083804c7220 */ /* 0x000fe20000410000 */
[--C-:B------:R-:W-:Y:S01]  /*37790*/  HADD2.F32 R132, -RZ, R130.reuse.H0_H0 ;  /* 0x20000082ff847230 */ /* 0x100fe20000004100 */
[----:B------:R-:W-:Y:S01]  /*377a0*/  F2FP.SATFINITE.E4M3.F32.PACK_AB_MERGE_C R117, R122, R117, RZ ;  /* 0x000000757a75723e */ /* 0x000fe200048070ff */
[----:B------:R-:W-:Y:S02]  /*377b0*/  HADD2.F32 R128, -RZ, R129.H0_H0 ;  /* 0x20000081ff807230 */ /* 0x000fe40000004100 */
[C---:B------:R-:W-:Y:S01]  /*377c0*/  FFMA.FTZ R72, R126.reuse, R131, -R135 ;  /* 0x000000837e487223 */ /* 0x040fe20000010887 */
[----:B------:R-:W-:Y:S02]  /*377d0*/  HADD2.F32 R116, -RZ, R125.H0_H0 ;  /* 0x2000007dff747230 */ /* 0x000fe40000004100 */
[----:B------:R-:W-:Y:S01]  /*377e0*/  FFMA.FTZ R76, R126, R133, R76 ;  /* 0x000000857e4c7223 */ /* 0x000fe2000001004c */
[C---:B------:R-:W-:Y:S01]  /*377f0*/  FMUL.FTZ R131, R75.reuse, R132 ;  /* 0x000000844b837220 */ /* 0x040fe20000410000 */
[----:B------:R-:W-:Y:S01]  /*37800*/  FMUL.FTZ R133, R75, R128 ;  /* 0x000000804b857220 */ /* 0x000fe20000410000 */
[----:B------:R-:W-:Y:S01]  /*37810*/  HADD2.F32 R127, -RZ, R127.H1_H1 ;  /* 0x3000007fff7f7230 */ /* 0x000fe20000004100 */
[----:B------:R-:W-:Y:S01]  /*37820*/  F2FP.SATFINITE.E4M3.F32.PACK_AB_MERGE_C R72, R72, R121, RZ ;  /* 0x000000794848723e */ /* 0x000fe200048070ff */
[----:B------:R-:W-:-:S02]  /*37830*/  HADD2.F32 R130, -RZ, R130.H1_H1 ;  /* 0x30000082ff827230 */ /* 0x000fc40000004100 */
[C---:B------:R-:W-:Y:S01]  /*37840*/  FFMA.FTZ R75, R116.reuse, R128, -R131 ;  /* 0x00000080744b7223 */ /* 0x040fe20000010883 */
[----:B------:R-:W-:Y:S01]  /*37850*/  FFMA.FTZ R116, R116, R132, R133 ;  /* 0x0000008474747223 */ /* 0x000fe20000010085 */
[----:B------:R-:W-:Y:S01]  /*37860*/  HADD2.F32 R126, -RZ, R129.H1_H1 ;  /* 0x30000081ff7e7230 */ /* 0x000fe20000004100 */
[----:B------:R-:W-:Y:S01]  /*37870*/  F2FP.F16.E4M3.UNPACK_B R128, R78.H1 ;  /* 0x0000004eff80723e */ /* 0x000fe200030006ff */
[----:B------:R-:W-:Y:S01]  /*37880*/  HADD2.F32 R125, -RZ, R125.H1_H1 ;  /* 0x3000007dff7d7230 */ /* 0x000fe20000004100 */
[----:B------:R-:W-:Y:S01]  /*37890*/  F2FP.F16.E4M3.UNPACK_B R133, R36.H1 ;  /* 0x00000024ff85723e */ /* 0x000fe200030006ff */
[C---:B------:R-:W-:Y:S01]  /*378a0*/  FMUL.FTZ R132, R127.reuse, R130 ;  /* 0x000000827f847220 */ /* 0x040fe20000410000 */
[----:B------:R-:W-:Y:S01]  /*378b0*/  F2FP.F16.E4M3.UNPACK_B R131, R13.H1 ;  /* 0x0000000dff83723e */ /* 0x000fe200030006ff */
[----:B------:R-:W-:Y:S01]  /*378c0*/  FMUL.FTZ R136, R127, R126 ;  /* 0x0000007e7f887220 */ /* 0x000fe20000410000 */
[----:B------:R-:W-:Y:S01]  /*378d0*/  F2FP.F16.E4M3.UNPACK_B R127, R74.H1 ;  /* 0x0000004aff7f723e */ /* 0x000fe200030006ff */
[----:B------:R-:W-:Y:S01]  /*378e0*/  FFMA.FTZ R126, R125, R126, -R132 ;  /* 0x0000007e7d7e7223 */ /* 0x000fe20000010884 */
[----:B------:R-:W-:-:S02]  /*378f0*/  HADD2.F32 R129, -RZ, R128.H0_H0 ;  /* 0x20000080ff817230 */ /* 0x000fc40000004100 */
[----:B------:R-:W-:Y:S01]  /*37900*/  FFMA.FTZ R125, R125, R130, R136 ;  /* 0x000000827d7d7223 */ /* 0x000fe20000010088 */
[----:B------:R-:W-:Y:S01]  /*37910*/  HADD2.F32 R134, -RZ, R133.H0_H0 ;  /* 0x20000085ff867230 */ /* 0x000fe20000004100 */
[----:B------:R-:W-:Y:S01]  /*37920*/  F2FP.F16.E4M3.UNPACK_B R78, R78 ;  /* 0x0000004eff4e723e */ /* 0x000fe200020006ff */
[----:B------:R-:W-:Y:S01]  /*37930*/  HADD2.F32 R132, -RZ, R131.H0_H0 ;  /* 0x20000083ff847230 */ /* 0x000fe20000004100 */
[----:B------:R-:W-:Y:S01]  /*37940*/  F2FP.F16.E4M3.UNPACK_B R13, R13 ;  /* 0x0000000dff0d723e */ /* 0x000fe200020006ff */
[----:B------:R-:W-:Y:S02]  /*37950*/  HADD2.F32 R130, -RZ, R128.H1_H1 ;  /* 0x30000080ff827230 */ /* 0x000fe40000004100 */
[C---:B------:R-:W-:Y:S01]  /*37960*/  FMUL.FTZ R135, R129.reuse, R134 ;  /* 0x0000008681877220 */ /* 0x040fe20000410000 */
[----:B------:R-:W-:Y:S02]  /*37970*/  HADD2.F32 R128, -RZ, R127.H0_H0 ;  /* 0x2000007fff807230 */ /* 0x000fe40000004100 */
[----:B------:R-:W-:Y:S01]  /*37980*/  FMUL.FTZ R129, R129, R132 ;  /* 0x0000008481817220 */ /* 0x000fe20000410000 */
[----:B------:R-:W-:Y:S01]  /*37990*/  HADD2.F32 R133, -RZ, R133.H1_H1 ;  /* 0x30000085ff857230 */ /* 0x000fe20000004100 */
[----:B------:R-:W-:Y:S01]  /*379a0*/  F2FP.F16.E4M3.UNPACK_B R74, R74 ;  /* 0x0000004aff4a723e */ /* 0x000fe200020006ff */
[----:B------:R-:W-:-:S02]  /*379b0*/  HADD2.F32 R131, -RZ, R131.H1_H1 ;  /* 0x30000083ff837230 */ /* 0x000fc40000004100 */
[C---:B------:R-:W-:Y:S01]  /*379c0*/  FFMA.FTZ R132, R128.reuse, R132, -R135 ;  /* 0x0000008480847223 */ /* 0x040fe20000010887 */
[----:B------:R-:W-:Y:S02]  /*379d0*/  HADD2.F32 R127, -RZ, R127.H1_H1 ;  /* 0x3000007fff7f7230 */ /* 0x000fe40000004100 */
[----:B------:R-:W-:Y:S01]  /*379e0*/  FFMA.FTZ R134, R128, R134, R129 ;  /* 0x0000008680867223 */ /* 0x000fe20000010081 */
[C---:B------:R-:W-:Y:S01]  /*379f0*/  FMUL.FTZ R136, R130.reuse, R133 ;  /* 0x0000008582887220 */ /* 0x040fe20000410000 */
[----:B------:R-:W-:Y:S01]  /*37a00*/  F2FP.F16.E4M3.UNPACK_B R128, R36 ;  /* 0x00000024ff80723e */ /* 0x000fe200020006ff */
[-C--:B------:R-:W-:Y:S01]  /*37a10*/  FMUL.FTZ R130, R130, R131.reuse ;  /* 0x0000008382827220 */ /* 0x080fe20000410000 */
[--C-:B------:R-:W-:Y:S02]  /*37a20*/  HADD2.F32 R36, -RZ, R78.reuse.H0_H0 ;  /* 0x2000004eff247230 */ /* 0x100fe40000004100 */
[----:B------:R-:W-:Y:S01]  /*37a30*/  FFMA.FTZ R137, R127, R131, -R136 ;  /* 0x000000837f897223 */ /* 0x000fe20000010888 */
[----:B------:R-:W-:-:S02]  /*37a40*/  HADD2.F32 R78, -RZ, R78.H1_H1 ;  /* 0x3000004eff4e7230 */ /* 0x000fc40000004100 */
[----:B------:R-:W-:Y:S01]  /*37a50*/  FFMA.FTZ R139, R127, R133, R130 ;  /* 0x000000857f8b7223 */ /* 0x000fe20000010082 */
[--C-:B------:R-:W-:Y:S01]  /*37a60*/  HADD2.F32 R131, -RZ, R128.reuse.H1_H1 ;  /* 0x30000080ff837230 */ /* 0x100fe20000004100 */
[----:B------:R-:W-:Y:S01]  /*37a70*/  F2FP.SATFINITE.E4M3.F32.PACK_AB_MERGE_C R117, R118, R73, R117 ;  /* 0x000000497675723e */ /* 0x000fe20004807075 */
[--C-:B------:R-:W-:Y:S01]  /*37a80*/  HADD2.F32 R127, -RZ, R13.reuse.H0_H0 ;  /* 0x2000000dff7f7230 */ /* 0x100fe20000004100 */
[----:B------:R-:W-:Y:S01]  /*37a90*/  F2FP.SATFINITE.E4M3.F32.PACK_AB_MERGE_C R119, R124, R119, RZ ;  /* 0x000000777c77723e */ /* 0x000fe200048070ff */
[----:B------:R-:W-:Y:S02]  /*37aa0*/  HADD2.F32 R130, -RZ, R128.H0_H0 ;  /* 0x20000080ff827230 */ /* 0x000fe40000004100 */
[----:B------:R-:W-:Y:S01]  /*37ab0*/  FMUL.FTZ R135, R78, R131 ;  /* 0x000000834e877220 */ /* 0x000fe20000410000 */
[----:B------:R-:W-:Y:S02]  /*37ac0*/  HADD2.F32 R129, -RZ, R13.H1_H1 ;  /* 0x3000000dff817230 */ /* 0x000fe40000004100 */
[----:B------:R-:W-:Y:S01]  /*37ad0*/  FMUL.FTZ R133, R36, R127 ;  /* 0x0000007f24857220 */ /* 0x000fe20000410000 */
[----:B------:R-:W-:-:S02]  /*37ae0*/  HADD2.F32 R13, -RZ, R74.H0_H0 ;  /* 0x2000004aff0d7230 */ /* 0x000fc40000004100 */
[-C--:B------:R-:W-:Y:S01]  /*37af0*/  FMUL.FTZ R128, R36, R130.reuse ;  /* 0x0000008224807220 */ /* 0x080fe20000410000 */
[----:B------:R-:W-:Y:S02]  /*37b00*/  HADD2.F32 R74, -RZ, R74.H1_H1 ;  /* 0x3000004aff4a7230 */ /* 0x000fe40000004100 */
[----:B------:R-:W-:Y:S01]  /*37b10*/  FMUL.FTZ R78, R78, R129 ;  /* 0x000000814e4e7220 */ /* 0x000fe20000410000 */
[----:B------:R-:W-:Y:S01]  /*37b20*/  F2FP.SATFINITE.E4M3.F32.PACK_AB_MERGE_C R76, R76, R123, RZ ;  /* 0x0000007b4c4c723e */ /* 0x000fe200048070ff */
[C---:B------:R-:W-:Y:S01]  /*37b30*/  FFMA.FTZ R128, R13.reuse, R127, -R128 ;  /* 0x0000007f0d807223 */ /* 0x040fe20000010880 */
[----:B------:R-:W-:Y:S01]  /*37b40*/  FFMA.FTZ R133, R13, R130, R133 ;  /* 0x000000820d857223 */ /* 0x000fe20000010085 */
[C---:B------:R-:W-:Y:S01]  /*37b50*/  FFMA.FTZ R135, R74.reuse, R129, -R135 ;  /* 0x000000814a877223 */ /* 0x040fe20000010887 */
[----:B------:R-:W-:Y:S01]  /*37b60*/  FFMA.FTZ R78, R74, R131, R78 ;  /* 0x000000834a4e7223 */ /* 0x000fe2000001004e */
[----:B------:R-:W-:Y:S01]  /*37b70*/  F2FP.SATFINITE.E4M3.F32.PACK_AB_MERGE_C R132, R137, R132, RZ ;  /* 0x000000848984723e */ /* 0x000fe200048070ff */
[----:B------:R-:W-:Y:S01]  /*37b80*/  IMAD.MOV.U32 R73, RZ, RZ, R15 ;  /* 0x000000ffff497224 */ /* 0x000fe200078e000f */
[----:B------:R-:W-:-:S02]  /*37b90*/  F2FP.SATFINITE.E4M3.F32.PACK_AB_MERGE_C R134, R139, R134, RZ ;  /* 0x000000868b86723e */ /* 0x000fc400048070ff */
[----:B------:R-:W-:Y:S01]  /*37ba0*/  F2FP.SATFINITE.E4M3.F32.PACK_AB_MERGE_C R72, R126, R75, R72 ;  /* 0x0000004b7e48723e */ /* 0x000fe20004807048 */
[----:B------:R-:W-:Y:S01]  /*37bb0*/  IMAD.MOV.U32 R75, RZ, RZ, R117 ;  /* 0x000000ffff4b7224 */ /* 0x000fe200078e0075 */
[----:B------:R-:W-:Y:S02]  /*37bc0*/  F2FP.SATFINITE.E4M3.F32.PACK_AB_MERGE_C R79, R120, R79, R119 ;  /* 0x0000004f784f723e */ /* 0x000fe40004807077 */
[----:B------:R-:W-:Y:S02]  /*37bd0*/  F2FP.SATFINITE.E4M3.F32.PACK_AB_MERGE_C R76, R125, R116, R76 ;  /* 0x000000747d4c723e */ /* 0x000fe4000480704c */
[----:B------:R-:W-:Y:S02]  /*37be0*/  F2FP.SATFINITE.E4M3.F32.PACK_AB_MERGE_C R74, R135, R128, R132 ;  /* 0x00000080874a723e */ /* 0x000fe40004807084 */
[----:B------:R-:W-:-:S07]  /*37bf0*/  F2FP.SATFINITE.E4M3.F32.PACK_AB_MERGE_C R78, R78, R133, R134 ;  /* 0x000000854e4e723e */ /* 0x000fce0004807086 */
.L_x_1834:
[----:B------:R-:W-:Y:S05]  /*37c00*/  BSYNC B4 ;  /* 0x0000000000047941 */ /* 0x000fea0003800000 */
.L_x_1833:
[C---:B------:R-:W-:Y:S02]  /*37c10*/  R2UR UR4, R84.reuse ;  /* 0x00000000540472ca */ /* 0x040fe400000e0000 */
[C---:B------:R-:W-:Y:S02]  /*37c20*/  R2UR UR5, R85.reuse ;  /* 0x00000000550572ca */ /* 0x040fe400000e0000 */
[----:B------:R-:W-:Y:S02]  /*37c30*/  @!P1 R2UR UR6, R84 ;  /* 0x00000000540692ca */ /* 0x000fe400000e0000 */
[----:B------:R-:W-:Y:S02]  /*37c40*/  @!P1 R2UR UR7, R85 ;  /* 0x00000000550792ca */ /* 0x000fe400000e0000 */
[----:B------:R-:W-:Y:S02]  /*37c50*/  IADD3 R12, P2, P3, R86, R100, R115 ;  /* 0x00000064560c7210 */ /* 0x000fe40007b5e073 */
[----:B------:R-:W-:-:S02]  /*37c60*/  @!P1 SHF.R.S32.HI R15, RZ, 0x1f, R113 ;  /* 0x0000001fff0f9819 */ /* 0x000fc40000011471 */
[----:B------:R-:W-:Y:S02]  /*37c70*/  @!P1 IADD3 R14, P4, P5, R86, R100, R113 ;  /* 0x00000064560e9210 */ /* 0x000fe40007d9e071 */
[CC--:B------:R-:W-:Y:S02]  /*37c80*/  IADD3.X R13, R87.reuse, R109.reuse, R112, P2, P3 ;  /* 0x0000006d570d7210 */ /* 0x0c0fe400017e6470 */
[----:B------:R-:W-:-:S03]  /*37c90*/  @!P1 IADD3.X R15, R87, R109, R15, P4, P5 ;  /* 0x0000006d570f9210 */ /* 0x000fc600027ea40f */
[----:B-----5:R0:W-:Y:S04]  /*37ca0*/  ST.E.128 desc[UR4][R12.64], R72 ;  /* 0x000000480c007985 */ /* 0x0201e8000c101d04 */
[----:B------:R0:W-:Y:S02]  /*37cb0*/  @!P1 ST.E.128 desc[UR6][R14.64], R76 ;  /* 0x0000004c0e009985 */ /* 0x0001e4000c101d06 */
.L_x_1832:
[----:B------:R-:W-:Y:S05]  /*37cc0*/  BSYNC B3 ;  /* 0x0000000000037941 */ /* 0x000fea0003800000 */
.L_x_1831:
[----:B------:R-:W-:Y:S02]  /*37cd0*/  R2UR UR4, R84 ;  /* 0x00000000540472ca */ /* 0x000fe400000e0000 */
[----:B------:R-:W-:-:S13]  /*37ce0*/  R2UR UR5, R85 ;  /* 0x00000000550572ca */ /* 0x000fda00000e0000 */
[----:B0-----:R-:W2:Y:S01]  /*37cf0*/  LD.E.U8 R12, desc[UR4][R94.64] ;  /* 0x000000045e0c7980 */ /* 0x001ea2000c101100 */
[----:B------:R-:W-:Y:S01]  /*37d00*/  BSSY B3, `(.L_x_1835) ;  /* 0x0000141000037945 */ /* 0x000fe20003800000 */
[----:B--2---:R-:W-:-:S13]  /*37d10*/  LOP3.LUT P1, RZ, R12, 0x2, RZ, 0xc0, !PT ;  /* 0x000000020cff7812 */ /* 0x004fda000782c0ff */
[----:B------:R-:W-:Y:S05]  /*37d20*/  @!P1 BRA `(.L_x_1836) ;  /* 0x0000001000f89947 */ /* 0x000fea0003800000 */
[----:B------:R-:W-:Y:S02]  /*37d30*/  R2UR UR4, R84 ;  /* 0x00000000540472ca */ /* 0x000fe400000e0000 */
[----:B------:R-:W-:-:S13]  /*37d40*/  R2UR UR5, R85 ;  /* 0x00000000550572ca */ /* 0x000fda00000e0000 */
[----:B------:R-:W2:Y:S01]  /*37d50*/  LD.E R12, desc[UR4][R92.64+0x4] ;  /* 0x000004045c0c7980 */ /* 0x000ea2000c101900 */
[----:B------:R-:W-:Y:S01]  /*37d60*/  VIADD R72, R107, 0x20 ;  /* 0x000000206b487836 */ /* 0x000fe20000000000 */
[----:B------:R-:W-:Y:S01]  /*37d70*/  SHF.R.S32.HI R37, RZ, 0x1f, R110 ;  /* 0x0000001fff257819 */ /* 0x000fe2000001146e */
[----:B------:R-:W-:Y:S01]  /*37d80*/  IMAD.IADD R14, R102, 0x1, -R103 ;  /* 0x00000001660e7824 */ /* 0x000fe200078e0a67 */
[----:B------:R-:W-:Y:S02]  /*37d90*/  LEA.HI R36, R111, R111, RZ, 0x1 ;  /* 0x0000006f6f247211 */ /* 0x000fe400078f08ff */
[CC--:B------:R-:W-:Y:S02]  /*37da0*/  LEA.HI R38, R37.reuse, R110.reuse, RZ, 0x4 ;  /* 0x0000006e25267211 */ /* 0x0c0fe400078f20ff */
[----:B------:R-:W-:Y:S02]  /*37db0*/  LEA.HI R37, R37, R110, RZ, 0x2 ;  /* 0x0000006e25257211 */ /* 0x000fe400078f10ff */
[----:B------:R-:W-:Y:S01]  /*37dc0*/  LOP3.LUT R36, R36, 0x3fffffe, RZ, 0xc0, !PT ;  /* 0x03fffffe24247812 */ /* 0x000fe200078ec0ff */
[----:B------:R-:W-:Y:S01]  /*37dd0*/  IMAD.SHL.U32 R39, R38, 0x20, RZ ;  /* 0x0000002026277824 */ /* 0x000fe200078e00ff */
[----:B------:R-:W-:Y:S01]  /*37de0*/  R2UR UR6, R84 ;  /* 0x00000000540672ca */ /* 0x000fe200000e0000 */
[----:B------:R-:W-:Y:S01]  /*37df0*/  IMAD.SHL.U32 R37, R37, 0x20, RZ ;  /* 0x0000002025257824 */ /* 0x000fe200078e00ff */
[----:B------:R-:W-:Y:S01]  /*37e00*/  R2UR UR7, R85 ;  /* 0x00000000550772ca */ /* 0x000fe200000e0000 */
[----:B------:R-:W-:Y:S01]  /*37e10*/  IMAD.IADD R38, R111, 0x1, -R36 ;  /* 0x000000016f267824 */ /* 0x000fe200078e0a24 */
[----:B------:R-:W-:-:S02]  /*37e20*/  LOP3.LUT R39, R39, 0xfffffe00, RZ, 0xc0, !PT ;  /* 0xfffffe0027277812 */ /* 0x000fc400078ec0ff */
[----:B------:R-:W-:-:S03]  /*37e30*/  LOP3.LUT R37, R37, 0x180, RZ, 0xc0, !PT ;  /* 0x0000018025257812 */ /* 0x000fc600078ec0ff */
[----:B------:R-:W-:Y:S01]  /*37e40*/  IMAD R39, R38, 0x40, R39 ;  /* 0x0000004026277824 */ /* 0x000fe200078e0227 */
[----:B------:R-:W-:Y:S01]  /*37e50*/  SHF.R.U32.HI R38, RZ, 0x3, R37 ;  /* 0x00000003ff267819 */ /* 0x000fe20000011625 */
[----:B------:R-:W-:Y:S01]  /*37e60*/  BSSY B4, `(.L_x_1837) ;  /* 0x000011f000047945 */ /* 0x000fe20003800000 */
[----:B--2---:R-:W-:-:S04]  /*37e70*/  LEA.HI R12, R12, R12, RZ, 0x1 ;  /* 0x0000000c0c0c7211 */ /* 0x004fc800078f08ff */
[----:B------:R-:W-:-:S04]  /*37e80*/  SHF.R.S32.HI R75, RZ, 0x1, R12 ;  /* 0x00000001ff4b7819 */ /* 0x000fc8000001140c */
[----:B------:R-:W-:-:S04]  /*37e90*/  ISETP.GE.AND P1, PT, R72, R75, PT ;  /* 0x0000004b4800720c */ /* 0x000fc80003f26270 */
[----:B------:R-:W-:Y:S02]  /*37ea0*/  SEL R13, R75, RZ, P1 ;  /* 0x000000ff4b0d7207 */ /* 0x000fe40000800000 */
[----:B------:R-:W-:-:S03]  /*37eb0*/  SEL R14, R103, R14, !P1 ;  /* 0x0000000e670e7207 */ /* 0x000fc60004800000 */
[----:B------:R-:W-:Y:S01]  /*37ec0*/  IMAD.IADD R13, R72, 0x1, R13 ;  /* 0x00000001480d7824 */ /* 0x000fe200078e020d */
[----:B------:R-:W-:-:S04]  /*37ed0*/  SHF.R.S32.HI R15, RZ, 0x1f, R14 ;  /* 0x0000001fff0f7819 */ /* 0x000fc8000001140e */
[----:B------:R-:W-:Y:S02]  /*37ee0*/  SHF.R.S32.HI R12, RZ, 0x1f, R13 ;  /* 0x0000001fff0c7819 */ /* 0x000fe4000001140d */
[----:B------:R-:W-:Y:S02]  /*37ef0*/  LEA.HI R15, R15, R14, RZ, 0x5 ;  /* 0x0000000e0f0f7211 */ /* 0x000fe400078f28ff */
[CC--:B------:R-:W-:Y:S02]  /*37f00*/  LEA.HI R14, R12.reuse, R13.reuse, RZ, 0x4 ;  /* 0x0000000d0c0e7211 */ /* 0x0c0fe400078f20ff */
[----:B------:R-:W-:Y:S02]  /*37f10*/  LEA.HI R12, R12, R13, RZ, 0x6 ;  /* 0x0000000d0c0c7211 */ /* 0x000fe400078f30ff */
[----:B------:R-:W-:Y:S02]  /*37f20*/  SHF.R.S32.HI R74, RZ, 0x4, R14 ;  /* 0x00000004ff4a7819 */ /* 0x000fe4000001140e */
[----:B------:R-:W-:-:S02]  /*37f30*/  SHF.R.S32.HI R12, RZ, 0x6, R12 ;  /* 0x00000006ff0c7819 */ /* 0x000fc4000001140c */
[----:B------:R-:W-:Y:S02]  /*37f40*/  LEA.HI.SX32 R15, R15, R74, 0x1b ;  /* 0x0000004a0f0f7211 */ /* 0x000fe400078fdaff */
[----:B------:R-:W-:Y:S01]  /*37f50*/  LOP3.LUT R14, R37, 0x30, R14, 0xf8, !PT ;  /* 0x00000030250e7812 */ /* 0x000fe200078ef80e */
[----:B------:R-:W-:Y:S01]  /*37f60*/  IMAD R12, R12, 0x2800, R39 ;  /* 0x000028000c0c7824 */ /* 0x000fe200078e0227 */
[----:B------:R-:W-:Y:S01]  /*37f70*/  SHF.R.S32.HI R36, RZ, 0x1f, R15 ;  /* 0x0000001fff247819 */ /* 0x000fe2000001140f */
[----:B------:R-:W-:Y:S01]  /*37f80*/  IMAD.SHL.U32 R73, R15, 0x10, RZ ;  /* 0x000000100f497824 */ /* 0x000fe200078e00ff */
[----:B------:R-:W-:Y:S02]  /*37f90*/  LOP3.LUT R13, R14, R38, RZ, 0x3c, !PT ;  /* 0x000000260e0d7212 */ /* 0x000fe400078e3cff */
[----:B------:R-:W-:Y:S02]  /*37fa0*/  LEA.HI R36, R36, R15, RZ, 0x2 ;  /* 0x0000000f24247211 */ /* 0x000fe400078f10ff */
[----:B------:R-:W-:Y:S01]  /*37fb0*/  LOP3.LUT R15, R37, 0x30, R73, 0xf8, !PT ;  /* 0x00000030250f7812 */ /* 0x000fe200078ef849 */
[----:B------:R-:W-:Y:S01]  /*37fc0*/  IMAD.IADD R12, R12, 0x1, R13 ;  /* 0x000000010c0c7824 */ /* 0x000fe200078e020d */
[----:B------:R-:W-:-:S02]  /*37fd0*/  SHF.R.S32.HI R36, RZ, 0x2, R36 ;  /* 0x00000002ff247819 */ /* 0x000fc40000011424 */
[----:B------:R-:W-:Y:S02]  /*37fe0*/  LOP3.LUT R15, R15, R38, RZ, 0x3c, !PT ;  /* 0x000000260f0f7212 */ /* 0x000fe400078e3cff */
[----:B------:R-:W-:Y:S01]  /*37ff0*/  IADD3 R12, P1, P2, R96, R12, R105 ;  /* 0x0000000c600c7210 */ /* 0x000fe20007a3e069 */
[----:B------:R-:W-:-:S03]  /*38000*/  IMAD R36, R36, 0x2800, R39 ;  /* 0x0000280024247824 */ /* 0x000fc600078e0227 */
[----:B------:R-:W-:Y:S01]  /*38010*/  IADD3.X R13, R97, RZ, R106, P1, P2 ;  /* 0x000000ff610d7210 */ /* 0x000fe20000fe446a */
[----:B------:R-:W-:Y:S01]  /*38020*/  IMAD.IADD R36, R36, 0x1, R15 ;  /* 0x0000000124247824 */ /* 0x000fe200078e020f */
[----:B------:R-:W-:-:S04]  /*38030*/  ISETP.GE.AND P2, PT, R72, R75, PT ;  /* 0x0000004b4800720c */ /* 0x000fc80003f46270 */
[----:B------:R-:W-:Y:S01]  /*38040*/  IADD3 R36, P3, P4, R96, R36, R105 ;  /* 0x0000002460247210 */ /* 0x000fe20007c7e069 */
[----:B------:R-:W5:Y:S03]  /*38050*/  LD.E.128 R12, desc[UR4][R12.64] ;  /* 0x000000040c0c7980 */ /* 0x000f66000c101d00 */
[----:B------:R-:W-:Y:S01]  /*38060*/  IADD3.X R37, R97, RZ, R106, P3, P4 ;  /* 0x000000ff61257210 */ /* 0x000fe20001fe846a */
[----:B------:R-:W-:Y:S01]  /*38070*/  IMAD.SHL.U32 R75, R74, 0x10, RZ ;  /* 0x000000104a4b7824 */ /* 0x000fe200078e00ff */
[----:B------:R-:W-:-:S04]  /*38080*/  ISETP.GE.AND P1, PT, R73, R102, PT ;  /* 0x000000664900720c */ /* 0x000fc80003f26270 */
[----:B------:R-:W5:Y:S01]  /*38090*/  LD.E.128 R36, desc[UR6][R36.64] ;  /* 0x0000000624247980 */ /* 0x000f62000c101d00 */
[----:B------:R-:W-:Y:S01]  /*380a0*/  SHF.R.S32.HI R72, RZ, 0x1f, R75 ;  /* 0x0000001fff487819 */ /* 0x000fe2000001144b */
[----:B------:R-:W-:Y:S07]  /*380b0*/  @P2 BRA `(.L_x_1838) ;  /* 0x0000000c00e42947 */ /* 0x000fee0003800000 */
[----:B-----5:R-:W-:Y:S01]  /*380c0*/  IMAD.MOV.U32 R77, RZ, RZ, R39 ;  /* 0x000000ffff4d7224 */ /* 0x020fe200078e0027 */
[----:B------:R-:W-:Y:S01]  /*380d0*/  SHF.R.U32.HI R39, RZ, 0x8, R42 ;  /* 0x00000008ff277819 */ /* 0x000fe2000001162a */
[----:B------:R-:W-:Y:S01]  /*380e0*/  IMAD.MOV.U32 R74, RZ, RZ, R12 ;  /* 0x000000ffff4a7224 */ /* 0x000fe200078e000c */
[----:B------:R-:W-:Y:S01]  /*380f0*/  LOP3.LUT R112, R42, 0xff, RZ, 0xc0, !PT ;  /* 0x000000ff2a707812 */ /* 0x000fe200078ec0ff */
[----:B-1----:R-:W-:Y:S01]  /*38100*/  IMAD.MOV.U32 R79, RZ, RZ, R37 ;  /* 0x000000ffff4f7224 */ /* 0x002fe200078e0025 */
[----:B------:R-:W-:Y:S01]  /*38110*/  LOP3.LUT R39, R39, 0xff, RZ, 0xc0, !PT ;  /* 0x000000ff27277812 */ /* 0x000fe200078ec0ff */
[----:B------:R-:W-:Y:S01]  /*38120*/  IMAD.MOV.U32 R76, RZ, RZ, R13 ;  /* 0x000000ffff4c7224 */ /* 0x000fe200078e000d */
[----:B------:R-:W-:Y:S01]  /*38130*/  SHF.R.U32.HI R12, RZ, 0x8, R40 ;  /* 0x00000008ff0c7819 */ /* 0x000fe20000011628 */
[----:B------:R-:W-:Y:S01]  /*38140*/  IMAD.MOV.U32 R37, RZ, RZ, R15 ;  /* 0x000000ffff257224 */ /* 0x000fe200078e000f */
[----:B------:R-:W-:Y:S02]  /*38150*/  PRMT R112, R39, 0x7604, R112 ;  /* 0x0000760427707816 */ /* 0x000fe40000000070 */
[----:B------:R-:W-:-:S02]  /*38160*/  SHF.R.U32.HI R39, RZ, 0x8, R29 ;  /* 0x00000008ff277819 */ /* 0x000fc4000001161d */
        /* <DEDUP_REMOVED lines=8> */
[----:B------:R-:W-:Y:S02]  /*381f0*/  SHF.R.U32.HI R115, RZ, 0x8, R31 ;  /* 0x00000008ff737819 */ /* 0x000fe4000001161f */
[----:B------:R-:W-:Y:S02]  /*38200*/  PRMT R116, R39, 0x7604, R116 ;  /* 0x0000760427747816 */ /* 0x000fe40000000074 */
[----:B------:R-:W-:Y:S02]  /*38210*/  LOP3.LUT R78, R41, 0xff, RZ, 0xc0, !PT ;  /* 0x000000ff294e7812 */ /* 0x000fe400078ec0ff */
[----:B------:R-:W-:-:S02]  /*38220*/  LOP3.LUT R15, R15, 0xff, RZ, 0xc0, !PT ;  /* 0x000000ff0f0f7812 */ /* 0x000fc400078ec0ff */
[----:B------:R-:W-:Y:S02]  /*38230*/  PRMT R13, R12, 0x7604, R13 ;  /* 0x000076040c0d7816 */ /* 0x000fe4000000000d */
[----:B------:R-:W-:Y:S02]  /*38240*/  SHF.R.U32.HI R39, RZ, 0x10, R42 ;  /* 0x00000010ff277819 */ /* 0x000fe4000001162a */
[----:B------:R-:W-:Y:S02]  /*38250*/  SHF.R.U32.HI R12, RZ, 0x8, R28 ;  /* 0x00000008ff0c7819 */ /* 0x000fe4000001161c */
[----:B------:R-:W-:Y:S02]  /*38260*/  PRMT R114, R113, 0x7604, R114 ;  /* 0x0000760471727816 */ /* 0x000fe40000000072 */
[----:B------:R-:W-:Y:S02]  /*38270*/  SHF.R.U32.HI R113, RZ, 0x8, R30 ;  /* 0x00000008ff717819 */ /* 0x000fe4000001161e */
[----:B------:R-:W-:-:S02]  /*38280*/  LOP3.LUT R120, R31, 0xff, RZ, 0xc0, !PT ;  /* 0x000000ff1f787812 */ /* 0x000fc400078ec0ff */
[----:B------:R-:W-:Y:S02]  /*38290*/  LOP3.LUT R115, R115, 0xff, RZ, 0xc0, !PT ;  /* 0x000000ff73737812 */ /* 0x000fe400078ec0ff */
[----:B------:R-:W-:Y:S02]  /*382a0*/  PRMT R78, R15, 0x7604, R78 ;  /* 0x000076040f4e7816 */ /* 0x000fe4000000004e */
[----:B------:R-:W-:Y:S02]  /*382b0*/  LOP3.LUT R39, R39, 0xff, RZ, 0xc0, !PT ;  /* 0x000000ff27277812 */ /* 0x000fe400078ec0ff */
[----:B------:R-:W-:Y:S02]  /*382c0*/  LOP3.LUT R15, R28, 0xff, RZ, 0xc0, !PT ;  /* 0x000000ff1c0f7812 */ /* 0x000fe400078ec0ff */
[----:B------:R-:W-:Y:S02]  /*382d0*/  LOP3.LUT R12, R12, 0xff, RZ, 0xc0, !PT ;  /* 0x000000ff0c0c7812 */ /* 0x000fe400078ec0ff */
[----:B------:R-:W-:-:S02]  /*382e0*/  LOP3.LUT R118, R30, 0xff, RZ, 0xc0, !PT ;  /* 0x000000ff1e767812 */ /* 0x000fc400078ec0ff */
[----:B------:R-:W-:Y:S02]  /*382f0*/  LOP3.LUT R113, R113, 0xff, RZ, 0xc0, !PT ;  /* 0x000000ff71717812 */ /* 0x000fe400078ec0ff */
[----:B------:R-:W-:Y:S02]  /*38300*/  PRMT R123, R115, 0x7604, R120 ;  /* 0x00007604737b7816 */ /* 0x000fe40000000078 */
[----:B------:R-:W-:Y:S02]  /*38310*/  PRMT R115, R39, 0x7054, R112 ;  /* 0x0000705427737816 */ /* 0x000fe40000000070 */
[----:B------:R-:W-:Y:S02]  /*38320*/  PRMT R119, R12, 0x7604, R15 ;  /* 0x000076040c777816 */ /* 0x000fe4000000000f */
[----:B------:R-:W-:Y:S02]  /*38330*/  SHF.R.U32.HI R39, RZ, 0x10, R29 ;  /* 0x00000010ff277819 */ /* 0x000fe4000001161d */
[----:B------:R-:W-:-:S02]  /*38340*/  SHF.R.U32.HI R15, RZ, 0x10, R41 ;  /* 0x00000010ff0f7819 */ /* 0x000fc40000011629 */
[----:B------:R-:W-:Y:S02]  /*38350*/  PRMT R121, R113, 0x7604, R118 ;  /* 0x0000760471797816 */ /* 0x000fe40000000076 */
[----:B------:R-:W-:Y:S02]  /*38360*/  SHF.R.U32.HI R12, RZ, 0x10, R40 ;  /* 0x00000010ff0c7819 */ /* 0x000fe40000011628 */
[----:B------:R-:W-:Y:S02]  /*38370*/  SHF.R.U32.HI R113, RZ, 0x10, R43 ;  /* 0x00000010ff717819 */ /* 0x000fe4000001162b */
[----:B------:R-:W-:Y:S02]  /*38380*/  LOP3.LUT R39, R39, 0xff, RZ, 0xc0, !PT ;  /* 0x000000ff27277812 */ /* 0x000fe400078ec0ff */
[----:B------:R-:W-:Y:S02]  /*38390*/  LOP3.LUT R15, R15, 0xff, RZ, 0xc0, !PT ;  /* 0x000000ff0f0f7812 */ /* 0x000fe400078ec0ff */
[----:B------:R-:W-:-:S02]  /*383a0*/  LOP3.LUT R12, R12, 0xff, RZ, 0xc0, !PT ;  /* 0x000000ff0c0c7812 */ /* 0x000fc400078ec0ff */
[----:B------:R-:W-:Y:S02]  /*383b0*/  LOP3.LUT R113, R113, 0xff, RZ, 0xc0, !PT ;  /* 0x000000ff71717812 */ /* 0x000fe400078ec0ff */
[----:B------:R-:W-:Y:S02]  /*383c0*/  PRMT R39, R39, 0x7054, R116 ;  /* 0x0000705427277816 */ /* 0x000fe40000000074 */
[----:B------:R-:W-:Y:S02]  /*383d0*/  PRMT R15, R15, 0x7054, R78 ;  /* 0x000070540f0f7816 */ /* 0x000fe4000000004e */
[----:B------:R-:W-:Y:S02]  /*383e0*/  PRMT R13, R12, 0x7054, R13 ;  /* 0x000070540c0d7816 */ /* 0x000fe4000000000d */
[----:B------:R-:W-:Y:S02]  /*383f0*/  PRMT R117, R113, 0x7054, R114 ;  /* 0x0000705471757816 */ /* 0x000fe40000000072 */
[----:B------:R-:W-:-:S02]  /*38400*/  SHF.R.U32.HI R12, RZ, 0x10, R28 ;  /* 0x00000010ff0c7819 */ /* 0x000fc4000001161c */
[----:B------:R-:W-:Y:S02]  /*38410*/  LOP3.LUT R114, R39, 0xff000000, R29, 0xf8, !PT ;  /* 0xff00000027727812 */ /* 0x000fe400078ef81d */
[----:B------:R-:W-:Y:S02]  /*38420*/  LOP3.LUT R113, R15, 0xff000000, R41, 0xf8, !PT ;  /* 0xff0000000f717812 */ /* 0x000fe400078ef829 */
[----:B------:R-:W-:Y:S02]  /*38430*/  LOP3.LUT R12, R12, 0xff, RZ, 0xc0, !PT ;  /* 0x000000ff0c0c7812 */ /* 0x000fe400078ec0ff */
[----:B------:R-:W-:Y:S02]  /*38440*/  F2FP.F16.E4M3.UNPACK_B R39, R79 ;  /* 0x0000004fff27723e */ /* 0x000fe400020006ff */
[----:B------:R-:W-:Y:S02]  /*38450*/  LOP3.LUT R41, R13, 0xff000000, R40, 0xf8, !PT ;  /* 0xff0000000d297812 */ /* 0x000fe400078ef828 */
[----:B------:R-:W-:Y:S01]  /*38460*/  F2FP.F16.E4M3.UNPACK_B R116, R114 ;  /* 0x00000072ff74723e */ /* 0x000fe200020006ff */
[--C-:B------:R-:W-:Y:S01]  /*38470*/  HADD2.F32 R13, -RZ, R39.reuse.H0_H0 ;  /* 0x20000027ff0d7230 */ /* 0x100fe20000004100 */
[----:B------:R-:W-:Y:S01]  /*38480*/  SHF.R.U32.HI R112, RZ, 0x10, R31 ;  /* 0x00000010ff707819 */ /* 0x000fe2000001161f */
[----:B------:R-:W-:Y:S01]  /*38490*/  HADD2.F32 R39, -RZ, R39.H1_H1 ;  /* 0x30000027ff277230 */ /* 0x000fe20000004100 */
[----:B------:R-:W-:Y:S01]  /*384a0*/  F2FP.F16.E4M3.UNPACK_B R40, R113 ;  /* 0x00000071ff28723e */ /* 0x000fe200020006ff */
[--C-:B------:R-:W-:Y:S01]  /*384b0*/  HADD2.F32 R118, -RZ, R116.reuse.H0_H0 ;  /* 0x20000074ff767230 */ /* 0x100fe20000004100 */
[----:B------:R-:W-:Y:S01]  /*384c0*/  PRMT R119, R12, 0x7054, R119 ;  /* 0x000070540c777816 */ /* 0x000fe20000000077 */
[----:B------:R-:W-:Y:S01]  /*384d0*/  HADD2.F32 R116, -RZ, R116.H1_H1 ;  /* 0x30000074ff747230 */ /* 0x000fe20000004100 */
[----:B------:R-:W-:-:S02]  /*384e0*/  F2FP.F16.E4M3.UNPACK_B R29, R76 ;  /* 0x0000004cff1d723e */ /* 0x000fc400020006ff */
[----:B------:R-:W-:Y:S01]  /*384f0*/  LOP3.LUT R112, R112, 0xff, RZ, 0xc0, !PT ;  /* 0x000000ff70707812 */ /* 0x000fe200078ec0ff */
[----:B------:R-:W-:Y:S01]  /*38500*/  FMUL.FTZ R120, R13, R118 ;  /* 0x000000760d787220 */ /* 0x000fe20000410000 */
[----:B------:R-:W-:Y:S01]  /*38510*/  LOP3.LUT R12, R115, 0xff000000, R42, 0xf8, !PT ;  /* 0xff000000730c7812 */ /* 0x000fe200078ef82a */
[--C-:B------:R-:W-:Y:S01]  /*38520*/  HADD2.F32 R42, -RZ, R40.reuse.H0_H0 ;  /* 0x20000028ff2a7230 */ /* 0x100fe20000004100 */
[----:B------:R-:W-:Y:S01]  /*38530*/  SHF.R.U32.HI R78, RZ, 0x10, R30 ;  /* 0x00000010ff4e7819 */ /* 0x000fe2000001161e */
[--C-:B------:R-:W-:Y:S01]  /*38540*/  HADD2.F32 R15, -RZ, R29.reuse.H0_H0 ;  /* 0x2000001dff0f7230 */ /* 0x100fe20000004100 */
[----:B------:R-:W-:Y:S01]  /*38550*/  PRMT R123, R112, 0x7054, R123 ;  /* 0x00007054707b7816 */ /* 0x000fe2000000007b */
[----:B------:R-:W-:Y:S01]  /*38560*/  HADD2.F32 R40, -RZ, R40.H1_H1 ;  /* 0x30000028ff287230 */ /* 0x000fe20000004100 */
[----:B------:R-:W-:Y:S01]  /*38570*/  LOP3.LUT R112, R117, 0xff000000, R43, 0xf8, !PT ;  /* 0xff00000075707812 */ /* 0x000fe200078ef82b */
[-C--:B------:R-:W-:Y:S01]  /*38580*/  FMUL.FTZ R43, R13, R42.reuse ;  /* 0x0000002a0d2b7220 */ /* 0x080fe20000410000 */
[----:B------:R-:W-:Y:S01]  /*38590*/  LOP3.LUT R78, R78, 0xff, RZ, 0xc0, !PT ;  /* 0x000000ff4e4e7812 */ /* 0x000fe200078ec0ff */
[C---:B------:R-:W-:Y:S01]  /*385a0*/  FFMA.FTZ R13, R15.reuse, R42, -R120 ;  /* 0x0000002a0f0d7223 */ /* 0x040fe20000010878 */
[----:B------:R-:W-:Y:S01]  /*385b0*/  F2FP.F16.E4M3.UNPACK_B R79, R79.H1 ;  /* 0x0000004fff4f723e */ /* 0x000fe200030006ff */
[----:B------:R-:W-:Y:S01]  /*385c0*/  FFMA.FTZ R15, R15, R118, R43 ;  /* 0x000000760f0f7223 */ /* 0x000fe2000001002b */
[----:B------:R-:W-:Y:S01]  /*385d0*/  PRMT R121, R78, 0x7054, R121 ;  /* 0x000070544e797816 */ /* 0x000fe20000000079 */
[----:B------:R-:W-:Y:S01]  /*385e0*/  HADD2.F32 R29, -RZ, R29.H1_H1 ;  /* 0x3000001dff1d7230 */ /* 0x000fe20000004100 */
[----:B------:R-:W-:Y:S01]  /*385f0*/  F2FP.F16.E4M3.UNPACK_B R43, R114.H1 ;  /* 0x00000072ff2b723e */ /* 0x000fe200030006ff */
[C---:B------:R-:W-:Y:S01]  /*38600*/  FMUL.FTZ R118, R39.reuse, R116 ;  /* 0x0000007427767220 */ /* 0x040fe20000410000 */
[----:B------:R-:W-:Y:S01]  /*38610*/  F2FP.F16.E4M3.UNPACK_B R113, R113.H1 ;  /* 0x00000071ff71723e */ /* 0x000fe200030006ff */
[----:B------:R-:W-:Y:S01]  /*38620*/  FMUL.FTZ R39, R39, R40 ;  /* 0x0000002827277220 */ /* 0x000fe20000410000 */
[----:B------:R-:W-:Y:S01]  /*38630*/  LOP3.LUT R78, R119, 0xff000000, R28, 0xf8, !PT ;  /* 0xff000000774e7812 */ /* 0x000fe200078ef81c */
[----:B------:R-:W-:Y:S01]  /*38640*/  HADD2.F32 R114, -RZ, R43.H0_H0 ;  /* 0x2000002bff727230 */ /* 0x000fe20000004100 */
[----:B------:R-:W-:Y:S01]  /*38650*/  LOP3.LUT R28, R121, 0xff000000, R30, 0xf8, !PT ;  /* 0xff000000791c7812 */ /* 0x000fe200078ef81e */
[----:B------:R-:W-:Y:S01]  /*38660*/  HADD2.F32 R30, -RZ, R79.H0_H0 ;  /* 0x2000004fff1e7230 */ /* 0x000fe20000004100 */
[----:B------:R-:W-:Y:S01]  /*38670*/  F2FP.F16.E4M3.UNPACK_B R76, R76.H1 ;  /* 0x0000004cff4c723e */ /* 0x000fe200030006ff */
[----:B------:R-:W-:Y:S01]  /*38680*/  HADD2.F32 R42, -RZ, R113.H0_H0 ;  /* 0x20000071ff2a7230 */ /* 0x000fe20000004100 */
[----:B------:R-:W-:Y:S01]  /*38690*/  LOP3.LUT R123, R123, 0xff000000, R31, 0xf8, !PT ;  /* 0xff0000007b7b7812 */ /* 0x000fe200078ef81f */
[----:B------:R-:W-:-:S02]  /*386a0*/  HADD2.F32 R117, -RZ, R43.H1_H1 ;  /* 0x3000002bff757230 */ /* 0x000fc40000004100 */
[C---:B------:R-:W-:Y:S01]  /*386b0*/  FMUL.FTZ R120, R30.reuse, R114 ;  /* 0x000000721e787220 */ /* 0x040fe20000410000 */
[----:B------:R-:W-:Y:S02]  /*386c0*/  HADD2.F32 R31, -RZ, R76.H0_H0 ;  /* 0x2000004cff1f7230 */ /* 0x000fe40000004100 */
[----:B------:R-:W-:Y:S01]  /*386d0*/  FMUL.FTZ R115, R30, R42 ;  /* 0x0000002a1e737220 */ /* 0x000fe20000410000 */
[C---:B------:R-:W-:Y:S01]  /*386e0*/  FFMA.FTZ R30, R29.reuse, R40, -R118 ;  /* 0x000000281d1e7223 */ /* 0x040fe20000010876 */
[----:B------:R-:W-:Y:S01]  /*386f0*/  FFMA.FTZ R40, R29, R116, R39 ;  /* 0x000000741d287223 */ /* 0x000fe20000010027 */
[----:B------:R-:W-:Y:S01]  /*38700*/  F2FP.F16.E4M3.UNPACK_B R118, R123 ;  /* 0x0000007bff76723e */ /* 0x000fe200020006ff */
[C---:B------:R-:W-:Y:S01]  /*38710*/  FFMA.FTZ R29, R31.reuse, R42, -R120 ;  /* 0x0000002a1f1d7223 */ /* 0x040fe20000010878 */
[----:B------:R-:W-:Y:S01]  /*38720*/  FFMA.FTZ R31, R31, R114, R115 ;  /* 0x000000721f1f7223 */ /* 0x000fe20000010073 */
[----:B------:R-:W-:Y:S01]  /*38730*/  HADD2.F32 R114, -RZ, R113.H1_H1 ;  /* 0x30000071ff727230 */ /* 0x000fe20000004100 */
[----:B------:R-:W-:Y:S01]  /*38740*/  F2FP.F16.E4M3.UNPACK_B R113, R77 ;  /* 0x0000004dff71723e */ /* 0x000fe200020006ff */
[----:B------:R-:W-:Y:S01]  /*38750*/  HADD2.F32 R39, -RZ, R79.H1_H1 ;  /* 0x3000004fff277230 */ /* 0x000fe20000004100 */
[----:B------:R-:W-:Y:S01]  /*38760*/  F2FP.F16.E4M3.UNPACK_B R116, R112 ;  /* 0x00000070ff74723e */ /* 0x000fe200020006ff */
[----:B------:R-:W-:Y:S01]  /*38770*/  HADD2.F32 R119, -RZ, R118.H0_H0 ;  /* 0x20000076ff777230 */ /* 0x000fe20000004100 */
[----:B------:R-:W-:Y:S01]  /*38780*/  F2FP.F16.E4M3.UNPACK_B R79, R37 ;  /* 0x00000025ff4f723e */ /* 0x000fe200020006ff */
[----:B------:R-:W-:-:S02]  /*38790*/  HADD2.F32 R42, -RZ, R113.H0_H0 ;  /* 0x20000071ff2a7230 */ /* 0x000fc40000004100 */
[C---:B------:R-:W-:Y:S01]  /*387a0*/  FMUL.FTZ R121, R39.reuse, R117 ;  /* 0x0000007527797220 */ /* 0x040fe20000410000 */
[----:B------:R-:W-:Y:S02]  /*387b0*/  HADD2.F32 R115, -RZ, R116.H0_H0 ;  /* 0x20000074ff737230 */ /* 0x000fe40000004100 */
[-C--:B------:R-:W-:Y:S01]  /*387c0*/  FMUL.FTZ R120, R39, R114.reuse ;  /* 0x0000007227787220 */ /* 0x080fe20000410000 */
[----:B------:R-:W-:Y:S02]  /*387d0*/  HADD2.F32 R76, -RZ, R76.H1_H1 ;  /* 0x3000004cff4c7230 */ /* 0x000fe40000004100 */
[C---:B------:R-:W-:Y:S01]  /*387e0*/  FMUL.FTZ R122, R42.reuse, R119 ;  /* 0x000000772a7a7220 */ /* 0x040fe20000410000 */
[----:B------:R-:W-:Y:S02]  /*387f0*/  HADD2.F32 R43, -RZ, R79.H0_H0 ;  /* 0x2000004fff2b7230 */ /* 0x000fe40000004100 */
[----:B------:R-:W-:Y:S01]  /*38800*/  FMUL.FTZ R124, R42, R115 ;  /* 0x000000732a7c7220 */ /* 0x000fe20000410000 */
[C---:B------:R-:W-:Y:S01]  /*38810*/  FFMA.FTZ R42, R76.reuse, R114, -R121 ;  /* 0x000000724c2a7223 */ /* 0x040fe20000010879 */
[----:B------:R-:W-:Y:S01]  /*38820*/  FFMA.FTZ R76, R76, R117, R120 ;  /* 0x000000754c4c7223 */ /* 0x000fe20000010078 */
[----:B------:R-:W-:Y:S01]  /*38830*/  FFMA.FTZ R39, R43, R115, -R122 ;  /* 0x000000732b277223 */ /* 0x000fe2000001087a */
[----:B------:R-:W-:-:S02]  /*38840*/  HADD2.F32 R115, -RZ, R113.H1_H1 ;  /* 0x30000071ff737230 */ /* 0x000fc40000004100 */
[----:B------:R-:W-:Y:S01]  /*38850*/  FFMA.FTZ R43, R43, R119, R124 ;  /* 0x000000772b2b7223 */ /* 0x000fe2000001007c */
[----:B------:R-:W-:Y:S01]  /*38860*/  HADD2.F32 R117, -RZ, R116.H1_H1 ;  /* 0x30000074ff757230 */ /* 0x000fe20000004100 */
[----:B------:R-:W-:Y:S01]  /*38870*/  F2FP.F16.E4M3.UNPACK_B R113, R77.H1 ;  /* 0x0000004dff71723e */ /* 0x000fe200030006ff */
[----:B------:R-:W-:Y:S01]  /*38880*/  HADD2.F32 R119, -RZ, R118.H1_H1 ;  /* 0x30000076ff777230 */ /* 0x000fe20000004100 */
[----:B------:R-:W-:Y:S01]  /*38890*/  F2FP.F16.E4M3.UNPACK_B R120, R123.H1 ;  /* 0x0000007bff78723e */ /* 0x000fe200030006ff */
[----:B------:R-:W-:Y:S01]  /*388a0*/  HADD2.F32 R114, -RZ, R79.H1_H1 ;  /* 0x3000004fff727230 */ /* 0x000fe20000004100 */
[----:B------:R-:W-:Y:S01]  /*388b0*/  F2FP.F16.E4M3.UNPACK_B R116, R112.H1 ;  /* 0x00000070ff74723e */ /* 0x000fe200030006ff */
[C---:B------:R-:W-:Y:S01]  /*388c0*/  FMUL.FTZ R124, R115.reuse, R117 ;  /* 0x00000075737c7220 */ /* 0x040fe20000410000 */
[----:B------:R-:W-:Y:S01]  /*388d0*/  F2FP.F16.E4M3.UNPACK_B R79, R37.H1 ;  /* 0x00000025ff4f723e */ /* 0x000fe200030006ff */
[----:B------:R-:W-:Y:S02]  /*388e0*/  HADD2.F32 R37, -RZ, R113.H0_H0 ;  /* 0x20000071ff257230 */ /* 0x000fe40000004100 */
[----:B------:R-:W-:Y:S01]  /*388f0*/  FMUL.FTZ R121, R115, R119 ;  /* 0x0000007773797220 */ /* 0x000fe20000410000 */
[----:B------:R-:W-:Y:S01]  /*38900*/  HADD2.F32 R122, -RZ, R120.H0_H0 ;  /* 0x20000078ff7a7230 */ /* 0x000fe20000004100 */
[----:B------:R-:W-:Y:S01]  /*38910*/  F2FP.F16.E4M3.UNPACK_B R123, R78.H1 ;  /* 0x0000004eff7b723e */ /* 0x000fe200030006ff */
[----:B------:R-:W-:-:S02]  /*38920*/  HADD2.F32 R118, -RZ, R116.H0_H0 ;  /* 0x20000074ff767230 */ /* 0x000fc40000004100 */
[C---:B------:R-:W-:Y:S01]  /*38930*/  FFMA.FTZ R112, R114.reuse, R117, -R121 ;  /* 0x0000007572707223 */ /* 0x040fe20000010879 */
[----:B------:R-:W-:Y:S02]  /*38940*/  HADD2.F32 R77, -RZ, R79.H0_H0 ;  /* 0x2000004fff4d7230 */ /* 0x000fe40000004100 */
[C---:B------:R-:W-:Y:S01]  /*38950*/  FMUL.FTZ R126, R37.reuse, R122 ;  /* 0x0000007a257e7220 */ /* 0x040fe20000410000 */
[----:B------:R-:W-:Y:S01]  /*38960*/  FFMA.FTZ R114, R114, R119, R124 ;  /* 0x0000007772727223 */ /* 0x000fe2000001007c */
[----:B------:R-:W-:Y:S01]  /*38970*/  FMUL.FTZ R115, R37, R118 ;  /* 0x0000007625737220 */ /* 0x000fe20000410000 */
[----:B------:R-:W-:Y:S01]  /*38980*/  F2FP.F16.E4M3.UNPACK_B R119, R36.H1 ;  /* 0x00000024ff77723e */ /* 0x000fe200030006ff */
[C---:B------:R-:W-:Y:S01]  /*38990*/  FFMA.FTZ R37, R77.reuse, R118, -R126 ;  /* 0x000000764d257223 */ /* 0x040fe2000001087e */
[----:B------:R-:W-:Y:S01]  /*389a0*/  F2FP.F16.E4M3.UNPACK_B R121, R41.H1 ;  /* 0x00000029ff79723e */ /* 0x000fe200030006ff */
[----:B------:R-:W-:Y:S01]  /*389b0*/  FFMA.FTZ R77, R77, R122, R115 ;  /* 0x0000007a4d4d7223 */ /* 0x000fe20000010073 */
[----:B------:R-:W-:Y:S01]  /*389c0*/  HADD2.F32 R117, -RZ, R113.H1_H1 ;  /* 0x30000071ff757230 */ /* 0x000fe20000004100 */
[----:B------:R-:W-:Y:S01]  /*389d0*/  F2FP.F16.E4M3.UNPACK_B R115, R74.H1 ;  /* 0x0000004aff73723e */ /* 0x000fe200030006ff */
[----:B------:R-:W-:Y:S01]  /*389e0*/  HADD2.F32 R124, -RZ, R120.H1_H1 ;  /* 0x30000078ff7c7230 */ /* 0x000fe20000004100 */
[----:B------:R-:W-:Y:S01]  /*389f0*/  F2FP.SATFINITE.E4M3.F32.PACK_AB_MERGE_C R31, R76, R31, RZ ;  /* 0x0000001f4c1f723e */ /* 0x000fe200048070ff */
[----:B------:R-:W-:Y:S01]  /*38a00*/  HADD2.F32 R118, -RZ, R116.H1_H1 ;  /* 0x30000074ff767230 */ /* 0x000fe20000004100 */
[----:B------:R-:W-:Y:S01]  /*38a10*/  F2FP.SATFINITE.E4M3.F32.PACK_AB_MERGE_C R29, R42, R29, RZ ;  /* 0x0000001d2a1d723e */ /* 0x000fe200048070ff */
        /* <DEDUP_REMOVED lines=24> */
[-C--:B------:R-:W-:Y:S01]  /*38ba0*/  FMUL.FTZ R74, R120, R122.reuse ;  /* 0x0000007a784a7220 */ /* 0x080fe20000410000 */
[----:B------:R-:W-:Y:S01]  /*38bb0*/  HADD2.F32 R124, -RZ, R123.H0_H0 ;  /* 0x2000007bff7c7230 */ /* 0x000fe20000004100 */
[----:B------:R-:W-:Y:S01]  /*38bc0*/  F2FP.SATFINITE.E4M3.F32.PACK_AB_MERGE_C R37, R116, R37, RZ ;  /* 0x000000257425723e */ /* 0x000fe200048070ff */
[----:B------:R-:W-:Y:S02]  /*38bd0*/  HADD2.F32 R120, -RZ, R121.H0_H0 ;  /* 0x20000079ff787230 */ /* 0x000fe40000004100 */
[C---:B------:R-:W-:Y:S01]  /*38be0*/  FFMA.FTZ R36, R117.reuse, R122, -R36 ;  /* 0x0000007a75247223 */ /* 0x040fe20000010824 */
[----:B------:R-:W-:Y:S01]  /*38bf0*/  FFMA.FTZ R74, R117, R125, R74 ;  /* 0x0000007d754a7223 */ /* 0x000fe2000001004a */
[----:B------:R-:W-:Y:S02]  /*38c00*/  HADD2.F32 R78, -RZ, R115.H0_H0 ;  /* 0x20000073ff4e7230 */ /* 0x000fe40000004100 */
[C---:B------:R-:W-:Y:S01]  /*38c10*/  FMUL.FTZ R117, R41.reuse, R124 ;  /* 0x0000007c29757220 */ /* 0x040fe20000410000 */
[----:B------:R-:W-:Y:S01]  /*38c20*/  FMUL.FTZ R125, R41, R120 ;  /* 0x00000078297d7220 */ /* 0x000fe20000410000 */
[----:B------:R-:W-:Y:S01]  /*38c30*/  HADD2.F32 R119, -RZ, R119.H1_H1 ;  /* 0x30000077ff777230 */ /* 0x000fe20000004100 */
[----:B------:R-:W-:Y:S01]  /*38c40*/  F2FP.SATFINITE.E4M3.F32.PACK_AB_MERGE_C R36, R36, R79, RZ ;  /* 0x0000004f2424723e */ /* 0x000fe200048070ff */
[----:B------:R-:W-:-:S02]  /*38c50*/  HADD2.F32 R126, -RZ, R123.H1_H1 ;  /* 0x3000007bff7e7230 */ /* 0x000fc40000004100 */
[C---:B------:R-:W-:Y:S01]  /*38c60*/  FFMA.FTZ R41, R78.reuse, R120, -R117 ;  /* 0x000000784e297223 */ /* 0x040fe20000010875 */
[----:B------:R-:W-:Y:S02]  /*38c70*/  HADD2.F32 R120, -RZ, R121.H1_H1 ;  /* 0x30000079ff787230 */ /* 0x000fe40000004100 */
[----:B------:R-:W-:Y:S01]  /*38c80*/  FFMA.FTZ R78, R78, R124, R125 ;  /* 0x0000007c4e4e7223 */ /* 0x000fe2000001007d */
[----:B------:R-:W-:Y:S02]  /*38c90*/  HADD2.F32 R115, -RZ, R115.H1_H1 ;  /* 0x30000073ff737230 */ /* 0x000fe40000004100 */
[C---:B------:R-:W-:Y:S01]  /*38ca0*/  FMUL.FTZ R122, R119.reuse, R126 ;  /* 0x0000007e777a7220 */ /* 0x040fe20000410000 */
[----:B------:R-:W-:Y:S01]  /*38cb0*/  F2FP.F16.E4M3.UNPACK_B R121, R38.H1 ;  /* 0x00000026ff79723e */ /* 0x000fe200030006ff */
[----:B------:R-:W-:Y:S01]  /*38cc0*/  FMUL.FTZ R124, R119, R120 ;  /* 0x00000078777c7220 */ /* 0x000fe20000410000 */
        /* <DEDUP_REMOVED lines=8> */
[----:B------:R-:W-:Y:S01]  /*38d50*/  F2FP.F16.E4M3.UNPACK_B R38, R38 ;  /* 0x00000026ff26723e */ /* 0x000fe200020006ff */
[----:B------:R-:W-:Y:S02]  /*38d60*/  HADD2.F32 R124, -RZ, R123.H0_H0 ;  /* 0x2000007bff7c7230 */ /* 0x000fe40000004100 */
[C---:B------:R-:W-:Y:S01]  /*38d70*/  FMUL.FTZ R130, R122.reuse, R127 ;  /* 0x0000007f7a827220 */ /* 0x040fe20000410000 */
[----:B------:R-:W-:Y:S01]  /*38d80*/  HADD2.F32 R121, -RZ, R121.H1_H1 ;  /* 0x30000079ff797230 */ /* 0x000fe20000004100 */
[----:B------:R-:W-:Y:S01]  /*38d90*/  F2FP.F16.E4M3.UNPACK_B R12, R12 ;  /* 0x0000000cff0c723e */ /* 0x000fe200020006ff */
[----:B------:R-:W-:Y:S02]  /*38da0*/  HADD2.F32 R128, -RZ, R125.H1_H1 ;  /* 0x3000007dff807230 */ /* 0x000fe40000004100 */
[----:B------:R-:W-:Y:S01]  /*38db0*/  FMUL.FTZ R122, R122, R124 ;  /* 0x0000007c7a7a7220 */ /* 0x000fe20000410000 */
[----:B------:R-:W-:-:S02]  /*38dc0*/  HADD2.F32 R126, -RZ, R123.H1_H1 ;  /* 0x3000007bff7e7230 */ /* 0x000fc40000004100 */
[----:B------:R-:W-:Y:S01]  /*38dd0*/  FFMA.FTZ R130, R119, R124, -R130 ;  /* 0x0000007c77827223 */ /* 0x000fe20000010882 */
[----:B------:R-:W-:Y:S02]  /*38de0*/  HADD2.F32 R117, -RZ, R117.H1_H1 ;  /* 0x30000075ff757230 */ /* 0x000fe40000004100 */
[C---:B------:R-:W-:Y:S01]  /*38df0*/  FMUL.FTZ R124, R121.reuse, R128 ;  /* 0x00000080797c7220 */ /* 0x040fe20000410000 */
[----:B------:R-:W-:Y:S01]  /*38e00*/  F2FP.F16.E4M3.UNPACK_B R14, R14 ;  /* 0x0000000eff0e723e */ /* 0x000fe200020006ff */
[-C--:B------:R-:W-:Y:S01]  /*38e10*/  FMUL.FTZ R121, R121, R126.reuse ;  /* 0x0000007e79797220 */ /* 0x080fe20000410000 */
[----:B------:R-:W-:Y:S01]  /*38e20*/  FFMA.FTZ R122, R119, R127, R122 ;  /* 0x0000007f777a7223 */ /* 0x000fe2000001007a */
[C---:B------:R-:W-:Y:S01]  /*38e30*/  FFMA.FTZ R129, R117.reuse, R126, -R124 ;  /* 0x0000007e75817223 */ /* 0x040fe2000001087c */
[----:B------:R-:W-:Y:S02]  /*38e40*/  HADD2.F32 R119, -RZ, R12.H1_H1 ;  /* 0x3000000cff777230 */ /* 0x000fe40000004100 */
[----:B------:R-:W-:Y:S01]  /*38e50*/  FFMA.FTZ R131, R117, R128, R121 ;  /* 0x0000008075837223 */ /* 0x000fe20000010079 */
[----:B------:R-:W-:Y:S01]  /*38e60*/  F2FP.F16.E4M3.UNPACK_B R121, R28 ;  /* 0x0000001cff79723e */ /* 0x000fe200020006ff */
[----:B------:R-:W-:Y:S01]  /*38e70*/  HADD2.F32 R28, -RZ, R38.H0_H0 ;  /* 0x20000026ff1c7230 */ /* 0x000fe20000004100 */
[----:B------:R-:W-:Y:S01]  /*38e80*/  F2FP.SATFINITE.E4M3.F32.PACK_AB_MERGE_C R77, R118, R77, RZ ;  /* 0x0000004d764d723e */ /* 0x000fe200048070ff */
[----:B------:R-:W-:Y:S01]  /*38e90*/  HADD2.F32 R117, -RZ, R12.H0_H0 ;  /* 0x2000000cff757230 */ /* 0x000fe20000004100 */
[----:B------:R-:W-:Y:S01]  /*38ea0*/  F2FP.SATFINITE.E4M3.F32.PACK_AB_MERGE_C R74, R74, R113, RZ ;  /* 0x000000714a4a723e */ /* 0x000fe200048070ff */
[--C-:B------:R-:W-:Y:S01]  /*38eb0*/  HADD2.F32 R123, -RZ, R121.reuse.H0_H0 ;  /* 0x20000079ff7b7230 */ /* 0x100fe20000004100 */
[----:B------:R-:W-:Y:S01]  /*38ec0*/  F2FP.SATFINITE.E4M3.F32.PACK_AB_MERGE_C R129, R129, R130, RZ ;  /* 0x000000828181723e */ /* 0x000fe200048070ff */
[----:B------:R-:W-:Y:S01]  /*38ed0*/  HADD2.F32 R38, -RZ, R38.H1_H1 ;  /* 0x30000026ff267230 */ /* 0x000fe20000004100 */
[----:B------:R-:W-:Y:S01]  /*38ee0*/  F2FP.SATFINITE.E4M3.F32.PACK_AB_MERGE_C R39, R112, R39, R37 ;  /* 0x000000277027723e */ /* 0x000fe20004807025 */
[----:B------:R-:W-:-:S02]  /*38ef0*/  HADD2.F32 R121, -RZ, R121.H1_H1 ;  /* 0x30000079ff797230 */ /* 0x000fc40000004100 */
[C---:B------:R-:W-:Y:S01]  /*38f00*/  FMUL.FTZ R125, R28.reuse, R123 ;  /* 0x0000007b1c7d7220 */ /* 0x040fe20000410000 */
[--C-:B------:R-:W-:Y:S02]  /*38f10*/  HADD2.F32 R12, -RZ, R14.reuse.H0_H0 ;  /* 0x2000000eff0c7230 */ /* 0x100fe40000004100 */
[----:B------:R-:W-:Y:S01]  /*38f20*/  FMUL.FTZ R28, R28, R117 ;  /* 0x000000751c1c7220 */ /* 0x000fe20000410000 */
[----:B------:R-:W-:Y:S02]  /*38f30*/  HADD2.F32 R14, -RZ, R14.H1_H1 ;  /* 0x3000000eff0e7230 */ /* 0x000fe40000004100 */
[C---:B------:R-:W-:Y:S01]  /*38f40*/  FMUL.FTZ R127, R38.reuse, R121 ;  /* 0x00000079267f7220 */ /* 0x040fe20000410000 */
[----:B------:R-:W-:Y:S01]  /*38f50*/  FMUL.FTZ R38, R38, R119 ;  /* 0x0000007726267220 */ /* 0x000fe20000410000 */
[C---:B------:R-:W-:Y:S01]  /*38f60*/  FFMA.FTZ R125, R12.reuse, R117, -R125 ;  /* 0x000000750c7d7223 */ /* 0x040fe2000001087d */
[----:B------:R-:W-:Y:S01]  /*38f70*/  FFMA.FTZ R28, R12, R123, R28 ;  /* 0x0000007b0c1c7223 */ /* 0x000fe2000001001c */
[----:B------:R-:W-:Y:S01]  /*38f80*/  FFMA.FTZ R12, R14, R119, -R127 ;  /* 0x000000770e0c7223 */ /* 0x000fe2000001087f */
[----:B------:R-:W-:Y:S01]  /*38f90*/  F2FP.SATFINITE.E4M3.F32.PACK_AB_MERGE_C R36, R120, R41, R36 ;  /* 0x000000297824723e */ /* 0x000fe20004807024 */
[----:B------:R-:W-:Y:S01]  /*38fa0*/  FFMA.FTZ R121, R14, R121, R38 ;  /* 0x000000790e797223 */ /* 0x000fe20000010026 */
[----:B------:R-:W-:-:S02]  /*38fb0*/  F2FP.SATFINITE.E4M3.F32.PACK_AB_MERGE_C R43, R114, R43, R77 ;  /* 0x0000002b722b723e */ /* 0x000fc4000480704d */
[----:B------:R-:W-:Y:S02]  /*38fc0*/  F2FP.SATFINITE.E4M3.F32.PACK_AB_MERGE_C R74, R115, R78, R74 ;  /* 0x0000004e734a723e */ /* 0x000fe4000480704a */
[----:B------:R-:W-:Y:S02]  /*38fd0*/  F2FP.SATFINITE.E4M3.F32.PACK_AB_MERGE_C R122, R131, R122, RZ ;  /* 0x0000007a837a723e */ /* 0x000fe400048070ff */
[----:B------:R-:W-:Y:S01]  /*38fe0*/  F2FP.SATFINITE.E4M3.F32.PACK_AB_MERGE_C R37, R40, R15, R31 ;  /* 0x0000000f2825723e */ /* 0x000fe2000480701f */
[----:B------:R-:W-:Y:S01]  /*38ff0*/  IMAD.MOV.U32 R15, RZ, RZ, R39 ;  /* 0x000000ffff0f7224 */ /* 0x000fe200078e0027 */
[----:B------:R-:W-:Y:S01]  /*39000*/  F2FP.SATFINITE.E4M3.F32.PACK_AB_MERGE_C R14, R12, R125, R129 ;  /* 0x0000007d0c0e723e */ /* 0x000fe20004807081 */
[----:B------:R-:W-:Y:S01]  /*39010*/  IMAD.MOV.U32 R12, RZ, RZ, R36 ;  /* 0x000000ffff0c7224 */ /* 0x000fe200078e0024 */
[----:B------:R-:W-:Y:S01]  /*39020*/  F2FP.SATFINITE.E4M3.F32.PACK_AB_MERGE_C R38, R121, R28, R122 ;  /* 0x0000001c7926723e */ /* 0x000fe2000480707a */
[----:B------:R-:W-:Y:S02]  /*39030*/  IMAD.MOV.U32 R36, RZ, RZ, R74 ;  /* 0x000000ffff247224 */ /* 0x000fe400078e004a */
[----:B------:R-:W-:-:S07]  /*39040*/  IMAD.MOV.U32 R39, RZ, RZ, R43 ;  /* 0x000000ffff277224 */ /* 0x000fce00078e002b */
.L_x_1838:
[----:B------:R-:W-:Y:S05]  /*39050*/  BSYNC B4 ;  /* 0x0000000000047941 */ /* 0x000fea0003800000 */
.L_x_1837:
        /* <DEDUP_REMOVED lines=11> */
.L_x_1836:
[----:B------:R-:W-:Y:S05]  /*39110*/  BSYNC B3 ;  /* 0x0000000000037941 */ /* 0x000fea0003800000 */
.L_x_1835:
[----:B------:R-:W-:Y:S02]  /*39120*/  R2UR UR4, R84 ;  /* 0x00000000540472ca */ /* 0x000fe400000e0000 */
[----:B------:R-:W-:-:S13]  /*39130*/  R2UR UR5, R85 ;  /* 0x00000000550572ca */ /* 0x000fda00000e0000 */
[----:B0-----:R-:W2:Y:S02]  /*39140*/  LD.E.U8 R12, desc[UR4][R94.64] ;  /* 0x000000045e0c7980 */ /* 0x001ea4000c101100 */
[----:B--2---:R-:W-:-:S13]  /*39150*/  LOP3.LUT P1, RZ, R12, 0x4, RZ, 0xc0, !PT ;  /* 0x000000040cff7812 */ /* 0x004fda000782c0ff */
[----:B------:R-:W-:Y:S05]  /*39160*/  @!P1 BRA `(.L_x_1830) ;  /* 0x0000001000d89947 */ /* 0x000fea0003800000 */
[----:B------:R-:W-:Y:S02]  /*39170*/  R2UR UR4, R84 ;  /* 0x00000000540472ca */ /* 0x000fe400000e0000 */
[----:B------:R-:W-:-:S13]  /*39180*/  R2UR UR5, R85 ;  /* 0x00000000550572ca */ /* 0x000fda00000e0000 */
[----:B------:R-:W2:Y:S01]  /*39190*/  LD.E R12, desc[UR4][R92.64+0x4] ;  /* 0x000004045c0c7980 */ /* 0x000ea2000c101900 */
[----:B------:R-:W-:Y:S01]  /*391a0*/  VIADD R36, R107, 0x40 ;  /* 0x000000406b247836 */ /* 0x000fe20000000000 */
[----:B------:R-:W-:Y:S02]  /*391b0*/  SHF.R.S32.HI R29, RZ, 0x1f, R110 ;  /* 0x0000001fff1d7819 */ /* 0x000fe4000001146e */
        /* <DEDUP_REMOVED lines=10> */
[----:B------:R-:W-:Y:S02]  /*39260*/  LOP3.LUT R29, R29, 0xfffffe00, RZ, 0xc0, !PT ;  /* 0xfffffe001d1d7812 */ /* 0x000fe400078ec0ff */
[----:B------:R-:W-:-:S03]  /*39270*/  SHF.R.U32.HI R31, RZ, 0x3, R30 ;  /* 0x00000003ff1f7819 */ /* 0x000fc6000001161e */
[----:B------:R-:W-:Y:S01]  /*39280*/  IMAD R29, R38, 0x40, R29 ;  /* 0x00000040261d7824 */ /* 0x000fe200078e021d */
[----:B------:R-:W-:Y:S01]  /*39290*/  BSSY B3, `(.L_x_1839) ;  /* 0x0000119000037945 */ /* 0x000fe20003800000 */
[----:B--2---:R-:W-:-:S04]  /*392a0*/  LEA.HI R12, R12, R12, RZ, 0x1 ;  /* 0x0000000c0c0c7211 */ /* 0x004fc800078f08ff */
[----:B------:R-:W-:Y:S01]  /*392b0*/  SHF.R.S32.HI R41, RZ, 0x1, R12 ;  /* 0x00000001ff297819 */ /* 0x000fe2000001140c */
[----:B------:R-:W-:-:S03]  /*392c0*/  IMAD.IADD R12, R102, 0x1, -R103 ;  /* 0x00000001660c7824 */ /* 0x000fc600078e0a67 */
        /* <DEDUP_REMOVED lines=17> */
[----:B------:R-:W-:-:S03]  /*393e0*/  LEA.HI R15, R15, R28, RZ, 0x2 ;  /* 0x0000001c0f0f7211 */ /* 0x000fc600078f10ff */
[----:B------:R-:W-:Y:S01]  /*393f0*/  IMAD.IADD R12, R12, 0x1, R13 ;  /* 0x000000010c0c7824 */ /* 0x000fe200078e020d */
[----:B------:R-:W-:Y:S02]  /*39400*/  SHF.R.S32.HI R28, RZ, 0x2, R15 ;  /* 0x00000002ff1c7819 */ /* 0x000fe4000001140f */
[----:B------:R-:W-:Y:S02]  /*39410*/  LOP3.LUT R15, R30, 0x30, R37, 0xf8, !PT ;  /* 0x000000301e0f7812 */ /* 0x000fe400078ef825 */
[----:B------:R-:W-:Y:S01]  /*39420*/  IADD3 R12, P1, P2, R96, R12, R105 ;  /* 0x0000000c600c7210 */ /* 0x000fe20007a3e069 */
[----:B------:R-:W-:Y:S01]  /*39430*/  IMAD R28, R28, 0x2800, R29 ;  /* 0x000028001c1c7824 */ /* 0x000fe200078e021d */
[----:B------:R-:W-:Y:S02]  /*39440*/  LOP3.LUT R15, R15, R31, RZ, 0x3c, !PT ;  /* 0x0000001f0f0f7212 */ /* 0x000fe400078e3cff */
[----:B------:R-:W-:Y:S02]  /*39450*/  ISETP.GE.AND P6, PT, R36, R41, PT ;  /* 0x000000292400720c */ /* 0x000fe40003fc6270 */
[----:B------:R-:W-:Y:S01]  /*39460*/  IADD3.X R13, R97, RZ, R106, P1, P2 ;  /* 0x000000ff610d7210 */ /* 0x000fe20000fe446a */
[----:B------:R-:W-:Y:S01]  /*39470*/  IMAD.IADD R28, R28, 0x1, R15 ;  /* 0x000000011c1c7824 */ /* 0x000fe200078e020f */
[----:B------:R-:W-:-:S04]  /*39480*/  ISETP.GE.AND P1, PT, R37, R102, PT ;  /* 0x000000662500720c */ /* 0x000fc80003f26270 */
[----:B------:R-:W-:Y:S01]  /*39490*/  IADD3 R28, P3, P4, R96, R28, R105 ;  /* 0x0000001c601c7210 */ /* 0x000fe20007c7e069 */
[----:B------:R-:W-:Y:S01]  /*394a0*/  IMAD.SHL.U32 R39, R39, 0x10, RZ ;  /* 0x0000001027277824 */ /* 0x000fe200078e00ff */
[----:B------:R-:W5:Y:S02]  /*394b0*/  LD.E.128 R12, desc[UR4][R12.64] ;  /* 0x000000040c0c7980 */ /* 0x000f64000c101d00 */
[----:B------:R-:W-:Y:S02]  /*394c0*/  IADD3.X R29, R97, RZ, R106, P3, P4 ;  /* 0x000000ff611d7210 */ /* 0x000fe40001fe846a */
[----:B------:R-:W-:-:S04]  /*394d0*/  IADD3 R36, P2, P3, R86, R100, R39 ;  /* 0x0000006456247210 */ /* 0x000fc80007b5e027 */
[----:B------:R-:W5:Y:S01]  /*394e0*/  LD.E.128 R28, desc[UR6][R28.64] ;  /* 0x000000061c1c7980 */ /* 0x000f62000c101d00 */
[----:B------:R-:W-:Y:S01]  /*394f0*/  @!P1 IADD3 R100, P4, P5, R86, R100, R37 ;  /* 0x0000006456649210 */ /* 0x000fe20007d9e025 */
[----:B------:R-:W-:-:S12]  /*39500*/  @P6 BRA `(.L_x_1840) ;  /* 0x0000000c00c46947 */ /* 0x000fd80003800000 */
[----:B-----5:R-:W-:Y:S01]  /*39510*/  IMAD.MOV.U32 R42, RZ, RZ, R13 ;  /* 0x000000ffff2a7224 */ /* 0x020fe200078e000d */
[----:B------:R-:W-:Y:S01]  /*39520*/  SHF.R.U32.HI R13, RZ, 0x8, R44 ;  /* 0x00000008ff0d7819 */ /* 0x000fe2000001162c */
[----:B------:R-:W-:Y:S01]  /*39530*/  IMAD.MOV.U32 R72, RZ, RZ, R31 ;  /* 0x000000ffff487224 */ /* 0x000fe200078e001f */
[----:B------:R-:W-:Y:S01]  /*39540*/  SHF.R.U32.HI R31, RZ, 0x8, R46 ;  /* 0x00000008ff1f7819 */ /* 0x000fe2000001162e */
[----:B------:R-:W-:Y:S01]  /*39550*/  IMAD.MOV.U32 R38, RZ, RZ, R12 ;  /* 0x000000ffff267224 */ /* 0x000fe200078e000c */
[----:B------:R-:W-:Y:S01]  /*39560*/  LOP3.LUT R12, R44, 0xff, RZ, 0xc0, !PT ;  /* 0x000000ff2c0c7812 */ /* 0x000fe200078ec0ff */
[----:B------:R-:W-:Y:S01]  /*39570*/  IMAD.MOV.U32 R43, RZ, RZ, R29 ;  /* 0x000000ffff2b7224 */ /* 0x000fe200078e001d */
[----:B------:R-:W-:Y:S01]  /*39580*/  LOP3.LUT R13, R13, 0xff, RZ, 0xc0, !PT ;  /* 0x000000ff0d0d7812 */ /* 0x000fe200078ec0ff */
[----:B------:R-:W-:Y:S01]  /*39590*/  IMAD.MOV.U32 R41, RZ, RZ, R15 ;  /* 0x000000ffff297224 */ /* 0x000fe200078e000f */
[----:B------:R-:W-:Y:S02]  /*395a0*/  SHF.R.U32.HI R15, RZ, 0x8, R45 ;  /* 0x00000008ff0f7819 */ /* 0x000fe4000001162d */
[----:B------:R-:W-:-:S02]  /*395b0*/  LOP3.LUT R29, R46, 0xff, RZ, 0xc0, !PT ;  /* 0x000000ff2e1d7812 */ /* 0x000fc400078ec0ff */
[----:B------:R-:W-:Y:S02]  /*395c0*/  LOP3.LUT R40, R31, 0xff, RZ, 0xc0, !PT ;  /* 0x000000ff1f287812 */ /* 0x000fe400078ec0ff */
[----:B------:R-:W-:Y:S02]  /*395d0*/  PRMT R13, R13, 0x7604, R12 ;  /* 0x000076040d0d7816 */ /* 0x000fe4000000000c */
[----:B------:R-:W-:Y:S02]  /*395e0*/  LOP3.LUT R12, R45, 0xff, RZ, 0xc0, !PT ;  /* 0x000000ff2d0c7812 */ /* 0x000fe400078ec0ff */
[----:B------:R-:W-:Y:S02]  /*395f0*/  LOP3.LUT R15, R15, 0xff, RZ, 0xc0, !PT ;  /* 0x000000ff0f0f7812 */ /* 0x000fe400078ec0ff */
[----:B------:R-:W-:Y:S02]  /*39600*/  PRMT R29, R40, 0x7604, R29 ;  /* 0x00007604281d7816 */ /* 0x000fe4000000001d */
[----:B------:R-:W-:-:S02]  /*39610*/  SHF.R.U32.HI R40, RZ, 0x8, R33 ;  /* 0x00000008ff287819 */ /* 0x000fc40000011621 */
[----:B------:R-:W-:Y:S02]  /*39620*/  SHF.R.U32.HI R74, RZ, 0x8, R47 ;  /* 0x00000008ff4a7819 */ /* 0x000fe4000001162f */
[----:B------:R-:W-:Y:S02]  /*39630*/  PRMT R12, R15, 0x7604, R12 ;  /* 0x000076040f0c7816 */ /* 0x000fe4000000000c */
        /* <DEDUP_REMOVED lines=9> */
[----:B------:R-:W-:-:S02]  /*396d0*/  LOP3.LUT R74, R34, 0xff, RZ, 0xc0, !PT ;  /* 0x000000ff224a7812 */ /* 0x000fc400078ec0ff */
[----:B------:R-:W-:Y:S01]  /*396e0*/  SHF.R.U32.HI R76, RZ, 0x8, R32 ;  /* 0x00000008ff4c7819 */ /* 0x000fe20000011620 */
[----:B------:R-:W-:Y:S01]  /*396f0*/  IMAD.U32 R15, R15, 0x10000, RZ ;  /* 0x000100000f0f7824 */ /* 0x000fe200078e00ff */
[----:B-1----:R-:W-:Y:S02]  /*39700*/  PRMT R79, R77, 0x7604, R74 ;  /* 0x000076044d4f7816 */ /* 0x002fe4000000004a */
[----:B------:R-:W-:Y:S02]  /*39710*/  LOP3.LUT R75, R32, 0xff, RZ, 0xc0, !PT ;  /* 0x000000ff204b7812 */ /* 0x000fe400078ec0ff */
[----:B------:R-:W-:Y:S02]  /*39720*/  LOP3.LUT R76, R76, 0xff, RZ, 0xc0, !PT ;  /* 0x000000ff4c4c7812 */ /* 0x000fe400078ec0ff */
[----:B------:R-:W-:Y:S02]  /*39730*/  SHF.R.U32.HI R74, RZ, 0x10, R33 ;  /* 0x00000010ff4a7819 */ /* 0x000fe40000011621 */
[----:B------:R-:W-:-:S02]  /*39740*/  SHF.R.U32.HI R111, RZ, 0x8, R35 ;  /* 0x00000008ff6f7819 */ /* 0x000fc40000011623 */
[----:B------:R-:W-:Y:S02]  /*39750*/  SHF.R.U32.HI R40, RZ, 0x10, R47 ;  /* 0x00000010ff287819 */ /* 0x000fe4000001162f */
[----:B------:R-:W-:Y:S02]  /*39760*/  SHF.R.U32.HI R77, RZ, 0x10, R35 ;  /* 0x00000010ff4d7819 */ /* 0x000fe40000011623 */
[----:B------:R-:W-:Y:S01]  /*39770*/  PRMT R75, R76, 0x7604, R75 ;  /* 0x000076044c4b7816 */ /* 0x000fe2000000004b */
[----:B------:R-:W-:Y:S01]  /*39780*/  IMAD.U32 R40, R40, 0x10000, RZ ;  /* 0x0001000028287824 */ /* 0x000fe200078e00ff */
[----:B------:R-:W-:Y:S01]  /*39790*/  LOP3.LUT R15, R12, 0xff0000, R15, 0xf8, !PT ;  /* 0x00ff00000c0f7812 */ /* 0x000fe200078ef80f */
[----:B------:R-:W-:Y:S01]  /*397a0*/  IMAD.U32 R12, R74, 0x10000, RZ ;  /* 0x000100004a0c7824 */ /* 0x000fe200078e00ff */
[----:B------:R-:W-:Y:S01]  /*397b0*/  LOP3.LUT R76, R35, 0xff, RZ, 0xc0, !PT ;  /* 0x000000ff234c7812 */ /* 0x000fe200078ec0ff */
[----:B------:R-:W-:Y:S01]  /*397c0*/  IMAD.U32 R77, R77, 0x10000, RZ ;  /* 0x000100004d4d7824 */ /* 0x000fe200078e00ff */
[----:B------:R-:W-:-:S02]  /*397d0*/  LOP3.LUT R111, R111, 0xff, RZ, 0xc0, !PT ;  /* 0x000000ff6f6f7812 */ /* 0x000fc400078ec0ff */
[----:B------:R-:W-:Y:S02]  /*397e0*/  LOP3.LUT R13, R13, 0xff0000, R44, 0xf8, !PT ;  /* 0x00ff00000d0d7812 */ /* 0x000fe400078ef82c */
[----:B------:R-:W-:Y:S02]  /*397f0*/  PRMT R76, R111, 0x7604, R76 ;  /* 0x000076046f4c7816 */ /* 0x000fe4000000004c */
        /* <DEDUP_REMOVED lines=10> */
[----:B------:R-:W-:Y:S02]  /*398a0*/  F2FP.F16.E4M3.UNPACK_B R47, R77 ;  /* 0x0000004dff2f723e */ /* 0x000fe400020006ff */
[----:B------:R-:W-:Y:S01]  /*398b0*/  F2FP.F16.E4M3.UNPACK_B R46, R44 ;  /* 0x0000002cff2e723e */ /* 0x000fe200020006ff */
[----:B------:R-:W-:Y:S01]  /*398c0*/  HADD2.F32 R13, -RZ, R33.H0_H0 ;  /* 0x20000021ff0d7230 */ /* 0x000fe20000004100 */
[----:B------:R-:W-:Y:S01]  /*398d0*/  F2FP.F16.E4M3.UNPACK_B R31, R42 ;  /* 0x0000002aff1f723e */ /* 0x000fe200020006ff */
[----:B------:R-:W-:Y:S01]  /*398e0*/  HADD2.F32 R78, -RZ, R47.H0_H0 ;  /* 0x2000002fff4e7230 */ /* 0x000fe20000004100 */
[--C-:B------:R-:W-:Y:S01]  /*398f0*/  LOP3.LUT R45, R75, 0xff0000, R32.reuse, 0xf8, !PT ;  /* 0x00ff00004b2d7812 */ /* 0x100fe200078ef820 */
[--C-:B------:R-:W-:Y:S01]  /*39900*/  HADD2.F32 R74, -RZ, R46.reuse.H0_H0 ;  /* 0x2000002eff4a7230 */ /* 0x100fe20000004100 */
[----:B------:R-:W-:Y:S01]  /*39910*/  LOP3.LUT R111, R111, 0xff000000, R35, 0xf8, !PT ;  /* 0xff0000006f6f7812 */ /* 0x000fe200078ef823 */
[----:B------:R-:W-:Y:S01]  /*39920*/  HADD2.F32 R15, -RZ, R31.H0_H0 ;  /* 0x2000001fff0f7230 */ /* 0x000fe20000004100 */
[----:B------:R-:W-:Y:S01]  /*39930*/  LOP3.LUT R45, R45, 0xff000000, R32, 0xf8, !PT ;  /* 0xff0000002d2d7812 */ /* 0x000fe200078ef820 */
[----:B------:R-:W-:Y:S01]  /*39940*/  FMUL.FTZ R32, R13, R78 ;  /* 0x0000004e0d207220 */ /* 0x000fe20000410000 */
[----:B------:R-:W-:Y:S01]  /*39950*/  LOP3.LUT R29, R79, 0xff0000, R34, 0xf8, !PT ;  /* 0x00ff00004f1d7812 */ /* 0x000fe200078ef822 */
[-C--:B------:R-:W-:Y:S01]  /*39960*/  FMUL.FTZ R73, R13, R74.reuse ;  /* 0x0000004a0d497220 */ /* 0x080fe20000410000 */
[----:B------:R-:W-:Y:S01]  /*39970*/  HADD2.F32 R35, -RZ, R46.H1_H1 ;  /* 0x3000002eff237230 */ /* 0x000fe20000004100 */
[----:B------:R-:W-:Y:S01]  /*39980*/  F2FP.F16.E4M3.UNPACK_B R43, R43.H1 ;  /* 0x0000002bff2b723e */ /* 0x000fe200030006ff */
[C---:B------:R-:W-:Y:S01]  /*39990*/  FFMA.FTZ R13, R15.reuse, R74, -R32 ;  /* 0x0000004a0f0d7223 */ /* 0x040fe20000010820 */
[----:B------:R-:W-:Y:S01]  /*399a0*/  F2FP.F16.E4M3.UNPACK_B R77, R77.H1 ;  /* 0x0000004dff4d723e */ /* 0x000fe200030006ff */
        /* <DEDUP_REMOVED lines=26> */
[----:B------:R-:W-:Y:S02]  /*39b50*/  HADD2.F32 R35, -RZ, R43.H1_H1 ;  /* 0x3000002bff237230 */ /* 0x000fe40000004100 */
[----:B------:R-:W-:-:S02]  /*39b60*/  HADD2.F32 R42, -RZ, R73.H0_H0 ;  /* 0x20000049ff2a7230 */ /* 0x000fc40000004100 */
[--C-:B------:R-:W-:Y:S02]  /*39b70*/  HADD2.F32 R78, -RZ, R79.reuse.H0_H0 ;  /* 0x2000004fff4e7230 */ /* 0x100fe40000004100 */
[C---:B------:R-:W-:Y:S01]  /*39b80*/  FMUL.FTZ R113, R35.reuse, R77 ;  /* 0x0000004d23717220 */ /* 0x040fe20000410000 */
[----:B------:R-:W-:Y:S02]  /*39b90*/  HADD2.F32 R75, -RZ, R74.H0_H0 ;  /* 0x2000004aff4b7230 */ /* 0x000fe40000004100 */
[----:B------:R-:W-:Y:S01]  /*39ba0*/  FMUL.FTZ R110, R35, R47 ;  /* 0x0000002f236e7220 */ /* 0x000fe20000410000 */
[--C-:B------:R-:W-:Y:S02]  /*39bb0*/  HADD2.F32 R43, -RZ, R46.reuse.H0_H0 ;  /* 0x2000002eff2b7230 */ /* 0x100fe40000004100 */
[C---:B------:R-:W-:Y:S01]  /*39bc0*/  FMUL.FTZ R112, R42.reuse, R78 ;  /* 0x0000004e2a707220 */ /* 0x040fe20000410000 */
[----:B------:R-:W-:Y:S02]  /*39bd0*/  HADD2.F32 R79, -RZ, R79.H1_H1 ;  /* 0x3000004fff4f7230 */ /* 0x000fe40000004100 */
[----:B------:R-:W-:Y:S01]  /*39be0*/  FMUL.FTZ R115, R42, R75 ;  /* 0x0000004b2a737220 */ /* 0x000fe20000410000 */
[C---:B------:R-:W-:Y:S01]  /*39bf0*/  FFMA.FTZ R42, R44.reuse, R47, -R113 ;  /* 0x0000002f2c2a7223 */ /* 0x040fe20000010871 */
[C---:B------:R-:W-:Y:S01]  /*39c00*/  FFMA.FTZ R35, R43.reuse, R75, -R112 ;  /* 0x0000004b2b237223 */ /* 0x040fe20000010870 */
[----:B------:R-:W-:Y:S01]  /*39c10*/  F2FP.F16.E4M3.UNPACK_B R75, R72.H1 ;  /* 0x00000048ff4b723e */ /* 0x000fe200030006ff */
[----:B------:R-:W-:Y:S01]  /*39c20*/  FFMA.FTZ R44, R44, R77, R110 ;  /* 0x0000004d2c2c7223 */ /* 0x000fe2000001006e */
[----:B------:R-:W-:Y:S01]  /*39c30*/  F2FP.F16.E4M3.UNPACK_B R113, R111.H1 ;  /* 0x0000006fff71723e */ /* 0x000fe200030006ff */
[----:B------:R-:W-:Y:S01]  /*39c40*/  HADD2.F32 R47, -RZ, R46.H1_H1 ;  /* 0x3000002eff2f7230 */ /* 0x000fe20000004100 */
[----:B------:R-:W-:Y:S01]  /*39c50*/  F2FP.F16.E4M3.UNPACK_B R77, R76.H1 ;  /* 0x0000004cff4d723e */ /* 0x000fe200030006ff */
[----:B------:R-:W-:Y:S01]  /*39c60*/  FFMA.FTZ R43, R43, R78, R115 ;  /* 0x0000004e2b2b7223 */ /* 0x000fe20000010073 */
[----:B------:R-:W-:Y:S01]  /*39c70*/  HADD2.F32 R46, -RZ, R73.H1_H1 ;  /* 0x30000049ff2e7230 */ /* 0x000fe20000004100 */
[----:B------:R-:W-:Y:S01]  /*39c80*/  F2FP.F16.E4M3.UNPACK_B R73, R41.H1 ;  /* 0x00000029ff49723e */ /* 0x000fe200030006ff */
[----:B------:R-:W-:Y:S01]  /*39c90*/  HADD2.F32 R78, -RZ, R74.H1_H1 ;  /* 0x3000004aff4e7230 */ /* 0x000fe20000004100 */
[----:B------:R-:W-:Y:S01]  /*39ca0*/  F2FP.SATFINITE.E4M3.F32.PACK_AB_MERGE_C R33, R44, R33, RZ ;  /* 0x000000212c21723e */ /* 0x000fe200048070ff */
[----:B------:R-:W-:-:S02]  /*39cb0*/  HADD2.F32 R41, -RZ, R75.H0_H0 ;  /* 0x2000004bff297230 */ /* 0x000fc40000004100 */
[CC--:B------:R-:W-:Y:S01]  /*39cc0*/  FMUL.FTZ R72, R46.reuse, R79.reuse ;  /* 0x0000004f2e487220 */ /* 0x0c0fe20000410000 */
[----:B------:R-:W-:Y:S02]  /*39cd0*/  HADD2.F32 R110, -RZ, R113.H0_H0 ;  /* 0x20000071ff6e7230 */ /* 0x000fe40000004100 */
[-C--:B------:R-:W-:Y:S01]  /*39ce0*/  FMUL.FTZ R112, R46, R78.reuse ;  /* 0x0000004e2e707220 */ /* 0x080fe20000410000 */
[----:B------:R-:W-:Y:S02]  /*39cf0*/  HADD2.F32 R76, -RZ, R77.H0_H0 ;  /* 0x2000004dff4c7230 */ /* 0x000fe40000004100 */
[----:B------:R-:W-:Y:S01]  /*39d00*/  FFMA.FTZ R46, R47, R78, -R72 ;  /* 0x0000004e2f2e7223 */ /* 0x000fe20000010848 */
[----:B------:R-:W-:Y:S02]  /*39d10*/  HADD2.F32 R74, -RZ, R73.H0_H0 ;  /* 0x20000049ff4a7230 */ /* 0x000fe40000004100 */
[----:B------:R-:W-:Y:S01]  /*39d20*/  FMUL.FTZ R111, R41, R110 ;  /* 0x0000006e296f7220 */ /* 0x000fe20000410000 */
        /* <DEDUP_REMOVED lines=10> */
[----:B------:R-:W-:Y:S01]  /*39dd0*/  F2FP.SATFINITE.E4M3.F32.PACK_AB_MERGE_C R31, R42, R31, RZ ;  /* 0x0000001f2a1f723e */ /* 0x000fe200048070ff */
[----:B------:R-:W-:-:S02]  /*39de0*/  HADD2.F32 R114, -RZ, R113.H1_H1 ;  /* 0x30000071ff727230 */ /* 0x000fc40000004100 */
[----:B------:R-:W-:Y:S02]  /*39df0*/  HADD2.F32 R74, -RZ, R79.H0_H0 ;  /* 0x2000004fff4a7230 */ /* 0x000fe40000004100 */
[C---:B------:R-:W-:Y:S01]  /*39e00*/  FMUL.FTZ R115, R76.reuse, R110 ;  /* 0x0000006e4c737220 */ /* 0x040fe20000410000 */
[----:B------:R-:W-:Y:S02]  /*39e10*/  HADD2.F32 R113, -RZ, R112.H0_H0 ;  /* 0x20000070ff717230 */ /* 0x000fe40000004100 */
[----:B------:R-:W-:Y:S01]  /*39e20*/  FMUL.FTZ R120, R76, R114 ;  /* 0x000000724c787220 */ /* 0x000fe20000410000 */
[----:B------:R-:W-:Y:S01]  /*39e30*/  HADD2.F32 R78, -RZ, R111.H0_H0 ;  /* 0x2000006fff4e7230 */ /* 0x000fe20000004100 */
[----:B------:R-:W-:Y:S01]  /*39e40*/  F2FP.SATFINITE.E4M3.F32.PACK_AB_MERGE_C R13, R32, R13, R31 ;  /* 0x0000000d200d723e */ /* 0x000fe2000480701f */
[----:B------:R-:W-:Y:S02]  /*39e50*/  HADD2.F32 R73, -RZ, R73.H1_H1 ;  /* 0x30000049ff497230 */ /* 0x000fe40000004100 */
[----:B------:R-:W-:Y:S01]  /*39e60*/  FMUL.FTZ R116, R74, R113 ;  /* 0x000000714a747220 */ /* 0x000fe20000410000 */
[----:B------:R-:W-:-:S02]  /*39e70*/  HADD2.F32 R75, -RZ, R77.H0_H0 ;  /* 0x2000004dff4b7230 */ /* 0x000fc40000004100 */
        /* <DEDUP_REMOVED lines=13> */
[----:B------:R-:W-:Y:S01]  /*39f50*/  FMUL.FTZ R45, R110, R115 ;  /* 0x000000736e2d7220 */ /* 0x000fe20000410000 */
[----:B------:R-:W-:-:S02]  /*39f60*/  HADD2.F32 R38, -RZ, R79.H0_H0 ;  /* 0x2000004fff267230 */ /* 0x000fc40000004100 */
[-C--:B------:R-:W-:Y:S01]  /*39f70*/  FMUL.FTZ R40, R110, R113.reuse ;  /* 0x000000716e287220 */ /* 0x080fe20000410000 */
[----:B------:R-:W-:Y:S02]  /*39f80*/  HADD2.F32 R114, -RZ, R112.H0_H0 ;  /* 0x20000070ff727230 */ /* 0x000fe40000004100 */
        /* <DEDUP_REMOVED lines=8> */
[C---:B------:R-:W-:Y:S01]  /*3a010*/  FFMA.FTZ R38, R45.reuse, R110, -R78 ;  /* 0x0000006e2d267223 */ /* 0x040fe2000001084e */
[----:B------:R-:W-:Y:S02]  /*3a020*/  HADD2.F32 R78, -RZ, R111.H1_H1 ;  /* 0x3000006fff4e7230 */ /* 0x000fe40000004100 */
[----:B------:R-:W-:Y:S01]  /*3a030*/  FFMA.FTZ R45, R45, R114, R113 ;  /* 0x000000722d2d7223 */ /* 0x000fe20000010071 */
[----:B------:R-:W-:Y:S02]  /*3a040*/  HADD2.F32 R77, -RZ, R77.H1_H1 ;  /* 0x3000004dff4d7230 */ /* 0x000fe40000004100 */
[C---:B------:R-:W-:Y:S01]  /*3a050*/  FMUL.FTZ R114, R79.reuse, R112 ;  /* 0x000000704f727220 */ /* 0x040fe20000410000 */
[----:B------:R-:W-:Y:S01]  /*3a060*/  F2FP.F16.E4M3.UNPACK_B R110, R30.H1 ;  /* 0x0000001eff6e723e */ /* 0x000fe200030006ff */
[-C--:B------:R-:W-:Y:S01]  /*3a070*/  FMUL.FTZ R116, R79, R78.reuse ;  /* 0x0000004e4f747220 */ /* 0x080fe20000410000 */
[----:B------:R-:W-:Y:S01]  /*3a080*/  F2FP.F16.E4M3.UNPACK_B R113, R29.H1 ;  /* 0x0000001dff71723e */ /* 0x000fe200030006ff */
[C---:B------:R-:W-:Y:S01]  /*3a090*/  FFMA.FTZ R115, R77.reuse, R78, -R114 ;  /* 0x0000004e4d737223 */ /* 0x040fe20000010872 */
[----:B------:R-:W-:Y:S01]  /*3a0a0*/  F2FP.F16.E4M3.UNPACK_B R111, R12.H1 ;  /* 0x0000000cff6f723e */ /* 0x000fe200030006ff */
[----:B------:R-:W-:Y:S01]  /*3a0b0*/  FFMA.FTZ R116, R77, R112, R116 ;  /* 0x000000704d747223 */ /* 0x000fe20000010074 */
[----:B------:R-:W-:Y:S01]  /*3a0c0*/  F2FP.F16.E4M3.UNPACK_B R78, R14.H1 ;  /* 0x0000000eff4e723e */ /* 0x000fe200030006ff */
[--C-:B------:R-:W-:Y:S01]  /*3a0d0*/  HADD2.F32 R79, -RZ, R110.reuse.H0_H0 ;  /* 0x2000006eff4f7230 */ /* 0x100fe20000004100 */
[----:B------:R-:W-:Y:S01]  /*3a0e0*/  F2FP.F16.E4M3.UNPACK_B R30, R30 ;  /* 0x0000001eff1e723e */ /* 0x000fe200020006ff */
[----:B------:R-:W-:Y:S01]  /*3a0f0*/  HADD2.F32 R114, -RZ, R113.H0_H0 ;  /* 0x20000071ff727230 */ /* 0x000fe20000004100 */
[----:B------:R-:W-:Y:S01]  /*3a100*/  F2FP.F16.E4M3.UNPACK_B R12, R12 ;  /* 0x0000000cff0c723e */ /* 0x000fe200020006ff */
[----:B------:R-:W-:Y:S01]  /*3a110*/  HADD2.F32 R112, -RZ, R111.H0_H0 ;  /* 0x2000006fff707230 */ /* 0x000fe20000004100 */
[----:B------:R-:W-:Y:S01]  /*3a120*/  F2FP.F16.E4M3.UNPACK_B R14, R14 ;  /* 0x0000000eff0e723e */ /* 0x000fe200020006ff */
[----:B------:R-:W-:-:S02]  /*3a130*/  HADD2.F32 R110, -RZ, R110.H1_H1 ;  /* 0x3000006eff6e7230 */ /* 0x000fc40000004100 */
[C---:B------:R-:W-:Y:S01]  /*3a140*/  FMUL.FTZ R118, R79.reuse, R114 ;  /* 0x000000724f767220 */ /* 0x040fe20000410000 */
[----:B------:R-:W-:Y:S02]  /*3a150*/  HADD2.F32 R113, -RZ, R113.H1_H1 ;  /* 0x30000071ff717230 */ /* 0x000fe40000004100 */
[-C--:B------:R-:W-:Y:S01]  /*3a160*/  FMUL.FTZ R120, R79, R112.reuse ;  /* 0x000000704f787220 */ /* 0x080fe20000410000 */
[----:B------:R-:W-:Y:S01]  /*3a170*/  HADD2.F32 R111, -RZ, R111.H1_H1 ;  /* 0x3000006fff6f7230 */ /* 0x000fe20000004100 */
[----:B------:R-:W-:Y:S01]  /*3a180*/  F2FP.SATFINITE.E4M3.F32.PACK_AB_MERGE_C R41, R74, R41, RZ ;  /* 0x000000294a29723e */ /* 0x000fe200048070ff */
[--C-:B------:R-:W-:Y:S02]  /*3a190*/  HADD2.F32 R77, -RZ, R78.reuse.H0_H0 ;  /* 0x2000004eff4d7230 */ /* 0x100fe40000004100 */
        /* <DEDUP_REMOVED lines=8> */
[----:B------:R-:W-:Y:S01]  /*3a220*/  F2FP.F16.E4M3.UNPACK_B R78, R29 ;  /* 0x0000001dff4e723e */ /* 0x000fe200020006ff */
[----:B------:R-:W-:Y:S01]  /*3a230*/  HADD2.F32 R29, -RZ, R30.H0_H0 ;  /* 0x2000001eff1d7230 */ /* 0x000fe20000004100 */
[----:B------:R-:W-:Y:S01]  /*3a240*/  F2FP.SATFINITE.E4M3.F32.PACK_AB_MERGE_C R40, R40, R75, RZ ;  /* 0x0000004b2828723e */ /* 0x000fe200048070ff */
[----:B------:R-:W-:Y:S01]  /*3a250*/  HADD2.F32 R77, -RZ, R12.H0_H0 ;  /* 0x2000000cff4d7230 */ /* 0x000fe20000004100 */
[----:B------:R-:W-:Y:S01]  /*3a260*/  F2FP.SATFINITE.E4M3.F32.PACK_AB_MERGE_C R118, R119, R118, RZ ;  /* 0x000000767776723e */ /* 0x000fe200048070ff */
[----:B------:R-:W-:Y:S01]  /*3a270*/  HADD2.F32 R110, -RZ, R78.H0_H0 ;  /* 0x2000004eff6e7230 */ /* 0x000fe20000004100 */
[----:B------:R-:W-:Y:S01]  /*3a280*/  F2FP.SATFINITE.E4M3.F32.PACK_AB_MERGE_C R35, R46, R35, R41 ;  /* 0x000000232e23723e */ /* 0x000fe20004807029 */
[----:B------:R-:W-:Y:S01]  /*3a290*/  HADD2.F32 R30, -RZ, R30.H1_H1 ;  /* 0x3000001eff1e7230 */ /* 0x000fe20000004100 */
[----:B------:R-:W-:Y:S01]  /*3a2a0*/  F2FP.SATFINITE.E4M3.F32.PACK_AB_MERGE_C R28, R115, R38, R28 ;  /* 0x00000026731c723e */ /* 0x000fe2000480701c */
[----:B------:R-:W-:-:S02]  /*3a2b0*/  HADD2.F32 R111, -RZ, R78.H1_H1 ;  /* 0x3000004eff6f7230 */ /* 0x000fc40000004100 */
[C---:B------:R-:W-:Y:S01]  /*3a2c0*/  FMUL.FTZ R113, R29.reuse, R110 ;  /* 0x0000006e1d717220 */ /* 0x040fe20000410000 */
[----:B------:R-:W-:Y:S02]  /*3a2d0*/  HADD2.F32 R79, -RZ, R12.H1_H1 ;  /* 0x3000000cff4f7230 */ /* 0x000fe40000004100 */
[----:B------:R-:W-:Y:S01]  /*3a2e0*/  FMUL.FTZ R29, R29, R77 ;  /* 0x0000004d1d1d7220 */ /* 0x000fe20000410000 */
        /* <DEDUP_REMOVED lines=9> */
[----:B------:R-:W-:Y:S01]  /*3a380*/  F2FP.SATFINITE.E4M3.F32.PACK_AB_MERGE_C R41, R34, R15, R33 ;  /* 0x0000000f2229723e */ /* 0x000fe20004807021 */
[----:B------:R-:W-:Y:S01]  /*3a390*/  IMAD.MOV.U32 R15, RZ, RZ, R35 ;  /* 0x000000ffff0f7224 */ /* 0x000fe200078e0023 */
[----:B------:R-:W-:-:S02]  /*3a3a0*/  F2FP.SATFINITE.E4M3.F32.PACK_AB_MERGE_C R40, R116, R45, R40 ;  /* 0x0000002d7428723e */ /* 0x000fc40004807028 */
[----:B------:R-:W-:Y:S02]  /*3a3b0*/  F2FP.SATFINITE.E4M3.F32.PACK_AB_MERGE_C R47, R76, R47, RZ ;  /* 0x0000002f4c2f723e */ /* 0x000fe400048070ff */
[----:B------:R-:W-:Y:S01]  /*3a3c0*/  F2FP.SATFINITE.E4M3.F32.PACK_AB_MERGE_C R14, R12, R113, R118 ;  /* 0x000000710c0e723e */ /* 0x000fe20004807076 */
[----:B------:R-:W-:Y:S01]  /*3a3d0*/  IMAD.MOV.U32 R12, RZ, RZ, R28 ;  /* 0x000000ffff0c7224 */ /* 0x000fe200078e001c */
[----:B------:R-:W-:Y:S01]  /*3a3e0*/  F2FP.SATFINITE.E4M3.F32.PACK_AB_MERGE_C R30, R30, R29, R120 ;  /* 0x0000001d1e1e723e */ /* 0x000fe20004807078 */
[----:B------:R-:W-:Y:S01]  /*3a3f0*/  IMAD.MOV.U32 R28, RZ, RZ, R40 ;  /* 0x000000ffff1c7224 */ /* 0x000fe200078e0028 */
[----:B------:R-:W-:Y:S01]  /*3a400*/  F2FP.SATFINITE.E4M3.F32.PACK_AB_MERGE_C R31, R72, R43, R47 ;  /* 0x0000002b481f723e */ /* 0x000fe2000480702f */
[----:B------:R-:W-:-:S07]  /*3a410*/  IMAD.MOV.U32 R29, RZ, RZ, R41 ;  /* 0x000000ffff1d7224 */ /* 0x000fce00078e0029 */
.L_x_1840:
[----:B------:R-:W-:Y:S05]  /*3a420*/  BSYNC B3 ;  /* 0x0000000000037941 */ /* 0x000fea0003800000 */
.L_x_1839:
[C---:B------:R-:W-:Y:S02]  /*3a430*/  R2UR UR4, R84.reuse ;  /* 0x00000000540472ca */ /* 0x040fe400000e0000 */
[C---:B------:R-:W-:Y:S02]  /*3a440*/  R2UR UR5, R85.reuse ;  /* 0x00000000550572ca */ /* 0x040fe400000e0000 */
[----:B------:R-:W-:Y:S02]  /*3a450*/  @!P1 R2UR UR6, R84 ;  /* 0x00000000540692ca */ /* 0x000fe400000e0000 */
[----:B------:R-:W-:Y:S02]  /*3a460*/  @!P1 R2UR UR7, R85 ;  /* 0x00000000550792ca */ /* 0x000fe400000e0000 */
[----:B------:R-:W-:Y:S02]  /*3a470*/  SHF.R.S32.HI R39, RZ, 0x1f, R39 ;  /* 0x0000001fff277819 */ /* 0x000fe40000011427 */
[----:B------:R-:W-:-:S02]  /*3a480*/  @!P1 SHF.R.S32.HI R32, RZ, 0x1f, R37 ;  /* 0x0000001fff209819 */ /* 0x000fc40000011425 */
[CC--:B------:R-:W-:Y:S02]  /*3a490*/  IADD3.X R37, R87.reuse, R109.reuse, R39, P2, P3 ;  /* 0x0000006d57257210 */ /* 0x0c0fe400017e6427 */
[----:B------:R-:W-:-:S03]  /*3a4a0*/  @!P1 IADD3.X R101, R87, R109, R32, P4, P5 ;  /* 0x0000006d57659210 */ /* 0x000fc600027ea420 */
[----:B-----5:R0:W-:Y:S04]  /*3a4b0*/  ST.E.128 desc[UR4][R36.64], R12 ;  /* 0x0000000c24007985 */ /* 0x0201e8000c101d04 */
[----:B------:R0:W-:Y:S02]  /*3a4c0*/  @!P1 ST.E.128 desc[UR6][R100.64], R28 ;  /* 0x0000001c64009985 */ /* 0x0001e4000c101d06 */
.L_x_1830:
[----:B------:R-:W-:Y:S05]  /*3a4d0*/  BSYNC B2 ;  /* 0x0000000000027941 */ /* 0x000fea0003800000 */
.L_x_1829:
[----:B------:R-:W-:Y:S02]  /*3a4e0*/  R2UR UR4, R84 ;  /* 0x00000000540472ca */ /* 0x000fe400000e0000 */
[----:B------:R-:W-:-:S13]  /*3a4f0*/  R2UR UR5, R85 ;  /* 0x00000000550572ca */ /* 0x000fda00000e0000 */
[----:B0-----:R-:W2:Y:S01]  /*3a500*/  LD.E R12, desc[UR4][R92.64+0xc] ;  /* 0x00000c045c0c7980 */ /* 0x001ea2000c101900 */
[----:B------:R-:W-:Y:S01]  /*3a510*/  LEA.HI.SX32 R39, R108, 0x80, 0x1f ;  /* 0x000000806c277811 */ /* 0x000fe200078ffaff */
[----:B------:R-:W-:Y:S01]  /*3a520*/  IMAD R28, R99, R25, RZ ;  /* 0x00000019631c7224 */ /* 0x000fe200078e02ff */
[----:B------:R-:W-:-:S05]  /*3a530*/  SHF.R.S32.HI R15, RZ, 0x1f, R25 ;  /* 0x0000001fff0f7819 */ /* 0x000fca0000011419 */
[----:B------:R-:W-:Y:S01]  /*3a540*/  IMAD R99, R98, R15, R28 ;  /* 0x0000000f62637224 */ /* 0x000fe200078e021c */
[----:B------:R-:W-:Y:S01]  /*3a550*/  SHF.R.S32.HI R15, RZ, 0x1f, R39 ;  /* 0x0000001fff0f7819 */ /* 0x000fe20000011427 */
[----:B--2---:R-:W-:-:S05]  /*3a560*/  IMAD R12, R25, -0xa0, R12 ;  /* 0xffffff60190c7824 */ /* 0x004fca00078e020c */
[----:B------:R-:W-:Y:S01]  /*3a570*/  VIMNMX R14, R12, 0xa0, PT ;  /* 0x000000a00c0e7848 */ /* 0x000fe20003fe0100 */
[----:B------:R-:W-:-:S03]  /*3a580*/  IMAD.WIDE.U32 R12, R98, R25, RZ ;  /* 0x00000019620c7225 */ /* 0x000fc600078e00ff */
[----:B------:R-:W-:Y:S01]  /*3a590*/  ISETP.GE.AND P1, PT, R39, R14, PT ;  /* 0x0000000e2700720c */ /* 0x000fe20003f26270 */
[----:B------:R-:W-:Y:S02]  /*3a5a0*/  IMAD R14, R91, R39, RZ ;  /* 0x000000275b0e7224 */ /* 0x000fe400078e02ff */
[----:B------:R-:W-:Y:S02]  /*3a5b0*/  IMAD.IADD R13, R13, 0x1, R99 ;  /* 0x000000010d0d7824 */ /* 0x000fe400078e0263 */
[C---:B------:R-:W-:Y:S02]  /*3a5c0*/  IMAD R15, R90.reuse, R15, R14 ;  /* 0x0000000f5a0f7224 */ /* 0x040fe400078e020e */
[----:B------:R-:W-:-:S06]  /*3a5d0*/  IMAD.WIDE.U32 R90, R90, R39, R12 ;  /* 0x000000275a5a7225 */ /* 0x000fcc00078e000c */
[----:B------:R-:W-:Y:S05]  /*3a5e0*/  @P1 BRA `(.L_x_1798) ;  /* 0x0000004800101947 */ /* 0x000fea0003800000 */
[----:B------:R-:W-:Y:S02]  /*3a5f0*/  R2UR UR4, R84 ;  /* 0x00000000540472ca */ /* 0x000fe400000e0000 */
[----:B------:R-:W-:-:S13]  /*3a600*/  R2UR UR5, R85 ;  /* 0x00000000550572ca */ /* 0x000fda00000e0000 */
[----:B-----5:R-:W2:Y:S01]  /*3a610*/  LD.E.U8 R12, desc[UR4][R94.64] ;  /* 0x000000045e0c7980 */ /* 0x020ea2000c101100 */
[----:B------:R-:W-:Y:S01]  /*3a620*/  BSSY B2, `(.L_x_1841) ;  /* 0x000013e000027945 */ /* 0x000fe20003800000 */
[----:B------:R-:W-:Y:S01]  /*3a630*/  IMAD.IADD R37, R91, 0x1, R15 ;  /* 0x000000015b257824 */ /* 0x000fe200078e020f */
[----:B--2---:R-:W-:-:S04]  /*3a640*/  LOP3.LUT R12, R12, 0x1, RZ, 0xc0, !PT ;  /* 0x000000010c0c7812 */ /* 0x004fc800078ec0ff */
[----:B------:R-:W-:-:S13]  /*3a650*/  ISETP.NE.U32.AND P1, PT, R12, 0x1, PT ;  /* 0x000000010c00780c */ /* 0x000fda0003f25070 */
[----:B------:R-:W-:Y:S05]  /*3a660*/  @P1 BRA `(.L_x_1842) ;  /* 0x0000001000e41947 */ /* 0x000fea0003800000 */
[----:B------:R-:W-:Y:S02]  /*3a670*/  R2UR UR4, R84 ;  /* 0x00000000540472ca */ /* 0x000fe400000e0000 */
[----:B------:R-:W-:-:S13]  /*3a680*/  R2UR UR5, R85 ;  /* 0x00000000550572ca */ /* 0x000fda00000e0000 */
[----:B------:R-:W2:Y:S01]  /*3a690*/  LD.E R12, desc[UR4][R92.64+0x4] ;  /* 0x000004045c0c7980 */ /* 0x000ea2000c101900 */
[----:B------:R-:W-:Y:S01]  /*3a6a0*/  IMAD.IADD R14, R102, 0x1, -R103 ;  /* 0x00000001660e7824 */ /* 0x000fe200078e0a67 */
[----:B------:R-:W-:Y:S02]  /*3a6b0*/  SHF.R.S32.HI R30, RZ, 0x1f, R39 ;  /* 0x0000001fff1e7819 */ /* 0x000fe40000011427 */
[-C--:B------:R-:W-:Y:S02]  /*3a6c0*/  LEA.HI R29, R39, R39.reuse, RZ, 0x1 ;  /* 0x00000027271d7211 */ /* 0x080fe400078f08ff */
[----:B------:R-:W-:Y:S02]  /*3a6d0*/  LEA.HI R31, R30, R39, RZ, 0x3 ;  /* 0x000000271e1f7211 */ /* 0x000fe400078f18ff */
[C---:B------:R-:W-:Y:S01]  /*3a6e0*/  LOP3.LUT R30, R29.reuse, 0x3fffffe, RZ, 0xc0, !PT ;  /* 0x03fffffe1d1e7812 */ /* 0x040fe200078ec0ff */
[----:B------:R-:W-:Y:S01]  /*3a6f0*/  IMAD.SHL.U32 R29, R29, 0x40, RZ ;  /* 0x000000401d1d7824 */ /* 0x000fe200078e00ff */
[----:B------:R-:W-:Y:S01]  /*3a700*/  R2UR UR6, R84 ;  /* 0x00000000540672ca */ /* 0x000fe200000e0000 */
[----:B------:R-:W-:Y:S01]  /*3a710*/  IMAD.SHL.U32 R31, R31, 0x40, RZ ;  /* 0x000000401f1f7824 */ /* 0x000fe200078e00ff */
[----:B------:R-:W-:Y:S01]  /*3a720*/  R2UR UR7, R85 ;  /* 0x00000000550772ca */ /* 0x000fe200000e0000 */
[----:B------:R-:W-:Y:S01]  /*3a730*/  IMAD.IADD R30, R39, 0x1, -R30 ;  /* 0x00000001271e7824 */ /* 0x000fe200078e0a1e */
[----:B------:R-:W-:-:S02]  /*3a740*/  LOP3.LUT R29, R29, 0x180, RZ, 0xc0, !PT ;  /* 0x000001801d1d7812 */ /* 0x000fc400078ec0ff */
[----:B------:R-:W-:-:S05]  /*3a750*/  LOP3.LUT R31, R31, 0xfffffe00, RZ, 0xc0, !PT ;  /* 0xfffffe001f1f7812 */ /* 0x000fca00078ec0ff */
[----:B------:R-:W-:Y:S01]  /*3a760*/  IMAD R30, R30, 0x40, R31 ;  /* 0x000000401e1e7824 */ /* 0x000fe200078e021f */
        /* <DEDUP_REMOVED lines=13> */
[----:B------:R-:W-:-:S02]  /*3a840*/  SHF.R.U32.HI R15, RZ, 0x3, R29 ;  /* 0x00000003ff0f7819 */ /* 0x000fc4000001161d */
[----:B------:R-:W-:Y:S02]  /*3a850*/  LEA.HI.SX32 R28, R28, R41, 0x1b ;  /* 0x000000291c1c7211 */ /* 0x000fe400078fdaff */
[----:B------:R-:W-:Y:S02]  /*3a860*/  SHF.R.S32.HI R13, RZ, 0x6, R12 ;  /* 0x00000006ff0d7819 */ /* 0x000fe4000001140c */
[----:B------:R-:W-:Y:S01]  /*3a870*/  SHF.R.S32.HI R33, RZ, 0x1f, R28 ;  /* 0x0000001fff217819 */ /* 0x000fe2000001141c */
[----:B------:R-:W-:Y:S01]  /*3a880*/  IMAD.SHL.U32 R35, R28, 0x10, RZ ;  /* 0x000000101c237824 */ /* 0x000fe200078e00ff */
[----:B------:R-:W-:Y:S01]  /*3a890*/  LOP3.LUT R14, R29, 0x30, R14, 0xf8, !PT ;  /* 0x000000301d0e7812 */ /* 0x000fe200078ef80e */
[----:B------:R-:W-:Y:S01]  /*3a8a0*/  IMAD R13, R13, 0x2800, R30 ;  /* 0x000028000d0d7824 */ /* 0x000fe200078e021e */
[----:B------:R-:W-:Y:S02]  /*3a8b0*/  LEA.HI R33, R33, R28, RZ, 0x2 ;  /* 0x0000001c21217211 */ /* 0x000fe400078f10ff */
[----:B------:R-:W-:-:S02]  /*3a8c0*/  LOP3.LUT R12, R29, 0x30, R35, 0xf8, !PT ;  /* 0x000000301d0c7812 */ /* 0x000fc400078ef823 */
[----:B------:R-:W-:Y:S02]  /*3a8d0*/  SHF.R.S32.HI R33, RZ, 0x2, R33 ;  /* 0x00000002ff217819 */ /* 0x000fe40000011421 */
[-C--:B------:R-:W-:Y:S02]  /*3a8e0*/  LOP3.LUT R14, R14, R15.reuse, RZ, 0x3c, !PT ;  /* 0x0000000f0e0e7212 */ /* 0x080fe400078e3cff */
[----:B------:R-:W-:Y:S01]  /*3a8f0*/  LOP3.LUT R12, R12, R15, RZ, 0x3c, !PT ;  /* 0x0000000f0c0c7212 */ /* 0x000fe200078e3cff */
[----:B------:R-:W-:Y:S02]  /*3a900*/  IMAD R33, R33, 0x2800, R30 ;  /* 0x0000280021217824 */ /* 0x000fe400078e021e */
[----:B------:R-:W-:Y:S02]  /*3a910*/  IMAD.IADD R13, R13, 0x1, R14 ;  /* 0x000000010d0d7824 */ /* 0x000fe400078e020e */
[----:B------:R-:W-:-:S03]  /*3a920*/  IMAD.IADD R33, R33, 0x1, R12 ;  /* 0x0000000121217824 */ /* 0x000fc600078e020c */
[C-C-:B------:R-:W-:Y:S02]  /*3a930*/  IADD3 R12, P1, P2, R96.reuse, R13, R105.reuse ;  /* 0x0000000d600c7210 */ /* 0x140fe40007a3e069 */
[----:B------:R-:W-:Y:S02]  /*3a940*/  IADD3 R28, P3, P4, R96, R33, R105 ;  /* 0x00000021601c7210 */ /* 0x000fe40007c7e069 */
[--C-:B------:R-:W-:Y:S02]  /*3a950*/  IADD3.X R13, R97, RZ, R106.reuse, P1, P2 ;  /* 0x000000ff610d7210 */ /* 0x100fe40000fe446a */
[----:B------:R-:W-:Y:S02]  /*3a960*/  ISETP.GE.AND P2, PT, R107, R32, PT ;  /* 0x000000206b00720c */ /* 0x000fe40003f46270 */
[----:B------:R-:W-:Y:S01]  /*3a970*/  IADD3.X R29, R97, RZ, R106, P3, P4 ;  /* 0x000000ff611d7210 */ /* 0x000fe20001fe846a */
[----:B------:R-:W-:Y:S01]  /*3a980*/  IMAD.SHL.U32 R41, R41, 0x10, RZ ;  /* 0x0000001029297824 */ /* 0x000fe200078e00ff */
[----:B------:R-:W5:Y:S01]  /*3a990*/  LD.E.128 R12, desc[UR4][R12.64] ;  /* 0x000000040c0c7980 */ /* 0x000f62000c101d00 */
[----:B------:R-:W-:-:S03]  /*3a9a0*/  ISETP.GE.AND P1, PT, R35, R102, PT ;  /* 0x000000662300720c */ /* 0x000fc60003f26270 */
[----:B------:R-:W5:Y:S01]  /*3a9b0*/  LD.E.128 R28, desc[UR6][R28.64] ;  /* 0x000000061c1c7980 */ /* 0x000f62000c101d00 */
[----:B------:R-:W-:-:S04]  /*3a9c0*/  SHF.R.S32.HI R33, RZ, 0x1f, R41 ;  /* 0x0000001fff217819 */ /* 0x000fc80000011429 */
[----:B------:R-:W-:Y:S05]  /*3a9d0*/  @P2 BRA `(.L_x_1844) ;  /* 0x0000000c00d82947 */ /* 0x000fea0003800000 */
[----:B-----5:R-:W-:Y:S01]  /*3a9e0*/  IMAD.MOV.U32 R32, RZ, RZ, R15 ;  /* 0x000000ffff207224 */ /* 0x020fe200078e000f */
[----:B------:R-:W-:Y:S01]  /*3a9f0*/  SHF.R.U32.HI R15, RZ, 0x8, R61 ;  /* 0x00000008ff0f7819 */ /* 0x000fe2000001163d */
[----:B------:R-:W-:Y:S01]  /*3aa00*/  IMAD.MOV.U32 R36, RZ, RZ, R13 ;  /* 0x000000ffff247224 */ /* 0x000fe200078e000d */
[----:B------:R-:W-:Y:S01]  /*3aa10*/  LOP3.LUT R42, R61, 0xff, RZ, 0xc0, !PT ;  /* 0x000000ff3d2a7812 */ /* 0x000fe200078ec0ff */
[----:B------:R-:W-:Y:S01]  /*3aa20*/  IMAD.MOV.U32 R40, RZ, RZ, R29 ;  /* 0x000000ffff287224 */ /* 0x000fe200078e001d */
[----:B------:R-:W-:Y:S01]  /*3aa30*/  LOP3.LUT R15, R15, 0xff, RZ, 0xc0, !PT ;  /* 0x000000ff0f0f7812 */ /* 0x000fe200078ec0ff */
[----:B------:R-:W-:Y:S01]  /*3aa40*/  IMAD.MOV.U32 R34, RZ, RZ, R31 ;  /* 0x000000ffff227224 */ /* 0x000fe200078e001f */
[----:B------:R-:W-:Y:S02]  /*3aa50*/  SHF.R.U32.HI R13, RZ, 0x8, R60 ;  /* 0x00000008ff0d7819 */ /* 0x000fe4000001163c */
[----:B------:R-:W-:Y:S02]  /*3aa60*/  PRMT R42, R15, 0x7604, R42 ;  /* 0x000076040f2a7816 */ /* 0x000fe4000000002a */
[----:B------:R-:W-:-:S02]  /*3aa70*/  LOP3.LUT R38, R60, 0xff, RZ, 0xc0, !PT ;  /* 0x000000ff3c267812 */ /* 0x000fc400078ec0ff */
[----:B------:R-:W-:Y:S02]  /*3aa80*/  SHF.R.U32.HI R29, RZ, 0x8, R62 ;  /* 0x00000008ff1d7819 */ /* 0x000fe4000001163e */
[----:B------:R-:W-:Y:S02]  /*3aa90*/  LOP3.LUT R13, R13, 0xff, RZ, 0xc0, !PT ;  /* 0x000000ff0d0d7812 */ /* 0x000fe400078ec0ff */
[----:B------:R-:W-:Y:S02]  /*3aaa0*/  SHF.R.U32.HI R15, RZ, 0x8, R49 ;  /* 0x00000008ff0f7819 */ /* 0x000fe40000011631 */
[----:B------:R-:W-:Y:S02]  /*3aab0*/  LOP3.LUT R44, R62, 0xff, RZ, 0xc0, !PT ;  /* 0x000000ff3e2c7812 */ /* 0x000fe400078ec0ff */
[----:B------:R-:W-:Y:S02]  /*3aac0*/  LOP3.LUT R29, R29, 0xff, RZ, 0xc0, !PT ;  /* 0x000000ff1d1d7812 */ /* 0x000fe400078ec0ff */
[----:B------:R-:W-:-:S02]  /*3aad0*/  PRMT R38, R13, 0x7604, R38 ;  /* 0x000076040d267816 */ /* 0x000fc40000000026 */
[----:B------:R-:W-:Y:S02]  /*3aae0*/  LOP3.LUT R74, R49, 0xff, RZ, 0xc0, !PT ;  /* 0x000000ff314a7812 */ /* 0x000fe400078ec0ff */
[----:B------:R-:W-:Y:S02]  /*3aaf0*/  LOP3.LUT R15, R15, 0xff, RZ, 0xc0, !PT ;  /* 0x000000ff0f0f7812 */ /* 0x000fe400078ec0ff */
[----:B------:R-:W-:Y:S02]  /*3ab00*/  SHF.R.U32.HI R31, RZ, 0x8, R63 ;  /* 0x00000008ff1f7819 */ /* 0x000fe4000001163f */
[----:B------:R-:W-:Y:S02]  /*3ab10*/  SHF.R.U32.HI R13, RZ, 0x8, R48 ;  /* 0x00000008ff0d7819 */ /* 0x000fe40000011630 */
[----:B------:R-:W-:Y:S02]  /*3ab20*/  PRMT R44, R29, 0x7604, R44 ;  /* 0x000076041d2c7816 */ /* 0x000fe4000000002c */
[----:B------:R-:W-:-:S02]  /*3ab30*/  PRMT R45, R15, 0x7604, R74 ;  /* 0x000076040f2d7816 */ /* 0x000fc4000000004a */
[----:B------:R-:W-:Y:S02]  /*3ab40*/  LOP3.LUT R46, R63, 0xff, RZ, 0xc0, !PT ;  /* 0x000000ff3f2e7812 */ /* 0x000fe400078ec0ff */
[----:B------:R-:W-:Y:S02]  /*3ab50*/  LOP3.LUT R31, R31, 0xff, RZ, 0xc0, !PT ;  /* 0x000000ff1f1f7812 */ /* 0x000fe400078ec0ff */
[----:B------:R-:W-:Y:S02]  /*3ab60*/  LOP3.LUT R72, R48, 0xff, RZ, 0xc0, !PT ;  /* 0x000000ff30487812 */ /* 0x000fe400078ec0ff */
[----:B------:R-:W-:Y:S02]  /*3ab70*/  SHF.R.U32.HI R29, RZ, 0x8, R50 ;  /* 0x00000008ff1d7819 */ /* 0x000fe40000011632 */
[----:B------:R-:W-:Y:S02]  /*3ab80*/  LOP3.LUT R13, R13, 0xff, RZ, 0xc0, !PT ;  /* 0x000000ff0d0d7812 */ /* 0x000fe400078ec0ff */
[----:B------:R-:W-:-:S02]  /*3ab90*/  SHF.R.U32.HI R15, RZ, 0x10, R61 ;  /* 0x00000010ff0f7819 */ /* 0x000fc4000001163d */
[----:B------:R-:W-:Y:S02]  /*3aba0*/  PRMT R46, R31, 0x7604, R46 ;  /* 0x000076041f2e7816 */ /* 0x000fe4000000002e */
[----:B------:R-:W-:Y:S02]  /*3abb0*/  LOP3.LUT R76, R50, 0xff, RZ, 0xc0, !PT ;  /* 0x000000ff324c7812 */ /* 0x000fe400078ec0ff */
[----:B------:R-:W-:Y:S02]  /*3abc0*/  LOP3.LUT R29, R29, 0xff, RZ, 0xc0, !PT ;  /* 0x000000ff1d1d7812 */ /* 0x000fe400078ec0ff */
[----:B------:R-:W-:Y:S02]  /*3abd0*/  PRMT R43, R13, 0x7604, R72 ;  /* 0x000076040d2b7816 */ /* 0x000fe40000000048 */
[----:B------:R-:W-:Y:S02]  /*3abe0*/  LOP3.LUT R15, R15, 0xff, RZ, 0xc0, !PT ;  /* 0x000000ff0f0f7812 */ /* 0x000fe400078ec0ff */
[----:B------:R-:W-:-:S02]  /*3abf0*/  SHF.R.U32.HI R31, RZ, 0x8, R51 ;  /* 0x00000008ff1f7819 */ /* 0x000fc40000011633 */
[----:B------:R-:W-:Y:S02]  /*3ac00*/  SHF.R.U32.HI R13, RZ, 0x10, R60 ;  /* 0x00000010ff0d7819 */ /* 0x000fe4000001163c */
[----:B------:R-:W-:Y:S02]  /*3ac10*/  PRMT R73, R29, 0x7604, R76 ;  /* 0x000076041d497816 */ /* 0x000fe4000000004c */
[----:B------:R-:W-:Y:S02]  /*3ac20*/  PRMT R15, R15, 0x7054, R42 ;  /* 0x000070540f0f7816 */ /* 0x000fe4000000002a */
[----:B-1----:R-:W-:Y:S02]  /*3ac30*/  LOP3.LUT R78, R51, 0xff, RZ, 0xc0, !PT ;  /* 0x000000ff334e7812 */ /* 0x002fe400078ec0ff */
[----:B------:R-:W-:Y:S02]  /*3ac40*/  LOP3.LUT R31, R31, 0xff, RZ, 0xc0, !PT ;  /* 0x000000ff1f1f7812 */ /* 0x000fe400078ec0ff */
[----:B------:R-:W-:-:S02]  /*3ac50*/  SHF.R.U32.HI R29, RZ, 0x10, R62 ;  /* 0x00000010ff1d7819 */ /* 0x000fc4000001163e */
[----:B------:R-:W-:Y:S02]  /*3ac60*/  LOP3.LUT R13, R13, 0xff, RZ, 0xc0, !PT ;  /* 0x000000ff0d0d7812 */ /* 0x000fe400078ec0ff */
[----:B------:R-:W-:Y:S02]  /*3ac70*/  SHF.R.U32.HI R42, RZ, 0x10, R49 ;  /* 0x00000010ff2a7819 */ /* 0x000fe40000011631 */
[----:B------:R-:W-:Y:S02]  /*3ac80*/  PRMT R75, R31, 0x7604, R78 ;  /* 0x000076041f4b7816 */ /* 0x000fe4000000004e */
[----:B------:R-:W-:Y:S02]  /*3ac90*/  LOP3.LUT R29, R29, 0xff, RZ, 0xc0, !PT ;  /* 0x000000ff1d1d7812 */ /* 0x000fe400078ec0ff */
[----:B------:R-:W-:Y:S02]  /*3aca0*/  PRMT R13, R13, 0x7054, R38 ;  /* 0x000070540d0d7816 */ /* 0x000fe40000000026 */
[----:B------:R-:W-:-:S02]  /*3acb0*/  LOP3.LUT R42, R42, 0xff, RZ, 0xc0, !PT ;  /* 0x000000ff2a2a7812 */ /* 0x000fc400078ec0ff */
[----:B------:R-:W-:Y:S02]  /*3acc0*/  SHF.R.U32.HI R31, RZ, 0x10, R63 ;  /* 0x00000010ff1f7819 */ /* 0x000fe4000001163f */
[----:B------:R-:W-:Y:S02]  /*3acd0*/  SHF.R.U32.HI R38, RZ, 0x10, R48 ;  /* 0x00000010ff267819 */ /* 0x000fe40000011630 */
[----:B------:R-:W-:Y:S02]  /*3ace0*/  PRMT R29, R29, 0x7054, R44 ;  /* 0x000070541d1d7816 */ /* 0x000fe4000000002c */
[----:B------:R-:W-:Y:S02]  /*3acf0*/  PRMT R47, R42, 0x7054, R45 ;  /* 0x000070542a2f7816 */ /* 0x000fe4000000002d */
[----:B------:R-:W-:Y:S02]  /*3ad00*/  LOP3.LUT R31, R31, 0xff, RZ, 0xc0, !PT ;  /* 0x000000ff1f1f7812 */ /* 0x000fe400078ec0ff */
[----:B------:R-:W-:-:S02]  /*3ad10*/  SHF.R.U32.HI R44, RZ, 0x10, R50 ;  /* 0x00000010ff2c7819 */ /* 0x000fc40000011632 */
[----:B------:R-:W-:Y:S02]  /*3ad20*/  LOP3.LUT R38, R38, 0xff, RZ, 0xc0, !PT ;  /* 0x000000ff26267812 */ /* 0x000fe400078ec0ff */
[----:B------:R-:W-:Y:S02]  /*3ad30*/  LOP3.LUT R49, R47, 0xff000000, R49, 0xf8, !PT ;  /* 0xff0000002f317812 */ /* 0x000fe400078ef831 */
[----:B------:R-:W-:Y:S02]  /*3ad40*/  PRMT R31, R31, 0x7054, R46 ;  /* 0x000070541f1f7816 */ /* 0x000fe4000000002e */
[----:B------:R-:W-:Y:S02]  /*3ad50*/  LOP3.LUT R44, R44, 0xff, RZ, 0xc0, !PT ;  /* 0x000000ff2c2c7812 */ /* 0x000fe400078ec0ff */
[----:B------:R-:W-:Y:S02]  /*3ad60*/  PRMT R45, R38, 0x7054, R43 ;  /* 0x00007054262d7816 */ /* 0x000fe4000000002b */
[----:B------:R-:W-:-:S02]  /*3ad70*/  SHF.R.U32.HI R46, RZ, 0x10, R51 ;  /* 0x00000010ff2e7819 */ /* 0x000fc40000011633 */
[----:B------:R-:W-:Y:S02]  /*3ad80*/  LOP3.LUT R43, R15, 0xff000000, R61, 0xf8, !PT ;  /* 0xff0000000f2b7812 */ /* 0x000fe400078ef83d */
[----:B------:R-:W-:Y:S02]  /*3ad90*/  F2FP.F16.E4M3.UNPACK_B R42, R40 ;  /* 0x00000028ff2a723e */ /* 0x000fe400020006ff */
[----:B------:R-:W-:Y:S02]  /*3ada0*/  F2FP.F16.E4M3.UNPACK_B R61, R49 ;  /* 0x00000031ff3d723e */ /* 0x000fe400020006ff */
[----:B------:R-:W-:Y:S01]  /*3adb0*/  PRMT R73, R44, 0x7054, R73 ;  /* 0x000070542c497816 */ /* 0x000fe20000000049 */
[----:B------:R-:W-:Y:S01]  /*3adc0*/  HADD2.F32 R15, -RZ, R42.H0_H0 ;  /* 0x2000002aff0f7230 */ /* 0x000fe20000004100 */
[----:B------:R-:W-:Y:S01]  /*3add0*/  LOP3.LUT R46, R46, 0xff, RZ, 0xc0, !PT ;  /* 0x000000ff2e2e7812 */ /* 0x000fe200078ec0ff */
[--C-:B------:R-:W-:Y:S01]  /*3ade0*/  HADD2.F32 R72, -RZ, R61.reuse.H0_H0 ;  /* 0x2000003dff487230 */ /* 0x100fe20000004100 */
[----:B------:R-:W-:Y:S01]  /*3adf0*/  F2FP.F16.E4M3.UNPACK_B R44, R43 ;  /* 0x0000002bff2c723e */ /* 0x000fe200020006ff */
[----:B------:R-:W-:Y:S01]  /*3ae00*/  HADD2.F32 R61, -RZ, R61.H1_H1 ;  /* 0x3000003dff3d7230 */ /* 0x000fe20000004100 */
[----:B------:R-:W-:-:S02]  /*3ae10*/  F2FP.F16.E4M3.UNPACK_B R38, R36 ;  /* 0x00000024ff26723e */ /* 0x000fc400020006ff */
[----:B------:R-:W-:Y:S01]  /*3ae20*/  PRMT R75, R46, 0x7054, R75 ;  /* 0x000070542e4b7816 */ /* 0x000fe2000000004b */
[----:B------:R-:W-:Y:S01]  /*3ae30*/  HADD2.F32 R46, -RZ, R44.H0_H0 ;  /* 0x2000002cff2e7230 */ /* 0x000fe20000004100 */
[----:B------:R-:W-:Y:S01]  /*3ae40*/  LOP3.LUT R60, R13, 0xff000000, R60, 0xf8, !PT ;  /* 0xff0000000d3c7812 */ /* 0x000fe200078ef83c */
[----:B------:R-:W-:Y:S01]  /*3ae50*/  FMUL.FTZ R74, R15, R72 ;  /* 0x000000480f4a7220 */ /* 0x000fe20000410000 */
[----:B------:R-:W-:Y:S01]  /*3ae60*/  LOP3.LUT R13, R29, 0xff000000, R62, 0xf8, !PT ;  /* 0xff0000001d0d7812 */ /* 0x000fe200078ef83e */
[----:B------:R-:W-:Y:S01]  /*3ae70*/  HADD2.F32 R29, -RZ, R38.H0_H0 ;  /* 0x20000026ff1d7230 */ /* 0x000fe20000004100 */
[----:B------:R-:W-:Y:S01]  /*3ae80*/  LOP3.LUT R48, R45, 0xff000000, R48, 0xf8, !PT ;  /* 0xff0000002d307812 */ /* 0x000fe200078ef830 */
[-C--:B------:R-:W-:Y:S01]  /*3ae90*/  FMUL.FTZ R45, R15, R46.reuse ;  /* 0x0000002e0f2d7220 */ /* 0x080fe20000410000 */
[----:B------:R-:W-:Y:S01]  /*3aea0*/  LOP3.LUT R62, R31, 0xff000000, R63, 0xf8, !PT ;  /* 0xff0000001f3e7812 */ /* 0x000fe200078ef83f */
[----:B------:R-:W-:Y:S02]  /*3aeb0*/  HADD2.F32 R47, -RZ, R44.H1_H1 ;  /* 0x3000002cff2f7230 */ /* 0x000fe40000004100 */
[C---:B------:R-:W-:Y:S01]  /*3aec0*/  FFMA.FTZ R15, R29.reuse, R46, -R74 ;  /* 0x0000002e1d0f7223 */ /* 0x040fe2000001084a */
[----:B------:R-:W-:Y:S01]  /*3aed0*/  F2FP.F16.E4M3.UNPACK_B R44, R40.H1 ;  /* 0x00000028ff2c723e */ /* 0x000fe200030006ff */
[----:B------:R-:W-:Y:S01]  /*3aee0*/  FFMA.FTZ R29, R29, R72, R45 ;  /* 0x000000481d1d7223 */ /* 0x000fe2000001002d */
[----:B------:R-:W-:Y:S01]  /*3aef0*/  F2FP.F16.E4M3.UNPACK_B R63, R49.H1 ;  /* 0x00000031ff3f723e */ /* 0x000fe200030006ff */
[----:B------:R-:W-:Y:S01]  /*3af00*/  HADD2.F32 R45, -RZ, R42.H1_H1 ;  /* 0x3000002aff2d7230 */ /* 0x000fe20000004100 */
[----:B------:R-:W-:Y:S01]  /*3af10*/  F2FP.F16.E4M3.UNPACK_B R46, R43.H1 ;  /* 0x0000002bff2e723e */ /* 0x000fe200030006ff */
[----:B------:R-:W-:Y:S01]  /*3af20*/  HADD2.F32 R38, -RZ, R38.H1_H1 ;  /* 0x30000026ff267230 */ /* 0x000fe20000004100 */
[----:B------:R-:W-:Y:S01]  /*3af30*/  LOP3.LUT R75, R75, 0xff000000, R51, 0xf8, !PT ;  /* 0xff0000004b4b7812 */ /* 0x000fe200078ef833 */
[----:B------:R-:W-:Y:S01]  /*3af40*/  HADD2.F32 R51, -RZ, R63.H0_H0 ;  /* 0x2000003fff337230 */ /* 0x000fe20000004100 */
[----:B------:R-:W-:Y:S01]  /*3af50*/  F2FP.F16.E4M3.UNPACK_B R43, R36.H1 ;  /* 0x00000024ff2b723e */ /* 0x000fe200030006ff */
[----:B------:R-:W-:Y:S01]  /*3af60*/  HADD2.F32 R36, -RZ, R44.H0_H0 ;  /* 0x2000002cff247230 */ /* 0x000fe20000004100 */
[----:B------:R-:W-:Y:S01]  /*3af70*/  LOP3.LUT R31, R73, 0xff000000, R50, 0xf8, !PT ;  /* 0xff000000491f7812 */ /* 0x000fe200078ef832 */
[----:B------:R-:W-:-:S02]  /*3af80*/  HADD2.F32 R49, -RZ, R46.H0_H0 ;  /* 0x2000002eff317230 */ /* 0x000fc40000004100 */
[C---:B------:R-:W-:Y:S01]  /*3af90*/  FMUL.FTZ R73, R45.reuse, R61 ;  /* 0x0000003d2d497220 */ /* 0x040fe20000410000 */
[----:B------:R-:W-:Y:S02]  /*3afa0*/  HADD2.F32 R42, -RZ, R43.H0_H0 ;  /* 0x2000002bff2a7230 */ /* 0x000fe40000004100 */
[----:B------:R-:W-:Y:S01]  /*3afb0*/  FMUL.FTZ R40, R45, R47 ;  /* 0x0000002f2d287220 */ /* 0x000fe20000410000 */
[C---:B------:R-:W-:Y:S01]  /*3afc0*/  FMUL.FTZ R45, R36.reuse, R51 ;  /* 0x00000033242d7220 */ /* 0x040fe20000410000 */
        /* <DEDUP_REMOVED lines=10> */
[----:B------:R-:W-:Y:S01]  /*3b070*/  HADD2.F32 R45, -RZ, R43.H1_H1 ;  /* 0x3000002bff2d7230 */ /* 0x000fe20000004100 */
[----:B------:R-:W-:Y:S01]  /*3b080*/  F2FP.F16.E4M3.UNPACK_B R47, R32 ;  /* 0x00000020ff2f723e */ /* 0x000fe200020006ff */
[----:B------:R-:W-:-:S02]  /*3b090*/  HADD2.F32 R49, -RZ, R46.H1_H1 ;  /* 0x3000002eff317230 */ /* 0x000fc40000004100 */
[C---:B------:R-:W-:Y:S01]  /*3b0a0*/  FMUL.FTZ R74, R44.reuse, R63 ;  /* 0x0000003f2c4a7220 */ /* 0x040fe20000410000 */
[--C-:B------:R-:W-:Y:S01]  /*3b0b0*/  HADD2.F32 R43, -RZ, R50.reuse.H0_H0 ;  /* 0x20000032ff2b7230 */ /* 0x100fe20000004100 */
[----:B------:R-:W-:Y:S01]  /*3b0c0*/  F2FP.F16.E4M3.UNPACK_B R62, R62.H1 ;  /* 0x0000003eff3e723e */ /* 0x000fe200030006ff */
[----:B------:R-:W-:Y:S02]  /*3b0d0*/  HADD2.F32 R72, -RZ, R73.H0_H0 ;  /* 0x20000049ff487230 */ /* 0x000fe40000004100 */
[----:B------:R-:W-:Y:S01]  /*3b0e0*/  FMUL.FTZ R44, R44, R49 ;  /* 0x000000312c2c7220 */ /* 0x000fe20000410000 */
[----:B------:R-:W-:Y:S02]  /*3b0f0*/  HADD2.F32 R61, -RZ, R51.H0_H0 ;  /* 0x20000033ff3d7230 */ /* 0x000fe40000004100 */
[----:B------:R-:W-:Y:S02]  /*3b100*/  HADD2.F32 R46, -RZ, R47.H0_H0 ;  /* 0x2000002fff2e7230 */ /* 0x000fe40000004100 */
[CC--:B------:R-:W-:Y:S01]  /*3b110*/  FMUL.FTZ R77, R43.reuse, R72.reuse ;  /* 0x000000482b4d7220 */ /* 0x0c0fe20000410000 */
[----:B------:R-:W-:Y:S01]  /*3b120*/  FMUL.FTZ R79, R43, R61 ;  /* 0x0000003d2b4f7220 */ /* 0x000fe20000410000 */
[C---:B------:R-:W-:Y:S01]  /*3b130*/  FFMA.FTZ R43, R45.reuse, R49, -R74 ;  /* 0x000000312d2b7223 */ /* 0x040fe2000001084a */
[----:B------:R-:W-:Y:S01]  /*3b140*/  FFMA.FTZ R45, R45, R63, R44 ;  /* 0x0000003f2d2d7223 */ /* 0x000fe2000001002c */
[C---:B------:R-:W-:Y:S01]  /*3b150*/  FFMA.FTZ R44, R46.reuse, R61, -R77 ;  /* 0x0000003d2e2c7223 */ /* 0x040fe2000001084d */
[----:B------:R-:W-:Y:S01]  /*3b160*/  FFMA.FTZ R46, R46, R72, R79 ;  /* 0x000000482e2e7223 */ /* 0x000fe2000001004f */
[----:B------:R-:W-:Y:S01]  /*3b170*/  HADD2.F32 R72, -RZ, R51.H1_H1 ;  /* 0x30000033ff487230 */ /* 0x000fe20000004100 */
[----:B------:R-:W-:Y:S01]  /*3b180*/  F2FP.F16.E4M3.UNPACK_B R51, R34.H1 ;  /* 0x00000022ff33723e */ /* 0x000fe200030006ff */
[----:B------:R-:W-:Y:S01]  /*3b190*/  HADD2.F32 R49, -RZ, R47.H1_H1 ;  /* 0x3000002fff317230 */ /* 0x000fe20000004100 */
[----:B------:R-:W-:Y:S01]  /*3b1a0*/  F2FP.F16.E4M3.UNPACK_B R77, R75.H1 ;  /* 0x0000004bff4d723e */ /* 0x000fe200030006ff */
[----:B------:R-:W-:Y:S01]  /*3b1b0*/  HADD2.F32 R47, -RZ, R50.H1_H1 ;  /* 0x30000032ff2f7230 */ /* 0x000fe20000004100 */
[----:B------:R-:W-:Y:S01]  /*3b1c0*/  F2FP.F16.E4M3.UNPACK_B R50, R32.H1 ;  /* 0x00000020ff32723e */ /* 0x000fe200030006ff */
[----:B------:R-:W-:Y:S01]  /*3b1d0*/  HADD2.F32 R74, -RZ, R73.H1_H1 ;  /* 0x30000049ff4a7230 */ /* 0x000fe20000004100 */
[----:B------:R-:W-:Y:S01]  /*3b1e0*/  F2FP.SATFINITE.E4M3.F32.PACK_AB_MERGE_C R40, R43, R40, RZ ;  /* 0x000000282b28723e */ /* 0x000fe200048070ff */
[----:B------:R-:W-:-:S02]  /*3b1f0*/  HADD2.F32 R32, -RZ, R51.H0_H0 ;  /* 0x20000033ff207230 */ /* 0x000fc40000004100 */
[C---:B------:R-:W-:Y:S01]  /*3b200*/  FMUL.FTZ R73, R47.reuse, R72 ;  /* 0x000000482f497220 */ /* 0x040fe20000410000 */
[----:B------:R-:W-:Y:S02]  /*3b210*/  HADD2.F32 R63, -RZ, R77.H0_H0 ;  /* 0x2000004dff3f7230 */ /* 0x000fe40000004100 */
[----:B------:R-:W-:Y:S01]  /*3b220*/  FMUL.FTZ R76, R47, R74 ;  /* 0x0000004a2f4c7220 */ /* 0x000fe20000410000 */
[----:B------:R-:W-:Y:S01]  /*3b230*/  HADD2.F32 R61, -RZ, R62.H0_H0 ;  /* 0x2000003eff3d7230 */ /* 0x000fe20000004100 */
[----:B------:R-:W-:Y:S01]  /*3b240*/  F2FP.SATFINITE.E4M3.F32.PACK_AB_MERGE_C R42, R45, R42, RZ ;  /* 0x0000002a2d2a723e */ /* 0x000fe200048070ff */
[----:B------:R-:W-:Y:S02]  /*3b250*/  HADD2.F32 R34, -RZ, R50.H0_H0 ;  /* 0x20000032ff227230 */ /* 0x000fe40000004100 */
[C---:B------:R-:W-:Y:S01]  /*3b260*/  FMUL.FTZ R75, R32.reuse, R63 ;  /* 0x0000003f204b7220 */ /* 0x040fe20000410000 */
[C---:B------:R-:W-:Y:S01]  /*3b270*/  FFMA.FTZ R47, R49.reuse, R72, -R76 ;  /* 0x00000048312f7223 */ /* 0x040fe2000001084c */
[-C--:B------:R-:W-:Y:S01]  /*3b280*/  FMUL.FTZ R78, R32, R61.reuse ;  /* 0x0000003d204e7220 */ /* 0x080fe20000410000 */
[----:B------:R-:W-:Y:S01]  /*3b290*/  F2FP.F16.E4M3.UNPACK_B R72, R28.H1 ;  /* 0x0000001cff48723e */ /* 0x000fe200030006ff */
[----:B------:R-:W-:Y:S01]  /*3b2a0*/  FFMA.FTZ R49, R49, R74, R73 ;  /* 0x0000004a31317223 */ /* 0x000fe20000010049 */
[----:B------:R-:W-:Y:S01]  /*3b2b0*/  F2FP.F16.E4M3.UNPACK_B R76, R48.H1 ;  /* 0x00000030ff4c723e */ /* 0x000fe200030006ff */
[C---:B------:R-:W-:Y:S01]  /*3b2c0*/  FFMA.FTZ R32, R34.reuse, R61, -R75 ;  /* 0x0000003d22207223 */ /* 0x040fe2000001084b */
[----:B------:R-:W-:Y:S01]  /*3b2d0*/  FFMA.FTZ R34, R34, R63, R78 ;  /* 0x0000003f22227223 */ /* 0x000fe2000001004e */
[----:B------:R-:W-:Y:S01]  /*3b2e0*/  F2FP.F16.E4M3.UNPACK_B R74, R60.H1 ;  /* 0x0000003cff4a723e */ /* 0x000fe200030006ff */
[----:B------:R-:W-:Y:S01]  /*3b2f0*/  HADD2.F32 R61, -RZ, R51.H1_H1 ;  /* 0x30000033ff3d7230 */ /* 0x000fe20000004100 */
[----:B------:R-:W-:Y:S01]  /*3b300*/  F2FP.F16.E4M3.UNPACK_B R63, R12.H1 ;  /* 0x0000000cff3f723e */ /* 0x000fe200030006ff */
        /* <DEDUP_REMOVED lines=18> */
[----:B------:R-:W-:Y:S01]  /*3b430*/  HADD2.F32 R73, -RZ, R72.H1_H1 ;  /* 0x30000048ff497230 */ /* 0x000fe20000004100 */
[----:B------:R-:W-:Y:S01]  /*3b440*/  F2FP.F16.E4M3.UNPACK_B R72, R28 ;  /* 0x0000001cff48723e */ /* 0x000fe200020006ff */
[----:B------:R-:W-:Y:S01]  /*3b450*/  HADD2.F32 R74, -RZ, R74.H1_H1 ;  /* 0x3000004aff4a7230 */ /* 0x000fe20000004100 */
[----:B------:R-:W-:Y:S01]  /*3b460*/  F2FP.F16.E4M3.UNPACK_B R75, R48 ;  /* 0x00000030ff4b723e */ /* 0x000fe200020006ff */
[----:B------:R-:W-:Y:S02]  /*3b470*/  HADD2.F32 R63, -RZ, R63.H1_H1 ;  /* 0x3000003fff3f7230 */ /* 0x000fe40000004100 */
[----:B------:R-:W-:Y:S01]  /*3b480*/  FFMA.FTZ R62, R62, R77, R98 ;  /* 0x0000004d3e3e7223 */ /* 0x000fe20000010062 */
        /* <DEDUP_REMOVED lines=28> */
[--C-:B------:R-:W-:Y:S02]  /*3b650*/  HADD2.F32 R73, -RZ, R63.reuse.H0_H0 ;  /* 0x2000003fff497230 */ /* 0x100fe40000004100 */
        /* <DEDUP_REMOVED lines=8> */
[----:B------:R-:W-:Y:S01]  /*3b6e0*/  FMUL.FTZ R73, R48, R75 ;  /* 0x0000004b30497220 */ /* 0x000fe20000410000 */
[----:B------:R-:W-:Y:S01]  /*3b6f0*/  FFMA.FTZ R113, R12, R77, R113 ;  /* 0x0000004d0c717223 */ /* 0x000fe20000010071 */
[----:B------:R-:W-:Y:S01]  /*3b700*/  FMUL.FTZ R48, R48, R63 ;  /* 0x0000003f30307220 */ /* 0x000fe20000410000 */
[----:B------:R-:W-:Y:S01]  /*3b710*/  F2FP.F16.E4M3.UNPACK_B R12, R13 ;  /* 0x0000000dff0c723e */ /* 0x000fe200020006ff */
[C---:B------:R-:W-:Y:S01]  /*3b720*/  FFMA.FTZ R72, R28.reuse, R63, -R73 ;  /* 0x0000003f1c487223 */ /* 0x040fe20000010849 */
[--C-:B------:R-:W-:Y:S02]  /*3b730*/  HADD2.F32 R13, -RZ, R30.reuse.H0_H0 ;  /* 0x2000001eff0d7230 */ /* 0x100fe40000004100 */
[----:B------:R-:W-:Y:S01]  /*3b740*/  FFMA.FTZ R74, R28, R75, R48 ;  /* 0x0000004b1c4a7223 */ /* 0x000fe20000010030 */
[----:B------:R-:W-:Y:S01]  /*3b750*/  F2FP.F16.E4M3.UNPACK_B R48, R31 ;  /* 0x0000001fff30723e */ /* 0x000fe200020006ff */
[----:B------:R-:W-:Y:S01]  /*3b760*/  HADD2.F32 R30, -RZ, R30.H1_H1 ;  /* 0x3000001eff1e7230 */ /* 0x000fe20000004100 */
[----:B------:R-:W-:Y:S01]  /*3b770*/  F2FP.SATFINITE.E4M3.F32.PACK_AB_MERGE_C R50, R101, R50, RZ ;  /* 0x000000326532723e */ /* 0x000fe200048070ff */
[----:B------:R-:W-:Y:S01]  /*3b780*/  HADD2.F32 R28, -RZ, R12.H0_H0 ;  /* 0x2000000cff1c7230 */ /* 0x000fe20000004100 */
        /* <DEDUP_REMOVED lines=16> */
[----:B------:R-:W-:-:S02]  /*3b890*/  F2FP.SATFINITE.E4M3.F32.PACK_AB_MERGE_C R51, R36, R15, R40 ;  /* 0x0000000f2433723e */ /* 0x000fc40004807028 */
[----:B------:R-:W-:Y:S02]  /*3b8a0*/  F2FP.SATFINITE.E4M3.F32.PACK_AB_MERGE_C R50, R79, R76, R50 ;  /* 0x0000004c4f32723e */ /* 0x000fe40004807032 */
[----:B------:R-:W-:Y:S02]  /*3b8b0*/  F2FP.SATFINITE.E4M3.F32.PACK_AB_MERGE_C R34, R61, R34, RZ ;  /* 0x000000223d22723e */ /* 0x000fe400048070ff */
[----:B------:R-:W-:Y:S02]  /*3b8c0*/  F2FP.SATFINITE.E4M3.F32.PACK_AB_MERGE_C R62, R109, R62, RZ ;  /* 0x0000003e6d3e723e */ /* 0x000fe400048070ff */
[----:B------:R-:W-:Y:S01]  /*3b8d0*/  F2FP.SATFINITE.E4M3.F32.PACK_AB_MERGE_C R14, R12, R73, R72 ;  /* 0x000000490c0e723e */ /* 0x000fe20004807048 */
[----:B------:R-:W-:Y:S01]  /*3b8e0*/  IMAD.MOV.U32 R12, RZ, RZ, R50 ;  /* 0x000000ffff0c7224 */ /* 0x000fe200078e0032 */
[----:B------:R-:W-:Y:S01]  /*3b8f0*/  F2FP.SATFINITE.E4M3.F32.PACK_AB_MERGE_C R30, R30, R13, R74 ;  /* 0x0000000d1e1e723e */ /* 0x000fe2000480704a */
[----:B------:R-:W-:Y:S01]  /*3b900*/  IMAD.MOV.U32 R13, RZ, RZ, R51 ;  /* 0x000000ffff0d7224 */ /* 0x000fe200078e0033 */
[----:B------:R-:W-:-:S02]  /*3b910*/  F2FP.SATFINITE.E4M3.F32.PACK_AB_MERGE_C R15, R47, R44, R32 ;  /* 0x0000002c2f0f723e */ /* 0x000fc40004807020 */
[----:B------:R-:W-:Y:S02]  /*3b920*/  F2FP.SATFINITE.E4M3.F32.PACK_AB_MERGE_C R31, R49, R46, R34 ;  /* 0x0000002e311f723e */ /* 0x000fe40004807022 */
[----:B------:R-:W-:-:S07]  /*3b930*/  F2FP.SATFINITE.E4M3.F32.PACK_AB_MERGE_C R28, R99, R78, R62 ;  /* 0x0000004e631c723e */ /* 0x000fce000480703e */
.L_x_1844:
[----:B------:R-:W-:Y:S05]  /*3b940*/  BSYNC B3 ;  /* 0x0000000000037941 */ /* 0x000fea0003800000 */
.L_x_1843:
        /* <DEDUP_REMOVED lines=11> */
.L_x_1842:
[----:B------:R-:W-:Y:S05]  /*3ba00*/  BSYNC B2 ;  /* 0x0000000000027941 */ /* 0x000fea0003800000 */
.L_x_1841:
        /* <DEDUP_REMOVED lines=51> */
[----:B------:R-:W-:-:S03]  /*3bd40*/  IADD3.X R13, R97, RZ, R106, P1, P2 ;  /* 0x000000ff610d7210 */ /* 0x000fc60000fe446a */
[----:B------:R-:W-:Y:S01]  /*3bd50*/  IMAD.IADD R28, R28, 0x1, R15 ;  /* 0x000000011c1c7824 */ /* 0x000fe200078e020f */
[----:B------:R-:W-:Y:S01]  /*3bd60*/  ISETP.GE.AND P2, PT, R41, R32, PT ;  /* 0x000000202900720c */ /* 0x000fe20003f46270 */
[----:B------:R-:W-:Y:S01]  /*3bd70*/  IMAD.SHL.U32 R35, R35, 0x10, RZ ;  /* 0x0000001023237824 */ /* 0x000fe200078e00ff */
[----:B------:R-:W5:Y:S02]  /*3bd80*/  LD.E.128 R12, desc[UR4][R12.64] ;  /* 0x000000040c0c7980 */ /* 0x000f64000c101d00 */
[----:B------:R-:W-:-:S04]  /*3bd90*/  IADD3 R28, P3, P4, R96, R28, R105 ;  /* 0x0000001c601c7210 */ /* 0x000fc80007c7e069 */
[----:B------:R-:W-:Y:S02]  /*3bda0*/  IADD3.X R29, R97, RZ, R106, P3, P4 ;  /* 0x000000ff611d7210 */ /* 0x000fe40001fe846a */
        /* <DEDUP_REMOVED lines=24> */
[----:B------:R-:W-:Y:S02]  /*3bf30*/  LOP3.LUT R41, R67, 0xff, RZ, 0xc0, !PT ;  /* 0x000000ff43297812 */ /* 0x000fe400078ec0ff */
[----:B------:R-:W-:-:S02]  /*3bf40*/  LOP3.LUT R44, R44, 0xff, RZ, 0xc0, !PT ;  /* 0x000000ff2c2c7812 */ /* 0x000fc400078ec0ff */
[----:B------:R-:W-:Y:S02]  /*3bf50*/  LOP3.LUT R38, R53, 0xff, RZ, 0xc0, !PT ;  /* 0x000000ff35267812 */ /* 0x000fe400078ec0ff */
[----:B------:R-:W-:Y:S02]  /*3bf60*/  LOP3.LUT R43, R43, 0xff, RZ, 0xc0, !PT ;  /* 0x000000ff2b2b7812 */ /* 0x000fe400078ec0ff */
[----:B------:R-:W-:Y:S02]  /*3bf70*/  LOP3.LUT R29, R66, 0xff, RZ, 0xc0, !PT ;  /* 0x000000ff421d7812 */ /* 0x000fe400078ec0ff */
[----:B------:R-:W-:Y:S02]  /*3bf80*/  PRMT R41, R44, 0x7604, R41 ;  /* 0x000076042c297816 */ /* 0x000fe40000000029 */
[----:B------:R-:W-:Y:S02]  /*3bf90*/  PRMT R43, R43, 0x7604, R38 ;  /* 0x000076042b2b7816 */ /* 0x000fe40000000026 */
[----:B------:R-:W-:-:S02]  /*3bfa0*/  SHF.R.U32.HI R44, RZ, 0x8, R54 ;  /* 0x00000008ff2c7819 */ /* 0x000fc40000011636 */
[----:B------:R-:W-:Y:S02]  /*3bfb0*/  SHF.R.U32.HI R38, RZ, 0x10, R65 ;  /* 0x00000010ff267819 */ /* 0x000fe40000011641 */
[----:B------:R-:W-:Y:S02]  /*3bfc0*/  SHF.R.U32.HI R48, RZ, 0x8, R55 ;  /* 0x00000008ff307819 */ /* 0x000fe40000011637 */
[----:B------:R-:W-:Y:S01]  /*3bfd0*/  PRMT R29, R42, 0x7604, R29 ;  /* 0x000076042a1d7816 */ /* 0x000fe2000000001d */
[----:B------:R-:W-:Y:S01]  /*3bfe0*/  IMAD.U32 R38, R38, 0x10000, RZ ;  /* 0x0001000026267824 */ /* 0x000fe200078e00ff */
[----:B------:R-:W-:Y:S02]  /*3bff0*/  LOP3.LUT R42, R54, 0xff, RZ, 0xc0, !PT ;  /* 0x000000ff362a7812 */ /* 0x000fe400078ec0ff */
[----:B------:R-:W-:Y:S02]  /*3c000*/  LOP3.LUT R45, R44, 0xff, RZ, 0xc0, !PT ;  /* 0x000000ff2c2d7812 */ /* 0x000fe400078ec0ff */
[----:B------:R-:W-:-:S02]  /*3c010*/  LOP3.LUT R44, R48, 0xff, RZ, 0xc0, !PT ;  /* 0x000000ff302c7812 */ /* 0x000fc400078ec0ff */
[----:B------:R-:W-:Y:S02]  /*3c020*/  SHF.R.U32.HI R48, RZ, 0x10, R53 ;  /* 0x00000010ff307819 */ /* 0x000fe40000011635 */
[----:B------:R-:W-:Y:S02]  /*3c030*/  PRMT R45, R45, 0x7604, R42 ;  /* 0x000076042d2d7816 */ /* 0x000fe4000000002a */
[----:B------:R-:W-:Y:S02]  /*3c040*/  SHF.R.U32.HI R42, RZ, 0x10, R67 ;  /* 0x00000010ff2a7819 */ /* 0x000fe40000011643 */
[----:B------:R-:W-:Y:S01]  /*3c050*/  LOP3.LUT R15, R15, 0xff0000, R38, 0xf8, !PT ;  /* 0x00ff00000f0f7812 */ /* 0x000fe200078ef826 */
[----:B------:R-:W-:Y:S01]  /*3c060*/  IMAD.U32 R38, R48, 0x10000, RZ ;  /* 0x0001000030267824 */ /* 0x000fe200078e00ff */
[----:B------:R-:W-:Y:S01]  /*3c070*/  LOP3.LUT R47, R55, 0xff, RZ, 0xc0, !PT ;  /* 0x000000ff372f7812 */ /* 0x000fe200078ec0ff */
[----:B------:R-:W-:Y:S01]  /*3c080*/  IMAD.U32 R42, R42, 0x10000, RZ ;  /* 0x000100002a2a7824 */ /* 0x000fe200078e00ff */
[----:B------:R-:W-:-:S02]  /*3c090*/  LOP3.LUT R13, R13, 0xff0000, R64, 0xf8, !PT ;  /* 0x00ff00000d0d7812 */ /* 0x000fc400078ef840 */
[----:B------:R-:W-:Y:S02]  /*3c0a0*/  LOP3.LUT R43, R43, 0xff0000, R38, 0xf8, !PT ;  /* 0x00ff00002b2b7812 */ /* 0x000fe400078ef826 */
        /* <DEDUP_REMOVED lines=8> */
[----:B------:R-:W-:Y:S02]  /*3c130*/  LOP3.LUT R13, R29, 0xff000000, R66, 0xf8, !PT ;  /* 0xff0000001d0d7812 */ /* 0x000fe400078ef842 */
[----:B------:R-:W-:Y:S02]  /*3c140*/  LOP3.LUT R66, R41, 0xff000000, R67, 0xf8, !PT ;  /* 0xff00000029427812 */ /* 0x000fe400078ef843 */
[----:B------:R-:W-:Y:S02]  /*3c150*/  F2FP.F16.E4M3.UNPACK_B R41, R40 ;  /* 0x00000028ff29723e */ /* 0x000fe400020006ff */
[----:B------:R-:W-:Y:S02]  /*3c160*/  F2FP.F16.E4M3.UNPACK_B R49, R48 ;  /* 0x00000030ff31723e */ /* 0x000fe400020006ff */
[----:B------:R-:W-:Y:S01]  /*3c170*/  F2FP.F16.E4M3.UNPACK_B R43, R64 ;  /* 0x00000040ff2b723e */ /* 0x000fe200020006ff */
[----:B------:R-:W-:Y:S01]  /*3c180*/  HADD2.F32 R15, -RZ, R41.H0_H0 ;  /* 0x20000029ff0f7230 */ /* 0x000fe20000004100 */
[----:B------:R-:W-:Y:S01]  /*3c190*/  F2FP.F16.E4M3.UNPACK_B R38, R36 ;  /* 0x00000024ff26723e */ /* 0x000fe200020006ff */
[----:B------:R-:W-:Y:S01]  /*3c1a0*/  HADD2.F32 R50, -RZ, R49.H0_H0 ;  /* 0x20000031ff327230 */ /* 0x000fe20000004100 */
[----:B------:R-:W-:Y:S01]  /*3c1b0*/  LOP3.LUT R47, R44, 0xff0000, R47, 0xf8, !PT ;  /* 0x00ff00002c2f7812 */ /* 0x000fe200078ef82f */
[----:B------:R-:W-:Y:S01]  /*3c1c0*/  HADD2.F32 R44, -RZ, R43.H0_H0 ;  /* 0x2000002bff2c7230 */ /* 0x000fe20000004100 */
[----:B------:R-:W-:Y:S01]  /*3c1d0*/  LOP3.LUT R31, R31, 0xff0000, R52, 0xf8, !PT ;  /* 0x00ff00001f1f7812 */ /* 0x000fe200078ef834 */
[----:B------:R-:W-:-:S02]  /*3c1e0*/  HADD2.F32 R29, -RZ, R38.H0_H0 ;  /* 0x20000026ff1d7230 */ /* 0x000fc40000004100 */
[----:B------:R-:W-:Y:S01]  /*3c1f0*/  FMUL.FTZ R60, R15, R50 ;  /* 0x000000320f3c7220 */ /* 0x000fe20000410000 */
[----:B------:R-:W-:Y:S01]  /*3c200*/  F2FP.F16.E4M3.UNPACK_B R51, R48.H1 ;  /* 0x00000030ff33723e */ /* 0x000fe200030006ff */
[----:B------:R-:W-:Y:S01]  /*3c210*/  HADD2.F32 R49, -RZ, R49.H1_H1 ;  /* 0x30000031ff317230 */ /* 0x000fe20000004100 */
[----:B------:R-:W-:Y:S01]  /*3c220*/  LOP3.LUT R52, R31, 0xff000000, R52, 0xf8, !PT ;  /* 0xff0000001f347812 */ /* 0x000fe200078ef834 */
[----:B------:R-:W-:Y:S01]  /*3c230*/  HADD2.F32 R38, -RZ, R38.H1_H1 ;  /* 0x30000026ff267230 */ /* 0x000fe20000004100 */
[----:B------:R-:W-:Y:S01]  /*3c240*/  LOP3.LUT R31, R45, 0xff0000, R54, 0xf8, !PT ;  /* 0x00ff00002d1f7812 */ /* 0x000fe200078ef836 */
[-C--:B------:R-:W-:Y:S01]  /*3c250*/  FMUL.FTZ R45, R15, R44.reuse ;  /* 0x0000002c0f2d7220 */ /* 0x080fe20000410000 */
[C---:B------:R-:W-:Y:S01]  /*3c260*/  FFMA.FTZ R15, R29.reuse, R44, -R60 ;  /* 0x0000002c1d0f7223 */ /* 0x040fe2000001083c */
[----:B------:R-:W-:Y:S01]  /*3c270*/  F2FP.F16.E4M3.UNPACK_B R64, R64.H1 ;  /* 0x00000040ff40723e */ /* 0x000fe200030006ff */
[----:B------:R-:W-:Y:S02]  /*3c280*/  HADD2.F32 R44, -RZ, R41.H1_H1 ;  /* 0x30000029ff2c7230 */ /* 0x000fe40000004100 */
[----:B------:R-:W-:Y:S01]  /*3c290*/  FFMA.FTZ R29, R29, R50, R45 ;  /* 0x000000321d1d7223 */ /* 0x000fe2000001002d */
[----:B------:R-:W-:Y:S01]  /*3c2a0*/  F2FP.F16.E4M3.UNPACK_B R45, R40.H1 ;  /* 0x00000028ff2d723e */ /* 0x000fe200030006ff */
[----:B------:R-:W-:Y:S01]  /*3c2b0*/  HADD2.F32 R48, -RZ, R51.H0_H0 ;  /* 0x20000033ff307230 */ /* 0x000fe20000004100 */
[----:B------:R-:W-:Y:S01]  /*3c2c0*/  LOP3.LUT R55, R47, 0xff000000, R55, 0xf8, !PT ;  /* 0xff0000002f377812 */ /* 0x000fe200078ef837 */
[----:B------:R-:W-:Y:S01]  /*3c2d0*/  HADD2.F32 R47, -RZ, R43.H1_H1 ;  /* 0x3000002bff2f7230 */ /* 0x000fe20000004100 */
[----:B------:R-:W-:Y:S01]  /*3c2e0*/  F2FP.F16.E4M3.UNPACK_B R43, R36.H1 ;  /* 0x00000024ff2b723e */ /* 0x000fe200030006ff */
[----:B------:R-:W-:-:S02]  /*3c2f0*/  HADD2.F32 R36, -RZ, R45.H0_H0 ;  /* 0x2000002dff247230 */ /* 0x000fc40000004100 */
[C---:B------:R-:W-:Y:S01]  /*3c300*/  FMUL.FTZ R53, R44.reuse, R49 ;  /* 0x000000312c357220 */ /* 0x040fe20000410000 */
[----:B------:R-:W-:Y:S02]  /*3c310*/  HADD2.F32 R40, -RZ, R64.H0_H0 ;  /* 0x20000040ff287230 */ /* 0x000fe40000004100 */
[----:B------:R-:W-:Y:S01]  /*3c320*/  FMUL.FTZ R44, R44, R47 ;  /* 0x0000002f2c2c7220 */ /* 0x000fe20000410000 */
[--C-:B------:R-:W-:Y:S02]  /*3c330*/  HADD2.F32 R41, -RZ, R43.reuse.H0_H0 ;  /* 0x2000002bff297230 */ /* 0x100fe40000004100 */
[C---:B------:R-:W-:Y:S01]  /*3c340*/  FMUL.FTZ R50, R36.reuse, R48 ;  /* 0x0000003024327220 */ /* 0x040fe20000410000 */
[----:B------:R-:W-:Y:S01]  /*3c350*/  F2FP.F16.E4M3.UNPACK_B R60, R55 ;  /* 0x00000037ff3c723e */ /* 0x000fe200020006ff */
[-C--:B------:R-:W-:Y:S01]  /*3c360*/  FMUL.FTZ R61, R36, R40.reuse ;  /* 0x00000028243d7220 */ /* 0x080fe20000410000 */
[C---:B------:R-:W-:Y:S01]  /*3c370*/  FFMA.FTZ R36, R38.reuse, R47, -R53 ;  /* 0x0000002f26247223 */ /* 0x040fe20000010835 */
[----:B------:R-:W-:Y:S01]  /*3c380*/  FFMA.FTZ R38, R38, R49, R44 ;  /* 0x0000003126267223 */ /* 0x000fe2000001002c */
[C---:B------:R-:W-:Y:S01]  /*3c390*/  FFMA.FTZ R40, R41.reuse, R40, -R50 ;  /* 0x0000002829287223 */ /* 0x040fe20000010832 */
[----:B------:R-:W-:Y:S01]  /*3c3a0*/  F2FP.F16.E4M3.UNPACK_B R49, R46 ;  /* 0x0000002eff31723e */ /* 0x000fe200020006ff */
[----:B------:R-:W-:Y:S01]  /*3c3b0*/  FFMA.FTZ R41, R41, R48, R61 ;  /* 0x0000003029297223 */ /* 0x000fe2000001003d */
        /* <DEDUP_REMOVED lines=8> */
[----:B------:R-:W-:Y:S02]  /*3c440*/  HADD2.F32 R62, -RZ, R60.H0_H0 ;  /* 0x2000003cff3e7230 */ /* 0x000fe40000004100 */
[----:B------:R-:W-:Y:S01]  /*3c450*/  FMUL.FTZ R53, R45, R51 ;  /* 0x000000332d357220 */ /* 0x000fe20000410000 */
[----:B------:R-:W-:Y:S02]  /*3c460*/  HADD2.F32 R64, -RZ, R64.H1_H1 ;  /* 0x30000040ff407230 */ /* 0x000fe40000004100 */
[----:B------:R-:W-:Y:S02]  /*3c470*/  HADD2.F32 R54, -RZ, R50.H0_H0 ;  /* 0x20000032ff367230 */ /* 0x000fe40000004100 */
[----:B------:R-:W-:Y:S01]  /*3c480*/  FMUL.FTZ R74, R43, R62 ;  /* 0x0000003e2b4a7220 */ /* 0x000fe20000410000 */
[----:B------:R-:W-:Y:S02]  /*3c490*/  HADD2.F32 R47, -RZ, R48.H0_H0 ;  /* 0x20000030ff2f7230 */ /* 0x000fe40000004100 */
[----:B------:R-:W-:Y:S01]  /*3c4a0*/  FMUL.FTZ R72, R45, R64 ;  /* 0x000000402d487220 */ /* 0x000fe20000410000 */
[----:B------:R-:W-:-:S02]  /*3c4b0*/  HADD2.F32 R60, -RZ, R60.H1_H1 ;  /* 0x3000003cff3c7230 */ /* 0x000fc40000004100 */
[----:B------:R-:W-:Y:S01]  /*3c4c0*/  FMUL.FTZ R61, R43, R54 ;  /* 0x000000362b3d7220 */ /* 0x000fe20000410000 */
[C---:B------:R-:W-:Y:S01]  /*3c4d0*/  FFMA.FTZ R43, R44.reuse, R64, -R53 ;  /* 0x000000402c2b7223 */ /* 0x040fe20000010835 */
[C---:B------:R-:W-:Y:S01]  /*3c4e0*/  FFMA.FTZ R45, R47.reuse, R54, -R74 ;  /* 0x000000362f2d7223 */ /* 0x040fe2000001084a */
[----:B------:R-:W-:Y:S01]  /*3c4f0*/  FFMA.FTZ R44, R44, R51, R72 ;  /* 0x000000332c2c7223 */ /* 0x000fe20000010048 */
        /* <DEDUP_REMOVED lines=31> */
[-C--:B------:R-:W-:Y:S01]  /*3c6f0*/  FMUL.FTZ R72, R60, R65.reuse ;  /* 0x000000413c487220 */ /* 0x080fe20000410000 */
        /* <DEDUP_REMOVED lines=10> */
[----:B------:R-:W-:Y:S01]  /*3c7a0*/  F2FP.F16.E4M3.UNPACK_B R51, R28 ;  /* 0x0000001cff33723e */ /* 0x000fe200020006ff */
[----:B------:R-:W-:Y:S01]  /*3c7b0*/  HADD2.F32 R61, -RZ, R61.H1_H1 ;  /* 0x3000003dff3d7230 */ /* 0x000fe20000004100 */
[----:B------:R-:W-:Y:S01]  /*3c7c0*/  F2FP.F16.E4M3.UNPACK_B R55, R52 ;  /* 0x00000034ff37723e */ /* 0x000fe200020006ff */
[----:B-1----:R-:W-:Y:S01]  /*3c7d0*/  FFMA.FTZ R79, R53, R66, -R72 ;  /* 0x00000042354f7223 */ /* 0x002fe20000010848 */
[----:B------:R-:W-:Y:S01]  /*3c7e0*/  F2FP.F16.E4M3.UNPACK_B R52, R42 ;  /* 0x0000002aff34723e */ /* 0x000fe200020006ff */
[----:B------:R-:W-:Y:S01]  /*3c7f0*/  HADD2.F32 R42, -RZ, R51.H0_H0 ;  /* 0x20000033ff2a7230 */ /* 0x000fe20000004100 */
[----:B------:R-:W-:Y:S01]  /*3c800*/  F2FP.F16.E4M3.UNPACK_B R12, R12 ;  /* 0x0000000cff0c723e */ /* 0x000fe200020006ff */
[----:B------:R-:W-:Y:S01]  /*3c810*/  FMUL.FTZ R67, R54, R65 ;  /* 0x0000004136437220 */ /* 0x000fe20000410000 */
[----:B------:R-:W-:-:S02]  /*3c820*/  HADD2.F32 R63, -RZ, R55.H0_H0 ;  /* 0x20000037ff3f7230 */ /* 0x000fc40000004100 */
[-C--:B------:R-:W-:Y:S01]  /*3c830*/  FMUL.FTZ R54, R54, R61.reuse ;  /* 0x0000003d36367220 */ /* 0x080fe20000410000 */
[----:B------:R-:W-:Y:S02]  /*3c840*/  HADD2.F32 R53, -RZ, R52.H0_H0 ;  /* 0x20000034ff357230 */ /* 0x000fe40000004100 */
[----:B------:R-:W-:Y:S01]  /*3c850*/  FFMA.FTZ R73, R50, R61, -R67 ;  /* 0x0000003d32497223 */ /* 0x000fe20000010843 */
[----:B------:R-:W-:Y:S02]  /*3c860*/  HADD2.F32 R28, -RZ, R12.H0_H0 ;  /* 0x2000000cff1c7230 */ /* 0x000fe40000004100 */
[C---:B------:R-:W-:Y:S01]  /*3c870*/  FMUL.FTZ R61, R42.reuse, R63 ;  /* 0x0000003f2a3d7220 */ /* 0x040fe20000410000 */
[----:B------:R-:W-:Y:S02]  /*3c880*/  HADD2.F32 R51, -RZ, R51.H1_H1 ;  /* 0x30000033ff337230 */ /* 0x000fe40000004100 */
[----:B------:R-:W-:Y:S01]  /*3c890*/  FMUL.FTZ R42, R42, R53 ;  /* 0x000000352a2a7220 */ /* 0x000fe20000410000 */
[----:B------:R-:W-:-:S02]  /*3c8a0*/  HADD2.F32 R55, -RZ, R55.H1_H1 ;  /* 0x30000037ff377230 */ /* 0x000fc40000004100 */
[----:B------:R-:W-:Y:S01]  /*3c8b0*/  FFMA.FTZ R75, R50, R65, R54 ;  /* 0x00000041324b7223 */ /* 0x000fe20000010036 */
[----:B------:R-:W-:Y:S02]  /*3c8c0*/  HADD2.F32 R52, -RZ, R52.H1_H1 ;  /* 0x30000034ff347230 */ /* 0x000fe40000004100 */
[C---:B------:R-:W-:Y:S01]  /*3c8d0*/  FFMA.FTZ R63, R28.reuse, R63, R42 ;  /* 0x0000003f1c3f7223 */ /* 0x040fe2000001002a */
[----:B------:R-:W-:Y:S01]  /*3c8e0*/  F2FP.F16.E4M3.UNPACK_B R42, R30.H1 ;  /* 0x0000001eff2a723e */ /* 0x000fe200030006ff */
[----:B------:R-:W-:Y:S01]  /*3c8f0*/  FFMA.FTZ R60, R28, R53, -R61 ;  /* 0x000000351c3c7223 */ /* 0x000fe2000001083d */
[----:B------:R-:W-:Y:S01]  /*3c900*/  F2FP.F16.E4M3.UNPACK_B R54, R31.H1 ;  /* 0x0000001fff36723e */ /* 0x000fe200030006ff */
[----:B------:R-:W-:Y:S02]  /*3c910*/  HADD2.F32 R12, -RZ, R12.H1_H1 ;  /* 0x3000000cff0c7230 */ /* 0x000fe40000004100 */
[C---:B------:R-:W-:Y:S01]  /*3c920*/  FMUL.FTZ R53, R51.reuse, R55 ;  /* 0x0000003733357220 */ /* 0x040fe20000410000 */
[----:B------:R-:W-:Y:S01]  /*3c930*/  FMUL.FTZ R67, R51, R52 ;  /* 0x0000003433437220 */ /* 0x000fe20000410000 */
[----:B------:R-:W-:Y:S01]  /*3c940*/  F2FP.F16.E4M3.UNPACK_B R28, R14.H1 ;  /* 0x0000000eff1c723e */ /* 0x000fe200030006ff */
[----:B------:R-:W-:Y:S01]  /*3c950*/  HADD2.F32 R50, -RZ, R42.H0_H0 ;  /* 0x2000002aff327230 */ /* 0x000fe20000004100 */
[----:B------:R-:W-:Y:S01]  /*3c960*/  F2FP.F16.E4M3.UNPACK_B R51, R13.H1 ;  /* 0x0000000dff33723e */ /* 0x000fe200030006ff */
[----:B------:R-:W-:-:S02]  /*3c970*/  HADD2.F32 R61, -RZ, R54.H0_H0 ;  /* 0x20000036ff3d7230 */ /* 0x000fc40000004100 */
[C---:B------:R-:W-:Y:S01]  /*3c980*/  FFMA.FTZ R65, R12.reuse, R52, -R53 ;  /* 0x000000340c417223 */ /* 0x040fe20000010835 */
        /* <DEDUP_REMOVED lines=40> */
[----:B------:R-:W-:Y:S02]  /*3cc10*/  F2FP.SATFINITE.E4M3.F32.PACK_AB_MERGE_C R48, R79, R48, RZ ;  /* 0x000000304f30723e */ /* 0x000fe400048070ff */
[----:B------:R-:W-:Y:S02]  /*3cc20*/  F2FP.SATFINITE.E4M3.F32.PACK_AB_MERGE_C R41, R44, R41, RZ ;  /* 0x000000292c29723e */ /* 0x000fe400048070ff */
        /* <DEDUP_REMOVED lines=8> */
[----:B------:R-:W-:Y:S02]  /*3ccb0*/  F2FP.SATFINITE.E4M3.F32.PACK_AB_MERGE_C R31, R46, R47, R49 ;  /* 0x0000002f2e1f723e */ /* 0x000fe40004807031 */
[----:B------:R-:W-:-:S07]  /*3ccc0*/  F2FP.SATFINITE.E4M3.F32.PACK_AB_MERGE_C R28, R52, R63, R64 ;  /* 0x0000003f341c723e */ /* 0x000fce0004807040 */
.L_x_1848:
[----:B------:R-:W-:Y:S05]  /*3ccd0*/  BSYNC B3 ;  /* 0x0000000000037941 */ /* 0x000fea0003800000 */
.L_x_1847:
        /* <DEDUP_REMOVED lines=11> */
.L_x_1846:
[----:B------:R-:W-:Y:S05]  /*3cd90*/  BSYNC B2 ;  /* 0x0000000000027941 */ /* 0x000fea0003800000 */
.L_x_1845:
[----:B------:R-:W-:Y:S02]  /*3cda0*/  R2UR UR4, R84 ;  /* 0x00000000540472ca */ /* 0x000fe400000e0000 */
[----:B------:R-:W-:-:S13]  /*3cdb0*/  R2UR UR5, R85 ;  /* 0x00000000550572ca */ /* 0x000fda00000e0000 */
[----:B------:R-:W2:Y:S02]  /*3cdc0*/  LD.E.U8 R94, desc[UR4][R94.64] ;  /* 0x000000045e5e7980 */ /* 0x000ea4000c101100 */
[----:B--2---:R-:W-:-:S13]  /*3cdd0*/  LOP3.LUT P1, RZ, R94, 0x4, RZ, 0xc0, !PT ;  /* 0x000000045eff7812 */ /* 0x004fda000782c0ff */
[----:B------:R-:W-:Y:S05]  /*3cde0*/  @!P1 BRA `(.L_x_1798) ;  /* 0x0000002000109947 */ /* 0x000fea0003800000 */
[----:B------:R-:W-:Y:S02]  /*3cdf0*/  R2UR UR4, R84 ;  /* 0x00000000540472ca */ /* 0x000fe400000e0000 */
[----:B------:R-:W-:-:S13]  /*3ce00*/  R2UR UR5, R85 ;  /* 0x00000000550572ca */ /* 0x000fda00000e0000 */
[----:B------:R-:W2:Y:S01]  /*3ce10*/  LD.E R92, desc[UR4][R92.64+0x4] ;  /* 0x000004045c5c7980 */ /* 0x000ea2000c101900 */
[----:B------:R-:W-:Y:S01]  /*3ce20*/  VIADD R107, R107, 0x40 ;  /* 0x000000406b6b7836 */ /* 0x000fe20000000000 */
[----:B0-----:R-:W-:Y:S02]  /*3ce30*/  SHF.R.S32.HI R30, RZ, 0x1f, R39 ;  /* 0x0000001fff1e7819 */ /* 0x001fe40000011427 */
[-C--:B------:R-:W-:Y:S02]  /*3ce40*/  LEA.HI R15, R39, R39.reuse, RZ, 0x1 ;  /* 0x00000027270f7211 */ /* 0x080fe400078f08ff */
[----:B------:R-:W-:Y:S02]  /*3ce50*/  LEA.HI R29, R30, R39, RZ, 0x3 ;  /* 0x000000271e1d7211 */ /* 0x000fe400078f18ff */
[C---:B------:R-:W-:Y:S01]  /*3ce60*/  LOP3.LUT R30, R15.reuse, 0x3fffffe, RZ, 0xc0, !PT ;  /* 0x03fffffe0f1e7812 */ /* 0x040fe200078ec0ff */
[----:B------:R-:W-:Y:S01]  /*3ce70*/  IMAD.SHL.U32 R15, R15, 0x40, RZ ;  /* 0x000000400f0f7824 */ /* 0x000fe200078e00ff */
[----:B------:R-:W-:Y:S01]  /*3ce80*/  R2UR UR6, R84 ;  /* 0x00000000540672ca */ /* 0x000fe200000e0000 */
[----:B------:R-:W-:Y:S01]  /*3ce90*/  IMAD.SHL.U32 R29, R29, 0x40, RZ ;  /* 0x000000401d1d7824 */ /* 0x000fe200078e00ff */
[----:B------:R-:W-:Y:S01]  /*3cea0*/  R2UR UR7, R85 ;  /* 0x00000000550772ca */ /* 0x000fe200000e0000 */
[----:B------:R-:W-:-:S03]  /*3ceb0*/  IMAD.IADD R30, R39, 0x1, -R30 ;  /* 0x00000001271e7824 */ /* 0x000fc600078e0a1e */
[----:B------:R-:W-:Y:S02]  /*3cec0*/  LOP3.LUT R31, R29, 0xfffffe00, RZ, 0xc0, !PT ;  /* 0xfffffe001d1f7812 */ /* 0x000fe400078ec0ff */
[----:B------:R-:W-:-:S03]  /*3ced0*/  LOP3.LUT R29, R15, 0x180, RZ, 0xc0, !PT ;  /* 0x000001800f1d7812 */ /* 0x000fc600078ec0ff */
[----:B------:R-:W-:Y:S01]  /*3cee0*/  IMAD R31, R30, 0x40, R31 ;  /* 0x000000401e1f7824 */ /* 0x000fe200078e021f */
[----:B------:R-:W-:Y:S01]  /*3cef0*/  SHF.R.U32.HI R30, RZ, 0x3, R29 ;  /* 0x00000003ff1e7819 */ /* 0x000fe2000001161d */
[----:B------:R-:W-:Y:S01]  /*3cf00*/  BSSY B2, `(.L_x_1849) ;  /* 0x000011a000027945 */ /* 0x000fe20003800000 */
[----:B--2---:R-:W-:-:S04]  /*3cf10*/  LEA.HI R12, R92, R92, RZ, 0x1 ;  /* 0x0000005c5c0c7211 */ /* 0x004fc800078f08ff */
[----:B------:R-:W-:-:S04]  /*3cf20*/  SHF.R.S32.HI R32, RZ, 0x1, R12 ;  /* 0x00000001ff207819 */ /* 0x000fc8000001140c */
[----:B------:R-:W-:-:S04]  /*3cf30*/  ISETP.GE.AND P1, PT, R107, R32, PT ;  /* 0x000000206b00720c */ /* 0x000fc80003f26270 */
[----:B------:R-:W-:-:S05]  /*3cf40*/  SEL R12, R32, RZ, P1 ;  /* 0x000000ff200c7207 */ /* 0x000fca0000800000 */
[----:B------:R-:W-:-:S04]  /*3cf50*/  IMAD.IADD R12, R107, 0x1, R12 ;  /* 0x000000016b0c7824 */ /* 0x000fc800078e020c */
[----:B------:R-:W-:Y:S01]  /*3cf60*/  @P1 IMAD.IADD R103, R102, 0x1, -R103 ;  /* 0x0000000166671824 */ /* 0x000fe200078e0a67 */
[----:B------:R-:W-:-:S04]  /*3cf70*/  SHF.R.S32.HI R13, RZ, 0x1f, R12 ;  /* 0x0000001fff0d7819 */ /* 0x000fc8000001140c */
[----:B------:R-:W-:Y:S02]  /*3cf80*/  SHF.R.S32.HI R28, RZ, 0x1f, R103 ;  /* 0x0000001fff1c7819 */ /* 0x000fe40000011467 */
[CC--:B------:R-:W-:Y:S02]  /*3cf90*/  LEA.HI R14, R13.reuse, R12.reuse, RZ, 0x4 ;  /* 0x0000000c0d0e7211 */ /* 0x0c0fe400078f20ff */
[----:B------:R-:W-:Y:S02]  /*3cfa0*/  LEA.HI R28, R28, R103, RZ, 0x5 ;  /* 0x000000671c1c7211 */ /* 0x000fe400078f28ff */
[----:B------:R-:W-:Y:S02]  /*3cfb0*/  SHF.R.S32.HI R35, RZ, 0x4, R14 ;  /* 0x00000004ff237819 */ /* 0x000fe4000001140e */
[----:B------:R-:W-:Y:S02]  /*3cfc0*/  LEA.HI R12, R13, R12, RZ, 0x6 ;  /* 0x0000000c0d0c7211 */ /* 0x000fe400078f30ff */
[----:B------:R-:W-:-:S02]  /*3cfd0*/  LEA.HI.SX32 R28, R28, R35, 0x1b ;  /* 0x000000231c1c7211 */ /* 0x000fc400078fdaff */
[----:B------:R-:W-:Y:S02]  /*3cfe0*/  SHF.R.S32.HI R12, RZ, 0x6, R12 ;  /* 0x00000006ff0c7819 */ /* 0x000fe4000001140c */
[----:B------:R-:W-:Y:S01]  /*3cff0*/  SHF.R.S32.HI R15, RZ, 0x1f, R28 ;  /* 0x0000001fff0f7819 */ /* 0x000fe2000001141c */
[----:B------:R-:W-:Y:S01]  /*3d000*/  IMAD.SHL.U32 R33, R28, 0x10, RZ ;  /* 0x000000101c217824 */ /* 0x000fe200078e00ff */
[----:B------:R-:W-:Y:S01]  /*3d010*/  LOP3.LUT R14, R29, 0x30, R14, 0xf8, !PT ;  /* 0x000000301d0e7812 */ /* 0x000fe200078ef80e */
[----:B------:R-:W-:Y:S01]  /*3d020*/  IMAD R12, R12, 0x2800, R31 ;  /* 0x000028000c0c7824 */ /* 0x000fe200078e021f */
[----:B------:R-:W-:Y:S02]  /*3d030*/  LEA.HI R15, R15, R28, RZ, 0x2 ;  /* 0x0000001c0f0f7211 */ /* 0x000fe400078f10ff */
[----:B------:R-:W-:Y:S02]  /*3d040*/  LOP3.LUT R13, R14, R30, RZ, 0x3c, !PT ;  /* 0x0000001e0e0d7212 */ /* 0x000fe400078e3cff */
[----:B------:R-:W-:-:S02]  /*3d050*/  SHF.R.S32.HI R28, RZ, 0x2, R15 ;  /* 0x00000002ff1c7819 */ /* 0x000fc4000001140f */
[----:B------:R-:W-:Y:S01]  /*3d060*/  LOP3.LUT R15, R29, 0x30, R33, 0xf8, !PT ;  /* 0x000000301d0f7812 */ /* 0x000fe200078ef821 */
[----:B------:R-:W-:Y:S02]  /*3d070*/  IMAD.IADD R12, R12, 0x1, R13 ;  /* 0x000000010c0c7824 */ /* 0x000fe400078e020d */
[----:B------:R-:W-:Y:S01]  /*3d080*/  IMAD R28, R28, 0x2800, R31 ;  /* 0x000028001c1c7824 */ /* 0x000fe200078e021f */
[----:B------:R-:W-:Y:S02]  /*3d090*/  LOP3.LUT R15, R15, R30, RZ, 0x3c, !PT ;  /* 0x0000001e0f0f7212 */ /* 0x000fe400078e3cff */
[----:B------:R-:W-:-:S03]  /*3d0a0*/  IADD3 R12, P1, P2, R96, R12, R105 ;  /* 0x0000000c600c7210 */ /* 0x000fc60007a3e069 */
[----:B------:R-:W-:Y:S01]  /*3d0b0*/  IMAD.IADD R28, R28, 0x1, R15 ;  /* 0x000000011c1c7824 */ /* 0x000fe200078e020f */
[--C-:B------:R-:W-:Y:S02]  /*3d0c0*/  IADD3.X R13, R97, RZ, R106.reuse, P1, P2 ;  /* 0x000000ff610d7210 */ /* 0x100fe40000fe446a */
[----:B------:R-:W-:Y:S02]  /*3d0d0*/  ISETP.GE.AND P1, PT, R107, R32, PT ;  /* 0x000000206b00720c */ /* 0x000fe40003f26270 */
[----:B------:R-:W-:Y:S02]  /*3d0e0*/  IADD3 R28, P3, P4, R96, R28, R105 ;  /* 0x0000001c601c7210 */ /* 0x000fe40007c7e069 */
[----:B------:R-:W5:Y:S02]  /*3d0f0*/  LD.E.128 R12, desc[UR4][R12.64] ;  /* 0x000000040c0c7980 */ /* 0x000f64000c101d00 */
[----:B------:R-:W-:Y:S01]  /*3d100*/  IADD3.X R29, R97, RZ, R106, P3, P4 ;  /* 0x000000ff611d7210 */ /* 0x000fe20001fe846a */
[----:B------:R-:W-:-:S05]  /*3d110*/  IMAD.SHL.U32 R35, R35, 0x10, RZ ;  /* 0x0000001023237824 */ /* 0x000fca00078e00ff */
[----:B------:R-:W5:Y:S01]  /*3d120*/  LD.E.128 R28, desc[UR6][R28.64] ;  /* 0x000000061c1c7980 */ /* 0x000f62000c101d00 */
[----:B------:R-:W-:Y:S05]  /*3d130*/  @P1 BRA `(.L_x_1850) ;  /* 0x0000000c00d81947 */ /* 0x000fea0003800000 */
[----:B-----5:R-:W-:Y:S01]  /*3d140*/  IMAD.MOV.U32 R32, RZ, RZ, R15 ;  /* 0x000000ffff207224 */ /* 0x020fe200078e000f */
[----:B------:R-:W-:Y:S01]  /*3d150*/  SHF.R.U32.HI R15, RZ, 0x8, R69 ;  /* 0x00000008ff0f7819 */ /* 0x000fe20000011645 */
[----:B------:R-:W-:Y:S01]  /*3d160*/  IMAD.MOV.U32 R44, RZ, RZ, R31 ;  /* 0x000000ffff2c7224 */ /* 0x000fe200078e001f */
[----:B------:R-:W-:Y:S01]  /*3d170*/  SHF.R.U32.HI R31, RZ, 0x8, R71 ;  /* 0x00000008ff1f7819 */ /* 0x000fe20000011647 */
[----:B------:R-:W-:Y:S01]  /*3d180*/  IMAD.MOV.U32 R34, RZ, RZ, R13 ;  /* 0x000000ffff227224 */ /* 0x000fe200078e000d */
[----:B------:R-:W-:Y:S01]  /*3d190*/  LOP3.LUT R40, R69, 0xff, RZ, 0xc0, !PT ;  /* 0x000000ff45287812 */ /* 0x000fe200078ec0ff */
[----:B------:R-:W-:Y:S01]  /*3d1a0*/  IMAD.MOV.U32 R38, RZ, RZ, R29 ;  /* 0x000000ffff267224 */ /* 0x000fe200078e001d */
[----:B------:R-:W-:Y:S02]  /*3d1b0*/  LOP3.LUT R15, R15, 0xff, RZ, 0xc0, !PT ;  /* 0x000000ff0f0f7812 */ /* 0x000fe400078ec0ff */
[----:B------:R-:W-:Y:S02]  /*3d1c0*/  SHF.R.U32.HI R13, RZ, 0x8, R68 ;  /* 0x00000008ff0d7819 */ /* 0x000fe40000011644 */
[----:B------:R-:W-:-:S02]  /*3d1d0*/  LOP3.LUT R46, R71, 0xff, RZ, 0xc0, !PT ;  /* 0x000000ff472e7812 */ /* 0x000fc400078ec0ff */
[----:B------:R-:W-:Y:S02]  /*3d1e0*/  LOP3.LUT R31, R31, 0xff, RZ, 0xc0, !PT ;  /* 0x000000ff1f1f7812 */ /* 0x000fe400078ec0ff */
[----:B------:R-:W-:Y:S02]  /*3d1f0*/  PRMT R40, R15, 0x7604, R40 ;  /* 0x000076040f287816 */ /* 0x000fe40000000028 */
[----:B------:R-:W-:Y:S02]  /*3d200*/  SHF.R.U32.HI R15, RZ, 0x8, R57 ;  /* 0x00000008ff0f7819 */ /* 0x000fe40000011639 */
[----:B------:R-:W-:Y:S02]  /*3d210*/  LOP3.LUT R36, R68, 0xff, RZ, 0xc0, !PT ;  /* 0x000000ff44247812 */ /* 0x000fe400078ec0ff */
[----:B------:R-:W-:Y:S02]  /*3d220*/  LOP3.LUT R13, R13, 0xff, RZ, 0xc0, !PT ;  /* 0x000000ff0d0d7812 */ /* 0x000fe400078ec0ff */
        /* <DEDUP_REMOVED lines=17> */
[----:B------:R-:W-:Y:S02]  /*3d340*/  SHF.R.U32.HI R31, RZ, 0x10, R71 ;  /* 0x00000010ff1f7819 */ /* 0x000fe40000011647 */
[----:B------:R-:W-:-:S02]  /*3d350*/  SHF.R.U32.HI R29, RZ, 0x8, R58 ;  /* 0x00000008ff1d7819 */ /* 0x000fc4000001163a */
[----:B------:R-:W-:Y:S02]  /*3d360*/  LOP3.LUT R15, R15, 0xff, RZ, 0xc0, !PT ;  /* 0x000000ff0f0f7812 */ /* 0x000fe400078ec0ff */
[----:B------:R-:W-:Y:S02]  /*3d370*/  PRMT R39, R13, 0x7604, R48 ;  /* 0x000076040d277816 */ /* 0x000fe40000000030 */
[----:B------:R-:W-:Y:S02]  /*3d380*/  SHF.R.U32.HI R13, RZ, 0x10, R68 ;  /* 0x00000010ff0d7819 */ /* 0x000fe40000011644 */
[----:B------:R-:W-:Y:S02]  /*3d390*/  LOP3.LUT R31, R31, 0xff, RZ, 0xc0, !PT ;  /* 0x000000ff1f1f7812 */ /* 0x000fe400078ec0ff */
[----:B------:R-:W-:Y:S02]  /*3d3a0*/  LOP3.LUT R52, R58, 0xff, RZ, 0xc0, !PT ;  /* 0x000000ff3a347812 */ /* 0x000fe400078ec0ff */
[----:B------:R-:W-:-:S02]  /*3d3b0*/  LOP3.LUT R29, R29, 0xff, RZ, 0xc0, !PT ;  /* 0x000000ff1d1d7812 */ /* 0x000fc400078ec0ff */
[----:B------:R-:W-:Y:S02]  /*3d3c0*/  PRMT R15, R15, 0x7054, R40 ;  /* 0x000070540f0f7816 */ /* 0x000fe40000000028 */
[----:B------:R-:W-:Y:S02]  /*3d3d0*/  SHF.R.U32.HI R40, RZ, 0x10, R57 ;  /* 0x00000010ff287819 */ /* 0x000fe40000011639 */
[----:B------:R-:W-:Y:S02]  /*3d3e0*/  LOP3.LUT R13, R13, 0xff, RZ, 0xc0, !PT ;  /* 0x000000ff0d0d7812 */ /* 0x000fe400078ec0ff */
[----:B------:R-:W-:Y:S02]  /*3d3f0*/  PRMT R31, R31, 0x7054, R46 ;  /* 0x000070541f1f7816 */ /* 0x000fe4000000002e */
[----:B------:R-:W-:Y:S02]  /*3d400*/  PRMT R45, R29, 0x7604, R52 ;  /* 0x000076041d2d7816 */ /* 0x000fe40000000034 */
[----:B------:R-:W-:-:S02]  /*3d410*/  SHF.R.U32.HI R46, RZ, 0x10, R59 ;  /* 0x00000010ff2e7819 */ /* 0x000fc4000001163b */
[----:B------:R-:W-:Y:S02]  /*3d420*/  SHF.R.U32.HI R29, RZ, 0x10, R70 ;  /* 0x00000010ff1d7819 */ /* 0x000fe40000011646 */
[----:B------:R-:W-:Y:S02]  /*3d430*/  LOP3.LUT R40, R40, 0xff, RZ, 0xc0, !PT ;  /* 0x000000ff28287812 */ /* 0x000fe400078ec0ff */
[----:B------:R-:W-:Y:S02]  /*3d440*/  PRMT R13, R13, 0x7054, R36 ;  /* 0x000070540d0d7816 */ /* 0x000fe40000000024 */
[----:B------:R-:W-:Y:S02]  /*3d450*/  SHF.R.U32.HI R36, RZ, 0x10, R56 ;  /* 0x00000010ff247819 */ /* 0x000fe40000011638 */
[----:B------:R-:W-:Y:S02]  /*3d460*/  LOP3.LUT R46, R46, 0xff, RZ, 0xc0, !PT ;  /* 0x000000ff2e2e7812 */ /* 0x000fe400078ec0ff */
[----:B------:R-:W-:-:S02]  /*3d470*/  LOP3.LUT R29, R29, 0xff, RZ, 0xc0, !PT ;  /* 0x000000ff1d1d7812 */ /* 0x000fc400078ec0ff */
[----:B------:R-:W-:Y:S02]  /*3d480*/  PRMT R41, R40, 0x7054, R41 ;  /* 0x0000705428297816 */ /* 0x000fe40000000029 */
[----:B------:R-:W-:Y:S02]  /*3d490*/  LOP3.LUT R36, R36, 0xff, RZ, 0xc0, !PT ;  /* 0x000000ff24247812 */ /* 0x000fe400078ec0ff */
[----:B------:R-:W-:Y:S02]  /*3d4a0*/  PRMT R49, R46, 0x7054, R47 ;  /* 0x000070542e317816 */ /* 0x000fe4000000002f */
[----:B------:R-:W-:Y:S02]  /*3d4b0*/  PRMT R29, R29, 0x7054, R42 ;  /* 0x000070541d1d7816 */ /* 0x000fe4000000002a */
[----:B------:R-:W-:Y:S02]  /*3d4c0*/  LOP3.LUT R46, R41, 0xff000000, R57, 0xf8, !PT ;  /* 0xff000000292e7812 */ /* 0x000fe400078ef839 */
[----:B------:R-:W-:-:S02]  /*3d4d0*/  SHF.R.U32.HI R42, RZ, 0x10, R58 ;  /* 0x00000010ff2a7819 */ /* 0x000fc4000001163a */
[----:B------:R-:W-:Y:S02]  /*3d4e0*/  LOP3.LUT R40, R15, 0xff000000, R69, 0xf8, !PT ;  /* 0xff0000000f287812 */ /* 0x000fe400078ef845 */
[----:B------:R-:W-:Y:S02]  /*3d4f0*/  PRMT R43, R36, 0x7054, R39 ;  /* 0x00007054242b7816 */ /* 0x000fe40000000027 */
[----:B------:R-:W-:Y:S02]  /*3d500*/  F2FP.F16.E4M3.UNPACK_B R39, R38 ;  /* 0x00000026ff27723e */ /* 0x000fe400020006ff */
[----:B------:R-:W-:Y:S02]  /*3d510*/  F2FP.F16.E4M3.UNPACK_B R47, R46 ;  /* 0x0000002eff2f723e */ /* 0x000fe400020006ff */
[----:B------:R-:W-:Y:S01]  /*3d520*/  LOP3.LUT R42, R42, 0xff, RZ, 0xc0, !PT ;  /* 0x000000ff2a2a7812 */ /* 0x000fe200078ec0ff */
[----:B------:R-:W-:Y:S01]  /*3d530*/  HADD2.F32 R15, -RZ, R39.H0_H0 ;  /* 0x20000027ff0f7230 */ /* 0x000fe20000004100 */
[----:B------:R-:W-:Y:S01]  /*3d540*/  F2FP.F16.E4M3.UNPACK_B R41, R40 ;  /* 0x00000028ff29723e */ /* 0x000fe200020006ff */
[--C-:B------:R-:W-:Y:S01]  /*3d550*/  HADD2.F32 R48, -RZ, R47.reuse.H0_H0 ;  /* 0x2000002fff307230 */ /* 0x100fe20000004100 */
[----:B------:R-:W-:Y:S01]  /*3d560*/  F2FP.F16.E4M3.UNPACK_B R36, R34 ;  /* 0x00000022ff24723e */ /* 0x000fe200020006ff */
[----:B------:R-:W-:Y:S01]  /*3d570*/  HADD2.F32 R47, -RZ, R47.H1_H1 ;  /* 0x3000002fff2f7230 */ /* 0x000fe20000004100 */
[----:B------:R-:W-:Y:S01]  /*3d580*/  PRMT R45, R42, 0x7054, R45 ;  /* 0x000070542a2d7816 */ /* 0x000fe2000000002d */
[--C-:B------:R-:W-:Y:S01]  /*3d590*/  HADD2.F32 R42, -RZ, R41.reuse.H0_H0 ;  /* 0x20000029ff2a7230 */ /* 0x100fe20000004100 */
[----:B------:R-:W-:Y:S01]  /*3d5a0*/  LOP3.LUT R68, R13, 0xff000000, R68, 0xf8, !PT ;  /* 0xff0000000d447812 */ /* 0x000fe200078ef844 */
[----:B------:R-:W-:Y:S01]  /*3d5b0*/  FMUL.FTZ R50, R15, R48 ;  /* 0x000000300f327220 */ /* 0x000fe20000410000 */
[----:B------:R-:W-:Y:S01]  /*3d5c0*/  LOP3.LUT R13, R29, 0xff000000, R70, 0xf8, !PT ;  /* 0xff0000001d0d7812 */ /* 0x000fe200078ef846 */
[--C-:B------:R-:W-:Y:S01]  /*3d5d0*/  HADD2.F32 R29, -RZ, R36.reuse.H0_H0 ;  /* 0x20000024ff1d7230 */ /* 0x100fe20000004100 */
[----:B------:R-:W-:Y:S01]  /*3d5e0*/  LOP3.LUT R56, R43, 0xff000000, R56, 0xf8, !PT ;  /* 0xff0000002b387812 */ /* 0x000fe200078ef838 */
[-C--:B------:R-:W-:Y:S01]  /*3d5f0*/  FMUL.FTZ R43, R15, R42.reuse ;  /* 0x0000002a0f2b7220 */ /* 0x080fe20000410000 */
[----:B------:R-:W-:Y:S01]  /*3d600*/  LOP3.LUT R70, R31, 0xff000000, R71, 0xf8, !PT ;  /* 0xff0000001f467812 */ /* 0x000fe200078ef847 */
[----:B------:R-:W-:Y:S01]  /*3d610*/  HADD2.F32 R36, -RZ, R36.H1_H1 ;  /* 0x30000024ff247230 */ /* 0x000fe20000004100 */
[----:B------:R-:W-:Y:S01]  /*3d620*/  LOP3.LUT R31, R45, 0xff000000, R58, 0xf8, !PT ;  /* 0xff0000002d1f7812 */ /* 0x000fe200078ef83a */
[----:B------:R-:W-:Y:S01]  /*3d630*/  FFMA.FTZ R15, R29, R42, -R50 ;  /* 0x0000002a1d0f7223 */ /* 0x000fe20000010832 */
[----:B------:R-:W-:Y:S01]  /*3d640*/  LOP3.LUT R58, R49, 0xff000000, R59, 0xf8, !PT ;  /* 0xff000000313a7812 */ /* 0x000fe200078ef83b */
[----:B------:R-:W-:Y:S01]  /*3d650*/  FFMA.FTZ R29, R29, R48, R43 ;  /* 0x000000301d1d7223 */ /* 0x000fe2000001002b */
[----:B------:R-:W-:Y:S01]  /*3d660*/  HADD2.F32 R45, -RZ, R41.H1_H1 ;  /* 0x30000029ff2d7230 */ /* 0x000fe20000004100 */
[----:B------:R-:W-:Y:S01]  /*3d670*/  F2FP.F16.E4M3.UNPACK_B R41, R38.H1 ;  /* 0x00000026ff29723e */ /* 0x000fe200030006ff */
[----:B------:R-:W-:Y:S01]  /*3d680*/  HADD2.F32 R42, -RZ, R39.H1_H1 ;  /* 0x30000027ff2a7230 */ /* 0x000fe20000004100 */
[----:B------:R-:W-:-:S02]  /*3d690*/  F2FP.F16.E4M3.UNPACK_B R49, R46.H1 ;  /* 0x0000002eff31723e */ /* 0x000fc400030006ff */
[----:B------:R-:W-:Y:S02]  /*3d6a0*/  F2FP.F16.E4M3.UNPACK_B R43, R40.H1 ;  /* 0x00000028ff2b723e */ /* 0x000fe400030006ff */
[----:B------:R-:W-:Y:S01]  /*3d6b0*/  F2FP.F16.E4M3.UNPACK_B R40, R34.H1 ;  /* 0x00000022ff28723e */ /* 0x000fe200030006ff */
[----:B------:R-:W-:Y:S02]  /*3d6c0*/  HADD2.F32 R34, -RZ, R41.H0_H0 ;  /* 0x20000029ff227230 */ /* 0x000fe40000004100 */
[C---:B------:R-:W-:Y:S01]  /*3d6d0*/  FMUL.FTZ R51, R42.reuse, R47 ;  /* 0x0000002f2a337220 */ /* 0x040fe20000410000 */
[----:B------:R-:W-:Y:S02]  /*3d6e0*/  HADD2.F32 R46, -RZ, R49.H0_H0 ;  /* 0x20000031ff2e7230 */ /* 0x000fe40000004100 */
[----:B------:R-:W-:Y:S01]  /*3d6f0*/  FMUL.FTZ R42, R42, R45 ;  /* 0x0000002d2a2a7220 */ /* 0x000fe20000410000 */
[----:B------:R-:W-:Y:S02]  /*3d700*/  HADD2.F32 R38, -RZ, R43.H0_H0 ;  /* 0x2000002bff267230 */ /* 0x000fe40000004100 */
[----:B------:R-:W-:-:S02]  /*3d710*/  HADD2.F32 R39, -RZ, R40.H0_H0 ;  /* 0x20000028ff277230 */ /* 0x000fc40000004100 */
[C---:B------:R-:W-:Y:S01]  /*3d720*/  FMUL.FTZ R48, R34.reuse, R46 ;  /* 0x0000002e22307220 */ /* 0x040fe20000410000 */
[----:B------:R-:W-:Y:S02]  /*3d730*/  HADD2.F32 R41, -RZ, R41.H1_H1 ;  /* 0x30000029ff297230 */ /* 0x000fe40000004100 */
[----:B------:R-:W-:Y:S01]  /*3d740*/  FMUL.FTZ R53, R34, R38 ;  /* 0x0000002622357220 */ /* 0x000fe20000410000 */
[C---:B------:R-:W-:Y:S01]  /*3d750*/  FFMA.FTZ R34, R36.reuse, R45, -R51 ;  /* 0x0000002d24227223 */ /* 0x040fe20000010833 */
[----:B------:R-:W-:Y:S01]  /*3d760*/  FFMA.FTZ R36, R36, R47, R42 ;  /* 0x0000002f24247223 */ /* 0x000fe2000001002a */
[----:B------:R-:W-:Y:S01]  /*3d770*/  F2FP.F16.E4M3.UNPACK_B R47, R44 ;  /* 0x0000002cff2f723e */ /* 0x000fe200020006ff */
[C---:B------:R-:W-:Y:S01]  /*3d780*/  FFMA.FTZ R38, R39.reuse, R38, -R48 ;  /* 0x0000002627267223 */ /* 0x040fe20000010830 */
[----:B------:R-:W-:Y:S01]  /*3d790*/  F2FP.F16.E4M3.UNPACK_B R51, R58 ;  /* 0x0000003aff33723e */ /* 0x000fe200020006ff */
[----:B------:R-:W-:Y:S02]  /*3d7a0*/  HADD2.F32 R50, -RZ, R49.H1_H1 ;  /* 0x30000031ff327230 */ /* 0x000fe40000004100 */
        /* <DEDUP_REMOVED lines=8> */
[-C--:B------:R-:W-:Y:S01]  /*3d830*/  FMUL.FTZ R55, R41, R46.reuse ;  /* 0x0000002e29377220 */ /* 0x080fe20000410000 */
[----:B------:R-:W-:Y:S02]  /*3d840*/  HADD2.F32 R49, -RZ, R48.H0_H0 ;  /* 0x20000030ff317230 */ /* 0x000fe40000004100 */
[----:B------:R-:W-:Y:S01]  /*3d850*/  FFMA.FTZ R41, R40, R46, -R53 ;  /* 0x0000002e28297223 */ /* 0x000fe20000010835 */
[--C-:B------:R-:W-:Y:S02]  /*3d860*/  HADD2.F32 R43, -RZ, R45.reuse.H0_H0 ;  /* 0x2000002dff2b7230 */ /* 0x100fe40000004100 */
[----:B------:R-:W-:Y:S01]  /*3d870*/  FMUL.FTZ R54, R42, R52 ;  /* 0x000000342a367220 */ /* 0x000fe20000410000 */
[----:B------:R-:W-:-:S02]  /*3d880*/  HADD2.F32 R46, -RZ, R45.H1_H1 ;  /* 0x3000002dff2e7230 */ /* 0x000fc40000004100 */
[----:B------:R-:W-:Y:S01]  /*3d890*/  FFMA.FTZ R40, R40, R50, R55 ;  /* 0x0000003228287223 */ /* 0x000fe20000010037 */
[----:B------:R-:W-:Y:S02]  /*3d8a0*/  HADD2.F32 R45, -RZ, R47.H1_H1 ;  /* 0x3000002fff2d7230 */ /* 0x000fe40000004100 */
[-C--:B------:R-:W-:Y:S01]  /*3d8b0*/  FMUL.FTZ R57, R42, R49.reuse ;  /* 0x000000312a397220 */ /* 0x080fe20000410000 */
[----:B------:R-:W-:Y:S01]  /*3d8c0*/  F2FP.F16.E4M3.UNPACK_B R47, R44.H1 ;  /* 0x0000002cff2f723e */ /* 0x000fe200030006ff */
[----:B------:R-:W-:Y:S01]  /*3d8d0*/  HADD2.F32 R50, -RZ, R51.H1_H1 ;  /* 0x30000033ff327230 */ /* 0x000fe20000004100 */
[----:B------:R-:W-:Y:S01]  /*3d8e0*/  F2FP.F16.E4M3.UNPACK_B R58, R58.H1 ;  /* 0x0000003aff3a723e */ /* 0x000fe200030006ff */
[----:B------:R-:W-:Y:S01]  /*3d8f0*/  FFMA.FTZ R42, R43, R49, -R54 ;  /* 0x000000312b2a7223 */ /* 0x000fe20000010836 */
[----:B------:R-:W-:Y:S01]  /*3d900*/  F2FP.F16.E4M3.UNPACK_B R70, R70.H1 ;  /* 0x00000046ff46723e */ /* 0x000fe200030006ff */
[----:B------:R-:W-:Y:S01]  /*3d910*/  HADD2.F32 R49, -RZ, R48.H1_H1 ;  /* 0x30000030ff317230 */ /* 0x000fe20000004100 */
[----:B------:R-:W-:Y:S01]  /*3d920*/  F2FP.F16.E4M3.UNPACK_B R32, R32.H1 ;  /* 0x00000020ff20723e */ /* 0x000fe200030006ff */
[----:B------:R-:W-:-:S02]  /*3d930*/  HADD2.F32 R48, -RZ, R47.H0_H0 ;  /* 0x2000002fff307230 */ /* 0x000fc40000004100 */
[----:B------:R-:W-:Y:S01]  /*3d940*/  FMUL.FTZ R55, R45, R50 ;  /* 0x000000322d377220 */ /* 0x000fe20000410000 */
[----:B------:R-:W-:Y:S02]  /*3d950*/  HADD2.F32 R53, -RZ, R58.H0_H0 ;  /* 0x2000003aff357230 */ /* 0x000fe40000004100 */
[----:B------:R-:W-:Y:S01]  /*3d960*/  FFMA.FTZ R43, R43, R52, R57 ;  /* 0x000000342b2b7223 */ /* 0x000fe20000010039 */
[----:B------:R-:W-:Y:S02]  /*3d970*/  HADD2.F32 R51, -RZ, R70.H0_H0 ;  /* 0x20000046ff337230 */ /* 0x000fe40000004100 */
[-C--:B------:R-:W-:Y:S01]  /*3d980*/  FMUL.FTZ R57, R45, R49.reuse ;  /* 0x000000312d397220 */ /* 0x080fe20000410000 */
[----:B------:R-:W-:Y:S01]  /*3d990*/  FFMA.FTZ R45, R46, R49, -R55 ;  /* 0x000000312e2d7223 */ /* 0x000fe20000010837 */
[----:B------:R-:W-:Y:S02]  /*3d9a0*/  HADD2.F32 R44, -RZ, R32.H0_H0 ;  /* 0x20000020ff2c7230 */ /* 0x000fe40000004100 */
[----:B------:R-:W-:Y:S01]  /*3d9b0*/  FMUL.FTZ R59, R48, R53 ;  /* 0x00000035303b7220 */ /* 0x000fe20000410000 */
[----:B------:R-:W-:-:S02]  /*3d9c0*/  HADD2.F32 R49, -RZ, R47.H1_H1 ;  /* 0x3000002fff317230 */ /* 0x000fc40000004100 */
[----:B------:R-:W-:Y:S01]  /*3d9d0*/  FMUL.FTZ R48, R48, R51 ;  /* 0x0000003330307220 */ /* 0x000fe20000410000 */
[----:B------:R-:W-:Y:S01]  /*3d9e0*/  FFMA.FTZ R60, R46, R50, R57 ;  /* 0x000000322e3c7223 */ /* 0x000fe20000010039 */
[----:B------:R-:W-:Y:S01]  /*3d9f0*/  F2FP.F16.E4M3.UNPACK_B R47, R28.H1 ;  /* 0x0000001cff2f723e */ /* 0x000fe200030006ff */
[----:B------:R-:W-:Y:S01]  /*3da00*/  HADD2.F32 R46, -RZ, R32.H1_H1 ;  /* 0x30000020ff2e7230 */ /* 0x000fe20000004100 */
[----:B------:R-:W-:Y:S01]  /*3da10*/  F2FP.F16.E4M3.UNPACK_B R52, R56.H1 ;  /* 0x00000038ff34723e */ /* 0x000fe200030006ff */
[C---:B------:R-:W-:Y:S01]  /*3da20*/  FFMA.FTZ R64, R44.reuse, R53, R48 ;  /* 0x000000352c407223 */ /* 0x040fe20000010030 */
[----:B------:R-:W-:Y:S01]  /*3da30*/  F2FP.F16.E4M3.UNPACK_B R50, R68.H1 ;  /* 0x00000044ff32723e */ /* 0x000fe200030006ff */
[----:B------:R-:W-:Y:S02]  /*3da40*/  HADD2.F32 R70, -RZ, R70.H1_H1 ;  /* 0x30000046ff467230 */ /* 0x000fe40000004100 */
[----:B------:R-:W-:Y:S01]  /*3da50*/  FFMA.FTZ R62, R44, R51, -R59 ;  /* 0x000000332c3e7223 */ /* 0x000fe2000001083b */
        /* <DEDUP_REMOVED lines=14> */
[----:B------:R-:W-:Y:S01]  /*3db40*/  F2FP.F16.E4M3.UNPACK_B R56, R56 ;  /* 0x00000038ff38723e */ /* 0x000fe200020006ff */
[----:B------:R-:W-:Y:S01]  /*3db50*/  FFMA.FTZ R58, R44, R53, R48 ;  /* 0x000000352c3a7223 */ /* 0x000fe20000010030 */
[----:B------:R-:W-:Y:S01]  /*3db60*/  F2FP.F16.E4M3.UNPACK_B R44, R28 ;  /* 0x0000001cff2c723e */ /* 0x000fe200020006ff */
[----:B------:R-:W-:Y:S02]  /*3db70*/  HADD2.F32 R52, -RZ, R52.H1_H1 ;  /* 0x30000034ff347230 */ /* 0x000fe40000004100 */
[----:B------:R-:W-:Y:S01]  /*3db80*/  FFMA.FTZ R67, R46, R70, -R55 ;  /* 0x000000462e437223 */ /* 0x000fe20000010837 */
[----:B------:R-:W-:Y:S01]  /*3db90*/  HADD2.F32 R32, -RZ, R32.H1_H1 ;  /* 0x30000020ff207230 */ /* 0x000fe20000004100 */
[----:B------:R-:W-:Y:S01]  /*3dba0*/  F2FP.F16.E4M3.UNPACK_B R12, R12 ;  /* 0x0000000cff0c723e */ /* 0x000fe200020006ff */
[----:B------:R-:W-:Y:S01]  /*3dbb0*/  HADD2.F32 R46, -RZ, R44.H0_H0 ;  /* 0x2000002cff2e7230 */ /* 0x000fe20000004100 */
[----:B------:R-:W-:Y:S01]  /*3dbc0*/  F2FP.F16.E4M3.UNPACK_B R68, R68 ;  /* 0x00000044ff44723e */ /* 0x000fe200020006ff */
[----:B------:R-:W-:Y:S01]  /*3dbd0*/  FMUL.FTZ R53, R47, R50 ;  /* 0x000000322f357220 */ /* 0x000fe20000410000 */
[----:B------:R-:W-:-:S02]  /*3dbe0*/  HADD2.F32 R49, -RZ, R56.H0_H0 ;  /* 0x20000038ff317230 */ /* 0x000fc40000004100 */
[-C--:B------:R-:W-:Y:S01]  /*3dbf0*/  FMUL.FTZ R51, R47, R52.reuse ;  /* 0x000000342f337220 */ /* 0x080fe20000410000 */
[----:B------:R-:W-:Y:S02]  /*3dc00*/  HADD2.F32 R28, -RZ, R12.H0_H0 ;  /* 0x2000000cff1c7230 */ /* 0x000fe40000004100 */
[----:B------:R-:W-:Y:S01]  /*3dc10*/  FFMA.FTZ R61, R32, R52, R53 ;  /* 0x00000034203d7223 */ /* 0x000fe20000010035 */
[----:B------:R-:W-:Y:S02]  /*3dc20*/  HADD2.F32 R47, -RZ, R68.H0_H0 ;  /* 0x20000044ff2f7230 */ /* 0x000fe40000004100 */
[----:B------:R-:W-:Y:S01]  /*3dc30*/  FMUL.FTZ R53, R46, R49 ;  /* 0x000000312e357220 */ /* 0x000fe20000410000 */
[----:B------:R-:W-:Y:S01]  /*3dc40*/  FFMA.FTZ R59, R32, R50, -R51 ;  /* 0x00000032203b7223 */ /* 0x000fe20000010833 */
[----:B------:R-:W-:Y:S01]  /*3dc50*/  HADD2.F32 R44, -RZ, R44.H1_H1 ;  /* 0x3000002cff2c7230 */ /* 0x000fe20000004100 */
[----:B------:R-:W-:Y:S01]  /*3dc60*/  F2FP.F16.E4M3.UNPACK_B R32, R30.H1 ;  /* 0x0000001eff20723e */ /* 0x000fe200030006ff */
[-C--:B------:R-:W-:Y:S01]  /*3dc70*/  FMUL.FTZ R46, R46, R47.reuse ;  /* 0x0000002f2e2e7220 */ /* 0x080fe20000410000 */
[----:B------:R-:W-:Y:S01]  /*3dc80*/  FFMA.FTZ R50, R28, R47, -R53 ;  /* 0x0000002f1c327223 */ /* 0x000fe20000010835 */
[----:B------:R-:W-:Y:S01]  /*3dc90*/  HADD2.F32 R51, -RZ, R56.H1_H1 ;  /* 0x30000038ff337230 */ /* 0x000fe20000004100 */
[----:B------:R-:W-:Y:S01]  /*3dca0*/  F2FP.F16.E4M3.UNPACK_B R48, R31.H1 ;  /* 0x0000001fff30723e */ /* 0x000fe200030006ff */
[----:B------:R-:W-:-:S02]  /*3dcb0*/  HADD2.F32 R47, -RZ, R68.H1_H1 ;  /* 0x30000044ff2f7230 */ /* 0x000fc40000004100 */
[----:B------:R-:W-:Y:S01]  /*3dcc0*/  FFMA.FTZ R52, R28, R49, R46 ;  /* 0x000000311c347223 */ /* 0x000fe2000001002e */
[----:B------:R-:W-:Y:S02]  /*3dcd0*/  HADD2.F32 R12, -RZ, R12.H1_H1 ;  /* 0x3000000cff0c7230 */ /* 0x000fe40000004100 */
[C---:B------:R-:W-:Y:S01]  /*3dce0*/  FMUL.FTZ R49, R44.reuse, R51 ;  /* 0x000000332c317220 */ /* 0x040fe20000410000 */
[----:B------:R-:W-:Y:S01]  /*3dcf0*/  F2FP.F16.E4M3.UNPACK_B R28, R14.H1 ;  /* 0x0000000eff1c723e */ /* 0x000fe200030006ff */
[----:B------:R-:W-:Y:S01]  /*3dd00*/  FMUL.FTZ R57, R44, R47 ;  /* 0x0000002f2c397220 */ /* 0x000fe20000410000 */
[----:B------:R-:W-:Y:S01]  /*3dd10*/  F2FP.F16.E4M3.UNPACK_B R46, R13.H1 ;  /* 0x0000000dff2e723e */ /* 0x000fe200030006ff */
[----:B------:R-:W-:Y:S02]  /*3dd20*/  HADD2.F32 R44, -RZ, R32.H0_H0 ;  /* 0x20000020ff2c7230 */ /* 0x000fe40000004100 */
        /* <DEDUP_REMOVED lines=13> */
[----:B------:R-:W-:Y:S02]  /*3de00*/  HADD2.F32 R28, -RZ, R28.H1_H1 ;  /* 0x3000001cff1c7230 */ /* 0x000fe40000004100 */
[C---:B------:R-:W-:Y:S01]  /*3de10*/  FMUL.FTZ R47, R32.reuse, R51 ;  /* 0x00000033202f7220 */ /* 0x040fe20000410000 */
[----:B------:R-:W-:Y:S01]  /*3de20*/  F2FP.F16.E4M3.UNPACK_B R12, R13 ;  /* 0x0000000dff0c723e */ /* 0x000fe200020006ff */
[-C--:B------:R-:W-:Y:S01]  /*3de30*/  FMUL.FTZ R32, R32, R49.reuse ;  /* 0x0000003120207220 */ /* 0x080fe20000410000 */
[--C-:B------:R-:W-:Y:S02]  /*3de40*/  HADD2.F32 R13, -RZ, R30.reuse.H0_H0 ;  /* 0x2000001eff0d7230 */ /* 0x100fe40000004100 */
[C---:B------:R-:W-:Y:S01]  /*3de50*/  FFMA.FTZ R46, R28.reuse, R49, -R47 ;  /* 0x000000311c2e7223 */ /* 0x040fe2000001082f */
[----:B------:R-:W-:Y:S01]  /*3de60*/  F2FP.F16.E4M3.UNPACK_B R14, R14 ;  /* 0x0000000eff0e723e */ /* 0x000fe200020006ff */
        /* <DEDUP_REMOVED lines=35> */
.L_x_1850:
[----:B------:R-:W-:Y:S05]  /*3e0a0*/  BSYNC B2 ;  /* 0x0000000000027941 */ /* 0x000fea0003800000 */
.L_x_1849:
[--C-:B------:R-:W-:Y:S02]  /*3e0b0*/  SHF.R.S32.HI R32, RZ, 0x1f, R35.reuse ;  /* 0x0000001fff207819 */ /* 0x100fe40000011423 */
[----:B------:R-:W-:Y:S02]  /*3e0c0*/  IADD3 R34, P1, P2, R86, R90, R35 ;  /* 0x0000005a56227210 */ /* 0x000fe40007a3e023 */
[----:B------:R-:W-:Y:S02]  /*3e0d0*/  R2UR UR4, R84 ;  /* 0x00000000540472ca */ /* 0x000fe400000e0000 */
[----:B------:R-:W-:Y:S02]  /*3e0e0*/  R2UR UR5, R85 ;  /* 0x00000000550572ca */ /* 0x000fe400000e0000 */
[----:B------:R-:W-:Y:S02]  /*3e0f0*/  IADD3.X R35, R87, R37, R32, P1, P2 ;  /* 0x0000002557237210 */ /* 0x000fe40000fe4420 */
[----:B------:R-:W-:-:S09]  /*3e100*/  ISETP.GE.AND P1, PT, R33, R102, PT ;  /* 0x000000662100720c */ /* 0x000fd20003f26270 */
[----:B-----5:R0:W-:Y:S04]  /*3e110*/  ST.E.128 desc[UR4][R34.64], R12 ;  /* 0x0000000c22007985 */ /* 0x0201e8000c101d04 */
[----:B------:R-:W-:Y:S05]  /*3e120*/  @P1 BRA `(.L_x_1798) ;  /* 0x0000000c00401947 */ /* 0x000fea0003800000 */
[----:B------:R-:W-:Y:S02]  /*3e130*/  R2UR UR4, R84 ;  /* 0x00000000540472ca */ /* 0x000fe400000e0000 */
[----:B------:R-:W-:Y:S02]  /*3e140*/  R2UR UR5, R85 ;  /* 0x00000000550572ca */ /* 0x000fe400000e0000 */
[--C-:B------:R-:W-:Y:S02]  /*3e150*/  IADD3 R90, P1, P2, R86, R90, R33.reuse ;  /* 0x0000005a565a7210 */ /* 0x100fe40007a3e021 */
[----:B------:R-:W-:-:S04]  /*3e160*/  SHF.R.S32.HI R86, RZ, 0x1f, R33 ;  /* 0x0000001fff567819 */ /* 0x000fc80000011421 */
[----:B------:R-:W-:-:S05]  /*3e170*/  IADD3.X R91, R87, R37, R86, P1, P2 ;  /* 0x00000025575b7210 */ /* 0x000fca0000fe4456 */
[----:B------:R2:W-:Y:S01]  /*3e180*/  ST.E.128 desc[UR4][R90.64], R28 ;  /* 0x0000001c5a007985 */ /* 0x0005e2000c101d04 */
[----:B------:R-:W-:Y:S05]  /*3e190*/  BRA `(.L_x_1798) ;  /* 0x0000000c00247947 */ /* 0x000fea0003800000 */
.L_x_1764:
[----:B------:R-:W2:Y:S01]  /*3e1a0*/  LDL.64 R12, [R82+0x10] ;  /* 0x00001000520c7983 */ /* 0x000ea20000100a00 */
[----:B------:R-:W-:Y:S02]  /*3e1b0*/  R2UR UR4, R84 ;  /* 0x00000000540472ca */ /* 0x000fe400000e0000 */
[----:B------:R-:W-:Y:S01]  /*3e1c0*/  R2UR UR5, R85 ;  /* 0x00000000550572ca */ /* 0x000fe200000e0000 */
[----:B------:R0:W5:Y:S04]  /*3e1d0*/  LDL R14, [R83] ;  /* 0x00000000530e7983 */ /* 0x0001680000100800 */
[----:B------:R0:W5:Y:S08]  /*3e1e0*/  LDL R15, [R83+0x4] ;  /* 0x00000400530f7983 */ /* 0x0001700000100800 */
[----:B--2---:R-:W2:Y:S01]  /*3e1f0*/  LD.E R28, desc[UR4][R12.64+0x1c] ;  /* 0x00001c040c1c7980 */ /* 0x004ea2000c101900 */
[----:B------:R-:W-:Y:S01]  /*3e200*/  BSSY B2, `(.L_x_1851) ;  /* 0x0000005000027945 */ /* 0x000fe20003800000 */
[----:B--2---:R-:W-:-:S04]  /*3e210*/  LOP3.LUT R28, R28, 0x1, RZ, 0xfc, !PT ;  /* 0x000000011c1c7812 */ /* 0x004fc800078efcff */
[----:B------:R-:W-:-:S13]  /*3e220*/  ISETP.NE.AND P1, PT, R28, 0x3, PT ;  /* 0x000000031c00780c */ /* 0x000fda0003f25270 */
[----:B0-----:R-:W-:Y:S05]  /*3e230*/  @!P1 BRA `(.L_x_1852) ;  /* 0x0000000000049947 */ /* 0x001fea0003800000 */
[----:B------:R-:W-:Y:S01]  /*3e240*/  BPT.TRAP 0x1 ;  /* 0x000000040000795c */ /* 0x000fe20000300000 */
.L_x_1852:
[----:B------:R-:W-:Y:S05]  /*3e250*/  BSYNC B2 ;  /* 0x0000000000027941 */ /* 0x000fea0003800000 */
.L_x_1851:
        /* <DEDUP_REMOVED lines=9> */
.L_x_1880:
[----:B------:R-:W-:Y:S05]  /*3e2f0*/  BSYNC B2 ;  /* 0x0000000000027941 */ /* 0x000fea0003800000 */
.L_x_1853:
[----:B------:R-:W2:Y:S04]  /*3e300*/  LDL.64 R28, [R82] ;  /* 0x00000000521c7983 */ /* 0x000ea80000100a00 */
[----:B------:R-:W3:Y:S04]  /*3e310*/  LDL.64 R34, [R82+0x30] ;  /* 0x0000300052227983 */ /* 0x000ee80000100a00 */
[----:B0-----:R-:W4:Y:S04]  /*3e320*/  LDL.64 R14, [R82+0x20] ;  /* 0x00002000520e7983 */ /* 0x001f280000100a00 */
[----:B------:R-:W4:Y:S01]  /*3e330*/  LDL.64 R12, [R82+0x18] ;  /* 0x00001800520c7983 */ /* 0x000f220000100a00 */
[----:B------:R-:W-:-:S02]  /*3e340*/  R2UR UR4, R84 ;  /* 0x00000000540472ca */ /* 0x000fc400000e0000 */
[C---:B------:R-:W-:Y:S01]  /*3e350*/  R2UR UR5, R85.reuse ;  /* 0x00000000550572ca */ /* 0x040fe200000e0000 */
[----:B------:R-:W4:Y:S01]  /*3e360*/  LDL R32, [R83] ;  /* 0x0000000053207983 */ /* 0x000f220000100800 */
[C---:B------:R-:W-:Y:S02]  /*3e370*/  R2UR UR8, R84.reuse ;  /* 0x00000000540872ca */ /* 0x040fe400000e0000 */
[C---:B------:R-:W-:Y:S02]  /*3e380*/  R2UR UR9, R85.reuse ;  /* 0x00000000550972ca */ /* 0x040fe400000e0000 */
[C---:B------:R-:W-:Y:S02]  /*3e390*/  R2UR UR6, R84.reuse ;  /* 0x00000000540672ca */ /* 0x040fe400000e0000 */
[----:B------:R-:W-:Y:S02]  /*3e3a0*/  R2UR UR7, R85 ;  /* 0x00000000550772ca */ /* 0x000fe400000e0000 */
[----:B------:R-:W-:-:S02]  /*3e3b0*/  R2UR UR10, R84 ;  /* 0x00000000540a72ca */ /* 0x000fc400000e0000 */
[----:B------:R-:W-:Y:S01]  /*3e3c0*/  R2UR UR11, R85 ;  /* 0x00000000550b72ca */ /* 0x000fe200000e0000 */
[----:B--2---:R-:W2:Y:S04]  /*3e3d0*/  LD.E R40, desc[UR4][R28.64] ;  /* 0x000000041c287980 */ /* 0x004ea8000c101900 */
[----:B---3--:R-:W3:Y:S04]  /*3e3e0*/  LD.E R44, desc[UR8][R34.64] ;  /* 0x00000008222c7980 */ /* 0x008ee8000c101900 */
[----:B----4-:R-:W4:Y:S04]  /*3e3f0*/  LD.E.64 R42, desc[UR6][R14.64+0x10] ;  /* 0x000010060e2a7980 */ /* 0x010f28000c101b00 */
[----:B------:R-:W4:Y:S04]  /*3e400*/  LD.E.64 R30, desc[UR10][R12.64+0x8] ;  /* 0x0000080a0c1e7980 */ /* 0x000f28000c101b00 */
[----:B------:R-:W4:Y:S04]  /*3e410*/  LD.E R33, desc[UR4][R12.64] ;  /* 0x000000040c217980 */ /* 0x000f28000c101900 */
[----:B------:R0:W5:Y:S01]  /*3e420*/  LDL.64 R28, [R82+0x38] ;  /* 0x00003800521c7983 */ /* 0x0001620000100a00 */
[----:B------:R-:W-:Y:S01]  /*3e430*/  IMAD R41, R32, 0x7800, RZ ;  /* 0x0000780020297824 */ /* 0x000fe200078e02ff */
[----:B------:R-:W-:Y:S02]  /*3e440*/  BSSY B2, `(.L_x_1855) ;  /* 0x0000055000027945 */ /* 0x000fe40003800000 */
[----:B------:R0:W5:Y:S02]  /*3e450*/  LD.E.64 R36, desc[UR4][R14.64+0x8] ;  /* 0x000008040e247980 */ /* 0x000164000c101b00 */
[----:B------:R-:W-:-:S02]  /*3e460*/  SHF.R.S32.HI R45, RZ, 0x1f, R41 ;  /* 0x0000001fff2d7819 */ /* 0x000fc40000011429 */
[----:B------:R0:W5:Y:S01]  /*3e470*/  LD.E.64 R38, desc[UR6][R14.64+0x18] ;  /* 0x000018060e267980 */ /* 0x000162000c101b00 */
[----:B--2---:R-:W-:-:S05]  /*3e480*/  IMAD R40, R25, -0xa0, R40 ;  /* 0xffffff6019287824 */ /* 0x004fca00078e0228 */
[----:B------:R-:W-:-:S04]  /*3e490*/  VIMNMX R47, R40, 0xa0, PT ;  /* 0x000000a0282f7848 */ /* 0x000fc80003fe0100 */
[----:B---3--:R-:W-:Y:S01]  /*3e4a0*/  ISETP.GE.AND P1, PT, R44, R47, PT ;  /* 0x0000002f2c00720c */ /* 0x008fe20003f26270 */
[----:B----4-:R-:W-:Y:S01]  /*3e4b0*/  IMAD R43, R43, R25, RZ ;  /* 0x000000192b2b7224 */ /* 0x010fe200078e02ff */
[----:B------:R-:W-:Y:S02]  /*3e4c0*/  SHF.R.S32.HI R44, RZ, 0x1f, R25 ;  /* 0x0000001fff2c7819 */ /* 0x000fe40000011419 */
[----:B------:R-:W-:Y:S02]  /*3e4d0*/  IADD3 R32, P2, R41, R30, RZ ;  /* 0x0000001e29207210 */ /* 0x000fe40007f5e0ff */
[----:B------:R-:W-:Y:S01]  /*3e4e0*/  IADD3 R30, P3, P4, R30, R33, R41 ;  /* 0x000000211e1e7210 */ /* 0x000fe20007c7e029 */
[----:B------:R-:W-:Y:S01]  /*3e4f0*/  IMAD.WIDE.U32 R40, R42, R25, RZ ;  /* 0x000000192a287225 */ /* 0x000fe200078e00ff */
[----:B------:R-:W-:-:S03]  /*3e500*/  SHF.R.S32.HI R13, RZ, 0x1f, R33 ;  /* 0x0000001fff0d7819 */ /* 0x000fc60000011421 */
[----:B------:R-:W-:Y:S02]  /*3e510*/  IMAD R43, R42, R44, R43 ;  /* 0x0000002c2a2b7224 */ /* 0x000fe400078e022b */
[C-C-:B------:R-:W-:Y:S01]  /*3e520*/  IMAD.X R33, R31.reuse, 0x1, R45.reuse, P2 ;  /* 0x000000011f217824 */ /* 0x140fe200010e062d */
[----:B------:R-:W-:Y:S01]  /*3e530*/  IADD3.X R31, R31, R13, R45, P3, P4 ;  /* 0x0000000d1f1f7210 */ /* 0x000fe20001fe842d */
[----:B------:R-:W-:Y:S01]  /*3e540*/  IMAD.IADD R45, R41, 0x1, R43 ;  /* 0x00000001292d7824 */ /* 0x000fe200078e022b */
[----:B0-----:R-:W-:Y:S06]  /*3e550*/  @P1 BRA `(.L_x_1856) ;  /* 0x00000004000c1947 */ /* 0x001fec0003800000 */
[----:B------:R-:W-:Y:S02]  /*3e560*/  R2UR UR4, R84 ;  /* 0x00000000540472ca */ /* 0x000fe400000e0000 */
[----:B------:R-:W-:-:S13]  /*3e570*/  R2UR UR5, R85 ;  /* 0x00000000550572ca */ /* 0x000fda00000e0000 */
[----:B-----5:R-:W2:Y:S01]  /*3e580*/  LD.E.U8 R44, desc[UR4][R28.64] ;  /* 0x000000041c2c7980 */ /* 0x020ea2000c101100 */
[----:B------:R-:W-:Y:S01]  /*3e590*/  IADD3 R42, P2, R38, R40, RZ ;  /* 0x00000028262a7210 */ /* 0x000fe20007f5e0ff */
[----:B------:R-:W-:Y:S04]  /*3e5a0*/  BSSY B3, `(.L_x_1857) ;  /* 0x000000c000037945 */ /* 0x000fe80003800000 */
[----:B------:R-:W-:Y:S01]  /*3e5b0*/  IMAD.X R43, R39, 0x1, R45, P2 ;  /* 0x00000001272b7824 */ /* 0x000fe200010e062d */
[----:B--2---:R-:W-:-:S04]  /*3e5c0*/  LOP3.LUT R12, R44, 0x1, RZ, 0xc0, !PT ;  /* 0x000000012c0c7812 */ /* 0x004fc800078ec0ff */
[----:B------:R-:W-:-:S13]  /*3e5d0*/  ISETP.NE.U32.AND P1, PT, R12, 0x1, PT ;  /* 0x000000010c00780c */ /* 0x000fda0003f25070 */
[----:B------:R-:W-:Y:S05]  /*3e5e0*/  @P1 BRA `(.L_x_1858) ;  /* 0x00000000001c1947 */ /* 0x000fea0003800000 */
[----:B------:R-:W-:Y:S02]  /*3e5f0*/  R2UR UR4, R84 ;  /* 0x00000000540472ca */ /* 0x000fe400000e0000 */
[----:B------:R-:W-:-:S13]  /*3e600*/  R2UR UR5, R85 ;  /* 0x00000000550572ca */ /* 0x000fda00000e0000 */
[----:B------:R-:W2:Y:S01]  /*3e610*/  LD.E.128 R12, desc[UR4][R32.64] ;  /* 0x00000004200c7980 */ /* 0x000ea2000c101d00 */
[----:B------:R-:W-:Y:S02]  /*3e620*/  R2UR UR6, R84 ;  /* 0x00000000540672ca */ /* 0x000fe400000e0000 */
[----:B------:R-:W-:Y:S01]  /*3e630*/  R2UR UR7, R85 ;  /* 0x00000000550772ca */ /* 0x000fe200000e0000 */
[----:B--2---:R0:W-:-:S12]  /*3e640*/  ST.E.128 desc[UR4][R42.64], R12 ;  /* 0x0000000c2a007985 */ /* 0x0041d8000c101d04 */
[----:B------:R0:W5:Y:S02]  /*3e650*/  LD.E.U8 R44, desc[UR6][R28.64] ;  /* 0x000000061c2c7980 */ /* 0x000164000c101100 */
.L_x_1858:
[----:B------:R-:W-:Y:S05]  /*3e660*/  BSYNC B3 ;  /* 0x0000000000037941 */ /* 0x000fea0003800000 */
.L_x_1857:
[----:B-----5:R-:W-:Y:S01]  /*3e670*/  LOP3.LUT P1, RZ, R44, 0x2, RZ, 0xc0, !PT ;  /* 0x000000022cff7812 */ /* 0x020fe2000782c0ff */
[----:B------:R-:W-:-:S12]  /*3e680*/  BSSY B3, `(.L_x_1859) ;  /* 0x0000009000037945 */ /* 0x000fd80003800000 */
[----:B------:R-:W-:Y:S05]  /*3e690*/  @!P1 BRA `(.L_x_1860) ;  /* 0x00000000001c9947 */ /* 0x000fea0003800000 */
[----:B------:R-:W-:Y:S02]  /*3e6a0*/  R2UR UR4, R84 ;  /* 0x00000000540472ca */ /* 0x000fe400000e0000 */
[----:B------:R-:W-:-:S13]  /*3e6b0*/  R2UR UR5, R85 ;  /* 0x00000000550572ca */ /* 0x000fda00000e0000 */
[----:B0-----:R-:W2:Y:S01]  /*3e6c0*/  LD.E.128 R12, desc[UR4][R30.64] ;  /* 0x000000041e0c7980 */ /* 0x001ea2000c101d00 */
[----:B------:R-:W-:Y:S02]  /*3e6d0*/  R2UR UR6, R84 ;  /* 0x00000000540672ca */ /* 0x000fe400000e0000 */
[----:B------:R-:W-:Y:S01]  /*3e6e0*/  R2UR UR7, R85 ;  /* 0x00000000550772ca */ /* 0x000fe200000e0000 */
[----:B--2---:R1:W-:-:S12]  /*3e6f0*/  ST.E.128 desc[UR4][R42.64+0x20], R12 ;  /* 0x0000200c2a007985 */ /* 0x0043d8000c101d04 */
[----:B------:R1:W5:Y:S02]  /*3e700*/  LD.E.U8 R44, desc[UR6][R28.64] ;  /* 0x000000061c2c7980 */ /* 0x000364000c101100 */
.L_x_1860:
[----:B------:R-:W-:Y:S05]  /*3e710*/  BSYNC B3 ;  /* 0x0000000000037941 */ /* 0x000fea0003800000 */
.L_x_1859:
[----:B-----5:R-:W-:Y:S01]  /*3e720*/  LOP3.LUT P1, RZ, R44, 0x4, RZ, 0xc0, !PT ;  /* 0x000000042cff7812 */ /* 0x020fe2000782c0ff */
[----:B------:R-:W-:-:S12]  /*3e730*/  BSSY B3, `(.L_x_1861) ;  /* 0x0000009000037945 */ /* 0x000fd80003800000 */
[----:B------:R-:W-:Y:S05]  /*3e740*/  @!P1 BRA `(.L_x_1862) ;  /* 0x00000000001c9947 */ /* 0x000fea0003800000 */
[----:B------:R-:W-:Y:S02]  /*3e750*/  R2UR UR4, R84 ;  /* 0x00000000540472ca */ /* 0x000fe400000e0000 */
[----:B------:R-:W-:-:S13]  /*3e760*/  R2UR UR5, R85 ;  /* 0x00000000550572ca */ /* 0x000fda00000e0000 */
[----:B01----:R-:W2:Y:S01]  /*3e770*/  LD.E.128 R12, desc[UR4][R32.64+0x2800] ;  /* 0x00280004200c7980 */ /* 0x003ea2000c101d00 */
[----:B------:R-:W-:Y:S02]  /*3e780*/  R2UR UR6, R84 ;  /* 0x00000000540672ca */ /* 0x000fe400000e0000 */
[----:B------:R-:W-:Y:S01]  /*3e790*/  R2UR UR7, R85 ;  /* 0x00000000550772ca */ /* 0x000fe200000e0000 */
[----:B--2---:R2:W-:-:S12]  /*3e7a0*/  ST.E.128 desc[UR4][R42.64+0x40], R12 ;  /* 0x0000400c2a007985 */ /* 0x0045d8000c101d04 */
[----:B------:R2:W5:Y:S02]  /*3e7b0*/  LD.E.U8 R44, desc[UR6][R28.64] ;  /* 0x000000061c2c7980 */ /* 0x000564000c101100 */
.L_x_1862:
[----:B------:R-:W-:Y:S05]  /*3e7c0*/  BSYNC B3 ;  /* 0x0000000000037941 */ /* 0x000fea0003800000 */
.L_x_1861:
[----:B-----5:R-:W-:Y:S01]  /*3e7d0*/  LOP3.LUT P1, RZ, R44, 0x8, RZ, 0xc0, !PT ;  /* 0x000000082cff7812 */ /* 0x020fe2000782c0ff */
[----:B------:R-:W-:-:S12]  /*3e7e0*/  BSSY B3, `(.L_x_1863) ;  /* 0x0000009000037945 */ /* 0x000fd80003800000 */
[----:B------:R-:W-:Y:S05]  /*3e7f0*/  @!P1 BRA `(.L_x_1864) ;  /* 0x00000000001c9947 */ /* 0x000fea0003800000 */
[----:B------:R-:W-:Y:S02]  /*3e800*/  R2UR UR4, R84 ;  /* 0x00000000540472ca */ /* 0x000fe400000e0000 */
[----:B------:R-:W-:-:S13]  /*3e810*/  R2UR UR5, R85 ;  /* 0x00000000550572ca */ /* 0x000fda00000e0000 */
[----:B012---:R-:W2:Y:S01]  /*3e820*/  LD.E.128 R12, desc[UR4][R30.64+0x2800] ;  /* 0x002800041e0c7980 */ /* 0x007ea2000c101d00 */
[----:B------:R-:W-:Y:S02]  /*3e830*/  R2UR UR6, R84 ;  /* 0x00000000540672ca */ /* 0x000fe400000e0000 */
[----:B------:R-:W-:Y:S01]  /*3e840*/  R2UR UR7, R85 ;  /* 0x00000000550772ca */ /* 0x000fe200000e0000 */
[----:B--2---:R3:W-:-:S12]  /*3e850*/  ST.E.128 desc[UR4][R42.64+0x60], R12 ;  /* 0x0000600c2a007985 */ /* 0x0047d8000c101d04 */
[----:B------:R3:W5:Y:S02]  /*3e860*/  LD.E.U8 R44, desc[UR6][R28.64] ;  /* 0x000000061c2c7980 */ /* 0x000764000c101100 */
.L_x_1864:
[----:B------:R-:W-:Y:S05]  /*3e870*/  BSYNC B3 ;  /* 0x0000000000037941 */ /* 0x000fea0003800000 */
.L_x_1863:
[----:B-----5:R-:W-:Y:S01]  /*3e880*/  LOP3.LUT P1, RZ, R44, 0x10, RZ, 0xc0, !PT ;  /* 0x000000102cff7812 */ /* 0x020fe2000782c0ff */
[----:B------:R-:W-:-:S12]  /*3e890*/  BSSY B3, `(.L_x_1865) ;  /* 0x0000009000037945 */ /* 0x000fd80003800000 */
[----:B------:R-:W-:Y:S05]  /*3e8a0*/  @!P1 BRA `(.L_x_1866) ;  /* 0x00000000001c9947 */ /* 0x000fea0003800000 */
[----:B------:R-:W-:Y:S02]  /*3e8b0*/  R2UR UR4, R84 ;  /* 0x00000000540472ca */ /* 0x000fe400000e0000 */
[----:B------:R-:W-:-:S13]  /*3e8c0*/  R2UR UR5, R85 ;  /* 0x00000000550572ca */ /* 0x000fda00000e0000 */
[----:B0123--:R-:W2:Y:S01]  /*3e8d0*/  LD.E.128 R12, desc[UR4][R32.64+0x5000] ;  /* 0x00500004200c7980 */ /* 0x00fea2000c101d00 */
[----:B------:R-:W-:Y:S02]  /*3e8e0*/  R2UR UR6, R84 ;  /* 0x00000000540672ca */ /* 0x000fe400000e0000 */
[----:B------:R-:W-:Y:S01]  /*3e8f0*/  R2UR UR7, R85 ;  /* 0x00000000550772ca */ /* 0x000fe200000e0000 */
[----:B--2---:R4:W-:-:S12]  /*3e900*/  ST.E.128 desc[UR4][R42.64+0x80], R12 ;  /* 0x0000800c2a007985 */ /* 0x0049d8000c101d04 */
[----:B------:R4:W5:Y:S02]  /*3e910*/  LD.E.U8 R44, desc[UR6][R28.64] ;  /* 0x000000061c2c7980 */ /* 0x000964000c101100 */
.L_x_1866:
[----:B------:R-:W-:Y:S05]  /*3e920*/  BSYNC B3 ;  /* 0x0000000000037941 */ /* 0x000fea0003800000 */
.L_x_1865:
[----:B-----5:R-:W-:-:S13]  /*3e930*/  LOP3.LUT P1, RZ, R44, 0x20, RZ, 0xc0, !PT ;  /* 0x000000202cff7812 */ /* 0x020fda000782c0ff */
[----:B------:R-:W-:Y:S05]  /*3e940*/  @!P1 BRA `(.L_x_1856) ;  /* 0x0000000000109947 */ /* 0x000fea0003800000 */
[----:B------:R-:W-:Y:S02]  /*3e950*/  R2UR UR4, R84 ;  /* 0x00000000540472ca */ /* 0x000fe400000e0000 */
[----:B------:R-:W-:-:S13]  /*3e960*/  R2UR UR5, R85 ;  /* 0x00000000550572ca */ /* 0x000fda00000e0000 */
[----:B01234-:R-:W2:Y:S04]  /*3e970*/  LD.E.128 R12, desc[UR4][R30.64+0x5000] ;  /* 0x005000041e0c7980 */ /* 0x01fea8000c101d00 */
[----:B--2---:R0:W-:Y:S02]  /*3e980*/  ST.E.128 desc[UR4][R42.64+0xa0], R12 ;  /* 0x0000a00c2a007985 */ /* 0x0041e4000c101d04 */
.L_x_1856:
[----:B------:R-:W-:Y:S05]  /*3e990*/  BSYNC B2 ;  /* 0x0000000000027941 */ /* 0x000fea0003800000 */
.L_x_1855:
[----:B------:R-:W-:Y:S02]  /*3e9a0*/  R2UR UR4, R84 ;  /* 0x00000000540472ca */ /* 0x000fe400000e0000 */
[----:B------:R-:W-:-:S13]  /*3e9b0*/  R2UR UR5, R85 ;  /* 0x00000000550572ca */ /* 0x000fda00000e0000 */
[----:B------:R-:W0:Y:S02]  /*3e9c0*/  LD.E R34, desc[UR4][R34.64] ;  /* 0x0000000422227980 */ /* 0x000e24000c101900 */
[----:B01234-:R-:W-:-:S05]  /*3e9d0*/  VIADD R12, R34, 0x80 ;  /* 0x00000080220c7836 */ /* 0x01ffca0000000000 */
[----:B------:R-:W-:-:S13]  /*3e9e0*/  ISETP.GE.AND P1, PT, R12, R47, PT ;  /* 0x0000002f0c00720c */ /* 0x000fda0003f26270 */
[----:B------:R-:W-:Y:S05]  /*3e9f0*/  @P1 BRA `(.L_x_1798) ;  /* 0x00000004000c1947 */ /* 0x000fea0003800000 */
[----:B------:R-:W-:Y:S02]  /*3ea00*/  R2UR UR4, R84 ;  /* 0x00000000540472ca */ /* 0x000fe400000e0000 */
[----:B------:R-:W-:-:S13]  /*3ea10*/  R2UR UR5, R85 ;  /* 0x00000000550572ca */ /* 0x000fda00000e0000 */
[----:B-----5:R-:W2:Y:S01]  /*3ea20*/  LD.E.U8 R34, desc[UR4][R28.64] ;  /* 0x000000041c227980 */ /* 0x020ea2000c101100 */
[----:B------:R-:W-:Y:S01]  /*3ea30*/  IADD3 R40, P2, P3, R38, R36, R40 ;  /* 0x0000002426287210 */ /* 0x000fe20007b5e028 */
[----:B------:R-:W-:Y:S03]  /*3ea40*/  BSSY B2, `(.L_x_1867) ;  /* 0x000000c000027945 */ /* 0x000fe60003800000 */
[----:B------:R-:W-:Y:S02]  /*3ea50*/  IADD3.X R41, R39, R37, R45, P2, P3 ;  /* 0x0000002527297210 */ /* 0x000fe400017e642d */
        /* <DEDUP_REMOVED lines=10> */
.L_x_1868:
[----:B------:R-:W-:Y:S05]  /*3eb00*/  BSYNC B2 ;  /* 0x0000000000027941 */ /* 0x000fea0003800000 */
.L_x_1867:
        /* <DEDUP_REMOVED lines=10> */
.L_x_1870:
[----:B------:R-:W-:Y:S05]  /*3ebb0*/  BSYNC B2 ;  /* 0x0000000000027941 */ /* 0x000fea0003800000 */
.L_x_1869:
        /* <DEDUP_REMOVED lines=10> */
.L_x_1872:
[----:B------:R-:W-:Y:S05]  /*3ec60*/  BSYNC B2 ;  /* 0x0000000000027941 */ /* 0x000fea0003800000 */
.L_x_1871:
        /* <DEDUP_REMOVED lines=10> */
.L_x_1874:
[----:B------:R-:W-:Y:S05]  /*3ed10*/  BSYNC B2 ;  /* 0x0000000000027941 */ /* 0x000fea0003800000 */
.L_x_1873:
        /* <DEDUP_REMOVED lines=10> */
.L_x_1876:
[----:B------:R-:W-:Y:S05]  /*3edc0*/  BSYNC B2 ;  /* 0x0000000000027941 */ /* 0x000fea0003800000 */
.L_x_1875:
[----:B-----5:R-:W-:-:S13]  /*3edd0*/  LOP3.LUT P1, RZ, R34, 0x20, RZ, 0xc0, !PT ;  /* 0x0000002022ff7812 */ /* 0x020fda000782c0ff */
[----:B------:R-:W-:Y:S05]  /*3ede0*/  @!P1 BRA `(.L_x_1798) ;  /* 0x0000000000109947 */ /* 0x000fea0003800000 */
[----:B------:R-:W-:Y:S02]  /*3edf0*/  R2UR UR4, R84 ;  /* 0x00000000540472ca */ /* 0x000fe400000e0000 */
[----:B------:R-:W-:-:S13]  /*3ee00*/  R2UR UR5, R85 ;  /* 0x00000000550572ca */ /* 0x000fda00000e0000 */
[----:B01234-:R-:W2:Y:S04]  /*3ee10*/  LD.E.128 R12, desc[UR4][R30.64+0x7000] ;  /* 0x007000041e0c7980 */ /* 0x01fea8000c101d00 */
[----:B--2---:R0:W-:Y:S02]  /*3ee20*/  ST.E.128 desc[UR4][R40.64+0xa0], R12 ;  /* 0x0000a00c28007985 */ /* 0x0041e4000c101d04 */
.L_x_1798:
[----:B------:R-:W-:Y:S05]  /*3ee30*/  BSYNC B0 ;  /* 0x0000000000007941 */ /* 0x000fea0003800000 */
.L_x_1763:
        /* <DEDUP_REMOVED lines=8> */
[----:B0-----:R-:W-:-:S02]  /*3eec0*/  LOP3.LUT P1, RZ, R13, 0x7f, RZ, 0xc0, !PT ;  /* 0x0000007f0dff7812 */ /* 0x001fc4000782c0ff */
[----:B------:R-:W-:-:S05]  /*3eed0*/  LEA.HI R12, R13, 0x8, RZ, 0x19 ;  /* 0x000000080d0c7811 */ /* 0x000fca00078fc8ff */
[----:B-1----:R0:W-:Y:S06]  /*3eee0*/  BAR.SYNC.DEFER_BLOCKING R12, 0x80 ;  /* 0x0002000c0000751d */ /* 0x0021ec0000010000 */
[----:B------:R-:W-:Y:S05]  /*3eef0*/  @P1 BRA `(.L_x_1877) ;  /* 0x0000000000241947 */ /* 0x000fea0003800000 */
[----:B0-----:R-:W2:Y:S01]  /*3ef00*/  LDL.64 R12, [R82+0x10] ;  /* 0x00001000520c7983 */ /* 0x001ea20000100a00 */
[----:B------:R-:W-:Y:S02]  /*3ef10*/  R2UR UR4, R84 ;  /* 0x00000000540472ca */ /* 0x000fe400000e0000 */
[----:B------:R-:W-:Y:S01]  /*3ef20*/  R2UR UR5, R85 ;  /* 0x00000000550572ca */ /* 0x000fe200000e0000 */
[----:B------:R-:W3:-:S12]  /*3ef30*/  LDL R83, [R83] ;  /* 0x0000000053537983 */ /* 0x000ed80000100800 */
[----:B--2---:R-:W2:Y:S02]  /*3ef40*/  LD.E.64 R12, desc[UR4][R12.64+0x30] ;  /* 0x000030040c0c7980 */ /* 0x004ea4000c101b00 */
[----:B--2---:R-:W-:-:S05]  /*3ef50*/  MOV R14, R12 ;  /* 0x0000000c000e7202 */ /* 0x004fca0000000f00 */
[----:B---3--:R-:W-:-:S05]  /*3ef60*/  IMAD R14, R83, 0x8, R14 ;  /* 0x00000008530e7824 */ /* 0x008fca00078e020e */
[----:B------:R-:W-:-:S04]  /*3ef70*/  PRMT R14, RZ, 0x654, R14 ;  /* 0x00000654ff0e7816 */ /* 0x000fc8000000000e */
[----:B------:R1:W-:Y:S03]  /*3ef80*/  SYNCS.ARRIVE.TRANS64.RED.A1T0 RZ, [R14+URZ], RZ ;  /* 0x000000ff0eff79a7 */ /* 0x0003e6000810043f */
.L_x_1877:
[----:B0-----:R-:W-:Y:S02]  /*3ef90*/  IMAD.MOV.U32 R12, RZ, RZ, R89 ;  /* 0x000000ffff0c7224 */ /* 0x001fe400078e0059 */
[----:B------:R-:W-:-:S04]  /*3efa0*/  IMAD.MOV.U32 R13, RZ, RZ, 0x0 ;  /* 0x00000000ff0d7424 */ /* 0x000fc800078e00ff */
[----:B-1---5:R-:W-:Y:S05]  /*3efb0*/  RET.REL.NODEC R12 `(_ZN7cutlass13device_kernelIN5flash11enable_sm90INS1_16FlashAttnFwdSm90INS1_25CollectiveMainloopFwdSm90ILi2EN4cute5tupleIJNS5_1CILi1EEES8_S8_EEENS6_IJNS7_ILi128EEENS7_ILi160EEENS7_ILi192EEEEEELi192ENS_12float_e4m3_tEfNS_4arch4Sm90ELb0ELb1ELb0ELb1ELb0ELb1ELb0ELb1ELb1ELb1ELb1ELb0EEENS1_21CollectiveEpilogueFwdINS6_IJSA_SC_SB_EEES9_NS_10bfloat16_tESG_Li256ELb1ELb1ELb1ELb1EEENS1_36VarlenDynamicPersistentTileSchedulerILi128ELi160ELi256ELi128ELb1ELb1ELb1ELb1ELb0ELb1EEEEEEEEEvNT_6ParamsE) ;  /* 0xfffffc100c107950 */ /* 0x022fea0003c3ffff */
.L_x_1773:
[----:B0-----:R0:W1:Y:S02]  /*3efc0*/  SYNCS.PHASECHK.TRANS64.TRYWAIT P1, [R12+URZ], R13 ;  /* 0x0000000d0c0075a7 */ /* 0x001064000802017f */
[----:B-1----:R-:W-:Y:S05]  /*3efd0*/  @!P1 NANOSLEEP.SYNCS 0x989680 ;  /* 0x009896800000995d */ /* 0x002fea0003900000 */
[----:B------:R-:W1:Y:S02]  /*3efe0*/  @!P1 SYNCS.PHASECHK.TRANS64 P1, [R12+URZ], R13 ;  /* 0x0000000d0c0095a7 */ /* 0x000e64000802007f */
[----:B-1----:R-:W-:Y:S05]  /*3eff0*/  @!P1 BRA `(.L_x_1773) ;  /* 0xfffffffc00f09947 */ /* 0x002fea000383ffff */
[----:B------:R-:W-:Y:S05]  /*3f000*/  BRA `(.L_x_1878) ;  /* 0xfffffefc00b07947 */ /* 0x000fea000383ffff */
.L_x_1828:
[----:B-1----:R1:W2:Y:S02]  /*3f010*/  SYNCS.PHASECHK.TRANS64.TRYWAIT P1, [R78+URZ], R79 ;  /* 0x0000004f4e0075a7 */ /* 0x0022a4000802017f */
[----:B--2---:R-:W-:Y:S05]  /*3f020*/  @!P1 NANOSLEEP.SYNCS 0x989680 ;  /* 0x009896800000995d */ /* 0x004fea0003900000 */
[----:B------:R-:W2:Y:S02]  /*3f030*/  @!P1 SYNCS.PHASECHK.TRANS64 P1, [R78+URZ], R79 ;  /* 0x0000004f4e0095a7 */ /* 0x000ea4000802007f */
[----:B--2---:R-:W-:Y:S05]  /*3f040*/  @!P1 BRA `(.L_x_1828) ;  /* 0xfffffffc00f09947 */ /* 0x004fea000383ffff */
[----:B------:R-:W-:Y:S05]  /*3f050*/  BRA `(.L_x_1879) ;  /* 0xffffff7400b47947 */ /* 0x000fea000383ffff */
.L_x_1854:
[----:B0-----:R0:W1:Y:S02]  /*3f060*/  SYNCS.PHASECHK.TRANS64.TRYWAIT P1, [R14+URZ], R15 ;  /* 0x0000000f0e0075a7 */ /* 0x001064000802017f */
[----:B-1----:R-:W-:Y:S05]  /*3f070*/  @!P1 NANOSLEEP.SYNCS 0x989680 ;  /* 0x009896800000995d */ /* 0x002fea0003900000 */
[----:B------:R-:W1:Y:S02]  /*3f080*/  @!P1 SYNCS.PHASECHK.TRANS64 P1, [R14+URZ], R15 ;  /* 0x0000000f0e0095a7 */ /* 0x000e64000802007f */
[----:B-1----:R-:W-:Y:S05]  /*3f090*/  @!P1 BRA `(.L_x_1854) ;  /* 0xfffffffc00f09947 */ /* 0x002fea000383ffff */
[----:B------:R-:W-:Y:S05]  /*3f0a0*/  BRA `(.L_x_1880) ;  /* 0xfffffff000907947 */ /* 0x000fea000383ffff */
.L_x_1881:
        /* <DEDUP_REMOVED lines=13> */
.L_x_2831:


//--------------------- .text._ZN7cutlass13device_kernelIN5flash11enable_sm90INS1_16FlashAttnFwdSm90INS1_25CollectiveMainloopFwdSm90ILi2EN4cute5tupleIJNS5_1CILi1EEES8_S8_EEENS6_IJNS7_ILi128EEENS7_ILi160EEENS7_ILi192EEEEEELi192ENS_12float_e4m3_tEfNS_4arch4Sm90ELb1ELb0ELb0ELb0ELb0ELb0ELb0ELb1ELb1ELb1ELb1ELb0EEENS1_21CollectiveEpilogueFwdINS6_IJSA_SC_SB_EEES9_NS_10bfloat16_tESG_Li256ELb0ELb1ELb1ELb1EEENS1_19SingleTileSchedulerILb0ELb1ELb1ELi128EEEEEEEEEvNT_6ParamsE --------------------------
	.section	.text._ZN7cutlass13device_kernelIN5flash11enable_sm90INS1_16FlashAttnFwdSm90INS1_25CollectiveMainloopFwdSm90ILi2EN4cute5tupleIJNS5_1CILi1EEES8_S8_EEENS6_IJNS7_ILi128EEENS7_ILi160EEENS7_ILi192EEEEEELi192ENS_12float_e4m3_tEfNS_4arch4Sm90ELb1ELb0ELb0ELb0ELb0ELb0ELb0ELb1ELb1ELb1ELb1ELb0EEENS1_21CollectiveEpilogueFwdINS6_IJSA_SC_SB_EEES9_NS_10bfloat16_tESG_Li256ELb0ELb1ELb1ELb1EEENS1_19SingleTileSchedulerILb0ELb1ELb1ELi128EEEEEEEEEvNT_6ParamsE,"ax",@progbits
	.align	128
.text._ZN7cutlass13device_kernelIN5flash11enable_sm90INS1_16FlashAttnFwdSm90INS1_25CollectiveMainloopFwdSm90ILi2EN4cute5tupleIJNS5_1CILi1EEES8_S8_EEENS6_IJNS7_ILi128EEENS7_ILi160EEENS7_ILi192EEEEEELi192ENS_12float_e4m3_tEfNS_4arch4Sm90ELb1ELb0ELb0ELb0ELb0ELb0ELb0ELb1ELb1ELb1ELb1ELb0EEENS1_21CollectiveEpilogueFwdINS6_IJSA_SC_SB_EEES9_NS_10bfloat16_tESG_Li256ELb0ELb1ELb1ELb1EEENS1_19SingleTileSchedulerILb0ELb1ELb1ELi128EEEEEEEEEvNT_6ParamsE:
        .type           _ZN7cutlass13device_kernelIN5flash11enable_sm90INS1_16FlashAttnFwdSm90INS1_25CollectiveMainloopFwdSm90ILi2EN4cute5tupleIJNS5_1CILi1EEES8_S8_EEENS6_IJNS7_ILi128EEENS7_ILi160EEENS7_ILi192EEEEEELi192ENS_12float_e4m3_tEfNS_4arch4Sm90ELb1ELb0ELb0ELb0ELb0ELb0ELb0ELb1ELb1ELb1ELb1ELb0EEENS1_21CollectiveEpilogueFwdINS6_IJSA_SC_SB_EEES9_NS_10bfloat16_tESG_Li256ELb0ELb1ELb1ELb1EEENS1_19SingleTileSchedulerILb0ELb1ELb1ELi128EEEEEEEEEvNT_6ParamsE,@function
        .size           _ZN7cutlass13device_kernelIN5flash11enable_sm90INS1_16FlashAttnFwdSm90INS1_25CollectiveMainloopFwdSm90ILi2EN4cute5tupleIJNS5_1CILi1EEES8_S8_EEENS6_IJNS7_ILi128EEENS7_ILi160EEENS7_ILi192EEEEEELi192ENS_12float_e4m3_tEfNS_4arch4Sm90ELb1ELb0ELb0ELb0ELb0ELb0ELb0ELb1ELb1ELb1ELb1ELb0EEENS1_21CollectiveEpilogueFwdINS6_IJSA_SC_SB_EEES9_NS_10bfloat16_tESG_Li256ELb0ELb1ELb1ELb1EEENS1_19SingleTileSchedulerILb0ELb1ELb1ELi128EEEEEEEEEvNT_6ParamsE,(.L_x_2833 - _ZN7cutlass13device_kernelIN5flash11enable_sm90INS1_16FlashAttnFwdSm90INS1_25CollectiveMainloopFwdSm90ILi2EN4cute5tupleIJNS5_1CILi1EEES8_S8_EEENS6_IJNS7_ILi128EEENS7_ILi160EEENS7_ILi192EEEEEELi192ENS_12float_e4m3_tEfNS_4arch4Sm90ELb1ELb0ELb0ELb0ELb0ELb0ELb0ELb1ELb1ELb1ELb1ELb0EEENS1_21CollectiveEpilogueFwdINS6_IJSA_SC_SB_EEES9_NS_10bfloat16_tESG_Li256ELb0ELb1ELb1ELb1EEENS1_19SingleTileSchedulerILb0ELb1ELb1ELi128EEEEEEEEEvNT_6ParamsE)
        .other          _ZN7cutlass13device_kernelIN5flash11enable_sm90INS1_16FlashAttnFwdSm90INS1_25CollectiveMainloopFwdSm90ILi2EN4cute5tupleIJNS5_1CILi1EEES8_S8_EEENS6_IJNS7_ILi128EEENS7_ILi160EEENS7_ILi192EEEEEELi192ENS_12float_e4m3_tEfNS_4arch4Sm90ELb1ELb0ELb0ELb0ELb0ELb0ELb0ELb1ELb1ELb1ELb1ELb0EEENS1_21CollectiveEpilogueFwdINS6_IJSA_SC_SB_EEES9_NS_10bfloat16_tESG_Li256ELb0ELb1ELb1ELb1EEENS1_19SingleTileSchedulerILb0ELb1ELb1ELi128EEEEEEEEEvNT_6ParamsE,@"STO_CUDA_ENTRY STV_DEFAULT"
_ZN7cutlass13device_kernelIN5flash11enable_sm90INS1_16FlashAttnFwdSm90INS1_25CollectiveMainloopFwdSm90ILi2EN4cute5tupleIJNS5_1CILi1EEES8_S8_EEENS6_IJNS7_ILi128EEENS7_ILi160EEENS7_ILi192EEEEEELi192ENS_12float_e4m3_tEfNS_4arch4Sm90ELb1ELb0ELb0ELb0ELb0ELb0ELb0ELb1ELb1ELb1ELb1ELb0EEENS1_21CollectiveEpilogueFwdINS6_IJSA_SC_SB_EEES9_NS_10bfloat16_tESG_Li256ELb0ELb1ELb1ELb1EEENS1_19SingleTileSchedulerILb0ELb1ELb1ELi128EEEEEEEEEvNT_6ParamsE:
        /* <DEDUP_REMOVED lines=17> */
.L_x_1883:
[----:B------:R-:W-:Y:S05]  /*0110*/  BSYNC B0 ;  /* 0x0000000000007941 */ /* 0x000fea0003800000 */
.L_x_1882:
        /* <DEDUP_REMOVED lines=40> */
.L_x_1884:
        /* <DEDUP_REMOVED lines=22> */
.L_x_1885:
        /* <DEDUP_REMOVED lines=18> */
.L_x_1886:
        /* <DEDUP_REMOVED lines=22> */
.L_x_1887:
        /* <DEDUP_REMOVED lines=22> */
.L_x_1888:
        /* <DEDUP_REMOVED lines=9> */
.L_x_1891:
        /* <DEDUP_REMOVED lines=26> */
[----:B0-----:R-:W-:-:S07]  /*0b10*/  ISETP.NE.U32.AND P0, PT, R12, RZ, PT ;  /* 0x000000ff0c00720c */ /* 0x001fce0003f05070 */
[----:B------:R-:W0:Y:S01]  /*0b20*/  LDC R27, c[0x0][0x2f0] ;  /* 0x0000bc00ff1b7b82 */ /* 0x000e220000000800 */
[----:B------:R-:W-:Y:S02]  /*0b30*/  ISETP.NE.AND.EX P0, PT, R13, RZ, PT, P0 ;  /* 0x000000ff0d00720c */ /* 0x000fe40003f05300 */
[----:B-1----:R-:W-:-:S04]  /*0b40*/  ISETP.NE.U32.AND P1, PT, R20, RZ, PT ;  /* 0x000000ff1400720c */ /* 0x002fc80003f25070 */
[----:B------:R-:W-:-:S07]  /*0b50*/  ISETP.NE.AND.EX P1, PT, R21, RZ, PT, P1 ;  /* 0x000000ff1500720c */ /* 0x000fce0003f25310 */
[----:B------:R-:W1:Y:S01]  /*0b60*/  @P0 LDC.64 R8, c[0x0][0x9a8] ;  /* 0x00026a00ff080b82 */ /* 0x000e620000000a00 */
[----:B------:R-:W-:-:S07]  /*0b70*/  @P0 SHF.R.S32.HI R7, RZ, 0x1f, R17 ;  /* 0x0000001fff070819 */ /* 0x000fce0000011411 */
[----:B------:R-:W3:Y:S08]  /*0b80*/  @P1 LDC.64 R10, c[0x0][0x9b8] ;  /* 0x00026e00ff0a1b82 */ /* 0x000ef00000000a00 */
[----:B------:R-:W4:Y:S08]  /*0b90*/  @P0 LDC.64 R14, c[0x0][0x9b0] ;  /* 0x00026c00ff0e0b82 */ /* 0x000f300000000a00 */
[----:B------:R-:W2:Y:S01]  /*0ba0*/  @P1 LDC.64 R22, c[0x0][0x9c0] ;  /* 0x00027000ff161b82 */ /* 0x000ea20000000a00 */
[----:B-1----:R-:W-:-:S02]  /*0bb0*/  @P0 IMAD R0, R8, UR37, RZ ;  /* 0x0000002508000c24 */ /* 0x002fc4000f8e02ff */
[----:B------:R-:W-:-:S04]  /*0bc0*/  @P0 IMAD.WIDE.U32 R2, R8, UR36, RZ ;  /* 0x0000002408020c25 */ /* 0x000fc8000f8e00ff */
[----:B------:R-:W-:Y:S02]  /*0bd0*/  @P0 IMAD R9, R9, UR36, R0 ;  /* 0x0000002409090c24 */ /* 0x000fe4000f8e0200 */
[C---:B---3--:R-:W-:Y:S02]  /*0be0*/  @P1 IMAD R4, R10.reuse, UR37, RZ ;  /* 0x000000250a041c24 */ /* 0x048fe4000f8e02ff */
[----:B------:R-:W-:Y:S01]  /*0bf0*/  @P0 IMAD.IADD R3, R3, 0x1, R9 ;  /* 0x0000000103030824 */ /* 0x000fe200078e0209 */
[----:B------:R-:W-:Y:S01]  /*0c00*/  @P1 SHF.R.S32.HI R9, RZ, 0x1f, R17 ;  /* 0x0000001fff091819 */ /* 0x000fe20000011411 */
[----:B------:R-:W-:Y:S02]  /*0c10*/  @P1 IMAD R11, R11, UR36, R4 ;  /* 0x000000240b0b1c24 */ /* 0x000fe4000f8e0204 */
[----:B------:R-:W-:Y:S02]  /*0c20*/  @P1 IMAD.WIDE.U32 R4, R10, UR36, RZ ;  /* 0x000000240a041c25 */ /* 0x000fe4000f8e00ff */
[----:B------:R-:W1:Y:S02]  /*0c30*/  LDC R10, c[0x0][0x288] ;  /* 0x0000a200ff0a7b82 */ /* 0x000e640000000800 */
[----:B----4-:R-:W-:-:S02]  /*0c40*/  @P0 IMAD R0, R7, R14, RZ ;  /* 0x0000000e07000224 */ /* 0x010fc400078e02ff */
[----:B------:R-:W-:Y:S02]  /*0c50*/  @P1 IMAD.IADD R5, R5, 0x1, R11 ;  /* 0x0000000105051824 */ /* 0x000fe400078e020b */
[----:B------:R-:W-:-:S04]  /*0c60*/  @P0 IMAD.WIDE.U32 R2, R17, R14, R2 ;  /* 0x0000000e11020225 */ /* 0x000fc800078e0002 */
[-C--:B--2---:R-:W-:Y:S02]  /*0c70*/  @P1 IMAD R6, R9, R22.reuse, RZ ;  /* 0x0000001609061224 */ /* 0x084fe400078e02ff */
[C---:B------:R-:W-:Y:S02]  /*0c80*/  @P0 IMAD R9, R17.reuse, R15, R0 ;  /* 0x0000000f11090224 */ /* 0x040fe400078e0200 */
[C---:B------:R-:W-:Y:S02]  /*0c90*/  @P1 IMAD R11, R17.reuse, R23, R6 ;  /* 0x00000017110b1224 */ /* 0x040fe400078e0206 */
[----:B------:R-:W-:Y:S01]  /*0ca0*/  @P1 IMAD.WIDE.U32 R6, R17, R22, R4 ;  /* 0x0000001611061225 */ /* 0x000fe200078e0004 */
[----:B------:R-:W-:-:S03]  /*0cb0*/  @P0 LEA R4, P2, R2, R12, 0x2 ;  /* 0x0000000c02040211 */ /* 0x000fc600078410ff */
[----:B------:R-:W-:Y:S01]  /*0cc0*/  @P0 IMAD.IADD R3, R3, 0x1, R9 ;  /* 0x0000000103030824 */ /* 0x000fe200078e0209 */
[----:B------:R-:W-:Y:S01]  /*0cd0*/  @P1 LEA R8, P3, R6, R20, 0x2 ;  /* 0x0000001406081211 */ /* 0x000fe200078610ff */
[----:B------:R-:W-:Y:S01]  /*0ce0*/  @P1 IMAD.IADD R0, R7, 0x1, R11 ;  /* 0x0000000107001824 */ /* 0x000fe200078e020b */
[----:B------:R-:W2:Y:S01]  /*0cf0*/  S2R R22, SR_CTAID.X ;  /* 0x0000000000167919 */ /* 0x000ea20000002500 */
[----:B------:R-:W-:Y:S01]  /*0d00*/  IMAD.MOV.U32 R7, RZ, RZ, 0x3f800000 ;  /* 0x3f800000ff077424 */ /* 0x000fe200078e00ff */
[----:B------:R-:W-:Y:S02]  /*0d10*/  @P0 LEA.HI.X R5, R2, R13, R3, 0x2, P2 ;  /* 0x0000000d02050211 */ /* 0x000fe400010f1403 */
[----:B------:R-:W3:Y:S01]  /*0d20*/  LDC R2, c[0x0][0x448] ;  /* 0x00011200ff027b82 */ /* 0x000ee20000000800 */
[----:B------:R-:W-:Y:S01]  /*0d30*/  @P1 LEA.HI.X R9, R6, R21, R0, 0x2, P3 ;  /* 0x0000001506091211 */ /* 0x000fe200018f1400 */
[----:B------:R-:W-:Y:S01]  /*0d40*/  IMAD.MOV.U32 R0, RZ, RZ, 0x3f800000 ;  /* 0x3f800000ff007424 */ /* 0x000fe200078e00ff */
[----:B------:R1:W5:Y:S05]  /*0d50*/  @P0 LDG.E R7, desc[UR38][R4.64] ;  /* 0x0000002604070981 */ /* 0x00036a000c1e1900 */
[----:B------:R4:W5:Y:S01]  /*0d60*/  @P1 LDG.E R0, desc[UR38][R8.64] ;  /* 0x0000002608001981 */ /* 0x000962000c1e1900 */
[----:B------:R-:W-:Y:S01]  /*0d70*/  IMAD.MOV.U32 R23, RZ, RZ, RZ ;  /* 0x000000ffff177224 */ /* 0x000fe200078e00ff */
[----:B-1----:R-:W-:-:S02]  /*0d80*/  IADD3 R5, -R10, 0xa0, RZ ;  /* 0x000000a00a057810 */ /* 0x002fc40007ffe1ff */
[----:B---3--:R-:W-:Y:S02]  /*0d90*/  ISETP.NE.AND P1, PT, R2, 0x1, PT ;  /* 0x000000010200780c */ /* 0x008fe40003f25270 */
[----:B------:R-:W1:Y:S01]  /*0da0*/  LDC.64 R2, c[0x0][0x418] ;  /* 0x00010600ff027b82 */ /* 0x000e620000000a00 */
[----:B--2---:R-:W-:-:S10]  /*0db0*/  IMAD.SHL.U32 R22, R22, 0x80, RZ ;  /* 0x0000008016167824 */ /* 0x004fd400078e00ff */
[----:B------:R-:W2:Y:S08]  /*0dc0*/  @P1 LDC R11, c[0x0][0x44c] ;  /* 0x00011300ff0b1b82 */ /* 0x000eb00000000800 */
[----:B------:R-:W3:Y:S01]  /*0dd0*/  @P1 LDC R6, c[0x0][0x450] ;  /* 0x00011400ff061b82 */ /* 0x000ee20000000800 */
[----:B-1----:R-:W-:Y:S01]  /*0de0*/  ISETP.NE.U32.AND P0, PT, R2, RZ, PT ;  /* 0x000000ff0200720c */ /* 0x002fe20003f05070 */
[----:B------:R-:W-:-:S03]  /*0df0*/  @P1 VIADD R2, R22, 0x7f ;  /* 0x0000007f16021836 */ /* 0x000fc60000000000 */
[----:B------:R-:W-:-:S04]  /*0e00*/  ISETP.NE.AND.EX P0, PT, R3, RZ, PT, P0 ;  /* 0x000000ff0300720c */ /* 0x000fc80003f05300 */
[----:B------:R-:W-:Y:S01]  /*0e10*/  SEL R16, R16, 0x1, P0 ;  /* 0x0000000110107807 */ /* 0x000fe20000000000 */
[----:B--2---:R-:W-:-:S04]  /*0e20*/  @P1 IMAD.HI.U32 R3, R2, R11, RZ ;  /* 0x0000000b02031227 */ /* 0x004fc800078e00ff */
[----:B------:R-:W-:Y:S02]  /*0e30*/  VIADD R2, R22, 0x7f ;  /* 0x0000007f16027836 */ /* 0x000fe40000000000 */
[CC--:B0-----:R-:W-:Y:S01]  /*0e40*/  IMAD R5, R16.reuse, R27.reuse, R5 ;  /* 0x0000001b10057224 */ /* 0x0c1fe200078e0205 */
[----:B---3--:R-:W-:Y:S01]  /*0e50*/  @P1 SHF.R.U32.HI R2, RZ, R6, R3 ;  /* 0x00000006ff021219 */ /* 0x008fe20000011603 */
[----:B------:R-:W-:Y:S01]  /*0e60*/  IMAD R3, R16, R27, 0x9f ;  /* 0x0000009f10037424 */ /* 0x000fe200078e021b */
[----:B------:R-:W-:Y:S02]  /*0e70*/  SHF.R.U32.HI R6, RZ, 0x10, R18 ;  /* 0x00000010ff067819 */ /* 0x000fe40000011612 */
[----:B------:R-:W-:Y:S01]  /*0e80*/  LOP3.LUT R18, R18, 0xffff, RZ, 0xc0, !PT ;  /* 0x0000ffff12127812 */ /* 0x000fe200078ec0ff */
[----:B------:R-:W-:Y:S01]  /*0e90*/  IMAD.IADD R2, R5, 0x1, R2 ;  /* 0x0000000105027824 */ /* 0x000fe200078e0202 */
[----:B------:R-:W-:Y:S01]  /*0ea0*/  ISETP.NE.AND P0, PT, R6, RZ, PT ;  /* 0x000000ff0600720c */ /* 0x000fe20003f05270 */
[----:B------:R-:W-:-:S04]  /*0eb0*/  IMAD.HI R3, R3, 0x66666667, RZ ;  /* 0x6666666703037827 */ /* 0x000fc800078e02ff */
[----:B------:R-:W-:Y:S01]  /*0ec0*/  IMAD.HI R4, R2, 0x66666667, RZ ;  /* 0x6666666702047827 */ /* 0x000fe200078e02ff */
[----:B------:R-:W-:-:S04]  /*0ed0*/  SHF.R.U32.HI R2, RZ, 0x1f, R3 ;  /* 0x0000001fff027819 */ /* 0x000fc80000011603 */
[----:B------:R-:W-:Y:S02]  /*0ee0*/  SHF.R.U32.HI R5, RZ, 0x1f, R4 ;  /* 0x0000001fff057819 */ /* 0x000fe40000011604 */
[----:B------:R-:W-:Y:S01]  /*0ef0*/  LEA.HI.SX32 R2, R3, R2, 0x1a ;  /* 0x0000000203027211 */ /* 0x000fe200078fd2ff */
[----:B------:R-:W0:Y:S01]  /*0f00*/  @!P0 LDC R6, c[0x0][0x9f0] ;  /* 0x00027c00ff068b82 */ /* 0x000e220000000800 */
[----:B------:R-:W-:-:S04]  /*0f10*/  LEA.HI.SX32 R5, R4, R5, 0x1a ;  /* 0x0000000504057211 */ /* 0x000fc800078fd2ff */
[----:B------:R-:W-:-:S04]  /*0f20*/  VIMNMX R13, R2, R5, PT ;  /* 0x00000005020d7248 */ /* 0x000fc80003fe0100 */
[----:B------:R-:W-:-:S13]  /*0f30*/  ISETP.GE.AND P1, PT, R13, 0x1, PT ;  /* 0x000000010d00780c */ /* 0x000fda0003f26270 */
[----:B----4-:R-:W-:Y:S05]  /*0f40*/  @!P1 BRA `(.L_x_1893) ;  /* 0x00000000006c9947 */ /* 0x010fea0003800000 */
        /* <DEDUP_REMOVED lines=25> */
[----:B------:R-:W-:-:S05]  /*10e0*/  @!P1 LOP3.LUT R3, RZ, R6, RZ, 0x33, !PT ;  /* 0x00000006ff039212 */ /* 0x000fca00078e33ff */
[----:B------:R-:W-:-:S07]  /*10f0*/  IMAD.MOV.U32 R23, RZ, RZ, R3 ;  /* 0x000000ffff177224 */ /* 0x000fce00078e0003 */
.L_x_1893:
[-C--:B------:R-:W-:Y:S02]  /*1100*/  IMAD R18, R18, R23.reuse, RZ ;  /* 0x0000001712127224 */ /* 0x080fe400078e02ff */
[----:B-----5:R-:W-:Y:S01]  /*1110*/  FMUL.FTZ R2, R7, R0 ;  /* 0x0000000007027220 */ /* 0x020fe20000410000 */
[----:B------:R-:W-:Y:S01]  /*1120*/  ULDC UR4, c[0x0][0x988] ;  /* 0x0002620000047ab9 */ /* 0x000fe20000000800 */
[----:B------:R-:W-:Y:S01]  /*1130*/  VIADD R105, R24, 0xffffff80 ;  /* 0xffffff8018697836 */ /* 0x000fe20000000000 */
[----:B------:R-:W-:Y:S01]  /*1140*/  PLOP3.LUT P0, PT, PT, PT, PT, 0x80, 0x0 ;  /* 0x000000000000781c */ /* 0x000fe20003f0f070 */
[----:B------:R-:W-:Y:S01]  /*1150*/  FMUL.FTZ R2, R2, UR4 ;  /* 0x0000000402027c20 */ /* 0x000fe20008410000 */
[----:B------:R-:W-:Y:S02]  /*1160*/  VIADDMNMX R23, R18, R23, R13, PT ;  /* 0x0000001712177246 */ /* 0x000fe4000380010d */
[----:B------:R-:W-:Y:S02]  /*1170*/  CS2R R12, SRZ ;  /* 0x00000000000c7805 */ /* 0x000fe4000001ff00 */
[----:B------:R-:W-:-:S02]  /*1180*/  CS2R R4, SRZ ;  /* 0x0000000000047805 */ /* 0x000fc4000001ff00 */
[----:B------:R-:W-:Y:S02]  /*1190*/  CS2R R10, SRZ ;  /* 0x00000000000a7805 */ /* 0x000fe4000001ff00 */
[----:B------:R-:W-:Y:S02]  /*11a0*/  ISETP.GT.AND P1, PT, R23, R18, PT ;  /* 0x000000121700720c */ /* 0x000fe40003f24270 */
[----:B------:R-:W-:Y:S02]  /*11b0*/  CS2R R48, SRZ ;  /* 0x0000000000307805 */ /* 0x000fe4000001ff00 */
[----:B------:R-:W-:Y:S02]  /*11c0*/  CS2R R44, SRZ ;  /* 0x00000000002c7805 */ /* 0x000fe4000001ff00 */
[----:B0-----:R-:W-:Y:S02]  /*11d0*/  CS2R R6, SRZ ;  /* 0x0000000000067805 */ /* 0x001fe4000001ff00 */
        /* <DEDUP_REMOVED lines=44> */
[----:B------:R-:W-:Y:S01]  /*14a0*/  CS2R R114, SRZ ;  /* 0x0000000000727805 */ /* 0x000fe2000001ff00 */
[----:B------:R-:W-:Y:S01]  /*14b0*/  IMAD R104, R16, R27, RZ ;  /* 0x0000001b10687224 */ /* 0x000fe200078e02ff */
        /* <DEDUP_REMOVED lines=35> */
.L_x_1895:
[----:B------:R-:W2:Y:S01]  /*16f0*/  LDL.LU R20, [R1+0x14] ;  /* 0x0000140001147983 */ /* 0x000ea20000300800 */
[----:B------:R-:W-:-:S04]  /*1700*/  SHF.L.U32 R3, RZ, 0x1f, RZ ;  /* 0x0000001fff037819 */ /* 0x000fc800000006ff */
[----:B------:R-:W0:Y:S01]  /*1710*/  SYNCS.PHASECHK.TRANS64.TRYWAIT P0, [UR40+0x33400], R3 ;  /* 0x03340003ff0075a7 */ /* 0x000e220008000168 */
[----:B--2---:R-:W-:-:S04]  /*1720*/  LOP3.LUT R0, R20, 0x1, RZ, 0xfc, !PT ;  /* 0x0000000114007812 */ /* 0x004fc800078efcff */
[----:B------:R-:W-:Y:S01]  /*1730*/  ISETP.NE.AND P1, PT, R0, 0x3, PT ;  /* 0x000000030000780c */ /* 0x000fe20003f25270 */
[----:B0-----:R-:W-:-:S12]  /*1740*/  @!P0 BRA `(.L_x_1896) ;  /* 0x0000011800bc8947 */ /* 0x001fd80003800000 */
.L_x_1992:
[----:B------:R-:W-:Y:S05]  /*1750*/  @!P1 BRA `(.L_x_1897) ;  /* 0x0000000000049947 */ /* 0x000fea0003800000 */
[----:B------:R-:W-:Y:S01]  /*1760*/  BPT.TRAP 0x1 ;  /* 0x000000040000795c */ /* 0x000fe20000300000 */
.L_x_1897:
[----:B------:R1:W2:Y:S01]  /*1770*/  SYNCS.PHASECHK.TRANS64.TRYWAIT P2, [UR40+0x33430], R3 ;  /* 0x03343003ff0075a7 */ /* 0x0002a20008040168 */
[----:B------:R-:W-:Y:S05]  /*1780*/  @!P1 BRA `(.L_x_1898) ;  /* 0x0000000000049947 */ /* 0x000fea0003800000 */
[----:B------:R-:W-:Y:S01]  /*1790*/  BPT.TRAP 0x1 ;  /* 0x000000040000795c */ /* 0x000fe20000300000 */
.L_x_1898:
[----:B0-----:R-:W0:Y:S01]  /*17a0*/  S2R R0, SR_TID.X ;  /* 0x0000000000007919 */ /* 0x001e220000002100 */
[----:B------:R-:W-:-:S05]  /*17b0*/  IMAD.U32 R4, RZ, RZ, UR42 ;  /* 0x0000002aff047e24 */ /* 0x000fca000f8e00ff */
[----:B------:R-:W-:Y:S02]  /*17c0*/  LOP3.LUT R4, R4, 0x10000, RZ, 0xfc, !PT ;  /* 0x0001000004047812 */ /* 0x000fe400078efcff */
[----:B0-----:R-:W-:-:S04]  /*17d0*/  LOP3.LUT R0, R0, 0x7f, RZ, 0xc0, !PT ;  /* 0x0000007f00007812 */ /* 0x001fc800078ec0ff */
[----:B------:R-:W-:Y:S01]  /*17e0*/  ISETP.NE.AND P0, PT, R0, RZ, PT ;  /* 0x000000ff0000720c */ /* 0x000fe20003f05270 */
[----:B--2---:R-:W-:-:S12]  /*17f0*/  @P2 BRA `(.L_x_1899) ;  /* 0x0000000000082947 */ /* 0x004fd80003800000 */
[----:B------:R-:W0:Y:S02]  /*1800*/  SYNCS.PHASECHK.TRANS64.TRYWAIT P2, [UR40+0x33430], R3 ;  /* 0x03343003ff0075a7 */ /* 0x000e240008040168 */
[----:B0-----:R-:W-:Y:S05]  /*1810*/  @!P2 BRA `(.L_x_1900) ;  /* 0x0000011800a0a947 */ /* 0x001fea0003800000 */
.L_x_1899:
[----:B------:R-:W-:Y:S05]  /*1820*/  WARPSYNC.ALL ;  /* 0x0000000000007948 */ /* 0x000fea0003800000 */
[----:B------:R-:W-:Y:S01]  /*1830*/  IMAD.MOV.U32 R5, RZ, RZ, -0x7fffffe0 ;  /* 0x80000020ff057424 */ /* 0x000fe200078e00ff */
        /* <DEDUP_REMOVED lines=13> */
[C---:B------:R-:W-:Y:S01]  /*1910*/  R2UR UR12, R4.reuse ;  /* 0x00000000040c72ca */ /* 0x040fe200000e0000 */
[----:B------:R-:W-:Y:S01]  /*1920*/  UMOV UR23, 0x80000020 ;  /* 0x8000002000177882 */ /* 0x000fe20000000000 */
[C---:B------:R-:W-:Y:S01]  /*1930*/  R2UR UR13, R5.reuse ;  /* 0x00000000050d72ca */ /* 0x040fe200000e0000 */
[----:B------:R-:W-:Y:S01]  /*1940*/  UIADD3 UR4, UR52, 0x80, URZ ;  /* 0x0000008034047890 */ /* 0x000fe2000fffe03f */
[C---:B------:R-:W-:Y:S01]  /*1950*/  R2UR UR6, R4.reuse ;  /* 0x00000000040672ca */ /* 0x040fe200000e0000 */
[----:B------:R-:W-:Y:S01]  /*1960*/  UMOV UR15, 0x80000020 ;  /* 0x80000020000f7882 */ /* 0x000fe20000000000 */
[----:B------:R-:W-:Y:S01]  /*1970*/  UMOV UR10, UR52 ;  /* 0x00000034000a7c82 */ /* 0x000fe20008000000 */
[----:B------:R-:W-:Y:S01]  /*1980*/  UIADD3 UR7, UR52, 0x2, URZ ;  /* 0x0000000234077890 */ /* 0x000fe2000fffe03f */
[----:B------:R-:W-:Y:S01]  /*1990*/  QGMMA.64x32x32.F32.E4M3.E4M3 R88, gdesc[UR8], RZ, !UPT, gsb0 ;  /* 0x00600000085879f3 */ /* 0x000fe2000c0008ff */
[----:B------:R-:W-:Y:S01]  /*19a0*/  R2UR UR8, R4 ;  /* 0x00000000040872ca */ /* 0x000fe200000e0000 */
[----:B------:R-:W-:Y:S01]  /*19b0*/  UMOV UR10, UR4 ;  /* 0x00000004000a7c82 */ /* 0x000fe20008000000 */
[----:B------:R-:W-:Y:S01]  /*19c0*/  R2UR UR9, R5 ;  /* 0x00000000050972ca */ /* 0x000fe200000e0000 */
[----:B------:R-:W-:Y:S01]  /*19d0*/  UMOV UR11, 0x80000020 ;  /* 0x80000020000b7882 */ /* 0x000fe20000000000 */
[----:B------:R-:W-:Y:S01]  /*19e0*/  UIADD3 UR4, UR52, 0x100, URZ ;  /* 0x0000010034047890 */ /* 0x000fe2000fffe03f */
[----:B01----:R-:W0:Y:S01]  /*19f0*/  LDC R3, c[0x0][0x448] ;  /* 0x00011200ff037b82 */ /* 0x003e220000000800 */
[----:B------:R-:W-:Y:S01]  /*1a00*/  UMOV UR5, 0x80000020 ;  /* 0x8000002000057882 */ /* 0x000fe20000000000 */
[----:B------:R-:W-:Y:S01]  /*1a10*/  UIADD3 UR26, UR52, 0x600, URZ ;  /* 0x00000600341a7890 */ /* 0x000fe2000fffe03f */
[----:B------:R-:W-:Y:S01]  /*1a20*/  LOP3.LUT R0, R107, 0xffffff80, RZ, 0xc0, !PT ;  /* 0xffffff806b007812 */ /* 0x000fe200078ec0ff */
[----:B------:R-:W-:Y:S01]  /*1a30*/  UMOV UR27, 0x80000020 ;  /* 0x80000020001b7882 */ /* 0x000fe20000000000 */
[----:B------:R-:W-:Y:S01]  /*1a40*/  UIADD3 UR30, UR52, 0x700, URZ ;  /* 0x00000700341e7890 */ /* 0x000fe2000fffe03f */
[----:B------:R-:W-:Y:S01]  /*1a50*/  LEA.HI R106, R106, R105, RZ, 0x2 ;  /* 0x000000696a6a7211 */ /* 0x000fe200078f10ff */
[----:B------:R-:W-:Y:S01]  /*1a60*/  UMOV UR18, UR4 ;  /* 0x0000000400127c82 */ /* 0x000fe20008000000 */
[----:B------:R-:W-:Y:S01]  /*1a70*/  UIADD3 UR4, UR6, 0x2, URZ ;  /* 0x0000000206047890 */ /* 0x000fe2000fffe03f */
[----:B------:R-:W-:Y:S01]  /*1a80*/  IMAD.IADD R0, R105, 0x1, -R0 ;  /* 0x0000000169007824 */ /* 0x000fe200078e0a00 */
[----:B------:R-:W-:Y:S01]  /*1a90*/  UMOV UR31, 0x80000020 ;  /* 0x80000020001f7882 */ /* 0x000fe20000000000 */
[----:B------:R-:W-:Y:S01]  /*1aa0*/  LOP3.LUT R106, R106, 0xfffffffc, RZ, 0xc0, !PT ;  /* 0xfffffffc6a6a7812 */ /* 0x000fe200078ec0ff */
[----:B------:R-:W1:Y:S01]  /*1ab0*/  S2UR UR42, SR_CgaCtaId ;  /* 0x00000000002a79c3 */ /* 0x000e620000008800 */
[----:B------:R-:W-:-:S03]  /*1ac0*/  UMOV UR54, URZ ;  /* 0x0000003f00367c82 */ /* 0x000fc60008000000 */
[----:B------:R-:W-:-:S05]  /*1ad0*/  IMAD.IADD R106, R105, 0x1, -R106 ;  /* 0x00000001696a7824 */ /* 0x000fca00078e0a6a */
[----:B------:R-:W-:Y:S02]  /*1ae0*/  LEA.HI R10, R106, R106, RZ, 0x1 ;  /* 0x0000006a6a0a7211 */ /* 0x000fe400078f08ff */
[----:B0-----:R-:W-:Y:S02]  /*1af0*/  ISETP.NE.AND P2, PT, R3, 0x1, PT ;  /* 0x000000010300780c */ /* 0x001fe40003f45270 */
[----:B------:R-:W-:-:S04]  /*1b00*/  LEA.HI R3, R108, R108, RZ, 0x1 ;  /* 0x0000006c6c037211 */ /* 0x000fc800078f08ff */
[----:B------:R-:W-:Y:S02]  /*1b10*/  LOP3.LUT R9, R3, 0x3fffffe, RZ, 0xc0, !PT ;  /* 0x03fffffe03097812 */ /* 0x000fe400078ec0ff */
[----:B------:R-:W-:-:S03]  /*1b20*/  SHF.R.S32.HI R3, RZ, 0x1f, R0 ;  /* 0x0000001fff037819 */ /* 0x000fc60000011400 */
[----:B------:R-:W-:Y:S01]  /*1b30*/  IMAD.IADD R9, R108, 0x1, -R9 ;  /* 0x000000016c097824 */ /* 0x000fe200078e0a09 */
[CC--:B------:R-:W-:Y:S01]  /*1b40*/  LEA.HI R6, R3.reuse, R0.reuse, RZ, 0x2 ;  /* 0x0000000003067211 */ /* 0x0c0fe200078f10ff */
[----:B------:R-:W0:Y:S01]  /*1b50*/  @P2 LDC R12, c[0x0][0x44c] ;  /* 0x00011300ff0c2b82 */ /* 0x000e220000000800 */
[----:B------:R-:W-:Y:S02]  /*1b60*/  LEA.HI R7, R3, R0, RZ, 0x5 ;  /* 0x0000000003077211 */ /* 0x000fe400078f28ff */
[--C-:B------:R-:W-:Y:S02]  /*1b70*/  SHF.R.S32.HI R3, RZ, 0x2, R6.reuse ;  /* 0x00000002ff037819 */ /* 0x100fe40000011406 */
[----:B------:R-:W-:Y:S02]  /*1b80*/  SHF.R.S32.HI R8, RZ, 0x1f, R6 ;  /* 0x0000001fff087819 */ /* 0x000fe40000011406 */
[----:B------:R-:W-:Y:S01]  /*1b90*/  SHF.R.S32.HI R7, RZ, 0x5, R7 ;  /* 0x00000005ff077819 */ /* 0x000fe20000011407 */
[----:B------:R-:W2:Y:S01]  /*1ba0*/  @P2 LDC R20, c[0x0][0x450] ;  /* 0x00011400ff142b82 */ /* 0x000ea20000000800 */
[----:B------:R-:W-:-:S03]  /*1bb0*/  LEA.HI R8, R8, R3, RZ, 0x3 ;  /* 0x0000000308087211 */ /* 0x000fc600078f18ff */
[----:B------:R-:W-:Y:S01]  /*1bc0*/  IMAD R11, R7, 0x10, R22 ;  /* 0x00000010070b7824 */ /* 0x000fe200078e0216 */
[----:B------:R-:W-:Y:S02]  /*1bd0*/  LOP3.LUT R8, R8, 0xfffffff8, RZ, 0xc0, !PT ;  /* 0xfffffff808087812 */ /* 0x000fe400078ec0ff */
[----:B------:R-:W-:Y:S01]  /*1be0*/  LOP3.LUT R7, R10, 0x1ffffffe, RZ, 0xc0, !PT ;  /* 0x1ffffffe0a077812 */ /* 0x000fe200078ec0ff */
[----:B------:R-:W-:Y:S02]  /*1bf0*/  WARPGROUP.DEPBAR.LE gsb0, 0x0 ;  /* 0x00008000000079c5 */ /* 0x000fe40000010000 */
[----:B------:R-:W-:Y:S01]  /*1c00*/  WARPGROUP.ARRIVE ;  /* 0x00000000000079c5 */ /* 0x000fe20000000000 */
[----:B------:R-:W-:Y:S01]  /*1c10*/  IADD3 R8, R11, R3, -R8 ;  /* 0x000000030b087210 */ /* 0x000fe20007ffe808 */
[----:B------:R-:W-:-:S04]  /*1c20*/  IMAD.IADD R7, R106, 0x1, -R7 ;  /* 0x000000016a077824 */ /* 0x000fc800078e0a07 */
[----:B------:R-:W-:Y:S01]  /*1c30*/  QGMMA.64x32x32.F32.E4M3.E4M3 R72, gdesc[UR8], RZ, !UPT, gsb0 ;  /* 0x00600000084879f3 */ /* 0x000fe2000c0008ff */
[----:B------:R-:W-:Y:S01]  /*1c40*/  UIADD3 UR8, UR52, 0x180, URZ ;  /* 0x0000018034087890 */ /* 0x000fe2000fffe03f */
[----:B------:R-:W-:Y:S01]  /*1c50*/  IMAD R8, R9, 0x40, R8 ;  /* 0x0000004009087824 */ /* 0x000fe200078e0208 */
[----:B------:R-:W-:Y:S01]  /*1c60*/  UIADD3 UR10, UR52, 0x200, URZ ;  /* 0x00000200340a7890 */ /* 0x000fe2000fffe03f */
[----:B------:R-:W-:Y:S01]  /*1c70*/  UMOV UR9, UR5 ;  /* 0x0000000500097c82 */ /* 0x000fe20008000000 */
[----:B------:R-:W-:Y:S01]  /*1c80*/  UMOV UR11, 0x80000020 ;  /* 0x80000020000b7882 */ /* 0x000fe20000000000 */
[----:B------:R-:W-:Y:S02]  /*1c90*/  IMAD R9, R7, 0x8, R8 ;  /* 0x0000000807097824 */ /* 0x000fe400078e0208 */
[----:B------:R-:W-:Y:S01]  /*1ca0*/  UMOV UR22, UR8 ;  /* 0x0000000800167c82 */ /* 0x000fe20008000000 */
[----:B------:R-:W-:Y:S01]  /*1cb0*/  UMOV UR8, UR4 ;  /* 0x0000000400087c82 */ /* 0x000fe20008000000 */
[----:B------:R-:W-:Y:S01]  /*1cc0*/  UMOV UR14, UR10 ;  /* 0x0000000a000e7c82 */ /* 0x000fe20008000000 */
[----:B------:R-:W-:Y:S01]  /*1cd0*/  UMOV UR10, UR7 ;  /* 0x00000007000a7c82 */ /* 0x000fe20008000000 */
[----:B------:R-:W-:Y:S01]  /*1ce0*/  UIADD3 UR7, UR52, 0x182, URZ ;  /* 0x0000018234077890 */ /* 0x000fe2000fffe03f */
[----:B0-----:R-:W-:Y:S01]  /*1cf0*/  @P2 IMAD.HI.U32 R3, R9, R12, RZ ;  /* 0x0000000c09032227 */ /* 0x001fe200078e00ff */
[----:B------:R-:W0:Y:S03]  /*1d00*/  LDC R7, c[0x0][0x288] ;  /* 0x0000a200ff077b82 */ /* 0x000e260000000800 */
[----:B------:R-:W-:Y:S01]  /*1d10*/  IMAD.MOV.U32 R14, RZ, RZ, R9 ;  /* 0x000000ffff0e7224 */ /* 0x000fe200078e0009 */
[----:B--2---:R-:W-:Y:S01]  /*1d20*/  @P2 SHF.R.U32.HI R14, RZ, R20, R3 ;  /* 0x00000014ff0e2219 */ /* 0x004fe20000011603 */
[----:B------:R-:W-:Y:S01]  /*1d30*/  IMAD.MOV.U32 R12, RZ, RZ, -0xa0 ;  /* 0xffffff60ff0c7424 */ /* 0x000fe200078e00ff */
[----:B------:R-:W-:Y:S01]  /*1d40*/  LOP3.LUT R3, R6, 0x7ffffffc, RZ, 0xc0, !PT ;  /* 0x7ffffffc06037812 */ /* 0x000fe200078ec0ff */
[----:B------:R-:W-:-:S02]  /*1d50*/  IMAD R6, R23, -0xa0, R104 ;  /* 0xffffff6017067824 */ /* 0x000fc400078e0268 */
[----:B------:R-:W2:Y:S01]  /*1d60*/  SHFL.IDX PT, R8, R14, 0x1, 0x1c1f ;  /* 0x003c1f000e087f89 */ /* 0x000ea200000e0000 */
[----:B------:R-:W-:Y:S02]  /*1d70*/  IMAD R11, R23, R12, 0xa1 ;  /* 0x000000a1170b7424 */ /* 0x000fe400078e020c */
[----:B------:R-:W-:Y:S01]  /*1d80*/  IMAD.IADD R10, R0, 0x1, -R3 ;  /* 0x00000001000a7824 */ /* 0x000fe200078e0a03 */
[----:B------:R-:W3:Y:S01]  /*1d90*/  SHFL.IDX PT, R14, R14, RZ, 0x1c1f ;  /* 0x001c1fff0e0e7589 */ /* 0x000ee200000e0000 */
[----:B------:R-:W-:Y:S02]  /*1da0*/  VIADD R3, R6, 0xa0 ;  /* 0x000000a006037836 */ /* 0x000fe40000000000 */
[C---:B------:R-:W-:Y:S02]  /*1db0*/  IMAD R11, R10.reuse, -0x2, R11 ;  /* 0xfffffffe0a0b7824 */ /* 0x040fe400078e020b */
[----:B------:R-:W-:-:S03]  /*1dc0*/  IMAD R15, R10, -0x2, R3 ;  /* 0xfffffffe0a0f7824 */ /* 0x000fc600078e0203 */
[----:B0-----:R-:W-:-:S04]  /*1dd0*/  IADD3 R20, R11, -R7, R104 ;  /* 0x800000070b147210 */ /* 0x001fc80007ffe068 */
[----:B--2---:R-:W-:-:S04]  /*1de0*/  VIADDMNMX R8, R8, R20, R15, PT ;  /* 0x0000001408087246 */ /* 0x004fc8000380010f */
[C---:B------:R-:W-:Y:S02]  /*1df0*/  ISETP.GT.AND P3, PT, R8.reuse, RZ, PT ;  /* 0x000000ff0800720c */ /* 0x040fe40003f64270 */
[C---:B------:R-:W-:Y:S02]  /*1e00*/  ISETP.GT.AND P4, PT, R8.reuse, 0x1, PT ;  /* 0x000000010800780c */ /* 0x040fe40003f84270 */
[----:B------:R-:W-:Y:S01]  /*1e10*/  ISETP.GT.AND P5, PT, R8, 0x8, PT ;  /* 0x000000080800780c */ /* 0x000fe20003fa4270 */
[----:B------:R-:W-:Y:S02]  /*1e20*/  WARPGROUP.DEPBAR.LE gsb0, 0x0 ;  /* 0x00008000000079c5 */ /* 0x000fe40000010000 */
[----:B------:R-:W-:-:S06]  /*1e30*/  WARPGROUP.ARRIVE ;  /* 0x00000000000079c5 */ /* 0x000fcc0000000000 */
[----:B------:R-:W-:Y:S01]  /*1e40*/  QGMMA.64x32x32.F32.E4M3.E4M3 R56, gdesc[UR16], RZ, !UPT, gsb0 ;  /* 0x00600000103879f3 */ /* 0x000fe2000c0008ff */
[----:B------:R-:W-:Y:S02]  /*1e50*/  UIADD3 UR16, UR6, 0x400, URZ ;  /* 0x0000040006107890 */ /* 0x000fe4000fffe03f */
[----:B------:R-:W-:Y:S01]  /*1e60*/  UIADD3 UR18, UR52, 0x500, URZ ;  /* 0x0000050034127890 */ /* 0x000fe2000fffe03f */
[----:B------:R-:W-:Y:S01]  /*1e70*/  UMOV UR17, 0x80000020 ;  /* 0x8000002000117882 */ /* 0x000fe20000000000 */
[----:B------:R-:W-:Y:S01]  /*1e80*/  UMOV UR19, 0x80000020 ;  /* 0x8000002000137882 */ /* 0x000fe20000000000 */
[----:B------:R-:W-:Y:S02]  /*1e90*/  UMOV UR25, UR17 ;  /* 0x0000001100197c82 */ /* 0x000fe40008000000 */
[----:B------:R-:W-:Y:S01]  /*1ea0*/  UMOV UR24, UR16 ;  /* 0x0000001000187c82 */ /* 0x000fe20008000000 */
[----:B------:R-:W-:Y:S01]  /*1eb0*/  UMOV UR28, UR16 ;  /* 0x00000010001c7c82 */ /* 0x000fe20008000000 */
[----:B------:R-:W-:Y:S01]  /*1ec0*/  UMOV UR29, UR17 ;  /* 0x00000011001d7c82 */ /* 0x000fe20008000000 */
[----:B------:R-:W-:-:S02]  /*1ed0*/  WARPGROUP.DEPBAR.LE gsb0, 0x0 ;  /* 0x00008000000079c5 */ /* 0x000fc40000010000 */
[----:B------:R-:W-:-:S06]  /*1ee0*/  WARPGROUP.ARRIVE ;  /* 0x00000000000079c5 */ /* 0x000fcc0000000000 */
[----:B------:R-:W-:Y:S01]  /*1ef0*/  QGMMA.64x32x32.F32.E4M3.E4M3 R40, gdesc[UR20], RZ, !UPT, gsb0 ;  /* 0x00600000142879f3 */ /* 0x000fe2000c0008ff */
[----:B------:R-:W-:Y:S02]  /*1f00*/  UIADD3 UR20, UR6, 0x402, URZ ;  /* 0x0000040206147890 */ /* 0x000fe4000fffe03f */
[----:B------:R-:W-:Y:S01]  /*1f10*/  UIADD3 UR22, UR52, 0x502, URZ ;  /* 0x0000050234167890 */ /* 0x000fe2000fffe03f */
[----:B------:R-:W-:Y:S01]  /*1f20*/  UMOV UR21, 0x80000020 ;  /* 0x8000002000157882 */ /* 0x000fe20000000000 */
[----:B------:R-:W-:Y:S01]  /*1f30*/  UMOV UR23, 0x80000020 ;  /* 0x8000002000177882 */ /* 0x000fe20000000000 */
[----:B------:R-:W-:Y:S02]  /*1f40*/  WARPGROUP.DEPBAR.LE gsb0, 0x0 ;  /* 0x00008000000079c5 */ /* 0x000fe40000010000 */
[----:B------:R-:W-:-:S06]  /*1f50*/  WARPGROUP.ARRIVE ;  /* 0x00000000000079c5 */ /* 0x000fcc0000000000 */
[----:B------:R-:W-:Y:S01]  /*1f60*/  QGMMA.64x32x32.F32.E4M3.E4M3 R24, gdesc[UR12], RZ, !UPT, gsb0 ;  /* 0x006000000c1879f3 */ /* 0x000fe2000c0008ff */
[----:B------:R-:W-:Y:S02]  /*1f70*/  UIADD3 UR12, UR52, 0x202, URZ ;  /* 0x00000202340c7890 */ /* 0x000fe4000fffe03f */
[----:B------:R-:W-:Y:S02]  /*1f80*/  UIADD3 UR13, UR6, 0x200, URZ ;  /* 0x00000200060d7890 */ /* 0x000fe4000fffe03f */
        /* <DEDUP_REMOVED lines=120> */
[----:B------:R-:W-:Y:S01]  /*2710*/  ISETP.GT.AND P3, PT, R8, 0x9, PT ;  /* 0x000000090800780c */ /* 0x000fe20003f64270 */
[----:B------:R-:W-:Y:S01]  /*2720*/  QGMMA.64x32x32.F32.E4M3.E4M3 R72, gdesc[UR20], R72, gsb0 ;  /* 0x00600000144879f3 */ /* 0x000fe20008000848 */
[----:B------:R-:W-:Y:S01]  /*2730*/  UIADD3 UR22, UR52, 0x602, URZ ;  /* 0x0000060234167890 */ /* 0x000fe2000fffe03f */
[----:B------:R-:W-:Y:S01]  /*2740*/  FSEL R94, R94, -INF , P5 ;  /* 0xff8000005e5e7808 */ /* 0x000fe20002800000 */
[----:B------:R-:W-:Y:S01]  /*2750*/  UMOV UR23, 0x80000020 ;  /* 0x8000002000177882 */ /* 0x000fe20000000000 */
[----:B------:R-:W-:-:S02]  /*2760*/  FMNMX.FTZ R3, R90, R12, !PT ;  /* 0x0000000c5a037209 */ /* 0x000fc40007810000 */
[----:B------:R-:W-:Y:S02]  /*2770*/  ISETP.GT.AND P4, PT, R8, 0x10, PT ;  /* 0x000000100800780c */ /* 0x000fe40003f84270 */
[----:B------:R-:W-:Y:S02]  /*2780*/  FSEL R106, R95, -INF , P3 ;  /* 0xff8000005f6a7808 */ /* 0x000fe40001800000 */
[----:B------:R-:W-:Y:S02]  /*2790*/  FMNMX.FTZ R3, R94, R3, !PT ;  /* 0x000000035e037209 */ /* 0x000fe40007810000 */
[----:B------:R-:W-:Y:S02]  /*27a0*/  ISETP.GT.AND P3, PT, R8, 0x11, PT ;  /* 0x000000110800780c */ /* 0x000fe40003f64270 */
[----:B------:R-:W-:Y:S02]  /*27b0*/  FSEL R98, R98, -INF , P4 ;  /* 0xff80000062627808 */ /* 0x000fe40002000000 */
        /* <DEDUP_REMOVED lines=11> */
[----:B------:R-:W-:Y:S01]  /*2870*/  FMNMX.FTZ R3, R21, R0, !PT ;  /* 0x0000000015037209 */ /* 0x000fe20007810000 */
[----:B------:R-:W-:Y:S02]  /*2880*/  WARPGROUP.DEPBAR.LE gsb0, 0x0 ;  /* 0x00008000000079c5 */ /* 0x000fe40000010000 */
[----:B------:R-:W-:Y:S01]  /*2890*/  WARPGROUP.ARRIVE ;  /* 0x00000000000079c5 */ /* 0x000fe20000000000 */
[----:B------:R-:W-:-:S02]  /*28a0*/  FSEL R74, R74, -INF , P4 ;  /* 0xff8000004a4a7808 */ /* 0x000fc40002000000 */
[----:B------:R-:W-:Y:S02]  /*28b0*/  ISETP.GT.AND P4, PT, R8, 0x28, PT ;  /* 0x000000280800780c */ /* 0x000fe40003f84270 */
[----:B------:R-:W-:Y:S01]  /*28c0*/  FSEL R110, R75, -INF , P3 ;  /* 0xff8000004b6e7808 */ /* 0x000fe20001800000 */
[----:B------:R-:W-:Y:S01]  /*28d0*/  QGMMA.64x32x32.F32.E4M3.E4M3 R56, gdesc[UR20], R56, gsb0 ;  /* 0x00600000143879f3 */ /* 0x000fe20008000838 */
[----:B------:R-:W-:Y:S01]  /*28e0*/  UIADD3 UR22, UR52, 0x682, URZ ;  /* 0x0000068234167890 */ /* 0x000fe2000fffe03f */
[----:B------:R-:W-:Y:S01]  /*28f0*/  FMNMX.FTZ R3, R74, R3, !PT ;  /* 0x000000034a037209 */ /* 0x000fe20007810000 */
[----:B------:R-:W-:Y:S01]  /*2900*/  UMOV UR23, 0x80000020 ;  /* 0x8000002000177882 */ /* 0x000fe20000000000 */
        /* <DEDUP_REMOVED lines=44> */
[C---:B------:R-:W-:Y:S02]  /*2bd0*/  ISETP.GT.AND P4, PT, R8.reuse, 0x60, PT ;  /* 0x000000600800780c */ /* 0x040fe40003f84270 */
[----:B------:R-:W-:Y:S02]  /*2be0*/  FSEL R103, R71, -INF , P3 ;  /* 0xff80000047677808 */ /* 0x000fe40001800000 */
[----:B------:R-:W-:Y:S02]  /*2bf0*/  FMNMX.FTZ R0, R107, R0, !PT ;  /* 0x000000006b007209 */ /* 0x000fe40007810000 */
[----:B------:R-:W-:Y:S02]  /*2c00*/  ISETP.GT.AND P3, PT, R8, 0x61, PT ;  /* 0x000000610800780c */ /* 0x000fe40003f64270 */
[----:B------:R-:W-:Y:S01]  /*2c10*/  FMNMX.FTZ R0, R103, R0, !PT ;  /* 0x0000000067007209 */ /* 0x000fe20007810000 */
[----:B------:R-:W-:Y:S02]  /*2c20*/  WARPGROUP.DEPBAR.LE gsb0, 0x0 ;  /* 0x00008000000079c5 */ /* 0x000fe40000010000 */
[----:B------:R-:W-:Y:S01]  /*2c30*/  WARPGROUP.ARRIVE ;  /* 0x00000000000079c5 */ /* 0x000fe20000000000 */
[----:B------:R-:W-:-:S02]  /*2c40*/  FSEL R83, R42, -INF , P4 ;  /* 0xff8000002a537808 */ /* 0x000fc40002000000 */
[C---:B------:R-:W-:Y:S02]  /*2c50*/  ISETP.GT.AND P4, PT, R8.reuse, 0x68, PT ;  /* 0x000000680800780c */ /* 0x040fe40003f84270 */
[----:B------:R-:W-:Y:S01]  /*2c60*/  FSEL R63, R43, -INF , P3 ;  /* 0xff8000002b3f7808 */ /* 0x000fe20001800000 */
[----:B------:R-:W-:Y:S01]  /*2c70*/  QGMMA.64x32x32.F32.E4M3.E4M3 R24, gdesc[UR20], R24, gsb0 ;  /* 0x00600000141879f3 */ /* 0x000fe20008000818 */
        /* <DEDUP_REMOVED lines=20> */
[----:B------:R-:W-:Y:S02]  /*2dc0*/  FMNMX.FTZ R0, R75, R0, !PT ;  /* 0x000000004b007209 */ /* 0x000fe40007810000 */
[----:B---3--:R-:W-:-:S04]  /*2dd0*/  VIADDMNMX R46, R14, R20, R15, PT ;  /* 0x000000140e2e7246 */ /* 0x008fc8000380010f */
[----:B------:R-:W-:Y:S01]  /*2de0*/  ISETP.GT.AND P5, PT, R46, 0x8, PT ;  /* 0x000000082e00780c */ /* 0x000fe20003fa4270 */
[----:B------:R-:W-:Y:S02]  /*2df0*/  WARPGROUP.DEPBAR.LE gsb0, 0x0 ;  /* 0x00008000000079c5 */ /* 0x000fe40000010000 */
[----:B------:R-:W-:Y:S02]  /*2e00*/  FSEL R71, R26, -INF , P4 ;  /* 0xff8000001a477808 */ /* 0x000fe40002000000 */
[C---:B------:R-:W-:Y:S02]  /*2e10*/  ISETP.GT.AND P4, PT, R8.reuse, 0x88, PT ;  /* 0x000000880800780c */ /* 0x040fe40003f84270 */
[----:B------:R-:W-:Y:S02]  /*2e20*/  FSEL R55, R27, -INF , P3 ;  /* 0xff8000001b377808 */ /* 0x000fe40001800000 */
[----:B------:R-:W-:Y:S02]  /*2e30*/  FMNMX.FTZ R0, R71, R0, !PT ;  /* 0x0000000047007209 */ /* 0x000fe40007810000 */
[----:B------:R-:W-:-:S02]  /*2e40*/  ISETP.GT.AND P3, PT, R8, 0x89, PT ;  /* 0x000000890800780c */ /* 0x000fc40003f64270 */
[----:B------:R-:W-:Y:S02]  /*2e50*/  FSEL R79, R30, -INF , P4 ;  /* 0xff8000001e4f7808 */ /* 0x000fe40002000000 */
[----:B------:R-:W-:Y:S02]  /*2e60*/  FMNMX.FTZ R0, R55, R0, !PT ;  /* 0x0000000037007209 */ /* 0x000fe40007810000 */
        /* <DEDUP_REMOVED lines=12> */
[----:B------:R-:W-:Y:S02]  /*2f30*/  FSEL R99, R39, -INF , P3 ;  /* 0xff80000027637808 */ /* 0x000fe40001800000 */
[----:B------:R-:W-:Y:S02]  /*2f40*/  FMNMX.FTZ R0, R105, R0, !PT ;  /* 0x0000000069007209 */ /* 0x000fe40007810000 */
[----:B------:R-:W-:Y:S02]  /*2f50*/  ISETP.GT.AND P4, PT, R46, 0x1, PT ;  /* 0x000000012e00780c */ /* 0x000fe40003f84270 */
[----:B------:R-:W-:-:S02]  /*2f60*/  FMNMX.FTZ R8, R99, R0, !PT ;  /* 0x0000000063087209 */ /* 0x000fc40007810000 */
[----:B------:R-:W-:Y:S02]  /*2f70*/  FSEL R42, R89, -INF , P4 ;  /* 0xff800000592a7808 */ /* 0x000fe40002000000 */
[----:B------:R-:W-:Y:S01]  /*2f80*/  FSEL R89, R92, -INF , P5 ;  /* 0xff8000005c597808 */ /* 0x000fe20002800000 */
[----:B------:R-:W0:Y:S01]  /*2f90*/  SHFL.BFLY PT, R11, R8, 0x2, 0x1f ;  /* 0x0c401f00080b7f89 */ /* 0x000e2200000e0000 */
[----:B------:R-:W-:-:S04]  /*2fa0*/  ISETP.GT.AND P4, PT, R46, 0x10, PT ;  /* 0x000000102e00780c */ /* 0x000fc80003f84270 */
[----:B------:R-:W-:Y:S02]  /*2fb0*/  FSEL R115, R96, -INF , P4 ;  /* 0xff80000060737808 */ /* 0x000fe40002000000 */
[----:B------:R-:W-:-:S04]  /*2fc0*/  ISETP.GT.AND P4, PT, R46, 0x18, PT ;  /* 0x000000182e00780c */ /* 0x000fc80003f84270 */
[----:B------:R-:W-:Y:S02]  /*2fd0*/  FSEL R117, R100, -INF , P4 ;  /* 0xff80000064757808 */ /* 0x000fe40002000000 */
[----:B------:R-:W-:-:S04]  /*2fe0*/  ISETP.GT.AND P4, PT, R46, 0x21, PT ;  /* 0x000000212e00780c */ /* 0x000fc80003f84270 */
[----:B------:R-:W-:Y:S02]  /*2ff0*/  FSEL R73, R73, -INF , P4 ;  /* 0xff80000049497808 */ /* 0x000fe40002000000 */
[----:B------:R-:W-:-:S04]  /*3000*/  ISETP.GT.AND P4, PT, R46, 0x29, PT ;  /* 0x000000292e00780c */ /* 0x000fc80003f84270 */
[----:B------:R-:W-:Y:S02]  /*3010*/  FSEL R77, R77, -INF , P4 ;  /* 0xff8000004d4d7808 */ /* 0x000fe40002000000 */
[----:B0-----:R-:W-:Y:S02]  /*3020*/  FMNMX.FTZ R13, R8, R11, !PT ;  /* 0x0000000b080d7209 */ /* 0x001fe40007810000 */
[----:B------:R-:W-:-:S03]  /*3030*/  ISETP.GT.AND P4, PT, R46, 0x31, PT ;  /* 0x000000312e00780c */ /* 0x000fc60003f84270 */
[----:B------:R-:W0:Y:S01]  /*3040*/  SHFL.BFLY PT, R0, R13, 0x1, 0x1f ;  /* 0x0c201f000d007f89 */ /* 0x000e2200000e0000 */
[----:B------:R-:W-:Y:S02]  /*3050*/  FSEL R81, R81, -INF , P4 ;  /* 0xff80000051517808 */ /* 0x000fe40002000000 */
[----:B------:R-:W-:-:S04]  /*3060*/  ISETP.GT.AND P4, PT, R46, 0x39, PT ;  /* 0x000000392e00780c */ /* 0x000fc80003f84270 */
[----:B------:R-:W-:Y:S02]  /*3070*/  FSEL R85, R85, -INF , P4 ;  /* 0xff80000055557808 */ /* 0x000fe40002000000 */
[----:B------:R-:W-:-:S04]  /*3080*/  ISETP.GT.AND P4, PT, R46, 0x41, PT ;  /* 0x000000412e00780c */ /* 0x000fc80003f84270 */
[----:B------:R-:W-:Y:S02]  /*3090*/  FSEL R129, R57, -INF , P4 ;  /* 0xff80000039817808 */ /* 0x000fe40002000000 */
[----:B------:R-:W-:-:S04]  /*30a0*/  ISETP.GT.AND P4, PT, R46, 0x49, PT ;  /* 0x000000492e00780c */ /* 0x000fc80003f84270 */
[----:B------:R-:W-:Y:S02]  /*30b0*/  FSEL R61, R61, -INF , P4 ;  /* 0xff8000003d3d7808 */ /* 0x000fe40002000000 */
[----:B------:R-:W-:Y:S02]  /*30c0*/  ISETP.GT.AND P4, PT, R46, 0x51, PT ;  /* 0x000000512e00780c */ /* 0x000fe40003f84270 */
[----:B0-----:R-:W-:Y:S02]  /*30d0*/  FMNMX.FTZ R0, R13, R0, !PT ;  /* 0x000000000d007209 */ /* 0x001fe40007810000 */
[----:B------:R-:W-:Y:S02]  /*30e0*/  FSEL R65, R65, -INF , P4 ;  /* 0xff80000041417808 */ /* 0x000fe40002000000 */
[----:B------:R-:W-:Y:S01]  /*30f0*/  FSETP.NEU.FTZ.AND P3, PT, R0, -INF , PT ;  /* 0xff8000000000780b */ /* 0x000fe20003f7d000 */
[----:B------:R-:W-:Y:S01]  /*3100*/  FFMA.FTZ R111, R2, R0, -8 ;  /* 0xc1000000026f7423 */ /* 0x000fe20000010000 */
[----:B------:R-:W-:-:S04]  /*3110*/  ISETP.GT.AND P4, PT, R46, 0x59, PT ;  /* 0x000000592e00780c */ /* 0x000fc80003f84270 */
[----:B------:R-:W-:Y:S02]  /*3120*/  FSEL R111, R111, RZ, P3 ;  /* 0x000000ff6f6f7208 */ /* 0x000fe40001800000 */
[----:B------:R-:W-:Y:S02]  /*3130*/  ISETP.GT.AND P3, PT, R46, RZ, PT ;  /* 0x000000ff2e00720c */ /* 0x000fe40003f64270 */
[----:B------:R-:W-:Y:S01]  /*3140*/  FSEL R69, R69, -INF , P4 ;  /* 0xff80000045457808 */ /* 0x000fe20002000000 */
[--C-:B------:R-:W-:Y:S01]  /*3150*/  FFMA.FTZ R6, R2, R90, -R111.reuse ;  /* 0x0000005a02067223 */ /* 0x100fe2000001086f */
[----:B------:R-:W-:Y:S01]  /*3160*/  FSEL R113, R88, -INF , P3 ;  /* 0xff80000058717808 */ /* 0x000fe20001800000 */
[--C-:B------:R-:W-:Y:S01]  /*3170*/  FFMA.FTZ R11, R2, R12, -R111.reuse ;  /* 0x0000000c020b7223 */ /* 0x100fe2000001086f */
[----:B------:R-:W-:Y:S01]  /*3180*/  ISETP.GT.AND P3, PT, R46, 0x9, PT ;  /* 0x000000092e00780c */ /* 0x000fe20003f64270 */
[C-C-:B------:R-:W-:Y:S01]  /*3190*/  FFMA.FTZ R8, R2.reuse, R94, -R111.reuse ;  /* 0x0000005e02087223 */ /* 0x140fe2000001086f */
[----:B------:R-:W-:Y:S01]  /*31a0*/  FMNMX.FTZ R20, R113, R42, !PT ;  /* 0x0000002a71147209 */ /* 0x000fe20007810000 */
[----:B------:R-:W-:Y:S01]  /*31b0*/  MUFU.EX2 R6, R6 ;  /* 0x0000000600067308 */ /* 0x000fe20000000800 */
[----:B------:R-:W-:Y:S01]  /*31c0*/  FSEL R93, R93, -INF , P3 ;  /* 0xff8000005d5d7808 */ /* 0x000fe20001800000 */
[C-C-:B------:R-:W-:Y:S01]  /*31d0*/  FFMA.FTZ R13, R2.reuse, R106, -R111.reuse ;  /* 0x0000006a020d7223 */ /* 0x140fe2000001086f */
[----:B------:R-:W-:Y:S01]  /*31e0*/  FMNMX.FTZ R20, R89, R20, !PT ;  /* 0x0000001459147209 */ /* 0x000fe20007810000 */
[--C-:B------:R-:W-:Y:S01]  /*31f0*/  FFMA.FTZ R58, R2, R58, -R111.reuse ;  /* 0x0000003a023a7223 */ /* 0x100fe2000001086f */
[----:B------:R-:W-:Y:S01]  /*3200*/  ISETP.GT.AND P3, PT, R46, 0x11, PT ;  /* 0x000000112e00780c */ /* 0x000fe20003f64270 */
[C-C-:B------:R-:W-:Y:S01]  /*3210*/  FFMA.FTZ R12, R2.reuse, R98, -R111.reuse ;  /* 0x00000062020c7223 */ /* 0x140fe2000001086f */
[----:B------:R-:W-:Y:S01]  /*3220*/  FMNMX.FTZ R26, R93, R20, !PT ;  /* 0x000000145d1a7209 */ /* 0x000fe20007810000 */
[----:B------:R-:W0:Y:S01]  /*3230*/  MUFU.EX2 R11, R11 ;  /* 0x0000000b000b7308 */ /* 0x000e220000000800 */
[----:B------:R-:W-:Y:S01]  /*3240*/  FSEL R97, R97, -INF , P3 ;  /* 0xff80000061617808 */ /* 0x000fe20001800000 */
[C-C-:B------:R-:W-:Y:S01]  /*3250*/  FFMA.FTZ R108, R2.reuse, R108, -R111.reuse ;  /* 0x0000006c026c7223 */ /* 0x140fe2000001086f */
[----:B------:R-:W-:Y:S01]  /*3260*/  FMNMX.FTZ R26, R115, R26, !PT ;  /* 0x0000001a731a7209 */ /* 0x000fe20007810000 */
[--C-:B------:R-:W-:Y:S01]  /*3270*/  FFMA.FTZ R14, R2, R102, -R111.reuse ;  /* 0x00000066020e7223 */ /* 0x100fe2000001086f */
[----:B------:R-:W-:Y:S01]  /*3280*/  ISETP.GT.AND P3, PT, R46, 0x19, PT ;  /* 0x000000192e00780c */ /* 0x000fe20003f64270 */
[C-C-:B------:R-:W-:Y:S01]  /*3290*/  FFMA.FTZ R21, R2.reuse, R21, -R111.reuse ;  /* 0x0000001502157223 */ /* 0x140fe2000001086f */
[----:B------:R-:W-:Y:S01]  /*32a0*/  FMNMX.FTZ R26, R97, R26, !PT ;  /* 0x0000001a611a7209 */ /* 0x000fe20007810000 */
[----:B------:R-:W-:Y:S01]  /*32b0*/  MUFU.EX2 R8, R8 ;  /* 0x0000000800087308 */ /* 0x000fe20000000800 */
[----:B------:R-:W-:Y:S01]  /*32c0*/  FSEL R101, R101, -INF , P3 ;  /* 0xff80000065657808 */ /* 0x000fe20001800000 */
[--C-:B------:R-:W-:Y:S01]  /*32d0*/  FFMA.FTZ R78, R2, R78, -R111.reuse ;  /* 0x0000004e024e7223 */ /* 0x100fe2000001086f */
[----:B------:R-:W-:Y:S01]  /*32e0*/  ISETP.GT.AND P3, PT, R46, 0x20, PT ;  /* 0x000000202e00780c */ /* 0x000fe20003f64270 */
[C-C-:B------:R-:W-:Y:S01]  /*32f0*/  FFMA.FTZ R74, R2.reuse, R74, -R111.reuse ;  /* 0x0000004a024a7223 */ /* 0x140fe2000001086f */
[----:B------:R-:W-:Y:S01]  /*3300*/  FMNMX.FTZ R26, R117, R26, !PT ;  /* 0x0000001a751a7209 */ /* 0x000fe20007810000 */
[--C-:B------:R-:W-:Y:S01]  /*3310*/  FFMA.FTZ R82, R2, R82, -R111.reuse ;  /* 0x0000005202527223 */ /* 0x100fe2000001086f */
[----:B------:R-:W-:Y:S01]  /*3320*/  FSEL R119, R72, -INF , P3 ;  /* 0xff80000048777808 */ /* 0x000fe20001800000 */
[----:B------:R-:W2:Y:S01]  /*3330*/  MUFU.EX2 R13, R13 ;  /* 0x0000000d000d7308 */ /* 0x000ea20000000800 */
[----:B------:R-:W-:Y:S01]  /*3340*/  FMNMX.FTZ R30, R101, R26, !PT ;  /* 0x0000001a651e7209 */ /* 0x000fe20007810000 */
[--C-:B------:R-:W-:Y:S01]  /*3350*/  FFMA.FTZ R27, R2, R110, -R111.reuse ;  /* 0x0000006e021b7223 */ /* 0x100fe2000001086f */
[----:B------:R-:W-:Y:S01]  /*3360*/  ISETP.GT.AND P3, PT, R46, 0x28, PT ;  /* 0x000000282e00780c */ /* 0x000fe20003f64270 */
[C-C-:B------:R-:W-:Y:S01]  /*3370*/  FFMA.FTZ R31, R2.reuse, R112, -R111.reuse ;  /* 0x00000070021f7223 */ /* 0x140fe2000001086f */
[----:B------:R-:W-:Y:S01]  /*3380*/  FMNMX.FTZ R30, R119, R30, !PT ;  /* 0x0000001e771e7209 */ /* 0x000fe20007810000 */
[--C-:B------:R-:W-:Y:S01]  /*3390*/  FFMA.FTZ R35, R2, R114, -R111.reuse ;  /* 0x0000007202237223 */ /* 0x100fe2000001086f */
[----:B------:R-:W-:Y:S01]  /*33a0*/  FSEL R121, R76, -INF , P3 ;  /* 0xff8000004c797808 */ /* 0x000fe20001800000 */
[----:B------:R-:W-:Y:S01]  /*33b0*/  MUFU.EX2 R12, R12 ;  /* 0x0000000c000c7308 */ /* 0x000fe20000000800 */
        /* <DEDUP_REMOVED lines=13> */
[----:B------:R-:W-:Y:S01]  /*3490*/  FFMA.FTZ R95, R2, R95, -R111 ;  /* 0x0000005f025f7223 */ /* 0x000fe2000001086f */
[----:B------:R-:W-:Y:S01]  /*34a0*/  FSEL R125, R84, -INF , P3 ;  /* 0xff800000547d7808 */ /* 0x000fe20001800000 */
[----:B------:R-:W-:Y:S01]  /*34b0*/  MUFU.EX2 R14, R14 ;  /* 0x0000000e000e7308 */ /* 0x000fe20000000800 */
[----:B------:R-:W-:-:S02]  /*34c0*/  FMNMX.FTZ R34, R81, R34, !PT ;  /* 0x0000002251227209 */ /* 0x000fc40007810000 */
[----:B------:R-:W-:Y:S02]  /*34d0*/  ISETP.GT.AND P3, PT, R46, 0x40, PT ;  /* 0x000000402e00780c */ /* 0x000fe40003f64270 */
[----:B------:R-:W-:Y:S02]  /*34e0*/  FMNMX.FTZ R34, R125, R34, !PT ;  /* 0x000000227d227209 */ /* 0x000fe40007810000 */
[----:B------:R-:W-:Y:S01]  /*34f0*/  FSEL R127, R56, -INF , P3 ;  /* 0xff800000387f7808 */ /* 0x000fe20001800000 */
[----:B------:R-:W-:Y:S01]  /*3500*/  MUFU.EX2 R26, R78 ;  /* 0x0000004e001a7308 */ /* 0x000fe20000000800 */
[----:B------:R-:W-:Y:S02]  /*3510*/  FMNMX.FTZ R38, R85, R34, !PT ;  /* 0x0000002255267209 */ /* 0x000fe40007810000 */
[----:B------:R-:W-:Y:S02]  /*3520*/  ISETP.GT.AND P3, PT, R46, 0x48, PT ;  /* 0x000000482e00780c */ /* 0x000fe40003f64270 */
[----:B------:R-:W-:-:S02]  /*3530*/  FMNMX.FTZ R38, R127, R38, !PT ;  /* 0x000000267f267209 */ /* 0x000fc40007810000 */
[----:B------:R-:W-:Y:S01]  /*3540*/  FSEL R131, R60, -INF , P3 ;  /* 0xff8000003c837808 */ /* 0x000fe20001800000 */
[----:B------:R-:W3:Y:S01]  /*3550*/  MUFU.EX2 R21, R21 ;  /* 0x0000001500157308 */ /* 0x000ee20000000800 */
[----:B------:R-:W-:Y:S02]  /*3560*/  FMNMX.FTZ R38, R129, R38, !PT ;  /* 0x0000002681267209 */ /* 0x000fe40007810000 */
[----:B------:R-:W-:Y:S02]  /*3570*/  ISETP.GT.AND P3, PT, R46, 0x50, PT ;  /* 0x000000502e00780c */ /* 0x000fe40003f64270 */
[----:B------:R-:W-:Y:S02]  /*3580*/  FMNMX.FTZ R38, R131, R38, !PT ;  /* 0x0000002683267209 */ /* 0x000fe40007810000 */
[----:B------:R-:W-:Y:S01]  /*3590*/  FSEL R133, R64, -INF , P3 ;  /* 0xff80000040857808 */ /* 0x000fe20001800000 */
[----:B------:R-:W-:Y:S01]  /*35a0*/  MUFU.EX2 R20, R74 ;  /* 0x0000004a00147308 */ /* 0x000fe20000000800 */
[----:B------:R-:W-:-:S02]  /*35b0*/  FMNMX.FTZ R50, R61, R38, !PT ;  /* 0x000000263d327209 */ /* 0x000fc40007810000 */
[----:B------:R-:W-:Y:S02]  /*35c0*/  ISETP.GT.AND P3, PT, R46, 0x58, PT ;  /* 0x000000582e00780c */ /* 0x000fe40003f64270 */
[----:B------:R-:W-:Y:S02]  /*35d0*/  FMNMX.FTZ R50, R133, R50, !PT ;  /* 0x0000003285327209 */ /* 0x000fe40007810000 */
[----:B------:R-:W-:Y:S01]  /*35e0*/  FSEL R135, R68, -INF , P3 ;  /* 0xff80000044877808 */ /* 0x000fe20001800000 */
[----:B------:R4:W-:Y:S01]  /*35f0*/  MUFU.EX2 R38, R58 ;  /* 0x0000003a00267308 */ /* 0x0009e20000000800 */
[----:B------:R-:W-:Y:S02]  /*3600*/  FMNMX.FTZ R50, R65, R50, !PT ;  /* 0x0000003241327209 */ /* 0x000fe40007810000 */
[----:B------:R-:W-:Y:S02]  /*3610*/  ISETP.GT.AND P3, PT, R46, 0x60, PT ;  /* 0x000000602e00780c */ /* 0x000fe40003f64270 */
[----:B------:R-:W-:-:S02]  /*3620*/  FMNMX.FTZ R50, R135, R50, !PT ;  /* 0x0000003287327209 */ /* 0x000fc40007810000 */
[----:B------:R-:W-:Y:S01]  /*3630*/  ISETP.GT.AND P4, PT, R46, 0x61, PT ;  /* 0x000000612e00780c */ /* 0x000fe20003f84270 */
[----:B------:R-:W-:Y:S01]  /*3640*/  MUFU.EX2 R30, R82 ;  /* 0x00000052001e7308 */ /* 0x000fe20000000800 */
[----:B------:R-:W-:Y:S01]  /*3650*/  FSEL R137, R40, -INF , P3 ;  /* 0xff80000028897808 */ /* 0x000fe20001800000 */
[----:B----4-:R-:W-:Y:S01]  /*3660*/  IMAD.U32 R58, RZ, RZ, UR40 ;  /* 0x00000028ff3a7e24 */ /* 0x010fe2000f8e00ff */
[----:B------:R-:W-:Y:S01]  /*3670*/  FMNMX.FTZ R50, R69, R50, !PT ;  /* 0x0000003245327209 */ /* 0x000fe20007810000 */
[--C-:B------:R-:W-:Y:S01]  /*3680*/  FFMA.FTZ R40, R2, R62, -R111.reuse ;  /* 0x0000003e02287223 */ /* 0x100fe2000001086f */
[----:B------:R-:W-:Y:S01]  /*3690*/  ISETP.GT.AND P3, PT, R46, 0x68, PT ;  /* 0x000000682e00780c */ /* 0x000fe20003f64270 */
[----:B------:R-:W-:Y:S01]  /*36a0*/  @!P0 VIADD R58, R58, 0x33440 ;  /* 0x000334403a3a8836 */ /* 0x000fe20000000000 */
[----:B------:R-:W-:Y:S01]  /*36b0*/  FSEL R139, R41, -INF , P4 ;  /* 0xff800000298b7808 */ /* 0x000fe20002000000 */
[----:B------:R-:W-:Y:S01]  /*36c0*/  FFMA.FTZ R41, R2, R66, -R111 ;  /* 0x0000004202297223 */ /* 0x000fe2000001086f */
[----:B------:R-:W-:Y:S01]  /*36d0*/  FMNMX.FTZ R50, R137, R50, !PT ;  /* 0x0000003289327209 */ /* 0x000fe20007810000 */
[----:B------:R-:W-:Y:S01]  /*36e0*/  MUFU.EX2 R27, R27 ;  /* 0x0000001b001b7308 */ /* 0x000fe20000000800 */
[----:B------:R-:W-:-:S02]  /*36f0*/  ISETP.GT.AND P4, PT, R46, 0x69, PT ;  /* 0x000000692e00780c */ /* 0x000fc40003f84270 */
[----:B------:R-:W-:Y:S01]  /*3700*/  FSEL R141, R44, -INF , P3 ;  /* 0xff8000002c8d7808 */ /* 0x000fe20001800000 */
[----:B------:R-:W-:Y:S01]  /*3710*/  FFMA.FTZ R44, R2, R109, -R111 ;  /* 0x0000006d022c7223 */ /* 0x000fe2000001086f */
[----:B------:R-:W-:Y:S02]  /*3720*/  FMNMX.FTZ R50, R139, R50, !PT ;  /* 0x000000328b327209 */ /* 0x000fe40007810000 */
[C---:B------:R-:W-:Y:S01]  /*3730*/  ISETP.GT.AND P3, PT, R46.reuse, 0x70, PT ;  /* 0x000000702e00780c */ /* 0x040fe20003f64270 */
[----:B------:R-:W-:Y:S01]  /*3740*/  MUFU.EX2 R31, R31 ;  /* 0x0000001f001f7308 */ /* 0x000fe20000000800 */
[----:B------:R-:W-:Y:S02]  /*3750*/  FSEL R143, R45, -INF , P4 ;  /* 0xff8000002d8f7808 */ /* 0x000fe40002000000 */
[----:B------:R-:W-:Y:S02]  /*3760*/  FMNMX.FTZ R50, R141, R50, !PT ;  /* 0x000000328d327209 */ /* 0x000fe40007810000 */
[----:B------:R-:W-:-:S02]  /*3770*/  ISETP.GT.AND P4, PT, R46, 0x71, PT ;  /* 0x000000712e00780c */ /* 0x000fc40003f84270 */
[----:B------:R-:W-:Y:S01]  /*3780*/  FSEL R145, R48, -INF , P3 ;  /* 0xff80000030917808 */ /* 0x000fe20001800000 */
[----:B------:R-:W-:Y:S01]  /*3790*/  MUFU.EX2 R35, R35 ;  /* 0x0000002300237308 */ /* 0x000fe20000000800 */
[----:B------:R-:W-:Y:S01]  /*37a0*/  FMNMX.FTZ R50, R143, R50, !PT ;  /* 0x000000328f327209 */ /* 0x000fe20007810000 */
[--C-:B------:R-:W-:Y:S01]  /*37b0*/  FFMA.FTZ R48, R2, R71, -R111.reuse ;  /* 0x0000004702307223 */ /* 0x100fe2000001086f */
[----:B------:R-:W-:Y:S02]  /*37c0*/  ISETP.GT.AND P3, PT, R46, 0x78, PT ;  /* 0x000000782e00780c */ /* 0x000fe40003f64270 */
        /* <DEDUP_REMOVED lines=8> */
[----:B------:R-:W-:Y:S02]  /*3850*/  CS2R R90, SRZ ;  /* 0x00000000005a7805 */ /* 0x000fe4000001ff00 */
[----:B------:R-:W-:Y:S01]  /*3860*/  FSEL R109, R53, -INF , P4 ;  /* 0xff800000356d7808 */ /* 0x000fe20002000000 */
[----:B------:R-:W4:Y:S01]  /*3870*/  MUFU.EX2 R39, R39 ;  /* 0x0000002700277308 */ /* 0x000f220000000800 */
[----:B------:R-:W-:Y:S02]  /*3880*/  ISETP.GT.AND P3, PT, R46, 0x80, PT ;  /* 0x000000802e00780c */ /* 0x000fe40003f64270 */
[----:B------:R-:W-:-:S02]  /*3890*/  FMNMX.FTZ R50, R149, R50, !PT ;  /* 0x0000003295327209 */ /* 0x000fc40007810000 */
[----:B------:R-:W-:Y:S02]  /*38a0*/  ISETP.GT.AND P4, PT, R46, 0x81, PT ;  /* 0x000000812e00780c */ /* 0x000fe40003f84270 */
[----:B------:R-:W-:Y:S01]  /*38b0*/  FSEL R151, R24, -INF , P3 ;  /* 0xff80000018977808 */ /* 0x000fe20001800000 */
[--C-:B------:R-:W-:Y:S01]  /*38c0*/  FFMA.FTZ R24, R2, R107, -R111.reuse ;  /* 0x0000006b02187223 */ /* 0x100fe2000001086f */
[----:B------:R-:W-:Y:S01]  /*38d0*/  FMNMX.FTZ R50, R109, R50, !PT ;  /* 0x000000326d327209 */ /* 0x000fe20007810000 */
[----:B------:R-:W-:Y:S01]  /*38e0*/  MUFU.EX2 R43, R43 ;  /* 0x0000002b002b7308 */ /* 0x000fe20000000800 */
[----:B------:R-:W-:Y:S02]  /*38f0*/  ISETP.GT.AND P3, PT, R46, 0x88, PT ;  /* 0x000000882e00780c */ /* 0x000fe40003f64270 */
[----:B------:R-:W-:Y:S01]  /*3900*/  FSEL R107, R25, -INF , P4 ;  /* 0xff800000196b7808 */ /* 0x000fe20002000000 */
[----:B------:R-:W-:Y:S01]  /*3910*/  FFMA.FTZ R25, R2, R103, -R111 ;  /* 0x0000006702197223 */ /* 0x000fe2000001086f */
[----:B------:R-:W-:-:S02]  /*3920*/  FMNMX.FTZ R50, R151, R50, !PT ;  /* 0x0000003297327209 */ /* 0x000fc40007810000 */
[----:B------:R-:W-:Y:S01]  /*3930*/  ISETP.GT.AND P4, PT, R46, 0x89, PT ;  /* 0x000000892e00780c */ /* 0x000fe20003f84270 */
[----:B------:R-:W-:Y:S01]  /*3940*/  MUFU.EX2 R40, R40 ;  /* 0x0000002800287308 */ /* 0x000fe20000000800 */
[----:B------:R-:W-:Y:S01]  /*3950*/  FSEL R153, R28, -INF , P3 ;  /* 0xff8000001c997808 */ /* 0x000fe20001800000 */
[--C-:B------:R-:W-:Y:S01]  /*3960*/  FFMA.FTZ R28, R2, R83, -R111.reuse ;  /* 0x00000053021c7223 */ /* 0x100fe2000001086f */
[----:B------:R-:W-:Y:S02]  /*3970*/  FMNMX.FTZ R50, R107, R50, !PT ;  /* 0x000000326b327209 */ /* 0x000fe40007810000 */
[----:B------:R-:W-:Y:S02]  /*3980*/  ISETP.GT.AND P3, PT, R46, 0x90, PT ;  /* 0x000000902e00780c */ /* 0x000fe40003f64270 */
[----:B------:R-:W-:Y:S01]  /*3990*/  FSEL R103, R29, -INF , P4 ;  /* 0xff8000001d677808 */ /* 0x000fe20002000000 */
[----:B------:R-:W-:Y:S01]  /*39a0*/  FFMA.FTZ R29, R2, R63, -R111 ;  /* 0x0000003f021d7223 */ /* 0x000fe2000001086f */
[----:B------:R-:W-:Y:S01]  /*39b0*/  FMNMX.FTZ R50, R153, R50, !PT ;  /* 0x0000003299327209 */ /* 0x000fe20007810000 */
[----:B------:R-:W5:Y:S01]  /*39c0*/  MUFU.EX2 R45, R120 ;  /* 0x00000078002d7308 */ /* 0x000f620000000800 */
[----:B------:R-:W-:-:S02]  /*39d0*/  ISETP.GT.AND P4, PT, R46, 0x91, PT ;  /* 0x000000912e00780c */ /* 0x000fc40003f84270 */
[----:B------:R-:W-:Y:S01]  /*39e0*/  FSEL R155, R32, -INF , P3 ;  /* 0xff800000209b7808 */ /* 0x000fe20001800000 */
[--C-:B------:R-:W-:Y:S01]  /*39f0*/  FFMA.FTZ R32, R2, R3, -R111.reuse ;  /* 0x0000000302207223 */ /* 0x100fe2000001086f */
[----:B------:R-:W-:Y:S02]  /*3a00*/  FMNMX.FTZ R50, R103, R50, !PT ;  /* 0x0000003267327209 */ /* 0x000fe40007810000 */
[----:B------:R-:W-:Y:S01]  /*3a10*/  ISETP.GT.AND P3, PT, R46, 0x98, PT ;  /* 0x000000982e00780c */ /* 0x000fe20003f64270 */
[----:B------:R-:W-:Y:S01]  /*3a20*/  MUFU.EX2 R41, R41 ;  /* 0x0000002900297308 */ /* 0x000fe20000000800 */
[----:B------:R-:W-:Y:S01]  /*3a30*/  FSEL R83, R33, -INF , P4 ;  /* 0xff80000021537808 */ /* 0x000fe20002000000 */
[--C-:B------:R-:W-:Y:S01]  /*3a40*/  FFMA.FTZ R33, R2, R59, -R111.reuse ;  /* 0x0000003b02217223 */ /* 0x100fe2000001086f */
[----:B------:R-:W-:Y:S02]  /*3a50*/  FMNMX.FTZ R50, R155, R50, !PT ;  /* 0x000000329b327209 */ /* 0x000fe40007810000 */
[----:B------:R-:W-:Y:S01]  /*3a60*/  ISETP.GT.AND P4, PT, R46, 0x99, PT ;  /* 0x000000992e00780c */ /* 0x000fe20003f84270 */
[----:B------:R-:W-:Y:S01]  /*3a70*/  FFMA.FTZ R46, R2, R67, -R111 ;  /* 0x00000043022e7223 */ /* 0x000fe2000001086f */
[----:B------:R-:W-:Y:S01]  /*3a80*/  FSEL R157, R36, -INF , P3 ;  /* 0xff800000249d7808 */ /* 0x000fe20001800000 */
[----:B0-----:R-:W-:Y:S01]  /*3a90*/  FADD.FTZ R67, R6, R11 ;  /* 0x0000000b06437221 */ /* 0x001fe20000010000 */
[----:B------:R-:W-:Y:S01]  /*3aa0*/  FMNMX.FTZ R50, R83, R50, !PT ;  /* 0x0000003253327209 */ /* 0x000fe20007810000 */
[----:B------:R-:W-:Y:S01]  /*3ab0*/  MUFU.EX2 R44, R44 ;  /* 0x0000002c002c7308 */ /* 0x000fe20000000800 */
[----:B------:R-:W-:Y:S01]  /*3ac0*/  FSEL R63, R37, -INF , P4 ;  /* 0xff800000253f7808 */ /* 0x000fe20002000000 */
[C-C-:B------:R-:W-:Y:S01]  /*3ad0*/  FFMA.FTZ R36, R2.reuse, R47, -R111.reuse ;  /* 0x0000002f02247223 */ /* 0x140fe2000001086f */
[----:B------:R-:W-:Y:S01]  /*3ae0*/  FMNMX.FTZ R50, R157, R50, !PT ;  /* 0x000000329d327209 */ /* 0x000fe20007810000 */
[C-C-:B------:R-:W-:Y:S01]  /*3af0*/  FFMA.FTZ R47, R2.reuse, R75, -R111.reuse ;  /* 0x0000004b022f7223 */ /* 0x140fe2000001086f */
[----:B------:R-:W-:Y:S01]  /*3b00*/  @!P0 PRMT R58, RZ, 0x654, R58 ;  /* 0x00000654ff3a8816 */ /* 0x000fe2000000003a */
[C-C-:B------:R-:W-:Y:S01]  /*3b10*/  FFMA.FTZ R37, R2.reuse, R51, -R111.reuse ;  /* 0x0000003302257223 */ /* 0x140fe2000001086f */
[----:B------:R-:W-:Y:S01]  /*3b20*/  FMNMX.FTZ R50, R63, R50, !PT ;  /* 0x000000323f327209 */ /* 0x000fe20007810000 */
[----:B------:R-:W-:Y:S01]  /*3b30*/  MUFU.EX2 R24, R24 ;  /* 0x0000001800187308 */ /* 0x000fe20000000800 */
[----:B------:R0:W-:Y:S01]  /*3b40*/  @!P0 SYNCS.ARRIVE.TRANS64.RED.A1T0 RZ, [R58+URZ], RZ ;  /* 0x000000ff3aff89a7 */ /* 0x0001e2000810043f */
[----:B--2---:R-:W-:Y:S01]  /*3b50*/  F2FP.SATFINITE.E4M3.F32.PACK_AB_MERGE_C R217, R13, R8, RZ ;  /* 0x000000080dd9723e */ /* 0x004fe200048070ff */
[----:B------:R-:W-:Y:S01]  /*3b60*/  FFMA.FTZ R51, R2, R87, -R111 ;  /* 0x0000005702337223 */ /* 0x000fe2000001086f */
[----:B------:R-:W2:Y:S01]  /*3b70*/  SHFL.BFLY PT, R3, R50, 0x2, 0x1f ;  /* 0x0c401f0032037f89 */ /* 0x000ea200000e0000 */
[----:B---3--:R-:W-:-:S02]  /*3b80*/  F2FP.SATFINITE.E4M3.F32.PACK_AB_MERGE_C R219, R21, R14, RZ ;  /* 0x0000000e15db723e */ /* 0x008fc400048070ff */
[----:B----4-:R-:W-:Y:S01]  /*3b90*/  F2FP.SATFINITE.E4M3.F32.PACK_AB_MERGE_C R215, R39, R34, RZ ;  /* 0x0000002227d7723e */ /* 0x010fe200048070ff */
[----:B------:R-:W3:Y:S01]  /*3ba0*/  MUFU.EX2 R25, R25 ;  /* 0x0000001900197308 */ /* 0x000ee20000000800 */
[----:B0-----:R-:W-:Y:S01]  /*3bb0*/  FADD.FTZ R58, R8, R67 ;  /* 0x00000043083a7221 */ /* 0x001fe20000010000 */
[----:B------:R-:W-:Y:S02]  /*3bc0*/  F2FP.SATFINITE.E4M3.F32.PACK_AB_MERGE_C R217, R11, R6, R217 ;  /* 0x000000060bd9723e */ /* 0x000fe400048070d9 */
[----:B------:R-:W-:Y:S02]  /*3bd0*/  F2FP.SATFINITE.E4M3.F32.PACK_AB_MERGE_C R213, R31, R26, RZ ;  /* 0x0000001a1fd5723e */ /* 0x000fe400048070ff */
[----:B------:R-:W-:Y:S02]  /*3be0*/  F2FP.SATFINITE.E4M3.F32.PACK_AB_MERGE_C R219, R15, R12, R219 ;  /* 0x0000000c0fdb723e */ /* 0x000fe400048070db */
[----:B------:R-:W-:Y:S01]  /*3bf0*/  MUFU.EX2 R28, R28 ;  /* 0x0000001c001c7308 */ /* 0x000fe20000000800 */
[----:B------:R-:W-:-:S02]  /*3c00*/  F2FP.SATFINITE.E4M3.F32.PACK_AB_MERGE_C R213, R27, R20, R213 ;  /* 0x000000141bd5723e */ /* 0x000fc400048070d5 */
[----:B-----5:R-:W-:Y:S02]  /*3c10*/  F2FP.SATFINITE.E4M3.F32.PACK_AB_MERGE_C R209, R45, R40, RZ ;  /* 0x000000282dd1723e */ /* 0x020fe400048070ff */
[----:B------:R-:W-:Y:S02]  /*3c20*/  F2FP.SATFINITE.E4M3.F32.PACK_AB_MERGE_C R215, R35, R30, R215 ;  /* 0x0000001e23d7723e */ /* 0x000fe400048070d7 */
[----:B------:R-:W-:Y:S01]  /*3c30*/  F2FP.SATFINITE.E4M3.F32.PACK_AB_MERGE_C R209, R43, R38, R209 ;  /* 0x000000262bd1723e */ /* 0x000fe200048070d1 */
[----:B------:R-:W-:Y:S01]  /*3c40*/  MUFU.EX2 R29, R29 ;  /* 0x0000001d001d7308 */ /* 0x000fe20000000800 */
[----:B---3--:R-:W-:Y:S02]  /*3c50*/  F2FP.SATFINITE.E4M3.F32.PACK_AB_MERGE_C R211, R25, R24, RZ ;  /* 0x0000001819d3723e */ /* 0x008fe400048070ff */
[----:B--2---:R-:W-:Y:S01]  /*3c60*/  FMNMX.FTZ R53, R50, R3, !PT ;  /* 0x0000000332357209 */ /* 0x004fe20007810000 */
[----:B------:R-:W-:Y:S01]  /*3c70*/  FFMA.FTZ R50, R2, R79, -R111 ;  /* 0x0000004f02327223 */ /* 0x000fe2000001086f */
[----:B------:R-:W-:-:S03]  /*3c80*/  F2FP.SATFINITE.E4M3.F32.PACK_AB_MERGE_C R211, R44, R41, R211 ;  /* 0x000000292cd3723e */ /* 0x000fc600048070d3 */
[----:B------:R-:W-:Y:S01]  /*3c90*/  MUFU.EX2 R32, R32 ;  /* 0x0000002000207308 */ /* 0x000fe20000000800 */
[----:B------:R-:W0:Y:S07]  /*3ca0*/  SHFL.BFLY PT, R54, R53, 0x1, 0x1f ;  /* 0x0c201f0035367f89 */ /* 0x000e2e00000e0000 */
[----:B------:R-:W2:Y:S08]  /*3cb0*/  MUFU.EX2 R33, R33 ;  /* 0x0000002100217308 */ /* 0x000eb00000000800 */
[----:B------:R-:W-:Y:S08]  /*3cc0*/  MUFU.EX2 R46, R46 ;  /* 0x0000002e002e7308 */ /* 0x000ff00000000800 */
[----:B------:R-:W-:Y:S01]  /*3cd0*/  MUFU.EX2 R47, R47 ;  /* 0x0000002f002f7308 */ /* 0x000fe20000000800 */
[----:B0-----:R-:W-:Y:S01]  /*3ce0*/  FMNMX.FTZ R3, R53, R54, !PT ;  /* 0x0000003635037209 */ /* 0x001fe20007810000 */
[----:B------:R-:W-:Y:S01]  /*3cf0*/  FFMA.FTZ R54, R2, R105, -R111 ;  /* 0x0000006902367223 */ /* 0x000fe2000001086f */
[----:B--2---:R-:W-:-:S02]  /*3d00*/  F2FP.SATFINITE.E4M3.F32.PACK_AB_MERGE_C R205, R33, R32, RZ ;  /* 0x0000002021cd723e */ /* 0x004fc400048070ff */
[----:B------:R-:W-:Y:S02]  /*3d10*/  CS2R R110, SRZ ;  /* 0x00000000006e7805 */ /* 0x000fe4000001ff00 */
[----:B------:R-:W-:Y:S01]  /*3d20*/  FSETP.NEU.FTZ.AND P3, PT, R3, -INF , PT ;  /* 0xff8000000300780b */ /* 0x000fe20003f7d000 */
[----:B------:R-:W-:Y:S01]  /*3d30*/  FFMA.FTZ R55, R2, R3, -8 ;  /* 0xc100000002377423 */ /* 0x000fe20000010003 */
[----:B------:R-:W-:Y:S01]  /*3d40*/  F2FP.SATFINITE.E4M3.F32.PACK_AB_MERGE_C R205, R29, R28, R205 ;  /* 0x0000001c1dcd723e */ /* 0x000fe200048070cd */
[----:B------:R-:W-:Y:S03]  /*3d50*/  MUFU.EX2 R36, R36 ;  /* 0x0000002400247308 */ /* 0x000fe60000000800 */
[----:B------:R-:W-:-:S05]  /*3d60*/  FSEL R60, R55, RZ, P3 ;  /* 0x000000ff373c7208 */ /* 0x000fca0001800000 */
        /* <DEDUP_REMOVED lines=14> */
[----:B------:R-:W0:Y:S01]  /*3e50*/  MUFU.EX2 R57, R57 ;  /* 0x0000003900397308 */ /* 0x000e220000000800 */
[C-C-:B------:R-:W-:Y:S01]  /*3e60*/  FFMA.FTZ R77, R2.reuse, R77, -R60.reuse ;  /* 0x0000004d024d7223 */ /* 0x140fe2000001083c */
[C-C-:B------:R-:W-:Y:S01]  /*3e70*/  FFMA.FTZ R123, R2.reuse, R123, -R60.reuse ;  /* 0x0000007b027b7223 */ /* 0x140fe2000001083c */
[C-C-:B------:R-:W-:Y:S01]  /*3e80*/  FFMA.FTZ R81, R2.reuse, R81, -R60.reuse ;  /* 0x0000005102517223 */ /* 0x140fe2000001083c */
[C-C-:B------:R-:W-:Y:S01]  /*3e90*/  FFMA.FTZ R125, R2.reuse, R125, -R60.reuse ;  /* 0x0000007d027d7223 */ /* 0x140fe2000001083c */
[C-C-:B------:R-:W-:Y:S01]  /*3ea0*/  FFMA.FTZ R85, R2.reuse, R85, -R60.reuse ;  /* 0x0000005502557223 */ /* 0x140fe2000001083c */
[C-C-:B------:R-:W-:Y:S01]  /*3eb0*/  FFMA.FTZ R127, R2.reuse, R127, -R60.reuse ;  /* 0x0000007f027f7223 */ /* 0x140fe2000001083c */
[C-C-:B------:R-:W-:Y:S01]  /*3ec0*/  FFMA.FTZ R129, R2.reuse, R129, -R60.reuse ;  /* 0x0000008102817223 */ /* 0x140fe2000001083c */
[----:B------:R-:W2:Y:S01]  /*3ed0*/  MUFU.EX2 R89, R89 ;  /* 0x0000005900597308 */ /* 0x000ea20000000800 */
[C-C-:B------:R-:W-:Y:S01]  /*3ee0*/  FFMA.FTZ R131, R2.reuse, R131, -R60.reuse ;  /* 0x0000008302837223 */ /* 0x140fe2000001083c */
[C-C-:B------:R-:W-:Y:S01]  /*3ef0*/  FFMA.FTZ R133, R2.reuse, R133, -R60.reuse ;  /* 0x0000008502857223 */ /* 0x140fe2000001083c */
[C-C-:B------:R-:W-:Y:S01]  /*3f00*/  FFMA.FTZ R135, R2.reuse, R135, -R60.reuse ;  /* 0x0000008702877223 */ /* 0x140fe2000001083c */
[C-C-:B------:R-:W-:Y:S01]  /*3f10*/  FFMA.FTZ R69, R2.reuse, R69, -R60.reuse ;  /* 0x0000004502457223 */ /* 0x140fe2000001083c */
[C-C-:B------:R-:W-:Y:S01]  /*3f20*/  FFMA.FTZ R137, R2.reuse, R137, -R60.reuse ;  /* 0x0000008902897223 */ /* 0x140fe2000001083c */
[C-C-:B------:R-:W-:Y:S01]  /*3f30*/  FFMA.FTZ R139, R2.reuse, R139, -R60.reuse ;  /* 0x0000008b028b7223 */ /* 0x140fe2000001083c */
[--C-:B------:R-:W-:Y:S01]  /*3f40*/  FFMA.FTZ R141, R2, R141, -R60.reuse ;  /* 0x0000008d028d7223 */ /* 0x100fe2000001083c */
[----:B------:R3:W4:Y:S01]  /*3f50*/  MUFU.EX2 R62, R93 ;  /* 0x0000005d003e7308 */ /* 0x0007220000000800 */
[----:B0-----:R-:W-:Y:S01]  /*3f60*/  FADD.FTZ R80, R56, R57 ;  /* 0x0000003938507221 */ /* 0x001fe20000010000 */
        /* <DEDUP_REMOVED lines=13> */
[----:B------:R-:W-:Y:S01]  /*4040*/  FFMA.FTZ R60, R2, R63, -R60 ;  /* 0x0000003f023c7223 */ /* 0x000fe2000001083c */
[----:B------:R5:W1:Y:S01]  /*4050*/  MUFU.EX2 R64, R97 ;  /* 0x0000006100407308 */ /* 0x000a620000000800 */
[----:B---3--:R-:W-:-:S02]  /*4060*/  CS2R R92, SRZ ;  /* 0x00000000005c7805 */ /* 0x008fc4000001ff00 */
[----:B------:R-:W-:Y:S02]  /*4070*/  CS2R R112, SRZ ;  /* 0x0000000000707805 */ /* 0x000fe4000001ff00 */
[----:B------:R-:W-:-:S03]  /*4080*/  CS2R R118, SRZ ;  /* 0x0000000000767805 */ /* 0x000fc6000001ff00 */
[----:B------:R3:W-:Y:S01]  /*4090*/  MUFU.EX2 R78, R65 ;  /* 0x00000041004e7308 */ /* 0x0007e20000000800 */
[----:B-----5:R-:W-:-:S07]  /*40a0*/  CS2R R96, SRZ ;  /* 0x0000000000607805 */ /* 0x020fce000001ff00 */
[----:B------:R-:W5:Y:S01]  /*40b0*/  MUFU.EX2 R117, R117 ;  /* 0x0000007500757308 */ /* 0x000f620000000800 */
[----:B---3--:R-:W-:-:S04]  /*40c0*/  FADD.FTZ R65, R13, R58 ;  /* 0x0000003a0d417221 */ /* 0x008fc80000010000 */
[----:B------:R-:W-:-:S03]  /*40d0*/  FADD.FTZ R82, R12, R65 ;  /* 0x000000410c527221 */ /* 0x000fc60000010000 */
[----:B------:R2:W-:Y:S01]  /*40e0*/  MUFU.EX2 R76, R61 ;  /* 0x0000003d004c7308 */ /* 0x0005e20000000800 */
[----:B------:R-:W-:Y:S02]  /*40f0*/  FADD.FTZ R65, R15, R82 ;  /* 0x000000520f417221 */ /* 0x000fe40000010000 */
[----:B------:R-:W3:Y:S05]  /*4100*/  @P2 LDC R15, c[0x0][0x44c] ;  /* 0x00011300ff0f2b82 */ /* 0x000eea0000000800 */
[----:B------:R5:W5:Y:S01]  /*4110*/  MUFU.EX2 R66, R101 ;  /* 0x0000006500427308 */ /* 0x000b620000000800 */
[----:B--2---:R-:W-:-:S04]  /*4120*/  FADD.FTZ R61, R89, R80 ;  /* 0x00000050593d7221 */ /* 0x004fc80000010000 */
[C---:B----4-:R-:W-:Y:S01]  /*4130*/  FADD.FTZ R80, R62.reuse, R61 ;  /* 0x0000003d3e507221 */ /* 0x050fe20000010000 */
[----:B------:R-:W-:Y:S02]  /*4140*/  F2FP.SATFINITE.E4M3.F32.PACK_AB_MERGE_C R62, R62, R89, RZ ;  /* 0x000000593e3e723e */ /* 0x000fe400048070ff */
[----:B------:R-:W-:Y:S01]  /*4150*/  CS2R R88, SRZ ;  /* 0x0000000000587805 */ /* 0x000fe2000001ff00 */
[----:B------:R-:W2:Y:S01]  /*4160*/  MUFU.EX2 R42, R42 ;  /* 0x0000002a002a7308 */ /* 0x000ea20000000800 */
[----:B0-----:R-:W-:Y:S01]  /*4170*/  FADD.FTZ R61, R115, R80 ;  /* 0x00000050733d7221 */ /* 0x001fe20000010000 */
[----:B------:R-:W-:Y:S01]  /*4180*/  FADD.FTZ R80, R14, R65 ;  /* 0x000000410e507221 */ /* 0x000fe20000010000 */
[----:B------:R-:W-:Y:S02]  /*4190*/  F2FP.SATFINITE.E4M3.F32.PACK_AB_MERGE_C R216, R57, R56, R62 ;  /* 0x0000003839d8723e */ /* 0x000fe4000480703e */
[----:B------:R-:W-:Y:S01]  /*41a0*/  CS2R R56, SRZ ;  /* 0x0000000000387805 */ /* 0x000fe2000001ff00 */
[----:B-1----:R-:W-:Y:S01]  /*41b0*/  FADD.FTZ R82, R64, R61 ;  /* 0x0000003d40527221 */ /* 0x002fe20000010000 */
[----:B------:R-:W-:Y:S01]  /*41c0*/  FADD.FTZ R65, R21, R80 ;  /* 0x0000005015417221 */ /* 0x000fe20000010000 */
[----:B------:R-:W-:Y:S01]  /*41d0*/  CS2R R62, SRZ ;  /* 0x00000000003e7805 */ /* 0x000fe2000001ff00 */
[----:B------:R-:W0:Y:S01]  /*41e0*/  MUFU.EX2 R59, R59 ;  /* 0x0000003b003b7308 */ /* 0x000e220000000800 */
[----:B-----5:R-:W-:Y:S01]  /*41f0*/  FADD.FTZ R61, R117, R82 ;  /* 0x00000052753d7221 */ /* 0x020fe20000010000 */
[----:B------:R-:W-:Y:S01]  /*4200*/  FADD.FTZ R82, R20, R65 ;  /* 0x0000004114527221 */ /* 0x000fe20000010000 */
[----:B------:R-:W-:-:S02]  /*4210*/  CS2R R100, SRZ ;  /* 0x0000000000647805 */ /* 0x000fc4000001ff00 */
[C---:B------:R-:W-:Y:S01]  /*4220*/  FADD.FTZ R61, R66.reuse, R61 ;  /* 0x0000003d423d7221 */ /* 0x040fe20000010000 */
[----:B------:R-:W-:Y:S01]  /*4230*/  FADD.FTZ R65, R27, R82 ;  /* 0x000000521b417221 */ /* 0x000fe20000010000 */
[----:B------:R-:W-:Y:S01]  /*4240*/  F2FP.SATFINITE.E4M3.F32.PACK_AB_MERGE_C R66, R66, R117, RZ ;  /* 0x000000754242723e */ /* 0x000fe200048070ff */
[----:B------:R-:W1:Y:S01]  /*4250*/  MUFU.EX2 R121, R121 ;  /* 0x0000007900797308 */ /* 0x000e620000000800 */
[----:B--2---:R-:W-:Y:S01]  /*4260*/  FADD.FTZ R82, R42, R61 ;  /* 0x0000003d2a527221 */ /* 0x004fe20000010000 */
[----:B------:R-:W-:Y:S01]  /*4270*/  FADD.FTZ R86, R26, R65 ;  /* 0x000000411a567221 */ /* 0x000fe20000010000 */
[----:B------:R-:W-:Y:S02]  /*4280*/  F2FP.SATFINITE.E4M3.F32.PACK_AB_MERGE_C R218, R64, R115, R66 ;  /* 0x0000007340da723e */ /* 0x000fe40004807042 */
[----:B------:R-:W-:Y:S02]  /*4290*/  CS2R R66, SRZ ;  /* 0x0000000000427805 */ /* 0x000fe4000001ff00 */
[----:B------:R-:W-:Y:S01]  /*42a0*/  CS2R R114, SRZ ;  /* 0x0000000000727805 */ /* 0x000fe2000001ff00 */
[----:B------:R-:W-:Y:S01]  /*42b0*/  FADD.FTZ R65, R31, R86 ;  /* 0x000000561f417221 */ /* 0x000fe20000010000 */
[----:B------:R-:W-:Y:S01]  /*42c0*/  CS2R R86, SRZ ;  /* 0x0000000000567805 */ /* 0x000fe2000001ff00 */
[----:B------:R-:W2:Y:S01]  /*42d0*/  MUFU.EX2 R68, R77 ;  /* 0x0000004d00447308 */ /* 0x000ea20000000800 */
[----:B0-----:R-:W-:Y:S01]  /*42e0*/  FADD.FTZ R84, R59, R82 ;  /* 0x000000523b547221 */ /* 0x001fe20000010000 */
[----:B------:R-:W-:-:S06]  /*42f0*/  CS2R R116, SRZ ;  /* 0x0000000000747805 */ /* 0x000fcc000001ff00 */
[----:B------:R-:W0:Y:S01]  /*4300*/  MUFU.EX2 R123, R123 ;  /* 0x0000007b007b7308 */ /* 0x000e220000000800 */
[----:B-1----:R-:W-:Y:S01]  /*4310*/  FADD.FTZ R61, R121, R84 ;  /* 0x00000054793d7221 */ /* 0x002fe20000010000 */
[----:B------:R-:W-:Y:S01]  /*4320*/  FADD.FTZ R84, R30, R65 ;  /* 0x000000411e547221 */ /* 0x000fe20000010000 */
[----:B------:R-:W-:Y:S02]  /*4330*/  CS2R R30, SRZ ;  /* 0x00000000001e7805 */ /* 0x000fe4000001ff00 */
[----:B------:R-:W-:-:S03]  /*4340*/  CS2R R64, SRZ ;  /* 0x0000000000407805 */ /* 0x000fc6000001ff00 */
[----:B------:R-:W1:Y:S01]  /*4350*/  MUFU.EX2 R70, R81 ;  /* 0x0000005100467308 */ /* 0x000e620000000800 */
[C---:B--2---:R-:W-:Y:S01]  /*4360*/  FADD.FTZ R8, R68.reuse, R61 ;  /* 0x0000003d44087221 */ /* 0x044fe20000010000 */
[----:B------:R-:W-:Y:S01]  /*4370*/  FADD.FTZ R61, R35, R84 ;  /* 0x00000054233d7221 */ /* 0x000fe20000010000 */
[----:B------:R-:W-:-:S04]  /*4380*/  F2FP.SATFINITE.E4M3.F32.PACK_AB_MERGE_C R68, R68, R121, RZ ;  /* 0x000000794444723e */ /* 0x000fc800048070ff */
[----:B------:R-:W-:Y:S01]  /*4390*/  F2FP.SATFINITE.E4M3.F32.PACK_AB_MERGE_C R212, R59, R42, R68 ;  /* 0x0000002a3bd4723e */ /* 0x000fe20004807044 */
[----:B------:R-:W2:Y:S01]  /*43a0*/  MUFU.EX2 R125, R125 ;  /* 0x0000007d007d7308 */ /* 0x000ea20000000800 */
[----:B0-----:R-:W-:Y:S01]  /*43b0*/  FADD.FTZ R13, R123, R8 ;  /* 0x000000087b0d7221 */ /* 0x001fe20000010000 */
[----:B------:R-:W-:Y:S01]  /*43c0*/  FADD.FTZ R8, R34, R61 ;  /* 0x0000003d22087221 */ /* 0x000fe20000010000 */
[----:B------:R-:W-:-:S03]  /*43d0*/  CS2R R34, SRZ ;  /* 0x0000000000227805 */ /* 0x000fc6000001ff00 */
[----:B------:R-:W-:Y:S02]  /*43e0*/  FADD.FTZ R39, R39, R8 ;  /* 0x0000000827277221 */ /* 0x000fe40000010000 */
[----:B------:R0:W4:Y:S01]  /*43f0*/  MUFU.EX2 R72, R85 ;  /* 0x0000005500487308 */ /* 0x0001220000000800 */
[----:B-1----:R-:W-:Y:S01]  /*4400*/  FADD.FTZ R14, R70, R13 ;  /* 0x0000000d460e7221 */ /* 0x002fe20000010000 */
[----:B------:R-:W-:Y:S01]  /*4410*/  FADD.FTZ R26, R38, R39 ;  /* 0x00000027261a7221 */ /* 0x000fe20000010000 */
[----:B------:R-:W-:-:S03]  /*4420*/  CS2R R38, SRZ ;  /* 0x0000000000267805 */ /* 0x000fc6000001ff00 */
[----:B------:R-:W-:Y:S01]  /*4430*/  FADD.FTZ R21, R43, R26 ;  /* 0x0000001a2b157221 */ /* 0x000fe20000010000 */
[----:B------:R-:W-:Y:S01]  /*4440*/  CS2R R42, SRZ ;  /* 0x00000000002a7805 */ /* 0x000fe2000001ff00 */
[----:B------:R-:W1:Y:S01]  /*4450*/  MUFU.EX2 R127, R127 ;  /* 0x0000007f007f7308 */ /* 0x000e620000000800 */
[----:B--2---:R-:W-:Y:S01]  /*4460*/  FADD.FTZ R13, R125, R14 ;  /* 0x0000000e7d0d7221 */ /* 0x004fe20000010000 */
[----:B------:R-:W-:Y:S01]  /*4470*/  FADD.FTZ R26, R40, R21 ;  /* 0x00000015281a7221 */ /* 0x000fe20000010000 */
[----:B0-----:R-:W-:-:S03]  /*4480*/  CS2R R84, SRZ ;  /* 0x0000000000547805 */ /* 0x001fc6000001ff00 */
[----:B------:R-:W-:Y:S02]  /*4490*/  FADD.FTZ R26, R45, R26 ;  /* 0x0000001a2d1a7221 */ /* 0x000fe40000010000 */
[----:B------:R-:W0:Y:S01]  /*44a0*/  MUFU.EX2 R74, R129 ;  /* 0x00000081004a7308 */ /* 0x000e220000000800 */
[C---:B----4-:R-:W-:Y:S01]  /*44b0*/  FADD.FTZ R14, R72.reuse, R13 ;  /* 0x0000000d480e7221 */ /* 0x050fe20000010000 */
[----:B------:R-:W-:-:S04]  /*44c0*/  F2FP.SATFINITE.E4M3.F32.PACK_AB_MERGE_C R72, R72, R125, RZ ;  /* 0x0000007d4848723e */ /* 0x000fc800048070ff */
[----:B------:R-:W-:Y:S02]  /*44d0*/  F2FP.SATFINITE.E4M3.F32.PACK_AB_MERGE_C R214, R70, R123, R72 ;  /* 0x0000007b46d6723e */ /* 0x000fe40004807048 */
[----:B------:R-:W-:Y:S01]  /*44e0*/  CS2R R70, SRZ ;  /* 0x0000000000467805 */ /* 0x000fe2000001ff00 */
[----:B------:R-:W2:Y:S01]  /*44f0*/  MUFU.EX2 R131, R131 ;  /* 0x0000008300837308 */ /* 0x000ea20000000800 */
[----:B-1----:R-:W-:Y:S01]  /*4500*/  FADD.FTZ R13, R127, R14 ;  /* 0x0000000e7f0d7221 */ /* 0x002fe20000010000 */
[----:B------:R-:W-:-:S06]  /*4510*/  CS2R R72, SRZ ;  /* 0x0000000000487805 */ /* 0x000fcc000001ff00 */
[----:B------:R-:W1:Y:S01]  /*4520*/  MUFU.EX2 R133, R133 ;  /* 0x0000008500857308 */ /* 0x000e620000000800 */
[----:B0-----:R-:W-:Y:S01]  /*4530*/  FADD.FTZ R14, R74, R13 ;  /* 0x0000000d4a0e7221 */ /* 0x001fe20000010000 */
[----:B------:R-:W-:Y:S01]  /*4540*/  FADD.FTZ R13, R41, R26 ;  /* 0x0000001a290d7221 */ /* 0x000fe20000010000 */
[----:B------:R-:W-:Y:S01]  /*4550*/  CS2R R40, SRZ ;  /* 0x0000000000287805 */ /* 0x000fe2000001ff00 */
[----:B------:R-:W0:Y:S02]  /*4560*/  @P2 LDC R26, c[0x0][0x450] ;  /* 0x00011400ff1a2b82 */ /* 0x000e240000000800 */
[----:B------:R-:W-:Y:S01]  /*4570*/  FADD.FTZ R13, R44, R13 ;  /* 0x0000000d2c0d7221 */ /* 0x000fe20000010000 */
[----:B------:R-:W-:Y:S01]  /*4580*/  CS2R R44, SRZ ;  /* 0x00000000002c7805 */ /* 0x000fe2000001ff00 */
[----:B------:R-:W4:Y:S01]  /*4590*/  MUFU.EX2 R135, R135 ;  /* 0x0000008700877308 */ /* 0x000f220000000800 */
[----:B--2---:R-:W-:Y:S01]  /*45a0*/  FADD.FTZ R11, R131, R14 ;  /* 0x0000000e830b7221 */ /* 0x004fe20000010000 */
[----:B------:R-:W-:Y:S01]  /*45b0*/  F2FP.SATFINITE.E4M3.F32.PACK_AB_MERGE_C R131, R76, R131, RZ ;  /* 0x000000834c83723e */ /* 0x000fe200048070ff */
[----:B------:R-:W-:-:S02]  /*45c0*/  FADD.FTZ R12, R24, R13 ;  /* 0x0000000d180c7221 */ /* 0x000fc40000010000 */
[----:B------:R-:W-:Y:S01]  /*45d0*/  FADD.FTZ R76, R76, R11 ;  /* 0x0000000b4c4c7221 */ /* 0x000fe20000010000 */
[----:B------:R-:W-:Y:S01]  /*45e0*/  F2FP.SATFINITE.E4M3.F32.PACK_AB_MERGE_C R208, R74, R127, R131 ;  /* 0x0000007f4ad0723e */ /* 0x000fe20004807083 */
[----:B------:R-:W-:Y:S01]  /*45f0*/  FADD.FTZ R25, R25, R12 ;  /* 0x0000000c19197221 */ /* 0x000fe20000010000 */
[----:B------:R2:W5:Y:S01]  /*4600*/  MUFU.EX2 R58, R69 ;  /* 0x00000045003a7308 */ /* 0x0005620000000800 */
[----:B-1----:R-:W-:Y:S01]  /*4610*/  FADD.FTZ R11, R133, R76 ;  /* 0x0000004c850b7221 */ /* 0x002fe20000010000 */
[----:B------:R-:W-:Y:S02]  /*4620*/  CS2R R74, SRZ ;  /* 0x00000000004a7805 */ /* 0x000fe4000001ff00 */
[----:B------:R-:W-:Y:S01]  /*4630*/  CS2R R76, SRZ ;  /* 0x00000000004c7805 */ /* 0x000fe2000001ff00 */
[----:B------:R-:W-:-:S03]  /*4640*/  FADD.FTZ R14, R78, R11 ;  /* 0x0000000b4e0e7221 */ /* 0x000fc60000010000 */
[----:B------:R-:W1:Y:S01]  /*4650*/  MUFU.EX2 R137, R137 ;  /* 0x0000008900897308 */ /* 0x000e620000000800 */
[----:B----4-:R-:W-:Y:S01]  /*4660*/  FADD.FTZ R11, R135, R14 ;  /* 0x0000000e870b7221 */ /* 0x010fe20000010000 */
[----:B------:R-:W-:Y:S01]  /*4670*/  FADD.FTZ R14, R28, R25 ;  /* 0x000000191c0e7221 */ /* 0x000fe20000010000 */
[----:B--2---:R-:W-:-:S03]  /*4680*/  CS2R R68, SRZ ;  /* 0x0000000000447805 */ /* 0x004fc6000001ff00 */
[----:B------:R-:W-:Y:S01]  /*4690*/  FADD.FTZ R13, R29, R14 ;  /* 0x0000000e1d0d7221 */ /* 0x000fe20000010000 */
[----:B------:R-:W-:Y:S01]  /*46a0*/  CS2R R28, SRZ ;  /* 0x00000000001c7805 */ /* 0x000fe2000001ff00 */
[----:B------:R-:W2:Y:S01]  /*46b0*/  MUFU.EX2 R80, R139 ;  /* 0x0000008b00507308 */ /* 0x000ea20000000800 */
[C---:B-----5:R-:W-:Y:S01]  /*46c0*/  F2FP.SATFINITE.E4M3.F32.PACK_AB_MERGE_C R135, R58.reuse, R135, RZ ;  /* 0x000000873a87723e */ /* 0x060fe200048070ff */
[----:B------:R-:W-:Y:S01]  /*46d0*/  FADD.FTZ R58, R58, R11 ;  /* 0x0000000b3a3a7221 */ /* 0x000fe20000010000 */
[----:B------:R-:W-:Y:S01]  /*46e0*/  FADD.FTZ R32, R32, R13 ;  /* 0x0000000d20207221 */ /* 0x000fe20000010000 */
[----:B------:R-:W-:Y:S02]  /*46f0*/  F2FP.SATFINITE.E4M3.F32.PACK_AB_MERGE_C R13, R47, R46, RZ ;  /* 0x0000002e2f0d723e */ /* 0x000fe400048070ff */
[----:B------:R-:W-:Y:S01]  /*4700*/  F2FP.SATFINITE.E4M3.F32.PACK_AB_MERGE_C R210, R78, R133, R135 ;  /* 0x000000854ed2723e */ /* 0x000fe20004807087 */
[----:B------:R-:W-:Y:S01]  /*4710*/  FADD.FTZ R33, R33, R32 ;  /* 0x0000002021217221 */ /* 0x000fe20000010000 */
[----:B------:R-:W4:Y:S01]  /*4720*/  MUFU.EX2 R141, R141 ;  /* 0x0000008d008d7308 */ /* 0x000f220000000800 */
[----:B-1----:R-:W-:Y:S01]  /*4730*/  FADD.FTZ R11, R137, R58 ;  /* 0x0000003a890b7221 */ /* 0x002fe20000010000 */
[----:B------:R-:W-:-:S02]  /*4740*/  CS2R R58, SRZ ;  /* 0x00000000003a7805 */ /* 0x000fc4000001ff00 */
[----:B------:R-:W-:-:S04]  /*4750*/  CS2R R78, SRZ ;  /* 0x00000000004e7805 */ /* 0x000fc8000001ff00 */
[----:B------:R-:W1:Y:S01]  /*4760*/  MUFU.EX2 R82, R143 ;  /* 0x0000008f00527308 */ /* 0x000e620000000800 */
[----:B--2---:R-:W-:-:S07]  /*4770*/  FADD.FTZ R20, R80, R11 ;  /* 0x0000000b50147221 */ /* 0x004fce0000010000 */
[----:B------:R-:W2:Y:S01]  /*4780*/  MUFU.EX2 R145, R145 ;  /* 0x0000009100917308 */ /* 0x000ea20000000800 */
[----:B----4-:R-:W-:Y:S01]  /*4790*/  FADD.FTZ R11, R141, R20 ;  /* 0x000000148d0b7221 */ /* 0x010fe20000010000 */
[----:B------:R-:W-:Y:S01]  /*47a0*/  FADD.FTZ R20, R36, R33 ;  /* 0x0000002124147221 */ /* 0x000fe20000010000 */
[----:B------:R-:W-:-:S05]  /*47b0*/  CS2R R32, SRZ ;  /* 0x0000000000207805 */ /* 0x000fca000001ff00 */
[----:B------:R-:W4:Y:S01]  /*47c0*/  MUFU.EX2 R8, R147 ;  /* 0x0000009300087308 */ /* 0x000f220000000800 */
[C---:B-1----:R-:W-:Y:S01]  /*47d0*/  F2FP.SATFINITE.E4M3.F32.PACK_AB_MERGE_C R141, R82.reuse, R141, RZ ;  /* 0x0000008d528d723e */ /* 0x042fe200048070ff */
[----:B------:R-:W-:-:S03]  /*47e0*/  FADD.FTZ R82, R82, R11 ;  /* 0x0000000b52527221 */ /* 0x000fc60000010000 */
[----:B------:R-:W-:Y:S02]  /*47f0*/  F2FP.SATFINITE.E4M3.F32.PACK_AB_MERGE_C R204, R80, R137, R141 ;  /* 0x0000008950cc723e */ /* 0x000fe4000480708d */
[----:B------:R-:W-:Y:S01]  /*4800*/  CS2R R80, SRZ ;  /* 0x0000000000507805 */ /* 0x000fe2000001ff00 */
[----:B------:R-:W1:Y:S01]  /*4810*/  MUFU.EX2 R149, R149 ;  /* 0x0000009500957308 */ /* 0x000e620000000800 */
[----:B--2---:R-:W-:-:S07]  /*4820*/  FADD.FTZ R11, R145, R82 ;  /* 0x00000052910b7221 */ /* 0x004fce0000010000 */
[----:B------:R-:W2:Y:S01]  /*4830*/  MUFU.EX2 R37, R37 ;  /* 0x0000002500257308 */ /* 0x000ea20000000800 */
[----:B----4-:R-:W-:-:S07]  /*4840*/  FADD.FTZ R24, R8, R11 ;  /* 0x0000000b08187221 */ /* 0x010fce0000010000 */
[----:B------:R-:W-:Y:S01]  /*4850*/  MUFU.EX2 R50, R50 ;  /* 0x0000003200327308 */ /* 0x000fe20000000800 */
[----:B-1----:R-:W-:-:S07]  /*4860*/  FADD.FTZ R11, R149, R24 ;  /* 0x00000018950b7221 */ /* 0x002fce0000010000 */
[----:B------:R-:W1:Y:S01]  /*4870*/  MUFU.EX2 R51, R51 ;  /* 0x0000003300337308 */ /* 0x000e620000000800 */
[C---:B--2---:R-:W-:Y:S01]  /*4880*/  F2FP.SATFINITE.E4M3.F32.PACK_AB_MERGE_C R207, R37.reuse, R36, R13 ;  /* 0x0000002425cf723e */ /* 0x044fe2000480700d */
[----:B------:R-:W-:-:S04]  /*4890*/  FADD.FTZ R37, R37, R20 ;  /* 0x0000001425257221 */ /* 0x000fc80000010000 */
[----:B------:R-:W-:Y:S01]  /*48a0*/  FADD.FTZ R46, R46, R37 ;  /* 0x000000252e2e7221 */ /* 0x000fe20000010000 */
[----:B------:R-:W-:Y:S01]  /*48b0*/  CS2R R36, SRZ ;  /* 0x0000000000247805 */ /* 0x000fe2000001ff00 */
[----:B------:R2:W4:Y:S02]  /*48c0*/  MUFU.EX2 R6, R109 ;  /* 0x0000006d00067308 */ /* 0x0005240000000800 */
[----:B------:R-:W-:-:S06]  /*48d0*/  FADD.FTZ R47, R47, R46 ;  /* 0x0000002e2f2f7221 */ /* 0x000fcc0000010000 */
[----:B------:R-:W5:Y:S01]  /*48e0*/  MUFU.EX2 R48, R48 ;  /* 0x0000003000307308 */ /* 0x000f620000000800 */
[----:B-1----:R-:W-:Y:S02]  /*48f0*/  F2FP.SATFINITE.E4M3.F32.PACK_AB_MERGE_C R13, R51, R50, RZ ;  /* 0x00000032330d723e */ /* 0x002fe400048070ff */
[----:B--2---:R-:W-:-:S05]  /*4900*/  CS2R R108, SRZ ;  /* 0x00000000006c7805 */ /* 0x004fca000001ff00 */
[----:B------:R-:W1:Y:S01]  /*4910*/  MUFU.EX2 R49, R49 ;  /* 0x0000003100317308 */ /* 0x000e620000000800 */
[C---:B----4-:R-:W-:Y:S01]  /*4920*/  F2FP.SATFINITE.E4M3.F32.PACK_AB_MERGE_C R149, R6.reuse, R149, RZ ;  /* 0x000000950695723e */ /* 0x050fe200048070ff */
[----:B------:R-:W-:-:S03]  /*4930*/  FADD.FTZ R6, R6, R11 ;  /* 0x0000000b06067221 */ /* 0x000fc60000010000 */
[----:B------:R-:W-:-:S03]  /*4940*/  F2FP.SATFINITE.E4M3.F32.PACK_AB_MERGE_C R206, R8, R145, R149 ;  /* 0x0000009108ce723e */ /* 0x000fc60004807095 */
[----:B------:R-:W2:Y:S01]  /*4950*/  MUFU.EX2 R151, R151 ;  /* 0x0000009700977308 */ /* 0x000ea20000000800 */
[----:B-----5:R-:W-:Y:S01]  /*4960*/  FADD.FTZ R24, R48, R47 ;  /* 0x0000002f30187221 */ /* 0x020fe20000010000 */
[----:B------:R-:W-:-:S06]  /*4970*/  CS2R R46, SRZ ;  /* 0x00000000002e7805 */ /* 0x000fcc000001ff00 */
[----:B------:R-:W4:Y:S01]  /*4980*/  MUFU.EX2 R12, R107 ;  /* 0x0000006b000c7308 */ /* 0x000f220000000800 */
[----:B-1----:R-:W-:Y:S01]  /*4990*/  F2FP.SATFINITE.E4M3.F32.PACK_AB_MERGE_C R201, R49, R48, R13 ;  /* 0x0000003031c9723e */ /* 0x002fe2000480700d */
[----:B---3--:R-:W-:-:S04]  /*49a0*/  @P2 IMAD.HI.U32 R13, R22, R15, RZ ;  /* 0x0000000f160d2227 */ /* 0x008fc800078e00ff */
[----:B------:R-:W-:Y:S01]  /*49b0*/  FADD.FTZ R49, R49, R24 ;  /* 0x0000001831317221 */ /* 0x000fe20000010000 */
[----:B------:R-:W-:Y:S02]  /*49c0*/  CS2R R24, SRZ ;  /* 0x0000000000187805 */ /* 0x000fe4000001ff00 */
[----:B0-----:R-:W-:Y:S01]  /*49d0*/  @P2 SHF.R.U32.HI R22, RZ, R26, R13 ;  /* 0x0000001aff162219 */ /* 0x001fe2000001160d */
[----:B------:R-:W0:Y:S01]  /*49e0*/  MUFU.EX2 R153, R153 ;  /* 0x0000009900997308 */ /* 0x000e220000000800 */
[----:B--2---:R-:W-:Y:S01]  /*49f0*/  FADD.FTZ R11, R151, R6 ;  /* 0x00000006970b7221 */ /* 0x004fe20000010000 */
[----:B------:R-:W-:Y:S01]  /*4a00*/  FADD.FTZ R50, R50, R49 ;  /* 0x0000003132327221 */ /* 0x000fe20000010000 */
[----:B------:R-:W-:Y:S01]  /*4a10*/  IADD3 R22, R22, -R7, R104 ;  /* 0x8000000716167210 */ /* 0x000fe20007ffe068 */
[----:B------:R-:W-:Y:S01]  /*4a20*/  VIADD R13, R23, 0xfffffffe ;  /* 0xfffffffe170d7836 */ /* 0x000fe20000000000 */
[----:B------:R-:W-:Y:S01]  /*4a30*/  CS2R R26, SRZ ;  /* 0x00000000001a7805 */ /* 0x000fe2000001ff00 */
[----:B------:R-:W-:Y:S01]  /*4a40*/  FADD.FTZ R51, R51, R50 ;  /* 0x0000003233337221 */ /* 0x000fe20000010000 */
[----:B------:R-:W-:Y:S01]  /*4a50*/  CS2R R48, SRZ ;  /* 0x0000000000307805 */ /* 0x000fe2000001ff00 */
[----:B------:R1:W2:Y:S01]  /*4a60*/  MUFU.EX2 R14, R103 ;  /* 0x00000067000e7308 */ /* 0x0002a20000000800 */
[----:B----4-:R-:W-:Y:S01]  /*4a70*/  FADD.FTZ R6, R12, R11 ;  /* 0x0000000b0c067221 */ /* 0x010fe20000010000 */
[----:B------:R-:W-:Y:S01]  /*4a80*/  IMAD.HI R22, R22, 0x66666667, RZ ;  /* 0x6666666716167827 */ /* 0x000fe200078e02ff */
[----:B------:R-:W-:-:S02]  /*4a90*/  CS2R R104, SRZ ;  /* 0x0000000000687805 */ /* 0x000fc4000001ff00 */
[----:B------:R-:W-:-:S03]  /*4aa0*/  CS2R R106, SRZ ;  /* 0x00000000006a7805 */ /* 0x000fc6000001ff00 */
[----:B------:R-:W-:Y:S01]  /*4ab0*/  MUFU.EX2 R54, R54 ;  /* 0x0000003600367308 */ /* 0x000fe20000000800 */
[----:B0-----:R-:W-:Y:S01]  /*4ac0*/  FADD.FTZ R11, R153, R6 ;  /* 0x00000006990b7221 */ /* 0x001fe20000010000 */
[----:B-1----:R-:W-:-:S06]  /*4ad0*/  CS2R R102, SRZ ;  /* 0x0000000000667805 */ /* 0x002fcc000001ff00 */
[----:B------:R0:W1:Y:S01]  /*4ae0*/  MUFU.EX2 R55, R99 ;  /* 0x0000006300377308 */ /* 0x0000620000000800 */
[C---:B--2---:R-:W-:Y:S01]  /*4af0*/  F2FP.SATFINITE.E4M3.F32.PACK_AB_MERGE_C R153, R14.reuse, R153, RZ ;  /* 0x000000990e99723e */ /* 0x044fe200048070ff */
[----:B------:R-:W-:-:S03]  /*4b00*/  FADD.FTZ R14, R14, R11 ;  /* 0x0000000b0e0e7221 */ /* 0x000fc60000010000 */
[----:B------:R-:W-:-:S03]  /*4b10*/  F2FP.SATFINITE.E4M3.F32.PACK_AB_MERGE_C R200, R12, R151, R153 ;  /* 0x000000970cc8723e */ /* 0x000fc60004807099 */
[----:B------:R-:W2:Y:S01]  /*4b20*/  MUFU.EX2 R52, R52 ;  /* 0x0000003400347308 */ /* 0x000ea20000000800 */
[----:B0-----:R-:W-:-:S07]  /*4b30*/  CS2R R98, SRZ ;  /* 0x0000000000627805 */ /* 0x001fce000001ff00 */
[----:B------:R0:W3:Y:S01]  /*4b40*/  MUFU.EX2 R53, R95 ;  /* 0x0000005f00357308 */ /* 0x0000e20000000800 */
[----:B-1----:R-:W-:-:S07]  /*4b50*/  F2FP.SATFINITE.E4M3.F32.PACK_AB_MERGE_C R11, R55, R54, RZ ;  /* 0x00000036370b723e */ /* 0x002fce00048070ff */
[----:B------:R-:W1:Y:S01]  /*4b60*/  MUFU.EX2 R155, R155 ;  /* 0x0000009b009b7308 */ /* 0x000e620000000800 */
[----:B--2---:R-:W-:Y:S01]  /*4b70*/  FADD.FTZ R6, R52, R51 ;  /* 0x0000003334067221 */ /* 0x004fe20000010000 */
[----:B------:R-:W-:Y:S02]  /*4b80*/  CS2R R50, SRZ ;  /* 0x0000000000327805 */ /* 0x000fe4000001ff00 */
[----:B0-----:R-:W-:-:S04]  /*4b90*/  CS2R R94, SRZ ;  /* 0x00000000005e7805 */ /* 0x001fc8000001ff00 */
[----:B------:R0:W2:Y:S01]  /*4ba0*/  MUFU.EX2 R20, R83 ;  /* 0x0000005300147308 */ /* 0x0000a20000000800 */
[C---:B---3--:R-:W-:Y:S01]  /*4bb0*/  F2FP.SATFINITE.E4M3.F32.PACK_AB_MERGE_C R203, R53.reuse, R52, R11 ;  /* 0x0000003435cb723e */ /* 0x048fe2000480700b */
[----:B------:R-:W-:Y:S01]  /*4bc0*/  FADD.FTZ R53, R53, R6 ;  /* 0x0000000635357221 */ /* 0x000fe20000010000 */
[----:B------:R-:W-:-:S03]  /*4bd0*/  SHF.R.U32.HI R11, RZ, 0x1f, R22 ;  /* 0x0000001fff0b7819 */ /* 0x000fc60000011616 */
[----:B------:R-:W-:Y:S01]  /*4be0*/  FADD.FTZ R54, R54, R53 ;  /* 0x0000003536367221 */ /* 0x000fe20000010000 */
[----:B------:R-:W-:Y:S01]  /*4bf0*/  LEA.HI.SX32 R11, R22, R11, 0x1a ;  /* 0x0000000b160b7211 */ /* 0x000fe200078fd2ff */
[----:B------:R-:W-:Y:S01]  /*4c00*/  MUFU.EX2 R157, R157 ;  /* 0x0000009d009d7308 */ /* 0x000fe20000000800 */
[----:B-1----:R-:W-:Y:S01]  /*4c10*/  FADD.FTZ R7, R155, R14 ;  /* 0x0000000e9b077221 */ /* 0x002fe20000010000 */
[----:B------:R-:W-:Y:S02]  /*4c20*/  CS2R R52, SRZ ;  /* 0x0000000000347805 */ /* 0x000fe4000001ff00 */
[----:B------:R-:W-:Y:S02]  /*4c30*/  VIMNMX R14, R18, R11, !PT ;  /* 0x0000000b120e7248 */ /* 0x000fe40007fe0100 */
[----:B0-----:R-:W-:Y:S02]  /*4c40*/  CS2R R82, SRZ ;  /* 0x0000000000527805 */ /* 0x001fe4000001ff00 */
[----:B------:R-:W-:Y:S01]  /*4c50*/  ISETP.GE.AND P3, PT, R13, R14, PT ;  /* 0x0000000e0d00720c */ /* 0x000fe20003f66270 */
[----:B------:R-:W0:Y:S01]  /*4c60*/  MUFU.EX2 R60, R60 ;  /* 0x0000003c003c7308 */ /* 0x000e220000000800 */
[----:B--2---:R-:W-:Y:S01]  /*4c70*/  FADD.FTZ R6, R20, R7 ;  /* 0x0000000714067221 */ /* 0x004fe20000010000 */
[----:B0-----:R-:W-:-:S03]  /*4c80*/  F2FP.SATFINITE.E4M3.F32.PACK_AB_MERGE_C R7, R60, R157, RZ ;  /* 0x0000009d3c07723e */ /* 0x001fc600048070ff */
[----:B------:R-:W-:Y:S01]  /*4c90*/  FADD.FTZ R157, R157, R6 ;  /* 0x000000069d9d7221 */ /* 0x000fe20000010000 */
[----:B------:R-:W-:Y:S01]  /*4ca0*/  IMAD.MOV.U32 R6, RZ, RZ, RZ ;  /* 0x000000ffff067224 */ /* 0x000fe200078e00ff */
[----:B------:R-:W-:Y:S01]  /*4cb0*/  F2FP.SATFINITE.E4M3.F32.PACK_AB_MERGE_C R202, R20, R155, R7 ;  /* 0x0000009b14ca723e */ /* 0x000fe20004807007 */
[----:B------:R-:W-:Y:S01]  /*4cc0*/  FADD.FTZ R7, R55, R54 ;  /* 0x0000003637077221 */ /* 0x000fe20000010000 */
[----:B------:R-:W-:Y:S01]  /*4cd0*/  FADD.FTZ R8, R60, R157 ;  /* 0x0000009d3c087221 */ /* 0x000fe20000010000 */
[----:B------:R-:W-:Y:S02]  /*4ce0*/  CS2R R54, SRZ ;  /* 0x0000000000367805 */ /* 0x000fe4000001ff00 */
[----:B------:R-:W-:Y:S01]  /*4cf0*/  CS2R R60, SRZ ;  /* 0x00000000003c7805 */ /* 0x000fe2000001ff00 */
[----:B------:R-:W-:Y:S06]  /*4d00*/  @!P3 BRA `(.L_x_1901) ;  /* 0x0000003c0038b947 */ /* 0x000fec0003800000 */
[----:B------:R-:W-:Y:S01]  /*4d10*/  IMAD.MOV.U32 R11, RZ, RZ, R0 ;  /* 0x000000ffff0b7224 */ /* 0x000fe200078e0000 */
[----:B------:R-:W-:Y:S01]  /*4d20*/  CS2R R118, SRZ ;  /* 0x0000000000767805 */ /* 0x000fe2000001ff00 */
[----:B------:R-:W-:Y:S01]  /*4d30*/  IMAD.MOV.U32 R12, RZ, RZ, R3 ;  /* 0x000000ffff0c7224 */ /* 0x000fe200078e0003 */
        /* <DEDUP_REMOVED lines=49> */
[----:B------:R-:W-:Y:S01]  /*5050*/  ULDC UR43, c[0x0][0x288] ;  /* 0x0000a200002b7ab9 */ /* 0x000fe20000000800 */
[----:B------:R-:W-:-:S05]  /*5060*/  ULDC UR53, c[0x0][0x2f0] ;  /* 0x0000bc0000357ab9 */ /* 0x000fca0000000800 */
.L_x_1911:
[----:B------:R-:W-:Y:S01]  /*5070*/  ISETP.NE.AND P4, PT, RZ, UR41, PT ;  /* 0x00000029ff007c0c */ /* 0x000fe2000bf85270 */
[----:B------:R-:W-:-:S04]  /*5080*/  UISETP.NE.AND UP0, UPT, UR55, 0x1, UPT ;  /* 0x000000013700788c */ /* 0x000fc8000bf05270 */
[----:B------:R-:W-:-:S06]  /*5090*/  USEL UR6, URZ, 0x1, UP0 ;  /* 0x000000013f067887 */ /* 0x000fcc0008000000 */
[----:B------:R-:W-:Y:S02]  /*50a0*/  LOP3.LUT R6, R15, UR6, RZ, 0x3c, !PT ;  /* 0x000000060f067c12 */ /* 0x000fe4000f8e3cff */
[----:B------:R-:W-:Y:S05]  /*50b0*/  @P4 BRA `(.L_x_1902) ;  /* 0x0000000000344947 */ /* 0x000fea0003800000 */
[----:B------:R-:W-:Y:S05]  /*50c0*/  @!P1 BRA `(.L_x_1903) ;  /* 0x0000000000049947 */ /* 0x000fea0003800000 */
[----:B------:R-:W-:Y:S01]  /*50d0*/  BPT.TRAP 0x1 ;  /* 0x000000040000795c */ /* 0x000fe20000300000 */
.L_x_1903:
        /* <DEDUP_REMOVED lines=8> */
.L_x_1904:
[----:B-1----:R-:W-:Y:S05]  /*5160*/  @P3 BRA `(.L_x_1902) ;  /* 0x0000000000083947 */ /* 0x002fea0003800000 */
[----:B------:R-:W1:Y:S02]  /*5170*/  SYNCS.PHASECHK.TRANS64.TRYWAIT P3, [UR6+0x33430], R0 ;  /* 0x03343000ff0075a7 */ /* 0x000e640008060146 */
[----:B-1----:R-:W-:Y:S05]  /*5180*/  @!P3 BRA `(.L_x_1905) ;  /* 0x000000e0005cb947 */ /* 0x002fea0003800000 */
.L_x_1902:
        /* <DEDUP_REMOVED lines=35> */
[----:B------:R-:W-:Y:S02]  /*53c0*/  UIADD3 UR11, UR56, 0x182, URZ ;  /* 0x00000182380b7890 */ /* 0x000fe4000fffe03f */
        /* <DEDUP_REMOVED lines=158> */
.L_x_1907:
[----:B------:R-:W-:Y:S01]  /*5db0*/  ULEA UR6, UR55, UR40, 0x3 ;  /* 0x0000002837067291 */ /* 0x000fe2000f8e183f */
[----:B------:R-:W-:-:S08]  /*5dc0*/  SHF.L.U32 R0, R15, 0x1f, RZ ;  /* 0x0000001f0f007819 */ /* 0x000fd000000006ff */
[----:B------:R0:W1:Y:S01]  /*5dd0*/  SYNCS.PHASECHK.TRANS64.TRYWAIT P3, [UR6+0x33450], R0 ;  /* 0x03345000ff0075a7 */ /* 0x0000620008060146 */
[----:B------:R-:W-:Y:S05]  /*5de0*/  @!P1 BRA `(.L_x_1908) ;  /* 0x0000000000049947 */ /* 0x000fea0003800000 */
[----:B------:R-:W-:Y:S01]  /*5df0*/  BPT.TRAP 0x1 ;  /* 0x000000040000795c */ /* 0x000fe20000300000 */
.L_x_1908:
[----:B-1----:R-:W-:Y:S05]  /*5e00*/  @P3 BRA `(.L_x_1906) ;  /* 0x0000000000083947 */ /* 0x002fea0003800000 */
[----:B------:R-:W1:Y:S02]  /*5e10*/  SYNCS.PHASECHK.TRANS64.TRYWAIT P3, [UR6+0x33450], R0 ;  /* 0x03345000ff0075a7 */ /* 0x000e640008060146 */
[----:B-1----:R-:W-:Y:S05]  /*5e20*/  @!P3 BRA `(.L_x_1909) ;  /* 0x000000d4004cb947 */ /* 0x002fea0003800000 */
.L_x_1906:
[----:B------:R-:W-:Y:S01]  /*5e30*/  UIADD3 UR6, UR40, 0x200, URZ ;  /* 0x0000020028067890 */ /* 0x000fe2000fffe03f */
[----:B------:R-:W-:Y:S01]  /*5e40*/  WARPGROUP.ARRIVE ;  /* 0x00000000000079c5 */ /* 0x000fe20000000000 */
[----:B------:R-:W-:Y:S01]  /*5e50*/  UMOV UR7, 0xc0000010 ;  /* 0xc000001000077882 */ /* 0x000fe20000000000 */
[----:B01----:R-:W0:Y:S01]  /*5e60*/  @P2 LDC R0, c[0x0][0x44c] ;  /* 0x00011300ff002b82 */ /* 0x003e220000000800 */
[----:B------:R-:W-:Y:S01]  /*5e70*/  USHF.R.U32.HI UR6, URZ, 0x4, UR6 ;  /* 0x000000043f067899 */ /* 0x000fe20008011606 */
[----:B------:R-:W-:Y:S01]  /*5e80*/  IMAD.MOV.U32 R22, RZ, RZ, -0xa0 ;  /* 0xffffff60ff167424 */ /* 0x000fe200078e00ff */
[----:B------:R-:W-:Y:S02]  /*5e90*/  UMOV UR11, 0xc0000010 ;  /* 0xc0000010000b7882 */ /* 0x000fe40000000000 */
[----:B------:R-:W-:-:S03]  /*5ea0*/  ULOP3.LUT UR6, UR6, 0x3fff, URZ, 0xc0, !UPT ;  /* 0x00003fff06067892 */ /* 0x000fc6000f8ec03f */
[----:B------:R-:W1:Y:S01]  /*5eb0*/  @P2 LDC R20, c[0x0][0x450] ;  /* 0x00011400ff142b82 */ /* 0x000e620000000800 */
[----:B------:R-:W-:-:S04]  /*5ec0*/  ULOP3.LUT UR6, UR6, 0x10000, URZ, 0xfc, !UPT ;  /* 0x0001000006067892 */ /* 0x000fc8000f8efc3f */
[----:B------:R-:W-:-:S04]  /*5ed0*/  UIMAD UR6, UR55, 0x780, UR6 ;  /* 0x00000780370678a4 */ /* 0x000fc8000f8e0206 */
[----:B------:R-:W-:-:S05]  /*5ee0*/  UIADD3 UR10, UR6, 0x180, URZ ;  /* 0x00000180060a7890 */ /* 0x000fca000fffe03f */
[----:B------:R-:W-:Y:S01]  /*5ef0*/  QGMMA.64x192x32.F32.E4M3.E4M3 R24, R216, gdesc[UR4], R24, gsb0 ;  /* 0x02e00004d8187df3 */ /* 0x000fe20008000818 */
[----:B------:R-:W-:Y:S01]  /*5f00*/  UMOV UR7, 0xc0000010 ;  /* 0xc000001000077882 */ /* 0x000fe20000000000 */
[----:B0-----:R-:W-:-:S04]  /*5f10*/  @P2 IMAD.HI.U32 R3, R9, R0, RZ ;  /* 0x0000000009032227 */ /* 0x001fc800078e00ff */
[----:B------:R-:W-:Y:S01]  /*5f20*/  IMAD.MOV.U32 R0, RZ, RZ, R9 ;  /* 0x000000ffff007224 */ /* 0x000fe200078e0009 */
[----:B-1----:R-:W-:Y:S01]  /*5f30*/  @P2 SHF.R.U32.HI R0, RZ, R20, R3 ;  /* 0x00000014ff002219 */ /* 0x002fe20000011603 */
[----:B------:R-:W-:-:S04]  /*5f40*/  IMAD R3, R13, R22, 0x1 ;  /* 0x000000010d037424 */ /* 0x000fc800078e0216 */
[----:B------:R-:W0:Y:S01]  /*5f50*/  SHFL.IDX PT, R20, R0, RZ, 0x1c1f ;  /* 0x001c1fff00147589 */ /* 0x000e2200000e0000 */
[----:B------:R-:W-:-:S03]  /*5f60*/  IMAD R3, R10, -0x2, R3 ;  /* 0xfffffffe0a037824 */ /* 0x000fc600078e0203 */
[----:B------:R-:W1:Y:S01]  /*5f70*/  SHFL.IDX PT, R0, R0, 0x1, 0x1c1f ;  /* 0x003c1f0000007f89 */ /* 0x000e6200000e0000 */
[----:B------:R-:W-:-:S05]  /*5f80*/  IMAD R15, R16, UR53, R3 ;  /* 0x00000035100f7c24 */ /* 0x000fca000f8e0203 */
[----:B0-----:R-:W-:-:S04]  /*5f90*/  IADD3 R3, R20, -UR43, R15 ;  /* 0x8000002b14037c10 */ /* 0x001fc8000fffe00f */
[C---:B------:R-:W-:Y:S02]  /*5fa0*/  ISETP.GT.AND P3, PT, R3.reuse, RZ, PT ;  /* 0x000000ff0300720c */ /* 0x040fe40003f64270 */
[C---:B------:R-:W-:Y:S02]  /*5fb0*/  ISETP.GT.AND P4, PT, R3.reuse, 0x1, PT ;  /* 0x000000010300780c */ /* 0x040fe40003f84270 */
[----:B------:R-:W-:Y:S02]  /*5fc0*/  FSEL R21, R184, -INF , P3 ;  /* 0xff800000b8157808 */ /* 0x000fe40001800000 */
        /* <DEDUP_REMOVED lines=10> */
[----:B------:R-:W-:Y:S02]  /*6070*/  FMNMX.FTZ R20, R189, R20, !PT ;  /* 0x00000014bd147209 */ /* 0x000fe40007810000 */
[----:B------:R-:W-:Y:S02]  /*6080*/  FSEL R193, R193, -INF , P4 ;  /* 0xff800000c1c17808 */ /* 0x000fe40002000000 */
[----:B------:R-:W-:Y:S02]  /*6090*/  ISETP.GT.AND P4, PT, R3, 0x19, PT ;  /* 0x000000190300780c */ /* 0x000fe40003f84270 */
[----:B-1----:R-:W-:Y:S02]  /*60a0*/  IADD3 R15, R0, -UR43, R15 ;  /* 0x8000002b000f7c10 */ /* 0x002fe4000fffe00f */
[----:B------:R-:W-:-:S02]  /*60b0*/  FSEL R197, R197, -INF , P4 ;  /* 0xff800000c5c57808 */ /* 0x000fc40002000000 */
[----:B------:R-:W-:Y:S02]  /*60c0*/  ISETP.GT.AND P4, PT, R3, 0x21, PT ;  /* 0x000000210300780c */ /* 0x000fe40003f84270 */
[----:B------:R-:W-:Y:S02]  /*60d0*/  ISETP.GT.AND P5, PT, R15, 0x1, PT ;  /* 0x000000010f00780c */ /* 0x000fe40003fa4270 */
[----:B------:R-:W-:Y:S02]  /*60e0*/  FSEL R169, R169, -INF , P4 ;  /* 0xff800000a9a97808 */ /* 0x000fe40002000000 */
[----:B------:R-:W-:Y:S02]  /*60f0*/  ISETP.GT.AND P4, PT, R3, 0x29, PT ;  /* 0x000000290300780c */ /* 0x000fe40003f84270 */
[----:B------:R-:W-:Y:S02]  /*6100*/  FSEL R187, R187, -INF , P5 ;  /* 0xff800000bbbb7808 */ /* 0x000fe40002800000 */
        /* <DEDUP_REMOVED lines=43> */
[C---:B------:R-:W-:Y:S02]  /*63c0*/  ISETP.GT.AND P4, PT, R15.reuse, RZ, PT ;  /* 0x000000ff0f00720c */ /* 0x040fe40003f84270 */
[C---:B------:R-:W-:Y:S02]  /*63d0*/  ISETP.GT.AND P5, PT, R15.reuse, 0x41, PT ;  /* 0x000000410f00780c */ /* 0x040fe40003fa4270 */
[----:B------:R-:W-:Y:S02]  /*63e0*/  FSEL R186, R186, -INF , P4 ;  /* 0xff800000baba7808 */ /* 0x000fe40002000000 */
[----:B------:R-:W-:Y:S02]  /*63f0*/  ISETP.GT.AND P4, PT, R15, 0x8, PT ;  /* 0x000000080f00780c */ /* 0x000fe40003f84270 */
[----:B------:R-:W-:Y:S02]  /*6400*/  FMNMX.FTZ R0, R186, R11, !PT ;  /* 0x0000000bba007209 */ /* 0x000fe40007810000 */
[----:B------:R-:W-:-:S02]  /*6410*/  FSEL R155, R155, -INF , P5 ;  /* 0xff8000009b9b7808 */ /* 0x000fc40002800000 */
[----:B------:R-:W-:Y:S02]  /*6420*/  FMNMX.FTZ R0, R187, R0, !PT ;  /* 0x00000000bb007209 */ /* 0x000fe40007810000 */
[----:B------:R-:W-:Y:S01]  /*6430*/  ISETP.GT.AND P5, PT, R15, 0x49, PT ;  /* 0x000000490f00780c */ /* 0x000fe20003fa4270 */
[----:B------:R-:W-:Y:S02]  /*6440*/  WARPGROUP.DEPBAR.LE gsb0, 0x0 ;  /* 0x00008000000079c5 */ /* 0x000fe40000010000 */
[----:B------:R-:W-:Y:S01]  /*6450*/  WARPGROUP.ARRIVE ;  /* 0x00000000000079c5 */ /* 0x000fe20000000000 */
[----:B------:R-:W-:Y:S02]  /*6460*/  FSEL R217, R192, -INF , P3 ;  /* 0xff800000c0d97808 */ /* 0x000fe40001800000 */
[----:B------:R-:W-:Y:S02]  /*6470*/  ISETP.GT.AND P3, PT, R3, 0x18, PT ;  /* 0x000000180300780c */ /* 0x000fe40003f64270 */
[----:B------:R-:W-:Y:S01]  /*6480*/  FMNMX.FTZ R20, R217, R20, !PT ;  /* 0x00000014d9147209 */ /* 0x000fe20007810000 */
[----:B------:R-:W-:Y:S01]  /*6490*/  QGMMA.64x192x32.F32.E4M3.E4M3 R24, R212, gdesc[UR8], R24, gsb0 ;  /* 0x02e00008d4187df3 */ /* 0x000fe20008000818 */
[----:B------:R-:W-:Y:S01]  /*64a0*/  FSEL R219, R196, -INF , P3 ;  /* 0xff800000c4db7808 */ /* 0x000fe20001800000 */
[----:B------:R-:W-:Y:S01]  /*64b0*/  UIADD3 UR10, UR6, 0x300, URZ ;  /* 0x00000300060a7890 */ /* 0x000fe2000fffe03f */
[----:B------:R-:W-:Y:S01]  /*64c0*/  FMNMX.FTZ R20, R193, R20, !PT ;  /* 0x00000014c1147209 */ /* 0x000fe20007810000 */
[----:B------:R-:W-:Y:S01]  /*64d0*/  UMOV UR11, 0xc0000010 ;  /* 0xc0000010000b7882 */ /* 0x000fe20000000000 */
[----:B------:R-:W-:Y:S01]  /*64e0*/  ISETP.GT.AND P3, PT, R3, 0x20, PT ;  /* 0x000000200300780c */ /* 0x000fe20003f64270 */
[----:B------:R-:W-:Y:S01]  /*64f0*/  IMAD.U32 R196, RZ, RZ, UR54 ;  /* 0x00000036ffc47e24 */ /* 0x000fe2000f8e00ff */
[----:B------:R-:W-:-:S02]  /*6500*/  FMNMX.FTZ R20, R219, R20, !PT ;  /* 0x00000014db147209 */ /* 0x000fc40007810000 */
[----:B------:R-:W-:Y:S02]  /*6510*/  FSEL R221, R168, -INF , P3 ;  /* 0xff800000a8dd7808 */ /* 0x000fe40001800000 */
[----:B------:R-:W-:Y:S02]  /*6520*/  FMNMX.FTZ R20, R197, R20, !PT ;  /* 0x00000014c5147209 */ /* 0x000fe40007810000 */
[----:B------:R-:W-:Y:S02]  /*6530*/  ISETP.GT.AND P3, PT, R3, 0x28, PT ;  /* 0x000000280300780c */ /* 0x000fe40003f64270 */
[----:B------:R-:W-:Y:S02]  /*6540*/  FMNMX.FTZ R20, R221, R20, !PT ;  /* 0x00000014dd147209 */ /* 0x000fe40007810000 */
[----:B------:R-:W-:Y:S02]  /*6550*/  FSEL R223, R172, -INF , P3 ;  /* 0xff800000acdf7808 */ /* 0x000fe40001800000 */
[----:B------:R-:W-:-:S02]  /*6560*/  FMNMX.FTZ R20, R169, R20, !PT ;  /* 0x00000014a9147209 */ /* 0x000fc40007810000 */
[----:B------:R-:W-:Y:S02]  /*6570*/  ISETP.GT.AND P3, PT, R3, 0x30, PT ;  /* 0x000000300300780c */ /* 0x000fe40003f64270 */
[----:B------:R-:W-:Y:S02]  /*6580*/  FMNMX.FTZ R20, R223, R20, !PT ;  /* 0x00000014df147209 */ /* 0x000fe40007810000 */
[----:B------:R-:W-:Y:S02]  /*6590*/  FSEL R225, R176, -INF , P3 ;  /* 0xff800000b0e17808 */ /* 0x000fe40001800000 */
[----:B------:R-:W-:Y:S02]  /*65a0*/  FMNMX.FTZ R20, R173, R20, !PT ;  /* 0x00000014ad147209 */ /* 0x000fe40007810000 */
[----:B------:R-:W-:Y:S02]  /*65b0*/  ISETP.GT.AND P3, PT, R3, 0x38, PT ;  /* 0x000000380300780c */ /* 0x000fe40003f64270 */
        /* <DEDUP_REMOVED lines=41> */
[----:B------:R-:W-:Y:S02]  /*6850*/  @!P0 LEA R196, R196, UR40, 0x3 ;  /* 0x00000028c4c48c11 */ /* 0x000fe4000f8e18ff */
[----:B------:R-:W-:Y:S01]  /*6860*/  FMNMX.FTZ R20, R121, R20, !PT ;  /* 0x0000001479147209 */ /* 0x000fe20007810000 */
[----:B------:R-:W-:-:S02]  /*6870*/  WARPGROUP.DEPBAR.LE gsb0, 0x0 ;  /* 0x00008000000079c5 */ /* 0x000fc40000010000 */
        /* <DEDUP_REMOVED lines=10> */
[----:B------:R-:W-:Y:S01]  /*6920*/  UIADD3 UR6, UR6, 0x600, URZ ;  /* 0x0000060006067890 */ /* 0x000fe2000fffe03f */
[----:B------:R-:W-:-:S02]  /*6930*/  FMNMX.FTZ R20, R215, R20, !PT ;  /* 0x00000014d7147209 */ /* 0x000fc40007810000 */
[----:B------:R-:W-:Y:S02]  /*6940*/  FSEL R132, R132, -INF , P3 ;  /* 0xff80000084847808 */ /* 0x000fe40001800000 */
[----:B------:R-:W-:-:S04]  /*6950*/  FMNMX.FTZ R3, R129, R20, !PT ;  /* 0x0000001481037209 */ /* 0x000fc80007810000 */
[----:B------:R-:W-:-:S04]  /*6960*/  FMNMX.FTZ R20, R132, R3, !PT ;  /* 0x0000000384147209 */ /* 0x000fc80007810000 */
[----:B------:R-:W-:-:S05]  /*6970*/  FMNMX.FTZ R22, R133, R20, !PT ;  /* 0x0000001485167209 */ /* 0x000fca0007810000 */
[----:B------:R-:W0:Y:S02]  /*6980*/  SHFL.BFLY PT, R3, R22, 0x2, 0x1f ;  /* 0x0c401f0016037f89 */ /* 0x000e2400000e0000 */
[----:B0-----:R-:W-:-:S05]  /*6990*/  FMNMX.FTZ R124, R22, R3, !PT ;  /* 0x00000003167c7209 */ /* 0x001fca0007810000 */
[----:B------:R-:W0:Y:S02]  /*69a0*/  SHFL.BFLY PT, R3, R124, 0x1, 0x1f ;  /* 0x0c201f007c037f89 */ /* 0x000e2400000e0000 */
[----:B0-----:R-:W-:-:S04]  /*69b0*/  FMNMX.FTZ R3, R124, R3, !PT ;  /* 0x000000037c037209 */ /* 0x001fc80007810000 */
[----:B------:R-:W-:Y:S01]  /*69c0*/  FSETP.NEU.FTZ.AND P3, PT, R3, -INF , PT ;  /* 0xff8000000300780b */ /* 0x000fe20003f7d000 */
[----:B------:R-:W-:-:S05]  /*69d0*/  FFMA.FTZ R20, R2, R3, -8 ;  /* 0xc100000002147423 */ /* 0x000fca0000010003 */
[----:B------:R-:W-:-:S05]  /*69e0*/  FSEL R20, R20, RZ, P3 ;  /* 0x000000ff14147208 */ /* 0x000fca0001800000 */
[C-C-:B------:R-:W-:Y:S01]  /*69f0*/  FFMA.FTZ R124, R2.reuse, R189, -R20.reuse ;  /* 0x000000bd027c7223 */ /* 0x140fe20000010814 */
[----:B------:R-:W-:-:S01]  /*6a00*/  FFMA.FTZ R185, R2, R185, -R20 ;  /* 0x000000b902b97223 */ /* 0x000fc20000010814 */
[----:B------:R-:W-:Y:S01]  /*6a10*/  FSEL R189, R190, -INF , P4 ;  /* 0xff800000bebd7808 */ /* 0x000fe20002000000 */
[----:B------:R-:W-:-:S01]  /*6a20*/  FFMA.FTZ R193, R2, R193, -R20 ;  /* 0x000000c102c17223 */ /* 0x000fc20000010814 */
[----:B------:R-:W-:Y:S01]  /*6a30*/  ISETP.GT.AND P4, PT, R15, 0x10, PT ;  /* 0x000000100f00780c */ /* 0x000fe20003f84270 */
[----:B------:R-:W-:Y:S01]  /*6a40*/  MUFU.EX2 R22, R185 ;  /* 0x000000b900167308 */ /* 0x000fe20000000800 */
[----:B------:R-:W-:Y:S01]  /*6a50*/  FMNMX.FTZ R0, R189, R0, !PT ;  /* 0x00000000bd007209 */ /* 0x000fe20007810000 */
[C-C-:B------:R-:W-:Y:S01]  /*6a60*/  FFMA.FTZ R128, R2.reuse, R217, -R20.reuse ;  /* 0x000000d902807223 */ /* 0x140fe20000010814 */
[----:B------:R-:W-:-:S01]  /*6a70*/  FFMA.FTZ R136, R2, R219, -R20 ;  /* 0x000000db02887223 */ /* 0x000fc20000010814 */
[C-C-:B------:R-:W-:Y:S01]  /*6a80*/  FFMA.FTZ R152, R2.reuse, R221, -R20.reuse ;  /* 0x000000dd02987223 */ /* 0x140fe20000010814 */
[----:B------:R-:W-:Y:S01]  /*6a90*/  FMNMX.FTZ R0, R191, R0, !PT ;  /* 0x00000000bf007209 */ /* 0x000fe20007810000 */
[C-C-:B------:R-:W-:Y:S01]  /*6aa0*/  FFMA.FTZ R156, R2.reuse, R223, -R20.reuse ;  /* 0x000000df029c7223 */ /* 0x140fe20000010814 */
[----:B------:R-:W-:-:S01]  /*6ab0*/  FFMA.FTZ R160, R2, R225, -R20 ;  /* 0x000000e102a07223 */ /* 0x000fc20000010814 */
[----:B------:R0:W-:Y:S01]  /*6ac0*/  MUFU.EX2 R185, R193 ;  /* 0x000000c100b97308 */ /* 0x0001e20000000800 */
[----:B------:R-:W-:-:S01]  /*6ad0*/  FFMA.FTZ R164, R2, R181, -R20 ;  /* 0x000000b502a47223 */ /* 0x000fc20000010814 */
[----:B------:R-:W-:Y:S01]  /*6ae0*/  FSEL R181, R159, -INF , P5 ;  /* 0xff8000009fb57808 */ /* 0x000fe20002800000 */
[----:B------:R-:W-:-:S01]  /*6af0*/  FFMA.FTZ R21, R2, R21, -R20 ;  /* 0x0000001502157223 */ /* 0x000fc20000010814 */
[----:B------:R-:W-:Y:S01]  /*6b00*/  ISETP.GT.AND P5, PT, R15, 0x51, PT ;  /* 0x000000510f00780c */ /* 0x000fe20003fa4270 */
[----:B------:R-:W-:-:S01]  /*6b10*/  FFMA.FTZ R23, R2, R23, -R20 ;  /* 0x0000001702177223 */ /* 0x000fc20000010814 */
[C-C-:B------:R-:W-:Y:S01]  /*6b20*/  FFMA.FTZ R169, R2.reuse, R169, -R20.reuse ;  /* 0x000000a902a97223 */ /* 0x140fe20000010814 */
[----:B------:R-:W-:-:S01]  /*6b30*/  FFMA.FTZ R173, R2, R173, -R20 ;  /* 0x000000ad02ad7223 */ /* 0x000fc20000010814 */
[----:B------:R-:W-:Y:S01]  /*6b40*/  FSEL R163, R163, -INF , P5 ;  /* 0xff800000a3a37808 */ /* 0x000fe20002800000 */
[----:B0-----:R-:W-:-:S01]  /*6b50*/  FFMA.FTZ R193, R2, R197, -R20 ;  /* 0x000000c502c17223 */ /* 0x001fc20000010814 */
[----:B------:R-:W-:Y:S01]  /*6b60*/  FSEL R197, R194, -INF , P4 ;  /* 0xff800000c2c57808 */ /* 0x000fe20002000000 */
[----:B------:R0:W-:Y:S01]  /*6b70*/  MUFU.EX2 R159, R164 ;  /* 0x000000a4009f7308 */ /* 0x0001e20000000800 */
[----:B------:R-:W-:Y:S01]  /*6b80*/  ISETP.GT.AND P4, PT, R15, 0x18, PT ;  /* 0x000000180f00780c */ /* 0x000fe20003f84270 */
[C-C-:B------:R-:W-:Y:S01]  /*6b90*/  FFMA.FTZ R177, R2.reuse, R177, -R20.reuse ;  /* 0x000000b102b17223 */ /* 0x140fe20000010814 */
[----:B------:R-:W-:Y:S01]  /*6ba0*/  FMNMX.FTZ R0, R197, R0, !PT ;  /* 0x00000000c5007209 */ /* 0x000fe20007810000 */
[C-C-:B------:R-:W-:Y:S01]  /*6bb0*/  FFMA.FTZ R153, R2.reuse, R153, -R20.reuse ;  /* 0x0000009902997223 */ /* 0x140fe20000010814 */
[----:B------:R-:W-:Y:S01]  /*6bc0*/  ISETP.GT.AND P5, PT, R15, 0x59, PT ;  /* 0x000000590f00780c */ /* 0x000fe20003fa4270 */
[C-C-:B------:R-:W-:Y:S01]  /*6bd0*/  FFMA.FTZ R141, R2.reuse, R141, -R20.reuse ;  /* 0x0000008d028d7223 */ /* 0x140fe20000010814 */
[----:B------:R-:W-:Y:S01]  /*6be0*/  FMNMX.FTZ R0, R195, R0, !PT ;  /* 0x00000000c3007209 */ /* 0x000fe20007810000 */
[C-C-:B------:R-:W-:Y:S01]  /*6bf0*/  FFMA.FTZ R145, R2.reuse, R145, -R20.reuse ;  /* 0x0000009102917223 */ /* 0x140fe20000010814 */
[----:B------:R-:W-:Y:S01]  /*6c00*/  FSEL R167, R167, -INF , P5 ;  /* 0xff800000a7a77808 */ /* 0x000fe20002800000 */
[C-C-:B0-----:R-:W-:Y:S01]  /*6c10*/  FFMA.FTZ R164, R2.reuse, R231, -R20.reuse ;  /* 0x000000e702a47223 */ /* 0x141fe20000010814 */
[----:B------:R-:W-:Y:S01]  /*6c20*/  ISETP.GT.AND P5, PT, R15, 0x61, PT ;  /* 0x000000610f00780c */ /* 0x000fe20003fa4270 */
[C-C-:B------:R-:W-:Y:S01]  /*6c30*/  FFMA.FTZ R149, R2.reuse, R149, -R20.reuse ;  /* 0x0000009502957223 */ /* 0x140fe20000010814 */
[----:B------:R-:W-:-:S01]  /*6c40*/  FFMA.FTZ R120, R2, R120, -R20 ;  /* 0x0000007802787223 */ /* 0x000fc20000010814 */
[C-C-:B------:R-:W-:Y:S01]  /*6c50*/  FFMA.FTZ R121, R2.reuse, R121, -R20.reuse ;  /* 0x0000007902797223 */ /* 0x140fe20000010814 */
[----:B------:R-:W-:Y:S01]  /*6c60*/  FSEL R231, R139, -INF , P5 ;  /* 0xff8000008be77808 */ /* 0x000fe20002800000 */
[C-C-:B------:R-:W-:Y:S01]  /*6c70*/  FFMA.FTZ R125, R2.reuse, R125, -R20.reuse ;  /* 0x0000007d027d7223 */ /* 0x140fe20000010814 */
[----:B------:R-:W-:Y:S01]  /*6c80*/  ISETP.GT.AND P5, PT, R15, 0x69, PT ;  /* 0x000000690f00780c */ /* 0x000fe20003fa4270 */
[----:B------:R0:W-:Y:S01]  /*6c90*/  MUFU.EX2 R139, R164 ;  /* 0x000000a4008b7308 */ /* 0x0001e20000000800 */
[----:B------:R-:W-:-:S01]  /*6ca0*/  FFMA.FTZ R129, R2, R129, -R20 ;  /* 0x0000008102817223 */ /* 0x000fc20000010814 */
[C-C-:B------:R-:W-:Y:S01]  /*6cb0*/  FFMA.FTZ R132, R2.reuse, R132, -R20.reuse ;  /* 0x0000008402847223 */ /* 0x140fe20000010814 */
[----:B------:R-:W-:Y:S01]  /*6cc0*/  FSEL R143, R143, -INF , P5 ;  /* 0xff8000008f8f7808 */ /* 0x000fe20002800000 */
[----:B------:R-:W-:Y:S01]  /*6cd0*/  FFMA.FTZ R133, R2, R133, -R20 ;  /* 0x0000008502857223 */ /* 0x000fe20000010814 */
[----:B------:R-:W-:-:S03]  /*6ce0*/  ISETP.GT.AND P5, PT, R15, 0x71, PT ;  /* 0x000000710f00780c */ /* 0x000fc60003fa4270 */
[----:B------:R-:W-:Y:S01]  /*6cf0*/  MUFU.EX2 R21, R21 ;  /* 0x0000001500157308 */ /* 0x000fe20000000800 */
[----:B------:R-:W-:Y:S01]  /*6d00*/  FSEL R147, R147, -INF , P5 ;  /* 0xff80000093937808 */ /* 0x000fe20002800000 */
[----:B0-----:R-:W-:Y:S01]  /*6d10*/  FFMA.FTZ R164, R2, R235, -R20 ;  /* 0x000000eb02a47223 */ /* 0x001fe20000010814 */
[----:B------:R-:W-:-:S05]  /*6d20*/  ISETP.GT.AND P5, PT, R15, 0x79, PT ;  /* 0x000000790f00780c */ /* 0x000fca0003fa4270 */
[----:B------:R-:W-:Y:S08]  /*6d30*/  MUFU.EX2 R23, R23 ;  /* 0x0000001700177308 */ /* 0x000ff00000000800 */
[----:B------:R-:W-:Y:S08]  /*6d40*/  MUFU.EX2 R124, R124 ;  /* 0x0000007c007c7308 */ /* 0x000ff00000000800 */
[----:B------:R-:W-:Y:S08]  /*6d50*/  MUFU.EX2 R128, R128 ;  /* 0x0000008000807308 */ /* 0x000ff00000000800 */
[----:B------:R-:W-:Y:S08]  /*6d60*/  MUFU.EX2 R136, R136 ;  /* 0x0000008800887308 */ /* 0x000ff00000000800 */
[----:B------:R-:W-:Y:S08]  /*6d70*/  MUFU.EX2 R193, R193 ;  /* 0x000000c100c17308 */ /* 0x000ff00000000800 */
[----:B------:R-:W-:Y:S08]  /*6d80*/  MUFU.EX2 R152, R152 ;  /* 0x0000009800987308 */ /* 0x000ff00000000800 */
[----:B------:R-:W-:Y:S01]  /*6d90*/  MUFU.EX2 R169, R169 ;  /* 0x000000a900a97308 */ /* 0x000fe20000000800 */
[----:B------:R-:W-:-:S02]  /*6da0*/  WARPGROUP.DEPBAR.LE gsb0, 0x0 ;  /* 0x00008000000079c5 */ /* 0x000fc40000010000 */
[----:B------:R-:W-:Y:S01]  /*6db0*/  FSEL R209, R198, -INF , P4 ;  /* 0xff800000c6d17808 */ /* 0x000fe20002000000 */
[----:B------:R-:W-:Y:S01]  /*6dc0*/  WARPGROUP.ARRIVE ;  /* 0x00000000000079c5 */ /* 0x000fe20000000000 */
[----:B------:R-:W-:-:S03]  /*6dd0*/  ISETP.GT.AND P4, PT, R15, 0x20, PT ;  /* 0x000000200f00780c */ /* 0x000fc60003f84270 */
[----:B------:R-:W-:Y:S01]  /*6de0*/  MUFU.EX2 R156, R156 ;  /* 0x0000009c009c7308 */ /* 0x000fe20000000800 */
[----:B------:R-:W-:Y:S02]  /*6df0*/  FMNMX.FTZ R0, R209, R0, !PT ;  /* 0x00000000d1007209 */ /* 0x000fe40007810000 */
[----:B------:R-:W-:Y:S01]  /*6e00*/  FSEL R211, R170, -INF , P4 ;  /* 0xff800000aad37808 */ /* 0x000fe20002000000 */
[----:B------:R-:W-:Y:S01]  /*6e10*/  QGMMA.64x192x32.F32.E4M3.E4M3 R24, R204, gdesc[UR8], R24, gsb0 ;  /* 0x02e00008cc187df3 */ /* 0x000fe20008000818 */
[----:B------:R-:W-:Y:S02]  /*6e20*/  FMNMX.FTZ R0, R199, R0, !PT ;  /* 0x00000000c7007209 */ /* 0x000fe40007810000 */
[----:B------:R-:W-:Y:S01]  /*6e30*/  ISETP.GT.AND P4, PT, R15, 0x28, PT ;  /* 0x000000280f00780c */ /* 0x000fe20003f84270 */
[----:B------:R-:W-:Y:S01]  /*6e40*/  MUFU.EX2 R173, R173 ;  /* 0x000000ad00ad7308 */ /* 0x000fe20000000800 */
[----:B------:R-:W-:Y:S02]  /*6e50*/  FMNMX.FTZ R0, R211, R0, !PT ;  /* 0x00000000d3007209 */ /* 0x000fe40007810000 */
[----:B------:R-:W-:-:S02]  /*6e60*/  FSEL R217, R174, -INF , P4 ;  /* 0xff800000aed97808 */ /* 0x000fc40002000000 */
[----:B------:R-:W-:Y:S02]  /*6e70*/  FMNMX.FTZ R0, R171, R0, !PT ;  /* 0x00000000ab007209 */ /* 0x000fe40007810000 */
[----:B------:R-:W-:Y:S01]  /*6e80*/  ISETP.GT.AND P4, PT, R15, 0x30, PT ;  /* 0x000000300f00780c */ /* 0x000fe20003f84270 */
[----:B------:R-:W-:Y:S01]  /*6e90*/  MUFU.EX2 R160, R160 ;  /* 0x000000a000a07308 */ /* 0x000fe20000000800 */
[----:B------:R-:W-:Y:S02]  /*6ea0*/  FMNMX.FTZ R0, R217, R0, !PT ;  /* 0x00000000d9007209 */ /* 0x000fe40007810000 */
[----:B------:R-:W-:Y:S02]  /*6eb0*/  FSEL R219, R178, -INF , P4 ;  /* 0xff800000b2db7808 */ /* 0x000fe40002000000 */
[----:B------:R-:W-:Y:S02]  /*6ec0*/  FMNMX.FTZ R0, R175, R0, !PT ;  /* 0x00000000af007209 */ /* 0x000fe40007810000 */
[----:B------:R-:W-:Y:S01]  /*6ed0*/  ISETP.GT.AND P4, PT, R15, 0x38, PT ;  /* 0x000000380f00780c */ /* 0x000fe20003f84270 */
[----:B------:R-:W-:Y:S01]  /*6ee0*/  MUFU.EX2 R177, R177 ;  /* 0x000000b100b17308 */ /* 0x000fe20000000800 */
[----:B------:R-:W-:-:S02]  /*6ef0*/  FMNMX.FTZ R0, R219, R0, !PT ;  /* 0x00000000db007209 */ /* 0x000fc40007810000 */
[----:B------:R-:W-:Y:S02]  /*6f00*/  FSEL R221, R182, -INF , P4 ;  /* 0xff800000b6dd7808 */ /* 0x000fe40002000000 */
[----:B------:R-:W-:Y:S02]  /*6f10*/  FMNMX.FTZ R0, R179, R0, !PT ;  /* 0x00000000b3007209 */ /* 0x000fe40007810000 */
[----:B------:R-:W-:Y:S01]  /*6f20*/  ISETP.GT.AND P4, PT, R15, 0x40, PT ;  /* 0x000000400f00780c */ /* 0x000fe20003f84270 */
[----:B------:R-:W-:Y:S01]  /*6f30*/  MUFU.EX2 R153, R153 ;  /* 0x0000009900997308 */ /* 0x000fe20000000800 */
[----:B------:R-:W-:Y:S02]  /*6f40*/  FMNMX.FTZ R0, R221, R0, !PT ;  /* 0x00000000dd007209 */ /* 0x000fe40007810000 */
[----:B------:R-:W-:Y:S01]  /*6f50*/  FSEL R223, R154, -INF , P4 ;  /* 0xff8000009adf7808 */ /* 0x000fe20002000000 */
[----:B------:R-:W-:-:S01]  /*6f60*/  FFMA.FTZ R154, R2, R227, -R20 ;  /* 0x000000e3029a7223 */ /* 0x000fc20000010814 */
[----:B------:R-:W-:-:S02]  /*6f70*/  FMNMX.FTZ R0, R183, R0, !PT ;  /* 0x00000000b7007209 */ /* 0x000fc40007810000 */
[----:B------:R-:W-:Y:S01]  /*6f80*/  ISETP.GT.AND P4, PT, R15, 0x48, PT ;  /* 0x000000480f00780c */ /* 0x000fe20003f84270 */
[----:B------:R-:W-:Y:S01]  /*6f90*/  MUFU.EX2 R141, R141 ;  /* 0x0000008d008d7308 */ /* 0x000fe20000000800 */
[----:B------:R-:W-:Y:S02]  /*6fa0*/  FMNMX.FTZ R0, R223, R0, !PT ;  /* 0x00000000df007209 */ /* 0x000fe40007810000 */
[----:B------:R-:W-:Y:S01]  /*6fb0*/  FSEL R225, R158, -INF , P4 ;  /* 0xff8000009ee17808 */ /* 0x000fe20002000000 */
[----:B------:R-:W-:-:S01]  /*6fc0*/  FFMA.FTZ R158, R2, R229, -R20 ;  /* 0x000000e5029e7223 */ /* 0x000fc20000010814 */
[----:B------:R-:W-:Y:S02]  /*6fd0*/  FMNMX.FTZ R0, R155, R0, !PT ;  /* 0x000000009b007209 */ /* 0x000fe40007810000 */
[----:B------:R-:W-:Y:S01]  /*6fe0*/  ISETP.GT.AND P4, PT, R15, 0x50, PT ;  /* 0x000000500f00780c */ /* 0x000fe20003f84270 */
[----:B------:R-:W-:Y:S01]  /*6ff0*/  MUFU.EX2 R154, R154 ;  /* 0x0000009a009a7308 */ /* 0x000fe20000000800 */
[----:B------:R-:W-:-:S02]  /*7000*/  FMNMX.FTZ R0, R225, R0, !PT ;  /* 0x00000000e1007209 */ /* 0x000fc40007810000 */
[----:B------:R-:W-:Y:S01]  /*7010*/  FSEL R227, R162, -INF , P4 ;  /* 0xff800000a2e37808 */ /* 0x000fe20002000000 */
[----:B------:R-:W-:-:S01]  /*7020*/  FFMA.FTZ R162, R2, R157, -R20 ;  /* 0x0000009d02a27223 */ /* 0x000fc20000010814 */
[----:B------:R-:W-:Y:S02]  /*7030*/  FMNMX.FTZ R0, R181, R0, !PT ;  /* 0x00000000b5007209 */ /* 0x000fe40007810000 */
[----:B------:R-:W-:Y:S01]  /*7040*/  ISETP.GT.AND P4, PT, R15, 0x58, PT ;  /* 0x000000580f00780c */ /* 0x000fe20003f84270 */
[----:B------:R-:W-:Y:S01]  /*7050*/  MUFU.EX2 R158, R158 ;  /* 0x0000009e009e7308 */ /* 0x000fe20000000800 */
[----:B------:R-:W-:Y:S02]  /*7060*/  FMNMX.FTZ R0, R227, R0, !PT ;  /* 0x00000000e3007209 */ /* 0x000fe40007810000 */
[----:B------:R-:W-:Y:S02]  /*7070*/  FSEL R229, R166, -INF , P4 ;  /* 0xff800000a6e57808 */ /* 0x000fe40002000000 */
[----:B------:R-:W-:-:S02]  /*7080*/  FMNMX.FTZ R0, R163, R0, !PT ;  /* 0x00000000a3007209 */ /* 0x000fc40007810000 */
        /* <DEDUP_REMOVED lines=22> */
[----:B------:R-:W-:Y:S01]  /*71f0*/  FSEL R161, R151, -INF , P5 ;  /* 0xff80000097a17808 */ /* 0x000fe20002800000 */
[----:B------:R-:W-:Y:S01]  /*7200*/  MUFU.EX2 R146, R146 ;  /* 0x0000009200927308 */ /* 0x000fe20000000800 */
[----:B------:R-:W-:-:S02]  /*7210*/  ISETP.GT.AND P4, PT, R15, 0x80, PT ;  /* 0x000000800f00780c */ /* 0x000fc40003f84270 */
[----:B------:R-:W-:Y:S02]  /*7220*/  FMNMX.FTZ R0, R233, R0, !PT ;  /* 0x00000000e9007209 */ /* 0x000fe40007810000 */
[----:B------:R-:W-:Y:S02]  /*7230*/  ISETP.GT.AND P5, PT, R15, 0x81, PT ;  /* 0x000000810f00780c */ /* 0x000fe40003fa4270 */
[----:B------:R-:W-:Y:S01]  /*7240*/  FSEL R122, R122, -INF , P4 ;  /* 0xff8000007a7a7808 */ /* 0x000fe20002000000 */
[----:B------:R0:W-:Y:S01]  /*7250*/  MUFU.EX2 R151, R150 ;  /* 0x0000009600977308 */ /* 0x0001e20000000800 */
[----:B------:R-:W-:Y:S02]  /*7260*/  FMNMX.FTZ R0, R161, R0, !PT ;  /* 0x00000000a1007209 */ /* 0x000fe40007810000 */
[----:B------:R-:W-:Y:S02]  /*7270*/  ISETP.GT.AND P4, PT, R15, 0x88, PT ;  /* 0x000000880f00780c */ /* 0x000fe40003f84270 */
[----:B------:R-:W-:-:S02]  /*7280*/  FSEL R235, R123, -INF , P5 ;  /* 0xff8000007beb7808 */ /* 0x000fc40002800000 */
[----:B------:R-:W-:Y:S01]  /*7290*/  FMNMX.FTZ R0, R122, R0, !PT ;  /* 0x000000007a007209 */ /* 0x000fe20007810000 */
[----:B------:R1:W-:Y:S01]  /*72a0*/  MUFU.EX2 R123, R164 ;  /* 0x000000a4007b7308 */ /* 0x0003e20000000800 */
[----:B0-----:R-:W-:-:S01]  /*72b0*/  FFMA.FTZ R150, R2, R165, -R20 ;  /* 0x000000a502967223 */ /* 0x001fc20000010814 */
[----:B------:R-:W-:Y:S02]  /*72c0*/  ISETP.GT.AND P5, PT, R15, 0x89, PT ;  /* 0x000000890f00780c */ /* 0x000fe40003fa4270 */
[----:B------:R-:W-:Y:S02]  /*72d0*/  FSEL R126, R126, -INF , P4 ;  /* 0xff8000007e7e7808 */ /* 0x000fe40002000000 */
[----:B------:R-:W-:Y:S02]  /*72e0*/  FMNMX.FTZ R165, R235, R0, !PT ;  /* 0x00000000eba57209 */ /* 0x000fe40007810000 */
[----:B------:R-:W-:Y:S01]  /*72f0*/  ISETP.GT.AND P4, PT, R15, 0x90, PT ;  /* 0x000000900f00780c */ /* 0x000fe20003f84270 */
[----:B-1----:R-:W-:Y:S01]  /*7300*/  FFMA.FTZ R164, R2, R137, -R20 ;  /* 0x0000008902a47223 */ /* 0x002fe20000010814 */
[----:B------:R-:W-:Y:S01]  /*7310*/  FSEL R127, R127, -INF , P5 ;  /* 0xff8000007f7f7808 */ /* 0x000fe20002800000 */
[----:B------:R-:W-:Y:S01]  /*7320*/  MUFU.EX2 R150, R150 ;  /* 0x0000009600967308 */ /* 0x000fe20000000800 */
[----:B------:R-:W-:-:S02]  /*7330*/  FMNMX.FTZ R0, R126, R165, !PT ;  /* 0x000000a57e007209 */ /* 0x000fc40007810000 */
[----:B------:R-:W-:Y:S02]  /*7340*/  ISETP.GT.AND P5, PT, R15, 0x91, PT ;  /* 0x000000910f00780c */ /* 0x000fe40003fa4270 */
[----:B------:R-:W-:Y:S01]  /*7350*/  FSEL R165, R130, -INF , P4 ;  /* 0xff80000082a57808 */ /* 0x000fe20002000000 */
[----:B------:R-:W-:Y:S01]  /*7360*/  FFMA.FTZ R130, R2, R237, -R20 ;  /* 0x000000ed02827223 */ /* 0x000fe20000010814 */
[----:B------:R-:W-:Y:S01]  /*7370*/  FMNMX.FTZ R0, R127, R0, !PT ;  /* 0x000000007f007209 */ /* 0x000fe20007810000 */
[----:B------:R-:W-:Y:S01]  /*7380*/  MUFU.EX2 R121, R121 ;  /* 0x0000007900797308 */ /* 0x000fe20000000800 */
[----:B------:R-:W-:Y:S02]  /*7390*/  ISETP.GT.AND P4, PT, R15, 0x98, PT ;  /* 0x000000980f00780c */ /* 0x000fe40003f84270 */
[----:B------:R-:W-:Y:S02]  /*73a0*/  FSEL R131, R131, -INF , P5 ;  /* 0xff80000083837808 */ /* 0x000fe40002800000 */
[----:B------:R-:W-:-:S02]  /*73b0*/  FMNMX.FTZ R0, R165, R0, !PT ;  /* 0x00000000a5007209 */ /* 0x000fc40007810000 */
[----:B------:R-:W-:Y:S01]  /*73c0*/  ISETP.GT.AND P5, PT, R15, 0x99, PT ;  /* 0x000000990f00780c */ /* 0x000fe20003fa4270 */
[----:B------:R-:W-:Y:S01]  /*73d0*/  MUFU.EX2 R130, R130 ;  /* 0x0000008200827308 */ /* 0x000fe20000000800 */
[----:B------:R-:W-:Y:S01]  /*73e0*/  FSEL R15, R134, -INF , P4 ;  /* 0xff800000860f7808 */ /* 0x000fe20002000000 */
[C-C-:B------:R-:W-:Y:S01]  /*73f0*/  FFMA.FTZ R134, R2.reuse, R140, -R20.reuse ;  /* 0x0000008c02867223 */ /* 0x140fe20000010814 */
[----:B------:R-:W-:Y:S01]  /*7400*/  FMNMX.FTZ R0, R131, R0, !PT ;  /* 0x0000000083007209 */ /* 0x000fe20007810000 */
[C-C-:B------:R-:W-:Y:S01]  /*7410*/  FFMA.FTZ R140, R2.reuse, R144, -R20.reuse ;  /* 0x00000090028c7223 */ /* 0x140fe20000010814 */
[----:B------:R-:W-:Y:S01]  /*7420*/  FSEL R137, R135, -INF , P5 ;  /* 0xff80000087897808 */ /* 0x000fe20002800000 */
[C-C-:B------:R-:W-:Y:S01]  /*7430*/  FFMA.FTZ R144, R2.reuse, R148, -R20.reuse ;  /* 0x0000009402907223 */ /* 0x140fe20000010814 */
[----:B------:R-:W-:Y:S01]  /*7440*/  FMNMX.FTZ R0, R15, R0, !PT ;  /* 0x000000000f007209 */ /* 0x000fe20007810000 */
[----:B------:R-:W-:Y:S01]  /*7450*/  FFMA.FTZ R148, R2, R213, -R20 ;  /* 0x000000d502947223 */ /* 0x000fe20000010814 */
[----:B------:R0:W-:Y:S02]  /*7460*/  MUFU.EX2 R135, R164 ;  /* 0x000000a400877308 */ /* 0x0001e40000000800 */
[----:B------:R-:W-:-:S05]  /*7470*/  FMNMX.FTZ R0, R137, R0, !PT ;  /* 0x0000000089007209 */ /* 0x000fca0007810000 */
[----:B------:R-:W1:Y:S01]  /*7480*/  SHFL.BFLY PT, R237, R0, 0x2, 0x1f ;  /* 0x0c401f0000ed7f89 */ /* 0x000e6200000e0000 */
[----:B------:R-:W-:Y:S01]  /*7490*/  MUFU.EX2 R134, R134 ;  /* 0x0000008600867308 */ /* 0x000fe20000000800 */
[----:B0-----:R-:W-:-:S07]  /*74a0*/  FFMA.FTZ R164, R2, R215, -R20 ;  /* 0x000000d702a47223 */ /* 0x001fce0000010814 */
[----:B------:R-:W-:Y:S08]  /*74b0*/  MUFU.EX2 R140, R140 ;  /* 0x0000008c008c7308 */ /* 0x000ff00000000800 */
[----:B------:R-:W-:Y:S01]  /*74c0*/  MUFU.EX2 R144, R144 ;  /* 0x0000009000907308 */ /* 0x000fe20000000800 */
[----:B-1----:R-:W-:-:S07]  /*74d0*/  FMNMX.FTZ R237, R0, R237, !PT ;  /* 0x000000ed00ed7209 */ /* 0x002fce0007810000 */
[----:B------:R-:W-:Y:S01]  /*74e0*/  MUFU.EX2 R148, R148 ;  /* 0x0000009400947308 */ /* 0x000fe20000000800 */
[----:B------:R-:W0:Y:S07]  /*74f0*/  SHFL.BFLY PT, R0, R237, 0x1, 0x1f ;  /* 0x0c201f00ed007f89 */ /* 0x000e2e00000e0000 */
[----:B------:R-:W-:Y:S08]  /*7500*/  MUFU.EX2 R125, R125 ;  /* 0x0000007d007d7308 */ /* 0x000ff00000000800 */
[----:B------:R-:W-:Y:S08]  /*7510*/  MUFU.EX2 R164, R164 ;  /* 0x000000a400a47308 */ /* 0x000ff00000000800 */
[----:B------:R-:W-:Y:S01]  /*7520*/  MUFU.EX2 R129, R129 ;  /* 0x0000008100817308 */ /* 0x000fe20000000800 */
[----:B0-----:R-:W-:Y:S01]  /*7530*/  FMNMX.FTZ R0, R237, R0, !PT ;  /* 0x00000000ed007209 */ /* 0x001fe20007810000 */
[----:B------:R-:W-:-:S03]  /*7540*/  WARPGROUP.DEPBAR.LE gsb0, 0x0 ;  /* 0x00008000000079c5 */ /* 0x000fc60000010000 */
[----:B------:R-:W-:Y:S01]  /*7550*/  FSETP.NEU.FTZ.AND P4, PT, R0, -INF , PT ;  /* 0xff8000000000780b */ /* 0x000fe20003f9d000 */
[----:B------:R-:W-:-:S01]  /*7560*/  FFMA.FTZ R213, R2, R0, -8 ;  /* 0xc100000002d57423 */ /* 0x000fc20000010000 */
[----:B------:R-:W-:Y:S01]  /*7570*/  WARPGROUP.ARRIVE ;  /* 0x00000000000079c5 */ /* 0x000fe20000000000 */
[----:B------:R-:W-:Y:S01]  /*7580*/  MUFU.EX2 R132, R132 ;  /* 0x0000008400847308 */ /* 0x000fe20000000800 */
[----:B------:R-:W-:Y:S02]  /*7590*/  FSEL R184, R0, RZ, P4 ;  /* 0x000000ff00b87208 */ /* 0x000fe40002000000 */
[----:B------:R-:W-:Y:S02]  /*75a0*/  FSEL R213, R213, RZ, P4 ;  /* 0x000000ffd5d57208 */ /* 0x000fe40002000000 */
[----:B------:R-:W-:Y:S01]  /*75b0*/  QGMMA.64x192x32.F32.E4M3.E4M3 R24, R200, gdesc[UR4], R24, gsb0 ;  /* 0x02e00004c8187df3 */ /* 0x000fe20008000818 */
[----:B------:R-:W-:-:S02]  /*75c0*/  FADD.FTZ R11, -R184, R11 ;  /* 0x0000000bb80b7221 */ /* 0x000fc40000010100 */
[C-C-:B------:R-:W-:Y:S01]  /*75d0*/  FFMA.FTZ R168, R2.reuse, R197, -R213.reuse ;  /* 0x000000c502a87223 */ /* 0x140fe200000108d5 */
[----:B------:R-:W-:Y:S01]  /*75e0*/  FSEL R197, R3, RZ, P3 ;  /* 0x000000ff03c57208 */ /* 0x000fe20001800000 */
[C-C-:B------:R-:W-:Y:S01]  /*75f0*/  FFMA.FTZ R20, R2.reuse, R186, -R213.reuse ;  /* 0x000000ba02147223 */ /* 0x140fe200000108d5 */
[C---:B------:R-:W-:Y:S01]  /*7600*/  FMUL.FTZ R11, R2.reuse, R11 ;  /* 0x0000000b020b7220 */ /* 0x040fe20000410000 */
[C-C-:B------:R-:W-:Y:S01]  /*7610*/  FFMA.FTZ R187, R2.reuse, R187, -R213.reuse ;  /* 0x000000bb02bb7223 */ /* 0x140fe200000108d5 */
[----:B------:R-:W-:-:S01]  /*7620*/  FFMA.FTZ R166, R2, R189, -R213 ;  /* 0x000000bd02a67223 */ /* 0x000fc200000108d5 */
[----:B------:R-:W-:Y:S01]  /*7630*/  FADD.FTZ R197, -R197, R12 ;  /* 0x0000000cc5c57221 */ /* 0x000fe20000010100 */
[----:B------:R-:W-:-:S01]  /*7640*/  FFMA.FTZ R189, R2, R191, -R213 ;  /* 0x000000bf02bd7223 */ /* 0x000fc200000108d5 */
[----:B------:R-:W-:Y:S01]  /*7650*/  MUFU.EX2 R20, R20 ;  /* 0x0000001400147308 */ /* 0x000fe20000000800 */
[----:B------:R-:W-:-:S01]  /*7660*/  FFMA.FTZ R191, R2, R195, -R213 ;  /* 0x000000c302bf7223 */ /* 0x000fc200000108d5 */
[C---:B------:R-:W-:Y:S01]  /*7670*/  FMUL.FTZ R182, R2.reuse, R197 ;  /* 0x000000c502b67220 */ /* 0x040fe20000410000 */
        /* <DEDUP_REMOVED lines=22> */
[----:B0-----:R-:W-:-:S01]  /*77e0*/  FFMA.FTZ R197, R182, R8, R21 ;  /* 0x00000008b6c57223 */ /* 0x001fc20000010015 */
[C-C-:B------:R-:W-:Y:S01]  /*77f0*/  FFMA.FTZ R142, R2.reuse, R142, -R213.reuse ;  /* 0x0000008e028e7223 */ /* 0x140fe200000108d5 */
[----:B------:R-:W-:-:S01]  /*7800*/  FFMA.FTZ R143, R2, R143, -R213 ;  /* 0x0000008f028f7223 */ /* 0x000fc200000108d5 */
[----:B------:R-:W-:Y:S01]  /*7810*/  FFMA.FTZ R157, R2, R157, -R213 ;  /* 0x0000009d029d7223 */ /* 0x000fe200000108d5 */
[----:B------:R-:W-:-:S01]  /*7820*/  FADD.FTZ R188, R22, R197 ;  /* 0x000000c516bc7221 */ /* 0x000fc20000010000 */
[C-C-:B------:R-:W-:Y:S01]  /*7830*/  FFMA.FTZ R122, R2.reuse, R122, -R213.reuse ;  /* 0x0000007a027a7223 */ /* 0x140fe200000108d5 */
[----:B------:R-:W-:-:S01]  /*7840*/  FFMA.FTZ R126, R2, R126, -R213 ;  /* 0x0000007e027e7223 */ /* 0x000fc200000108d5 */
[----:B------:R-:W0:Y:S01]  /*7850*/  MUFU.EX2 R166, R166 ;  /* 0x000000a600a67308 */ /* 0x000e220000000800 */
[----:B-1----:R-:W-:-:S01]  /*7860*/  FFMA.FTZ R8, R11, R7, R20 ;  /* 0x000000070b087223 */ /* 0x002fc20000010014 */
[----:B------:R-:W-:Y:S01]  /*7870*/  FADD.FTZ R197, R23, R188 ;  /* 0x000000bc17c57221 */ /* 0x000fe20000010000 */
[----:B------:R-:W-:-:S01]  /*7880*/  FFMA.FTZ R15, R2, R15, -R213 ;  /* 0x0000000f020f7223 */ /* 0x000fc200000108d5 */
[----:B------:R-:W-:-:S02]  /*7890*/  FFMA.FTZ R137, R2, R137, -R213 ;  /* 0x0000008902897223 */ /* 0x000fc400000108d5 */
[----:B------:R-:W-:-:S02]  /*78a0*/  FADD.FTZ R197, R124, R197 ;  /* 0x000000c57cc57221 */ /* 0x000fc40000010000 */
[----:B------:R-:W1:Y:S01]  /*78b0*/  MUFU.EX2 R189, R189 ;  /* 0x000000bd00bd7308 */ /* 0x000e620000000800 */
[----:B--2---:R-:W-:-:S07]  /*78c0*/  FADD.FTZ R7, R187, R8 ;  /* 0x00000008bb077221 */ /* 0x004fce0000010000 */
[----:B------:R-:W2:Y:S01]  /*78d0*/  MUFU.EX2 R168, R168 ;  /* 0x000000a800a87308 */ /* 0x000ea20000000800 */
[----:B0-----:R-:W-:-:S07]  /*78e0*/  FADD.FTZ R8, R166, R7 ;  /* 0x00000007a6087221 */ /* 0x001fce0000010000 */
[----:B------:R-:W0:Y:S01]  /*78f0*/  MUFU.EX2 R191, R191 ;  /* 0x000000bf00bf7308 */ /* 0x000e220000000800 */
[----:B-1----:R-:W-:-:S01]  /*7900*/  FADD.FTZ R7, R189, R8 ;  /* 0x00000008bd077221 */ /* 0x002fc20000010000 */
[----:B------:R-:W-:Y:S01]  /*7910*/  FADD.FTZ R8, R128, R197 ;  /* 0x000000c580087221 */ /* 0x000fe20000010000 */
[----:B------:R-:W-:-:S05]  /*7920*/  FFMA.FTZ R197, R2, R231, -R213 ;  /* 0x000000e702c57223 */ /* 0x000fca00000108d5 */
        /* <DEDUP_REMOVED lines=43> */
[----:B------:R-:W-:Y:S01]  /*7be0*/  FFMA.FTZ R190, R2, R161, -R213 ;  /* 0x000000a102be7223 */ /* 0x000fe200000108d5 */
[----:B------:R-:W-:-:S04]  /*7bf0*/  FADD.FTZ R161, R139, R8 ;  /* 0x000000088ba17221 */ /* 0x000fc80000010000 */
[----:B------:R-:W-:Y:S01]  /*7c00*/  FADD.FTZ R161, R162, R161 ;  /* 0x000000a1a2a17221 */ /* 0x000fe20000010000 */
[----:B------:R-:W0:Y:S01]  /*7c10*/  MUFU.EX2 R184, R184 ;  /* 0x000000b800b87308 */ /* 0x000e220000000800 */
[----:B-1----:R-:W-:-:S07]  /*7c20*/  FADD.FTZ R8, R12, R7 ;  /* 0x000000070c087221 */ /* 0x002fce0000010000 */
[----:B------:R-:W1:Y:S01]  /*7c30*/  MUFU.EX2 R163, R163 ;  /* 0x000000a300a37308 */ /* 0x000e620000000800 */
[----:B--2---:R-:W-:-:S01]  /*7c40*/  FADD.FTZ R7, R181, R8 ;  /* 0x00000008b5077221 */ /* 0x004fc20000010000 */
[----:B------:R-:W-:Y:S01]  /*7c50*/  FADD.FTZ R8, R146, R161 ;  /* 0x000000a192087221 */ /* 0x000fe20000010000 */
[----:B------:R-:W-:-:S03]  /*7c60*/  FFMA.FTZ R161, R2, R235, -R213 ;  /* 0x000000eb02a17223 */ /* 0x000fc600000108d5 */
[----:B------:R-:W-:Y:S02]  /*7c70*/  FADD.FTZ R8, R151, R8 ;  /* 0x0000000897087221 */ /* 0x000fe40000010000 */
[----:B------:R-:W2:Y:S01]  /*7c80*/  MUFU.EX2 R186, R186 ;  /* 0x000000ba00ba7308 */ /* 0x000ea20000000800 */
[----:B0-----:R-:W-:-:S01]  /*7c90*/  FADD.FTZ R192, R184, R7 ;  /* 0x00000007b8c07221 */ /* 0x001fc20000010000 */
[----:B------:R-:W-:Y:S01]  /*7ca0*/  FADD.FTZ R199, R123, R8 ;  /* 0x000000087bc77221 */ /* 0x000fe20000010000 */
[----:B------:R-:W-:-:S03]  /*7cb0*/  WARPGROUP.DEPBAR.LE gsb0, 0x0 ;  /* 0x00008000000079c5 */ /* 0x000fc60000010000 */
[----:B------:R-:W-:Y:S02]  /*7cc0*/  FADD.FTZ R199, R150, R199 ;  /* 0x000000c796c77221 */ /* 0x000fe40000010000 */
[----:B------:R-:W0:Y:S01]  /*7cd0*/  MUFU.EX2 R167, R167 ;  /* 0x000000a700a77308 */ /* 0x000e220000000800 */
[----:B-1----:R-:W-:-:S07]  /*7ce0*/  FADD.FTZ R7, R163, R192 ;  /* 0x000000c0a3077221 */ /* 0x002fce0000010000 */
[----:B------:R-:W1:Y:S01]  /*7cf0*/  MUFU.EX2 R138, R138 ;  /* 0x0000008a008a7308 */ /* 0x000e620000000800 */
[----:B--2---:R-:W-:-:S07]  /*7d00*/  FADD.FTZ R8, R186, R7 ;  /* 0x00000007ba087221 */ /* 0x004fce0000010000 */
[----:B------:R-:W2:Y:S01]  /*7d10*/  MUFU.EX2 R197, R197 ;  /* 0x000000c500c57308 */ /* 0x000ea20000000800 */
[----:B0-----:R-:W-:-:S01]  /*7d20*/  FADD.FTZ R7, R167, R8 ;  /* 0x00000008a7077221 */ /* 0x001fc20000010000 */
[----:B------:R-:W-:Y:S01]  /*7d30*/  FADD.FTZ R8, R130, R199 ;  /* 0x000000c782087221 */ /* 0x000fe20000010000 */
[----:B------:R-:W-:-:S01]  /*7d40*/  FFMA.FTZ R199, R2, R127, -R213 ;  /* 0x0000007f02c77223 */ /* 0x000fc200000108d5 */
[----:B------:R-:W-:-:S04]  /*7d50*/  FFMA.FTZ R127, R2, R165, -R213 ;  /* 0x000000a5027f7223 */ /* 0x000fc800000108d5 */
[----:B------:R-:W0:Y:S01]  /*7d60*/  MUFU.EX2 R142, R142 ;  /* 0x0000008e008e7308 */ /* 0x000e220000000800 */
[----:B-1----:R-:W-:-:S01]  /*7d70*/  FADD.FTZ R192, R138, R7 ;  /* 0x000000078ac07221 */ /* 0x002fc20000010000 */
[----:B------:R-:W-:-:S04]  /*7d80*/  FADD.FTZ R7, R135, R8 ;  /* 0x0000000887077221 */ /* 0x000fc80000010000 */
[----:B------:R-:W-:Y:S02]  /*7d90*/  FADD.FTZ R8, R134, R7 ;  /* 0x0000000786087221 */ /* 0x000fe40000010000 */
[----:B------:R-:W1:Y:S01]  /*7da0*/  MUFU.EX2 R143, R143 ;  /* 0x0000008f008f7308 */ /* 0x000e620000000800 */
[----:B--2---:R-:W-:-:S01]  /*7db0*/  FADD.FTZ R201, R197, R192 ;  /* 0x000000c0c5c97221 */ /* 0x004fc20000010000 */
[----:B------:R-:W-:-:S04]  /*7dc0*/  FADD.FTZ R7, R141, R8 ;  /* 0x000000088d077221 */ /* 0x000fc80000010000 */
[----:B------:R-:W-:Y:S01]  /*7dd0*/  FADD.FTZ R8, R140, R7 ;  /* 0x000000078c087221 */ /* 0x000fe20000010000 */
[----:B------:R-:W-:Y:S01]  /*7de0*/  IADD3 R7, -R19, 0xb, RZ ;  /* 0x0000000b13077810 */ /* 0x000fe20007ffe1ff */
[----:B------:R-:W2:Y:S01]  /*7df0*/  MUFU.EX2 R157, R157 ;  /* 0x0000009d009d7308 */ /* 0x000ea20000000800 */
[----:B0-----:R-:W-:-:S01]  /*7e00*/  FADD.FTZ R192, R142, R201 ;  /* 0x000000c98ec07221 */ /* 0x001fc20000010000 */
[----:B------:R-:W-:Y:S02]  /*7e10*/  FADD.FTZ R201, R145, R8 ;  /* 0x0000000891c97221 */ /* 0x000fe40000010000 */
[----:B------:R0:W-:Y:S06]  /*7e20*/  BAR.ARV R7, 0x100 ;  /* 0x000400070000751d */ /* 0x0001ec0000002000 */
[----:B------:R-:W3:Y:S01]  /*7e30*/  MUFU.EX2 R188, R188 ;  /* 0x000000bc00bc7308 */ /* 0x000ee20000000800 */
[----:B-1----:R-:W-:-:S01]  /*7e40*/  FADD.FTZ R192, R143, R192 ;  /* 0x000000c08fc07221 */ /* 0x002fc20000010000 */
[----:B------:R-:W-:Y:S01]  /*7e50*/  FADD.FTZ R194, R144, R201 ;  /* 0x000000c990c27221 */ /* 0x000fe20000010000 */
[----:B0-----:R-:W-:-:S02]  /*7e60*/  @!P0 VIADD R7, R196, 0x33440 ;  /* 0x00033440c4078836 */ /* 0x001fc40000000000 */
[----:B--2---:R-:W-:-:S03]  /*7e70*/  FADD.FTZ R165, R157, R192 ;  /* 0x000000c09da57221 */ /* 0x004fc60000010000 */
[----:B------:R-:W0:Y:S01]  /*7e80*/  MUFU.EX2 R147, R147 ;  /* 0x0000009300937308 */ /* 0x000e220000000800 */
[----:B------:R-:W-:-:S01]  /*7e90*/  FFMA.FTZ R192, R2, R131, -R213 ;  /* 0x0000008302c07223 */ /* 0x000fc200000108d5 */
[----:B------:R-:W-:-:S04]  /*7ea0*/  @!P0 PRMT R7, RZ, 0x654, R7 ;  /* 0x00000654ff078816 */ /* 0x000fc80000000007 */
[----:B------:R1:W-:Y:S02]  /*7eb0*/  @!P0 SYNCS.ARRIVE.TRANS64.RED.A1T0 RZ, [R7+URZ], RZ ;  /* 0x000000ff07ff89a7 */ /* 0x0003e4000810043f */
[----:B------:R-:W2:Y:S01]  /*7ec0*/  MUFU.EX2 R190, R190 ;  /* 0x000000be00be7308 */ /* 0x000ea20000000800 */
[----:B---3--:R-:W-:-:S01]  /*7ed0*/  FADD.FTZ R8, R188, R165 ;  /* 0x000000a5bc087221 */ /* 0x008fc20000010000 */
[----:B------:R-:W-:-:S06]  /*7ee0*/  FADD.FTZ R165, R149, R194 ;  /* 0x000000c295a57221 */ /* 0x000fcc0000010000 */
[----:B------:R-:W3:Y:S01]  /*7ef0*/  MUFU.EX2 R122, R122 ;  /* 0x0000007a007a7308 */ /* 0x000ee20000000800 */
[----:B0-----:R-:W-:-:S01]  /*7f00*/  FADD.FTZ R131, R147, R8 ;  /* 0x0000000893837221 */ /* 0x001fc20000010000 */
[----:B------:R-:W-:-:S06]  /*7f10*/  FADD.FTZ R8, R120, R165 ;  /* 0x000000a578087221 */ /* 0x000fcc0000010000 */
[----:B------:R-:W0:Y:S01]  /*7f20*/  MUFU.EX2 R161, R161 ;  /* 0x000000a100a17308 */ /* 0x000e220000000800 */
[----:B--2---:R-:W-:-:S07]  /*7f30*/  FADD.FTZ R131, R190, R131 ;  /* 0x00000083be837221 */ /* 0x004fce0000010000 */
[----:B------:R-:W2:Y:S01]  /*7f40*/  MUFU.EX2 R126, R126 ;  /* 0x0000007e007e7308 */ /* 0x000ea20000000800 */
[----:B---3--:R-:W-:-:S01]  /*7f50*/  FADD.FTZ R194, R122, R131 ;  /* 0x000000837ac27221 */ /* 0x008fc20000010000 */
[----:B------:R-:W-:-:S04]  /*7f60*/  FADD.FTZ R131, R121, R8 ;  /* 0x0000000879837221 */ /* 0x000fc80000010000 */
[----:B------:R-:W-:Y:S02]  /*7f70*/  FADD.FTZ R8, R148, R131 ;  /* 0x0000008394087221 */ /* 0x000fe40000010000 */
[----:B------:R-:W3:Y:S01]  /*7f80*/  MUFU.EX2 R199, R199 ;  /* 0x000000c700c77308 */ /* 0x000ee20000000800 */
[----:B0-----:R-:W-:-:S01]  /*7f90*/  FADD.FTZ R165, R161, R194 ;  /* 0x000000c2a1a57221 */ /* 0x001fc20000010000 */
[----:B-1----:R-:W-:-:S04]  /*7fa0*/  FADD.FTZ R7, R125, R8 ;  /* 0x000000087d077221 */ /* 0x002fc80000010000 */
[----:B------:R-:W-:Y:S02]  /*7fb0*/  FADD.FTZ R8, R164, R7 ;  /* 0x00000007a4087221 */ /* 0x000fe40000010000 */
[----:B------:R-:W0:Y:S01]  /*7fc0*/  MUFU.EX2 R127, R127 ;  /* 0x0000007f007f7308 */ /* 0x000e220000000800 */
[----:B--2---:R-:W-:-:S07]  /*7fd0*/  FADD.FTZ R194, R126, R165 ;  /* 0x000000a57ec27221 */ /* 0x004fce0000010000 */
[----:B------:R-:W1:Y:S01]  /*7fe0*/  MUFU.EX2 R192, R192 ;  /* 0x000000c000c07308 */ /* 0x000e620000000800 */
[----:B---3--:R-:W-:-:S07]  /*7ff0*/  FADD.FTZ R194, R199, R194 ;  /* 0x000000c2c7c27221 */ /* 0x008fce0000010000 */
[----:B------:R2:W3:Y:S01]  /*8000*/  MUFU.EX2 R196, R15 ;  /* 0x0000000f00c47308 */ /* 0x0004e20000000800 */
[----:B0-----:R-:W-:-:S07]  /*8010*/  FADD.FTZ R7, R127, R194 ;  /* 0x000000c27f077221 */ /* 0x001fce0000010000 */
[----:B------:R-:W0:Y:S01]  /*8020*/  MUFU.EX2 R133, R133 ;  /* 0x0000008500857308 */ /* 0x000e220000000800 */
[----:B--2---:R-:W-:-:S01]  /*8030*/  FADD.FTZ R15, R129, R8 ;  /* 0x00000008810f7221 */ /* 0x004fc20000010000 */
[----:B-1----:R-:W-:-:S03]  /*8040*/  FADD.FTZ R7, R192, R7 ;  /* 0x00000007c0077221 */ /* 0x002fc60000010000 */
[----:B------:R-:W-:-:S03]  /*8050*/  FADD.FTZ R8, R132, R15 ;  /* 0x0000000f84087221 */ /* 0x000fc60000010000 */
[----:B------:R-:W1:Y:S01]  /*8060*/  MUFU.EX2 R137, R137 ;  /* 0x0000008900897308 */ /* 0x000e620000000800 */
[----:B---3--:R-:W-:-:S01]  /*8070*/  FADD.FTZ R7, R196, R7 ;  /* 0x00000007c4077221 */ /* 0x008fc20000010000 */
[----:B0-----:R-:W-:-:S03]  /*8080*/  FADD.FTZ R8, R133, R8 ;  /* 0x0000000885087221 */ /* 0x001fc60000010000 */
[----:B-1----:R-:W-:Y:S01]  /*8090*/  FADD.FTZ R7, R137, R7 ;  /* 0x0000000789077221 */ /* 0x002fe20000010000 */
[----:B------:R-:W-:Y:S06]  /*80a0*/  @!P1 BRA `(.L_x_1910) ;  /* 0x0000000000049947 */ /* 0x000fec0003800000 */
[----:B------:R-:W-:Y:S01]  /*80b0*/  BPT.TRAP 0x1 ;  /* 0x000000040000795c */ /* 0x000fe20000300000 */
.L_x_1910:
        /* <DEDUP_REMOVED lines=147> */
.L_x_1901:
[----:B------:R-:W-:-:S13]  /*89f0*/  ISETP.GE.AND P2, PT, R13, R18, PT ;  /* 0x000000120d00720c */ /* 0x000fda0003f46270 */
[----:B------:R-:W-:Y:S05]  /*8a00*/  @!P2 BRA `(.L_x_1912) ;  /* 0x0000002c0094a947 */ /* 0x000fea0003800000 */
[C---:B------:R-:W-:Y:S01]  /*8a10*/  VIADD R9, R19.reuse, 0x8 ;  /* 0x0000000813097836 */ /* 0x040fe20000000000 */
[----:B------:R-:W-:Y:S01]  /*8a20*/  IADD3 R19, -R19, 0xb, RZ ;  /* 0x0000000b13137810 */ /* 0x000fe20007ffe1ff */
[----:B------:R-:W-:Y:S01]  /*8a30*/  IMAD.MOV.U32 R11, RZ, RZ, R0 ;  /* 0x000000ffff0b7224 */ /* 0x000fe200078e0000 */
[----:B------:R-:W-:Y:S01]  /*8a40*/  UMOV UR43, UR54 ;  /* 0x00000036002b7c82 */ /* 0x000fe20008000000 */
[----:B------:R-:W-:Y:S02]  /*8a50*/  IMAD.MOV.U32 R10, RZ, RZ, R3 ;  /* 0x000000ffff0a7224 */ /* 0x000fe400078e0003 */
[----:B------:R-:W-:-:S07]  /*8a60*/  IMAD.MOV.U32 R12, RZ, RZ, R6 ;  /* 0x000000ffff0c7224 */ /* 0x000fce00078e0006 */
.L_x_1922:
[----:B------:R-:W-:Y:S01]  /*8a70*/  UIADD3 UR54, UR43, 0x1, URZ ;  /* 0x000000012b367890 */ /* 0x000fe2000fffe03f */
[----:B------:R-:W-:-:S03]  /*8a80*/  ISETP.NE.AND P3, PT, RZ, UR41, PT ;  /* 0x00000029ff007c0c */ /* 0x000fc6000bf65270 */
[----:B------:R-:W-:-:S04]  /*8a90*/  UISETP.NE.AND UP0, UPT, UR54, 0x2, UPT ;  /* 0x000000023600788c */ /* 0x000fc8000bf05270 */
[----:B------:R-:W-:Y:S02]  /*8aa0*/  USEL UR6, URZ, 0x1, UP0 ;  /* 0x000000013f067887 */ /* 0x000fe40008000000 */
[----:B------:R-:W-:-:S04]  /*8ab0*/  USEL UR54, UR54, URZ, UP0 ;  /* 0x0000003f36367287 */ /* 0x000fc80008000000 */
[----:B------:R-:W-:Y:S01]  /*8ac0*/  LOP3.LUT R6, R12, UR6, RZ, 0x3c, !PT ;  /* 0x000000060c067c12 */ /* 0x000fe2000f8e3cff */
[----:B------:R-:W-:Y:S07]  /*8ad0*/  @P3 BRA `(.L_x_1913) ;  /* 0x0000000000283947 */ /* 0x000fee0003800000 */
[----:B------:R-:W-:Y:S05]  /*8ae0*/  @!P1 BRA `(.L_x_1914) ;  /* 0x0000000000049947 */ /* 0x000fea0003800000 */
[----:B------:R-:W-:Y:S01]  /*8af0*/  BPT.TRAP 0x1 ;  /* 0x000000040000795c */ /* 0x000fe20000300000 */
.L_x_1914:
[----:B------:R-:W-:Y:S01]  /*8b00*/  ULEA UR6, UR54, UR40, 0x3 ;  /* 0x0000002836067291 */ /* 0x000fe2000f8e183f */
[----:B------:R-:W-:-:S08]  /*8b10*/  SHF.L.U32 R0, R6, 0x1f, RZ ;  /* 0x0000001f06007819 */ /* 0x000fd000000006ff */
[----:B------:R0:W1:Y:S01]  /*8b20*/  SYNCS.PHASECHK.TRANS64.TRYWAIT P2, [UR6+0x33430], R0 ;  /* 0x03343000ff0075a7 */ /* 0x0000620008040146 */
[----:B------:R-:W-:Y:S05]  /*8b30*/  @!P1 BRA `(.L_x_1915) ;  /* 0x0000000000049947 */ /* 0x000fea0003800000 */
[----:B------:R-:W-:Y:S01]  /*8b40*/  BPT.TRAP 0x1 ;  /* 0x000000040000795c */ /* 0x000fe20000300000 */
.L_x_1915:
[----:B-1----:R-:W-:Y:S05]  /*8b50*/  @P2 BRA `(.L_x_1913) ;  /* 0x0000000000082947 */ /* 0x002fea0003800000 */
[----:B------:R-:W1:Y:S02]  /*8b60*/  SYNCS.PHASECHK.TRANS64.TRYWAIT P2, [UR6+0x33430], R0 ;  /* 0x03343000ff0075a7 */ /* 0x000e640008040146 */
[----:B-1----:R-:W-:Y:S05]  /*8b70*/  @!P2 BRA `(.L_x_1916) ;  /* 0x000000a80010a947 */ /* 0x002fea0003800000 */
.L_x_1913:
        /* <DEDUP_REMOVED lines=190> */
.L_x_1918:
[----:B------:R-:W-:Y:S01]  /*9760*/  ULEA UR6, UR43, UR40, 0x3 ;  /* 0x000000282b067291 */ /* 0x000fe2000f8e183f */
[----:B01----:R-:W-:-:S08]  /*9770*/  SHF.L.U32 R0, R12, 0x1f, RZ ;  /* 0x0000001f0c007819 */ /* 0x003fd000000006ff */
[----:B------:R0:W1:Y:S01]  /*9780*/  SYNCS.PHASECHK.TRANS64.TRYWAIT P2, [UR6+0x33450], R0 ;  /* 0x03345000ff0075a7 */ /* 0x0000620008040146 */
[----:B------:R-:W-:Y:S05]  /*9790*/  @!P1 BRA `(.L_x_1919) ;  /* 0x0000000000049947 */ /* 0x000fea0003800000 */
[----:B------:R-:W-:Y:S01]  /*97a0*/  BPT.TRAP 0x1 ;  /* 0x000000040000795c */ /* 0x000fe20000300000 */
.L_x_1919:
[----:B-1----:R-:W-:Y:S05]  /*97b0*/  @P2 BRA `(.L_x_1917) ;  /* 0x0000000000082947 */ /* 0x002fea0003800000 */
[----:B------:R-:W1:Y:S02]  /*97c0*/  SYNCS.PHASECHK.TRANS64.TRYWAIT P2, [UR6+0x33450], R0 ;  /* 0x03345000ff0075a7 */ /* 0x000e640008040146 */
[----:B-1----:R-:W-:Y:S05]  /*97d0*/  @!P2 BRA `(.L_x_1920) ;  /* 0x0000009c0010a947 */ /* 0x002fea0003800000 */
.L_x_1917:
[----:B------:R-:W-:Y:S01]  /*97e0*/  UIADD3 UR6, UR40, 0x200, URZ ;  /* 0x0000020028067890 */ /* 0x000fe2000fffe03f */
[----:B------:R-:W-:Y:S01]  /*97f0*/  WARPGROUP.ARRIVE ;  /* 0x00000000000079c5 */ /* 0x000fe20000000000 */
[----:B------:R-:W-:Y:S01]  /*9800*/  UMOV UR7, 0xc0000010 ;  /* 0xc000001000077882 */ /* 0x000fe20000000000 */
[----:B------:R-:W-:Y:S01]  /*9810*/  UMOV UR11, 0xc0000010 ;  /* 0xc0000010000b7882 */ /* 0x000fe20000000000 */
[----:B------:R-:W-:Y:S01]  /*9820*/  USHF.R.U32.HI UR6, URZ, 0x4, UR6 ;  /* 0x000000043f067899 */ /* 0x000fe20008011606 */
[----:B01----:R-:W-:Y:S02]  /*9830*/  FMNMX.FTZ R0, R184, R10, !PT ;  /* 0x0000000ab8007209 */ /* 0x003fe40007810000 */
        /* <DEDUP_REMOVED lines=9> */
[----:B------:R-:W-:Y:S01]  /*98d0*/  FMNMX.FTZ R15, R191, R12, !PT ;  /* 0x0000000cbf0f7209 */ /* 0x000fe20007810000 */
[----:B------:R-:W-:Y:S01]  /*98e0*/  UIADD3 UR10, UR6, 0x180, URZ ;  /* 0x00000180060a7890 */ /* 0x000fe2000fffe03f */
[----:B------:R-:W-:Y:S02]  /*98f0*/  FMNMX.FTZ R0, R192, R3, !PT ;  /* 0x00000003c0007209 */ /* 0x000fe40007810000 */
[----:B------:R-:W-:Y:S02]  /*9900*/  FMNMX.FTZ R12, R194, R15, !PT ;  /* 0x0000000fc20c7209 */ /* 0x000fe40007810000 */
[----:B------:R-:W-:Y:S01]  /*9910*/  QGMMA.64x192x32.F32.E4M3.E4M3 R24, R216, gdesc[UR4], R24, gsb0 ;  /* 0x02e00004d8187df3 */ /* 0x000fe20008000818 */
        /* <DEDUP_REMOVED lines=79> */
[----:B------:R-:W-:Y:S01]  /*9e10*/  FFMA.FTZ R15, R2, R3, -8 ;  /* 0xc1000000020f7423 */ /* 0x000fe20000010003 */
[----:B------:R-:W-:-:S03]  /*9e20*/  FADD.FTZ R23, -R3, R10 ;  /* 0x0000000a03177221 */ /* 0x000fc60000010100 */
[C-C-:B------:R-:W-:Y:S01]  /*9e30*/  FFMA.FTZ R22, R2.reuse, R168, -R15.reuse ;  /* 0x000000a802167223 */ /* 0x140fe2000001080f */
[----:B------:R-:W-:-:S01]  /*9e40*/  FFMA.FTZ R12, R2, R184, -R15 ;  /* 0x000000b8020c7223 */ /* 0x000fc2000001080f */
[----:B------:R-:W-:Y:S02]  /*9e50*/  WARPGROUP.DEPBAR.LE gsb0, 0x0 ;  /* 0x00008000000079c5 */ /* 0x000fe40000010000 */
[----:B------:R-:W-:Y:S01]  /*9e60*/  WARPGROUP.ARRIVE ;  /* 0x00000000000079c5 */ /* 0x000fe20000000000 */
[C-C-:B------:R-:W-:Y:S01]  /*9e70*/  FFMA.FTZ R168, R2.reuse, R172, -R15.reuse ;  /* 0x000000ac02a87223 */ /* 0x140fe2000001080f */
[----:B------:R-:W-:-:S01]  /*9e80*/  FFMA.FTZ R21, R2, R185, -R15 ;  /* 0x000000b902157223 */ /* 0x000fc2000001080f */
[C-C-:B------:R-:W-:Y:S01]  /*9e90*/  FFMA.FTZ R184, R2.reuse, R189, -R15.reuse ;  /* 0x000000bd02b87223 */ /* 0x140fe2000001080f */
[----:B------:R-:W-:-:S01]  /*9ea0*/  FFMA.FTZ R172, R2, R176, -R15 ;  /* 0x000000b002ac7223 */ /* 0x000fc2000001080f */
[C-C-:B------:R-:W-:Y:S01]  /*9eb0*/  FFMA.FTZ R14, R2.reuse, R188, -R15.reuse ;  /* 0x000000bc020e7223 */ /* 0x140fe2000001080f */
        /* <DEDUP_REMOVED lines=36> */
[C---:B------:R-:W-:Y:S01]  /*a100*/  FFMA.FTZ R133, R2.reuse, R0, -8 ;  /* 0xc100000002857423 */ /* 0x040fe20000010000 */
[----:B------:R-:W-:Y:S01]  /*a110*/  FMUL.FTZ R23, R2, R23 ;  /* 0x0000001702177220 */ /* 0x000fe20000410000 */
[----:B------:R-:W-:Y:S01]  /*a120*/  MUFU.EX2 R12, R12 ;  /* 0x0000000c000c7308 */ /* 0x000fe20000000800 */
[----:B------:R-:W-:-:S02]  /*a130*/  IMAD.U32 R192, RZ, RZ, UR54 ;  /* 0x00000036ffc07e24 */ /* 0x000fc4000f8e00ff */
        /* <DEDUP_REMOVED lines=39> */
[----:B------:R-:W-:Y:S01]  /*a3b0*/  @!P0 LEA R192, R192, UR40, 0x3 ;  /* 0x00000028c0c08c11 */ /* 0x000fe2000f8e18ff */
[----:B------:R-:W-:-:S06]  /*a3c0*/  FFMA.FTZ R134, R2, R134, -R133 ;  /* 0x0000008602867223 */ /* 0x000fcc0000010885 */
[----:B------:R-:W-:Y:S08]  /*a3d0*/  MUFU.EX2 R16, R16 ;  /* 0x0000001000107308 */ /* 0x000ff00000000800 */
        /* <DEDUP_REMOVED lines=15> */
[----:B------:R-:W-:Y:S01]  /*a4d0*/  WARPGROUP.ARRIVE ;  /* 0x00000000000079c5 */ /* 0x000fe20000000000 */
[----:B------:R-:W-:-:S04]  /*a4e0*/  FADD.FTZ R213, -R0, R11 ;  /* 0x0000000b00d57221 */ /* 0x000fc80000010100 */
[----:B------:R-:W-:Y:S01]  /*a4f0*/  MUFU.EX2 R175, R175 ;  /* 0x000000af00af7308 */ /* 0x000fe20000000800 */
[----:B------:R-:W-:Y:S01]  /*a500*/  FMUL.FTZ R10, R2, R213 ;  /* 0x000000d5020a7220 */ /* 0x000fe20000410000 */
[----:B------:R-:W-:Y:S01]  /*a510*/  QGMMA.64x192x32.F32.E4M3.E4M3 R24, R208, gdesc[UR8], R24, gsb0 ;  /* 0x02e00008d0187df3 */ /* 0x000fe20008000818 */
[----:B------:R-:W-:Y:S01]  /*a520*/  UIADD3 UR10, UR6, 0x480, URZ ;  /* 0x00000480060a7890 */ /* 0x000fe2000fffe03f */
[----:B------:R-:W-:-:S04]  /*a530*/  UMOV UR11, 0xc0000010 ;  /* 0xc0000010000b7882 */ /* 0x000fc80000000000 */
[----:B------:R-:W0:Y:S01]  /*a540*/  MUFU.EX2 R11, R23 ;  /* 0x00000017000b7308 */ /* 0x000e220000000800 */
[----:B------:R-:W-:-:S07]  /*a550*/  UIADD3 UR6, UR6, 0x600, URZ ;  /* 0x0000060006067890 */ /* 0x000fce000fffe03f */
[----:B------:R-:W1:Y:S08]  /*a560*/  MUFU.EX2 R10, R10 ;  /* 0x0000000a000a7308 */ /* 0x000e700000000800 */
[----:B------:R2:W-:Y:S01]  /*a570*/  MUFU.EX2 R23, R184 ;  /* 0x000000b800177308 */ /* 0x0005e20000000800 */
[----:B0-----:R-:W-:-:S04]  /*a580*/  FFMA.FTZ R8, R11, R8, R12 ;  /* 0x000000080b087223 */ /* 0x001fc8000001000c */
[----:B------:R-:W-:-:S03]  /*a590*/  FADD.FTZ R197, R21, R8 ;  /* 0x0000000815c57221 */ /* 0x000fc60000010000 */
[----:B------:R-:W-:Y:S01]  /*a5a0*/  MUFU.EX2 R172, R172 ;  /* 0x000000ac00ac7308 */ /* 0x000fe20000000800 */
[----:B--2---:R-:W-:-:S01]  /*a5b0*/  FFMA.FTZ R184, R2, R190, -R133 ;  /* 0x000000be02b87223 */ /* 0x004fc20000010885 */
[----:B-1----:R-:W-:Y:S01]  /*a5c0*/  FFMA.FTZ R7, R10, R7, R193 ;  /* 0x000000070a077223 */ /* 0x002fe200000100c1 */
[----:B------:R-:W-:-:S03]  /*a5d0*/  FADD.FTZ R8, R14, R197 ;  /* 0x000000c50e087221 */ /* 0x000fc60000010000 */
[----:B------:R-:W-:Y:S02]  /*a5e0*/  FADD.FTZ R7, R180, R7 ;  /* 0x00000007b4077221 */ /* 0x000fe40000010000 */
[----:B------:R-:W0:Y:S08]  /*a5f0*/  MUFU.EX2 R184, R184 ;  /* 0x000000b800b87308 */ /* 0x000e300000000800 */
[----:B------:R-:W1:Y:S08]  /*a600*/  MUFU.EX2 R178, R178 ;  /* 0x000000b200b27308 */ /* 0x000e700000000800 */
[----:B------:R-:W2:Y:S01]  /*a610*/  MUFU.EX2 R177, R177 ;  /* 0x000000b100b17308 */ /* 0x000ea20000000800 */
[----:B0-----:R-:W-:-:S01]  /*a620*/  FADD.FTZ R190, R184, R7 ;  /* 0x00000007b8be7221 */ /* 0x001fc20000010000 */
[----:B------:R-:W-:-:S03]  /*a630*/  FADD.FTZ R7, R23, R8 ;  /* 0x0000000817077221 */ /* 0x000fc60000010000 */
[----:B------:R-:W-:Y:S01]  /*a640*/  FADD.FTZ R197, R187, R190 ;  /* 0x000000bebbc57221 */ /* 0x000fe20000010000 */
[----:B------:R-:W-:-:S02]  /*a650*/  FADD.FTZ R8, R16, R7 ;  /* 0x0000000710087221 */ /* 0x000fc40000010000 */
[----:B------:R-:W0:Y:S01]  /*a660*/  MUFU.EX2 R179, R179 ;  /* 0x000000b300b37308 */ /* 0x000e220000000800 */
[----:B------:R-:W-:-:S01]  /*a670*/  FADD.FTZ R190, R186, R197 ;  /* 0x000000c5babe7221 */ /* 0x000fc20000010000 */
[----:B------:R-:W-:-:S03]  /*a680*/  FADD.FTZ R7, R185, R8 ;  /* 0x00000008b9077221 */ /* 0x000fc60000010000 */
[----:B------:R-:W-:Y:S01]  /*a690*/  FADD.FTZ R197, R191, R190 ;  /* 0x000000bebfc57221 */ /* 0x000fe20000010000 */
[----:B------:R-:W-:-:S02]  /*a6a0*/  FADD.FTZ R8, R20, R7 ;  /* 0x0000000714087221 */ /* 0x000fc40000010000 */
[----:B------:R-:W3:Y:S01]  /*a6b0*/  MUFU.EX2 R176, R176 ;  /* 0x000000b000b07308 */ /* 0x000ee20000000800 */
[----:B------:R-:W-:-:S01]  /*a6c0*/  FADD.FTZ R190, R188, R197 ;  /* 0x000000c5bcbe7221 */ /* 0x000fc20000010000 */
[----:B------:R-:W-:-:S03]  /*a6d0*/  FADD.FTZ R7, R189, R8 ;  /* 0x00000008bd077221 */ /* 0x000fc60000010000 */
[----:B------:R-:W-:Y:S01]  /*a6e0*/  FADD.FTZ R197, R195, R190 ;  /* 0x000000bec3c57221 */ /* 0x000fe20000010000 */
[----:B------:R-:W-:-:S02]  /*a6f0*/  FADD.FTZ R8, R22, R7 ;  /* 0x0000000716087221 */ /* 0x000fc40000010000 */
[----:B------:R-:W4:Y:S01]  /*a700*/  MUFU.EX2 R182, R182 ;  /* 0x000000b600b67308 */ /* 0x000f220000000800 */
[----:B------:R-:W-:-:S01]  /*a710*/  FADD.FTZ R190, R170, R197 ;  /* 0x000000c5aabe7221 */ /* 0x000fc20000010000 */
[----:B------:R-:W-:-:S03]  /*a720*/  FADD.FTZ R7, R169, R8 ;  /* 0x00000008a9077221 */ /* 0x000fc60000010000 */
[----:B------:R-:W-:Y:S01]  /*a730*/  FADD.FTZ R197, R171, R190 ;  /* 0x000000beabc57221 */ /* 0x000fe20000010000 */
[----:B------:R-:W-:-:S02]  /*a740*/  FADD.FTZ R8, R168, R7 ;  /* 0x00000007a8087221 */ /* 0x000fc40000010000 */
[----:B------:R-:W5:Y:S01]  /*a750*/  MUFU.EX2 R181, R181 ;  /* 0x000000b500b57308 */ /* 0x000f620000000800 */
[----:B------:R-:W-:-:S01]  /*a760*/  FADD.FTZ R190, R174, R197 ;  /* 0x000000c5aebe7221 */ /* 0x000fc20000010000 */
[----:B------:R-:W-:-:S03]  /*a770*/  FADD.FTZ R7, R173, R8 ;  /* 0x00000008ad077221 */ /* 0x000fc60000010000 */
[----:B------:R-:W-:Y:S01]  /*a780*/  FADD.FTZ R197, R175, R190 ;  /* 0x000000beafc57221 */ /* 0x000fe20000010000 */
[----:B------:R-:W-:-:S02]  /*a790*/  FADD.FTZ R8, R172, R7 ;  /* 0x00000007ac087221 */ /* 0x000fc40000010000 */
[----:B------:R-:W5:Y:S01]  /*a7a0*/  MUFU.EX2 R183, R183 ;  /* 0x000000b700b77308 */ /* 0x000f620000000800 */
[----:B-1----:R-:W-:-:S01]  /*a7b0*/  FADD.FTZ R190, R178, R197 ;  /* 0x000000c5b2be7221 */ /* 0x002fc20000010000 */
[----:B--2---:R-:W-:-:S03]  /*a7c0*/  FADD.FTZ R7, R177, R8 ;  /* 0x00000008b1077221 */ /* 0x004fc60000010000 */
[----:B0-----:R-:W-:Y:S01]  /*a7d0*/  FADD.FTZ R197, R179, R190 ;  /* 0x000000beb3c57221 */ /* 0x001fe20000010000 */
[----:B---3--:R-:W-:-:S02]  /*a7e0*/  FADD.FTZ R8, R176, R7 ;  /* 0x00000007b0087221 */ /* 0x008fc40000010000 */
[----:B------:R-:W0:Y:S01]  /*a7f0*/  MUFU.EX2 R152, R152 ;  /* 0x0000009800987308 */ /* 0x000e220000000800 */
[----:B----4-:R-:W-:-:S01]  /*a800*/  FADD.FTZ R190, R182, R197 ;  /* 0x000000c5b6be7221 */ /* 0x010fc20000010000 */
[----:B-----5:R-:W-:-:S06]  /*a810*/  FADD.FTZ R7, R181, R8 ;  /* 0x00000008b5077221 */ /* 0x020fcc0000010000 */
[----:B------:R-:W1:Y:S01]  /*a820*/  MUFU.EX2 R154, R154 ;  /* 0x0000009a009a7308 */ /* 0x000e620000000800 */
[----:B------:R-:W-:-:S07]  /*a830*/  FADD.FTZ R197, R183, R190 ;  /* 0x000000beb7c57221 */ /* 0x000fce0000010000 */
        /* <DEDUP_REMOVED lines=24> */
[----:B------:R-:W-:Y:S02]  /*a9c0*/  WARPGROUP.DEPBAR.LE gsb0, 0x0 ;  /* 0x00008000000079c5 */ /* 0x000fe40000010000 */
[----:B------:R-:W-:-:S04]  /*a9d0*/  WARPGROUP.ARRIVE ;  /* 0x00000000000079c5 */ /* 0x000fc80000000000 */
[----:B------:R-:W2:Y:S01]  /*a9e0*/  MUFU.EX2 R165, R165 ;  /* 0x000000a500a57308 */ /* 0x000ea20000000800 */
[----:B0-----:R-:W-:-:S01]  /*a9f0*/  FADD.FTZ R8, R164, R7 ;  /* 0x00000007a4087221 */ /* 0x001fc20000010000 */
[----:B------:R-:W-:Y:S06]  /*aa00*/  QGMMA.64x192x32.F32.E4M3.E4M3 R24, R204, gdesc[UR8], R24, gsb0 ;  /* 0x02e00008cc187df3 */ /* 0x000fec0008000818 */
        /* <DEDUP_REMOVED lines=35> */
[----:B-1----:R-:W-:-:S01]  /*ac40*/  FADD.FTZ R8, R148, R7 ;  /* 0x0000000794087221 */ /* 0x002fc20000010000 */
[----:B------:R-:W-:-:S05]  /*ac50*/  @!P0 VIADD R7, R192, 0x33440 ;  /* 0x00033440c0078836 */ /* 0x000fca0000000000 */
[----:B------:R-:W-:Y:S01]  /*ac60*/  @!P0 PRMT R7, RZ, 0x654, R7 ;  /* 0x00000654ff078816 */ /* 0x000fe20000000007 */
        /* <DEDUP_REMOVED lines=44> */
.L_x_1921:
[----:B------:R-:W-:Y:S01]  /*af30*/  ULEA UR6, UR43, UR40, 0x3 ;  /* 0x000000282b067291 */ /* 0x000fe2000f8e183f */
[----:B------:R-:W-:Y:S01]  /*af40*/  ISETP.GT.AND P2, PT, R13, R18, PT ;  /* 0x000000120d00720c */ /* 0x000fe20003f44270 */
[-C--:B------:R-:W-:Y:S01]  /*af50*/  FMUL.FTZ R24, R24, R11.reuse ;  /* 0x0000000b18187220 */ /* 0x080fe20000410000 */
        /* <DEDUP_REMOVED lines=144> */
.L_x_1912:
[----:B------:R-:W-:Y:S06]  /*b860*/  BAR.ARV 0x8, 0x180 ;  /* 0x0206000000007b1d */ /* 0x000fec0000002000 */
[----:B------:R-:W-:Y:S05]  /*b870*/  @!P1 BRA `(.L_x_1923) ;  /* 0x0000000000049947 */ /* 0x000fea0003800000 */
[----:B------:R-:W-:Y:S01]  /*b880*/  BPT.TRAP 0x1 ;  /* 0x000000040000795c */ /* 0x000fe20000300000 */
.L_x_1923:
[----:B------:R-:W-:Y:S01]  /*b890*/  ULEA UR5, UR54, UR40, 0x3 ;  /* 0x0000002836057291 */ /* 0x000fe2000f8e183f */
[----:B------:R-:W-:-:S08]  /*b8a0*/  SHF.L.U32 R6, R6, 0x1f, RZ ;  /* 0x0000001f06067819 */ /* 0x000fd000000006ff */
[----:B------:R0:W1:Y:S01]  /*b8b0*/  SYNCS.PHASECHK.TRANS64.TRYWAIT P0, [UR5+0x33450], R6 ;  /* 0x03345006ff0075a7 */ /* 0x0000620008000145 */
[----:B------:R-:W-:Y:S05]  /*b8c0*/  @!P1 BRA `(.L_x_1924) ;  /* 0x0000000000049947 */ /* 0x000fea0003800000 */
[----:B------:R-:W-:Y:S01]  /*b8d0*/  BPT.TRAP 0x1 ;  /* 0x000000040000795c */ /* 0x000fe20000300000 */
.L_x_1924:
[----:B-1----:R-:W-:Y:S05]  /*b8e0*/  @P0 BRA `(.L_x_1925) ;  /* 0x0000000000080947 */ /* 0x002fea0003800000 */
[----:B------:R-:W1:Y:S02]  /*b8f0*/  SYNCS.PHASECHK.TRANS64.TRYWAIT P0, [UR5+0x33450], R6 ;  /* 0x03345006ff0075a7 */ /* 0x000e640008000145 */
[----:B-1----:R-:W-:Y:S05]  /*b900*/  @!P0 BRA `(.L_x_1926) ;  /* 0x0000007800dc8947 */ /* 0x002fea0003800000 */
.L_x_1925:
[----:B------:R-:W-:Y:S01]  /*b910*/  UIADD3 UR40, UR40, 0x200, URZ ;  /* 0x0000020028287890 */ /* 0x000fe2000fffe03f */
[----:B------:R-:W-:Y:S01]  /*b920*/  WARPGROUP.ARRIVE ;  /* 0x00000000000079c5 */ /* 0x000fe20000000000 */
[----:B------:R-:W-:Y:S01]  /*b930*/  UMOV UR55, 0xc0000010 ;  /* 0xc000001000377882 */ /* 0x000fe20000000000 */
[----:B------:R-:W-:Y:S01]  /*b940*/  UMOV UR7, 0xc0000010 ;  /* 0xc000001000077882 */ /* 0x000fe20000000000 */
[----:B------:R-:W-:Y:S01]  /*b950*/  USHF.R.U32.HI UR40, URZ, 0x4, UR40 ;  /* 0x000000043f287899 */ /* 0x000fe20008011628 */
[----:B------:R-:W2:Y:S03]  /*b960*/  LDC.64 R10, c[0x0][0x9a0] ;  /* 0x00026800ff0a7b82 */ /* 0x000ea60000000a00 */
[----:B------:R-:W-:-:S04]  /*b970*/  ULOP3.LUT UR40, UR40, 0x3fff, URZ, 0xc0, !UPT ;  /* 0x00003fff28287892 */ /* 0x000fc8000f8ec03f */
[----:B------:R-:W-:-:S04]  /*b980*/  ULOP3.LUT UR40, UR40, 0x10000, URZ, 0xfc, !UPT ;  /* 0x0001000028287892 */ /* 0x000fc8000f8efc3f */
[----:B------:R-:W-:-:S04]  /*b990*/  UIMAD UR54, UR54, 0x780, UR40 ;  /* 0x00000780363678a4 */ /* 0x000fc8000f8e0228 */
[----:B------:R-:W-:-:S05]  /*b9a0*/  UIADD3 UR4, UR54, 0x180, URZ ;  /* 0x0000018036047890 */ /* 0x000fca000fffe03f */
[----:B------:R-:W-:Y:S02]  /*b9b0*/  QGMMA.64x192x32.F32.E4M3.E4M3 R24, R216, gdesc[UR52], R24, gsb0 ;  /* 0x02e00034d8187df3 */ /* 0x000fe40008000818 */
[----:B------:R-:W-:Y:S01]  /*b9c0*/  UMOV UR6, UR4 ;  /* 0x0000000400067c82 */ /* 0x000fe20008000000 */
[----:B------:R-:W-:Y:S01]  /*b9d0*/  UIADD3 UR4, UR54, 0x300, URZ ;  /* 0x0000030036047890 */ /* 0x000fe2000fffe03f */
[----:B--2---:R-:W-:-:S04]  /*b9e0*/  ISETP.NE.U32.AND P0, PT, R10, RZ, PT ;  /* 0x000000ff0a00720c */ /* 0x004fc80003f05070 */
[----:B------:R-:W-:-:S13]  /*b9f0*/  ISETP.NE.AND.EX P0, PT, R11, RZ, PT, P0 ;  /* 0x000000ff0b00720c */ /* 0x000fda0003f05300 */
[----:B------:R-:W2:Y:S08]  /*ba00*/  @P0 LDC.64 R12, c[0x0][0x9c8] ;  /* 0x00027200ff0c0b82 */ /* 0x000eb00000000a00 */
[----:B------:R-:W0:Y:S01]  /*ba10*/  @P0 LDC.64 R14, c[0x0][0x9d0] ;  /* 0x00027400ff0e0b82 */ /* 0x000e220000000a00 */
[----:B--2---:R-:W-:-:S04]  /*ba20*/  @P0 IMAD R4, R12, UR37, RZ ;  /* 0x000000250c040c24 */ /* 0x004fc8000f8e02ff */
[----:B------:R-:W-:Y:S01]  /*ba30*/  @P0 IMAD R9, R13, UR36, R4 ;  /* 0x000000240d090c24 */ /* 0x000fe2000f8e0204 */
[----:B------:R-:W-:Y:S01]  /*ba40*/  @P0 SHF.R.S32.HI R13, RZ, 0x1f, R17 ;  /* 0x0000001fff0d0819 */ /* 0x000fe20000011411 */
[----:B-1----:R-:W-:-:S04]  /*ba50*/  @P0 IMAD.WIDE.U32 R4, R12, UR36, RZ ;  /* 0x000000240c040c25 */ /* 0x002fc8000f8e00ff */
[-C--:B0-----:R-:W-:Y:S02]  /*ba60*/  @P0 IMAD R6, R13, R14.reuse, RZ ;  /* 0x0000000e0d060224 */ /* 0x081fe400078e02ff */
        /* <DEDUP_REMOVED lines=11> */
[----:B------:R-:W-:Y:S01]  /*bb20*/  UMOV UR6, UR4 ;  /* 0x0000000400067c82 */ /* 0x000fe20008000000 */
[----:B------:R-:W-:Y:S01]  /*bb30*/  UMOV UR7, 0xc0000010 ;  /* 0xc000001000077882 */ /* 0x000fe20000000000 */
[----:B------:R-:W-:Y:S01]  /*bb40*/  UIADD3 UR4, UR54, 0x480, URZ ;  /* 0x0000048036047890 */ /* 0x000fe2000fffe03f */
[----:B------:R-:W-:Y:S02]  /*bb50*/  WARPGROUP.DEPBAR.LE gsb0, 0x0 ;  /* 0x00008000000079c5 */ /* 0x000fe40000010000 */
[----:B------:R-:W-:-:S14]  /*bb60*/  WARPGROUP.ARRIVE ;  /* 0x00000000000079c5 */ /* 0x000fdc0000000000 */
[----:B------:R-:W-:Y:S01]  /*bb70*/  QGMMA.64x192x32.F32.E4M3.E4M3 R24, R208, gdesc[UR4], R24, gsb0 ;  /* 0x02e00004d0187df3 */ /* 0x000fe20008000818 */
[----:B------:R-:W-:Y:S01]  /*bb80*/  UMOV UR6, UR4 ;  /* 0x0000000400067c82 */ /* 0x000fe20008000000 */
[----:B------:R-:W-:Y:S01]  /*bb90*/  UMOV UR7, 0xc0000010 ;  /* 0xc000001000077882 */ /* 0x000fe20000000000 */
[----:B------:R-:W-:Y:S01]  /*bba0*/  UIADD3 UR54, UR54, 0x600, URZ ;  /* 0x0000060036367890 */ /* 0x000fe2000fffe03f */
[----:B------:R-:W-:Y:S01]  /*bbb0*/  UMOV UR55, 0xc0000010 ;  /* 0xc000001000377882 */ /* 0x000fe20000000000 */
[----:B------:R-:W1:Y:S04]  /*bbc0*/  SHFL.BFLY PT, R5, R8, 0x2, 0x1f ;  /* 0x0c401f0008057f89 */ /* 0x000e6800000e0000 */
[----:B------:R-:W3:Y:S01]  /*bbd0*/  SHFL.BFLY PT, R12, R7, 0x2, 0x1f ;  /* 0x0c401f00070c7f89 */ /* 0x000ee200000e0000 */
[----:B------:R-:W-:-:S02]  /*bbe0*/  WARPGROUP.DEPBAR.LE gsb0, 0x0 ;  /* 0x00008000000079c5 */ /* 0x000fc40000010000 */
[----:B------:R-:W-:-:S08]  /*bbf0*/  WARPGROUP.ARRIVE ;  /* 0x00000000000079c5 */ /* 0x000fd00000000000 */
[----:B------:R-:W-:Y:S01]  /*bc00*/  QGMMA.64x192x32.F32.E4M3.E4M3 R24, R204, gdesc[UR4], R24, gsb0 ;  /* 0x02e00004cc187df3 */ /* 0x000fe20008000818 */
[----:B-1----:R-:W-:Y:S01]  /*bc10*/  FADD.FTZ R5, R5, R8 ;  /* 0x0000000805057221 */ /* 0x002fe20000010000 */
[----:B---3--:R-:W-:-:S04]  /*bc20*/  FADD.FTZ R12, R12, R7 ;  /* 0x000000070c0c7221 */ /* 0x008fc80000010000 */
[----:B------:R-:W1:Y:S04]  /*bc30*/  SHFL.BFLY PT, R4, R5, 0x1, 0x1f ;  /* 0x0c201f0005047f89 */ /* 0x000e6800000e0000 */
[----:B------:R-:W3:Y:S01]  /*bc40*/  SHFL.BFLY PT, R9, R12, 0x1, 0x1f ;  /* 0x0c201f000c097f89 */ /* 0x000ee200000e0000 */
[----:B-1----:R-:W-:Y:S01]  /*bc50*/  FADD.FTZ R13, R5, R4 ;  /* 0x00000004050d7221 */ /* 0x002fe20000010000 */
[----:B---3--:R-:W-:-:S04]  /*bc60*/  FADD.FTZ R14, R12, R9 ;  /* 0x000000090c0e7221 */ /* 0x008fc80000010000 */
[C---:B------:R-:W-:Y:S01]  /*bc70*/  FSETP.NE.FTZ.AND P0, PT, R13.reuse, RZ, PT ;  /* 0x000000ff0d00720b */ /* 0x040fe20003f15000 */
[----:B------:R-:W-:Y:S01]  /*bc80*/  FMUL.FTZ R15, R13, 0.00390625 ;  /* 0x3b8000000d0f7820 */ /* 0x000fe20000410000 */
[----:B0-----:R-:W-:Y:S01]  /*bc90*/  FMUL.FTZ R10, R14, 0.00390625 ;  /* 0x3b8000000e0a7820 */ /* 0x001fe20000410000 */
[----:B------:R-:W-:-:S03]  /*bca0*/  IMAD.MOV.U32 R9, RZ, RZ, RZ ;  /* 0x000000ffff097224 */ /* 0x000fc600078e00ff */
        /* <DEDUP_REMOVED lines=16> */
[----:B--2---:R-:W-:Y:S01]  /*bdb0*/  FMUL.FTZ R9, R9, R6 ;  /* 0x0000000609097220 */ /* 0x004fe20000410000 */
[----:B------:R-:W-:Y:S02]  /*bdc0*/  IMAD.MOV.U32 R5, RZ, RZ, -0x800000 ;  /* 0xff800000ff057424 */ /* 0x000fe400078e00ff */
[----:B------:R-:W-:Y:S01]  /*bdd0*/  @P3 FFMA.FTZ R4, R2, R0, R13 ;  /* 0x0000000002043223 */ /* 0x000fe2000001000d */
[----:B------:R-:W-:Y:S01]  /*bde0*/  @P2 FFMA.FTZ R5, R8, R3, R7 ;  /* 0x0000000308052223 */ /* 0x000fe20000010007 */
[----:B---3--:R-:W-:Y:S01]  /*bdf0*/  FMUL.FTZ R2, R11, R6 ;  /* 0x000000060b027220 */ /* 0x008fe20000410000 */
[----:B------:R-:W-:-:S02]  /*be00*/  WARPGROUP.DEPBAR.LE gsb0, 0x0 ;  /* 0x00008000000079c5 */ /* 0x000fc40000010000 */
[----:B------:R-:W-:Y:S05]  /*be10*/  @!P1 BRA `(.L_x_1927) ;  /* 0x0000000000049947 */ /* 0x000fea0003800000 */
[----:B------:R-:W-:Y:S01]  /*be20*/  BPT.TRAP 0x1 ;  /* 0x000000040000795c */ /* 0x000fe20000300000 */
.L_x_1927:
        /* <DEDUP_REMOVED lines=100> */
.L_x_1894:
[----:B------:R-:W-:Y:S05]  /*c470*/  @P0 BRA `(.L_x_1928) ;  /* 0x0000002c00540947 */ /* 0x000fea0003800000 */
[----:B------:R-:W0:Y:S01]  /*c480*/  S2R R23, SR_TID.X ;  /* 0x0000000000177919 */ /* 0x000e220000002100 */
[----:B------:R-:W-:Y:S01]  /*c490*/  ULDC.64 UR4, c[0x4][0x38] ;  /* 0x01000e0000047ab9 */ /* 0x000fe20000000a00 */
[----:B------:R-:W-:Y:S01]  /*c4a0*/  ULDC.64 UR6, c[0x0][0xb38] ;  /* 0x0002ce0000067ab9 */ /* 0x000fe20000000a00 */
[----:B------:R-:W1:Y:S01]  /*c4b0*/  LDC R129, c[0x0][0xbe8] ;  /* 0x0002fa00ff817b82 */ /* 0x000e620000000800 */
        /* <DEDUP_REMOVED lines=8> */
[C---:B------:R-:W-:Y:S01]  /*c540*/  LOP3.LUT P0, R8, R23.reuse, 0x3, RZ, 0xc0, !PT ;  /* 0x0000000317087812 */ /* 0x040fe2000780c0ff */
[----:B------:R-:W-:Y:S01]  /*c550*/  VIADD R23, R23, 0xffffff80 ;  /* 0xffffff8017177836 */ /* 0x000fe20000000000 */
[----:B-1----:R-:W-:Y:S01]  /*c560*/  ISETP.NE.AND P2, PT, R129, 0x1, PT ;  /* 0x000000018100780c */ /* 0x002fe20003f45270 */
[----:B------:R-:W-:Y:S01]  /*c570*/  BSSY B0, `(.L_x_1929) ;  /* 0x000021b000007945 */ /* 0x000fe20003800000 */
[----:B------:R-:W-:-:S04]  /*c580*/  ISETP.EQ.OR P0, PT, R8, 0x3, !P0 ;  /* 0x000000030800780c */ /* 0x000fc80004702670 */
[----:B------:R-:W-:Y:S02]  /*c590*/  SEL R16, R13, R6, P0 ;  /* 0x000000060d107207 */ /* 0x000fe40000000000 */
[----:B0-----:R-:W-:Y:S02]  /*c5a0*/  SHF.R.S32.HI R2, RZ, 0x1f, R23 ;  /* 0x0000001fff027819 */ /* 0x001fe40000011417 */
[----:B------:R-:W-:Y:S02]  /*c5b0*/  SEL R13, R6, R13, P0 ;  /* 0x0000000d060d7207 */ /* 0x000fe40000000000 */
[----:B------:R-:W-:Y:S02]  /*c5c0*/  LEA.HI R3, R2, R23, RZ, 0x7 ;  /* 0x0000001702037211 */ /* 0x000fe400078f38ff */
[----:B------:R-:W-:Y:S02]  /*c5d0*/  SEL R158, R72, R73, P0 ;  /* 0x00000049489e7207 */ /* 0x000fe40000000000 */
[----:B------:R-:W-:-:S02]  /*c5e0*/  LOP3.LUT R6, R3, 0xffffff80, RZ, 0xc0, !PT ;  /* 0xffffff8003067812 */ /* 0x000fc400078ec0ff */
[----:B------:R-:W-:Y:S02]  /*c5f0*/  SEL R27, R73, R72, P0 ;  /* 0x00000048491b7207 */ /* 0x000fe40000000000 */
[----:B------:R-:W-:Y:S01]  /*c600*/  SEL R102, R21, R50, P0 ;  /* 0x0000003215667207 */ /* 0x000fe20000000000 */
[----:B------:R-:W-:Y:S01]  /*c610*/  IMAD.IADD R72, R23, 0x1, -R6 ;  /* 0x0000000117487824 */ /* 0x000fe200078e0a06 */
[----:B------:R-:W-:Y:S02]  /*c620*/  SEL R46, R50, R21, P0 ;  /* 0x00000015322e7207 */ /* 0x000fe40000000000 */
[----:B------:R-:W-:Y:S02]  /*c630*/  SEL R22, R15, R14, P0 ;  /* 0x0000000e0f167207 */ /* 0x000fe40000000000 */
[----:B------:R-:W-:Y:S02]  /*c640*/  SHF.R.S32.HI R21, RZ, 0x1f, R72 ;  /* 0x0000001fff157819 */ /* 0x000fe40000011448 */
[----:B------:R-:W-:-:S02]  /*c650*/  SEL R15, R14, R15, P0 ;  /* 0x0000000f0e0f7207 */ /* 0x000fc40000000000 */
[----:B------:R-:W-:Y:S02]  /*c660*/  SEL R36, R20, R41, P0 ;  /* 0x0000002914247207 */ /* 0x000fe40000000000 */
[----:B------:R-:W-:Y:S02]  /*c670*/  SEL R14, R41, R20, P0 ;  /* 0x00000014290e7207 */ /* 0x000fe40000000000 */
[----:B------:R-:W-:Y:S02]  /*c680*/  LEA.HI R41, R21, R72, RZ, 0x2 ;  /* 0x0000004815297211 */ /* 0x000fe400078f10ff */
        /* <DEDUP_REMOVED lines=14> */
[--C-:B------:R-:W-:Y:S01]  /*c770*/  SHF.R.S32.HI R2, RZ, 0x2, R41.reuse ;  /* 0x00000002ff027819 */ /* 0x100fe20000011429 */
[----:B------:R-:W0:Y:S01]  /*c780*/  S2R R39, SR_CTAID.X ;  /* 0x0000000000277919 */ /* 0x000e220000002500 */
[----:B------:R-:W-:-:S02]  /*c790*/  SHF.R.S32.HI R7, RZ, 0x1f, R41 ;  /* 0x0000001fff077819 */ /* 0x000fc40000011429 */
        /* <DEDUP_REMOVED lines=8> */
[----:B------:R-:W-:Y:S02]  /*c820*/  LEA.HI R0, R3, R6, RZ, 0x1 ;  /* 0x0000000603007211 */ /* 0x000fe400078f08ff */
[----:B------:R-:W-:Y:S02]  /*c830*/  LOP3.LUT R52, R37, 0xfffffffc, RZ, 0xc0, !PT ;  /* 0xfffffffc25347812 */ /* 0x000fe400078ec0ff */
[----:B------:R-:W-:Y:S02]  /*c840*/  LEA.HI R3, R7, R2, RZ, 0x3 ;  /* 0x0000000207037211 */ /* 0x000fe400078f18ff */
[----:B------:R-:W-:Y:S01]  /*c850*/  SHF.R.S32.HI R7, RZ, 0x1f, R17 ;  /* 0x0000001fff077819 */ /* 0x000fe20000011411 */
[----:B------:R-:W-:Y:S01]  /*c860*/  IMAD.IADD R51, R23, 0x1, -R52 ;  /* 0x0000000117337824 */ /* 0x000fe200078e0a34 */
[----:B------:R-:W-:-:S02]  /*c870*/  LOP3.LUT R0, R0, 0x3fffffe, RZ, 0xc0, !PT ;  /* 0x03fffffe00007812 */ /* 0x000fc400078ec0ff */
[----:B------:R-:W-:Y:S01]  /*c880*/  SEL R174, R44, R29, P0 ;  /* 0x0000001d2cae7207 */ /* 0x000fe20000000000 */
[----:B------:R-:W-:Y:S01]  /*c890*/  IMAD R52, R7, UR4, RZ ;  /* 0x0000000407347c24 */ /* 0x000fe2000f8e02ff */
[----:B------:R-:W-:Y:S01]  /*c8a0*/  SEL R19, R29, R44, P0 ;  /* 0x0000002c1d137207 */ /* 0x000fe20000000000 */
[----:B------:R-:W-:Y:S01]  /*c8b0*/  IMAD.IADD R0, R6, 0x1, -R0 ;  /* 0x0000000106007824 */ /* 0x000fe200078e0a00 */
[----:B------:R-:W-:Y:S01]  /*c8c0*/  LOP3.LUT R3, R3, 0xfffffff8, RZ, 0xc0, !PT ;  /* 0xfffffff803037812 */ /* 0x000fe200078ec0ff */
[----:B------:R-:W-:Y:S01]  /*c8d0*/  IMAD R23, R17, UR5, R52 ;  /* 0x0000000511177c24 */ /* 0x000fe2000f8e0234 */
[----:B------:R-:W-:Y:S01]  /*c8e0*/  LEA.HI R21, R21, R72, RZ, 0x5 ;  /* 0x0000004815157211 */ /* 0x000fe200078f28ff */
[----:B------:R-:W-:Y:S01]  /*c8f0*/  IMAD R52, R7, UR6, RZ ;  /* 0x0000000607347c24 */ /* 0x000fe2000f8e02ff */
[----:B------:R-:W-:Y:S01]  /*c900*/  SEL R144, R108, R109, P0 ;  /* 0x0000006d6c907207 */ /* 0x000fe20000000000 */
[----:B------:R-:W-:Y:S01]  /*c910*/  IMAD.IADD R6, R2, 0x1, -R3 ;  /* 0x0000000102067824 */ /* 0x000fe200078e0a03 */
[----:B------:R-:W-:Y:S01]  /*c920*/  SEL R44, R109, R108, P0 ;  /* 0x0000006c6d2c7207 */ /* 0x000fe20000000000 */
[C---:B------:R-:W-:Y:S01]  /*c930*/  IMAD R37, R17.reuse, UR7, R52 ;  /* 0x0000000711257c24 */ /* 0x040fe2000f8e0234 */
[----:B------:R-:W-:Y:S01]  /*c940*/  SEL R172, R24, R53, P0 ;  /* 0x0000003518ac7207 */ /* 0x000fe20000000000 */
[----:B------:R-:W-:Y:S01]  /*c950*/  IMAD.WIDE.U32 R2, R17, UR4, RZ ;  /* 0x0000000411027c25 */ /* 0x000fe2000f8e00ff */
[----:B------:R-:W-:Y:S01]  /*c960*/  SEL R130, R70, R71, P0 ;  /* 0x0000004746827207 */ /* 0x000fe20000000000 */
[----:B------:R-:W1:Y:S01]  /*c970*/  S2UR UR4, SR_CTAID.Y ;  /* 0x00000000000479c3 */ /* 0x000e620000002600 */
        /* <DEDUP_REMOVED lines=11> */
[----:B------:R-:W-:Y:S02]  /*ca30*/  SHF.R.S32.HI R21, RZ, 0x5, R21 ;  /* 0x00000005ff157819 */ /* 0x000fe40000011415 */
[----:B------:R-:W-:Y:S02]  /*ca40*/  LEA.HI R53, R51, R51, RZ, 0x1 ;  /* 0x0000003333357211 */ /* 0x000fe400078f08ff */
[----:B------:R-:W-:Y:S01]  /*ca50*/  SEL R10, R12, R33, P0 ;  /* 0x000000210c0a7207 */ /* 0x000fe20000000000 */
[----:B------:R-:W-:Y:S01]  /*ca60*/  IMAD R21, R21, 0x10, R6 ;  /* 0x0000001015157824 */ /* 0x000fe200078e0206 */
[----:B------:R-:W-:Y:S01]  /*ca70*/  SEL R76, R118, R119, P0 ;  /* 0x00000077764c7207 */ /* 0x000fe20000000000 */
[----:B------:R-:W-:Y:S01]  /*ca80*/  IMAD.WIDE.U32 R6, R17, UR6, RZ ;  /* 0x0000000611067c25 */ /* 0x000fe2000f8e00ff */
[----:B------:R-:W-:Y:S01]  /*ca90*/  SEL R12, R33, R12, P0 ;  /* 0x0000000c210c7207 */ /* 0x000fe20000000000 */
[----:B------:R-:W-:Y:S01]  /*caa0*/  ULDC.64 UR6, c[0x0][0xb48] ;  /* 0x0002d20000067ab9 */ /* 0x000fe20000000a00 */
[----:B------:R-:W-:Y:S01]  /*cab0*/  SEL R77, R119, R118, P0 ;  /* 0x00000076774d7207 */ /* 0x000fe20000000000 */
[----:B------:R-:W-:Y:S01]  /*cac0*/  IMAD R0, R0, 0x40, R21 ;  /* 0x0000004000007824 */ /* 0x000fe200078e0215 */
[----:B------:R-:W-:Y:S01]  /*cad0*/  SEL R166, R120, R69, P0 ;  /* 0x0000004578a67207 */ /* 0x000fe20000000000 */
[----:B------:R-:W-:Y:S01]  /*cae0*/  IMAD.IADD R7, R7, 0x1, R37 ;  /* 0x0000000107077824 */ /* 0x000fe200078e0225 */
[----:B------:R-:W-:Y:S01]  /*caf0*/  SEL R20, R69, R120, P0 ;  /* 0x0000007845147207 */ /* 0x000fe20000000000 */
[----:B0-----:R-:W-:Y:S01]  /*cb00*/  IMAD R74, R39, 0x80, R0 ;  /* 0x00000080274a7824 */ /* 0x001fe200078e0200 */
        /* <DEDUP_REMOVED lines=10> */
[----:B------:R-:W-:Y:S02]  /*cbb0*/  LOP3.LUT R52, R53, 0x1ffffffe, RZ, 0xc0, !PT ;  /* 0x1ffffffe35347812 */ /* 0x000fe400078ec0ff */
[----:B------:R-:W-:Y:S02]  /*cbc0*/  SEL R124, R82, R83, P0 ;  /* 0x00000053527c7207 */ /* 0x000fe40000000000 */
[----:B------:R-:W-:Y:S01]  /*cbd0*/  SEL R68, R83, R82, P0 ;  /* 0x0000005253447207 */ /* 0x000fe20000000000 */
[----:B------:R-:W-:Y:S01]  /*cbe0*/  IMAD.IADD R51, R51, 0x1, -R52 ;  /* 0x0000000133337824 */ /* 0x000fe200078e0a34 */
[----:B------:R-:W-:-:S02]  /*cbf0*/  SEL R156, R84, R85, P0 ;  /* 0x00000055549c7207 */ /* 0x000fc40000000000 */
[----:B------:R-:W-:Y:S01]  /*cc00*/  SEL R32, R85, R84, P0 ;  /* 0x0000005455207207 */ /* 0x000fe20000000000 */
[----:B------:R-:W-:Y:S01]  /*cc10*/  IMAD R52, R51, 0x8, R0 ;  /* 0x0000000833347824 */ /* 0x000fe200078e0200 */
[----:B------:R-:W-:Y:S02]  /*cc20*/  SEL R142, R116, R117, P0 ;  /* 0x00000075748e7207 */ /* 0x000fe40000000000 */
[----:B------:R-:W-:Y:S01]  /*cc30*/  SEL R47, R117, R116, P0 ;  /* 0x00000074752f7207 */ /* 0x000fe20000000000 */
[----:B------:R-:W-:Y:S01]  /*cc40*/  IMAD R52, R39, 0x80, R52 ;  /* 0x0000008027347824 */ /* 0x000fe200078e0234 */
        /* <DEDUP_REMOVED lines=31> */
[----:B--2---:R-:W-:Y:S01]  /*ce40*/  LOP3.LUT R86, R9, 0x2, RZ, 0x3c, !PT ;  /* 0x0000000209567812 */ /* 0x004fe200078e3cff */
        /* <DEDUP_REMOVED lines=16> */
[----:B------:R0:W-:Y:S04]  /*cf50*/  SHFL.IDX PT, R112, R27, R86, 0x1c1f ;  /* 0x001c1f561b707589 */ /* 0x0001e800000e0000 */
[----:B------:R-:W-:Y:S04]  /*cf60*/  SHFL.IDX PT, R84, R10, R9, 0x1c1f ;  /* 0x001c1f090a547589 */ /* 0x000fe800000e0000 */
[----:B------:R-:W-:Y:S01]  /*cf70*/  SHFL.IDX PT, R39, R88, R9, 0x1c1f ;  /* 0x001c1f0958277589 */ /* 0x000fe200000e0000 */
[----:B0-----:R-:W-:-:S03]  /*cf80*/  SEL R27, R12, R117, P0 ;  /* 0x000000750c1b7207 */ /* 0x001fc60000000000 */
[----:B------:R-:W0:Y:S04]  /*cf90*/  SHFL.IDX PT, R88, R15, R86, 0x1c1f ;  /* 0x001c1f560f587589 */ /* 0x000e2800000e0000 */
[----:B------:R-:W-:Y:S01]  /*cfa0*/  SHFL.IDX PT, R89, R36, R9, 0x1c1f ;  /* 0x001c1f0924597589 */ /* 0x000fe200000e0000 */
[----:B--2---:R-:W-:-:S03]  /*cfb0*/  SEL R77, R62, R13, P0 ;  /* 0x0000000d3e4d7207 */ /* 0x004fc60000000000 */
[----:B------:R-:W-:Y:S04]  /*cfc0*/  SHFL.IDX PT, R41, R90, R9, 0x1c1f ;  /* 0x001c1f095a297589 */ /* 0x000fe800000e0000 */
[----:B------:R-:W-:Y:S04]  /*cfd0*/  SHFL.IDX PT, R14, R14, R86, 0x1c1f ;  /* 0x001c1f560e0e7589 */ /* 0x000fe800000e0000 */
[----:B------:R-:W-:Y:S04]  /*cfe0*/  SHFL.IDX PT, R87, R174, R9, 0x1c1f ;  /* 0x001c1f09ae577589 */ /* 0x000fe800000e0000 */
[----:B------:R-:W-:Y:S04]  /*cff0*/  SHFL.IDX PT, R116, R150, R9, 0x1c1f ;  /* 0x001c1f0996747589 */ /* 0x000fe800000e0000 */
[----:B------:R-:W-:Y:S01]  /*d000*/  SHFL.IDX PT, R90, R19, R86, 0x1c1f ;  /* 0x001c1f56135a7589 */ /* 0x000fe200000e0000 */
[----:B0-----:R-:W-:-:S03]  /*d010*/  SEL R81, R63, R88, P0 ;  /* 0x000000583f517207 */ /* 0x001fc60000000000 */
[----:B------:R-:W-:Y:S04]  /*d020*/  SHFL.IDX PT, R95, R18, R86, 0x1c1f ;  /* 0x001c1f56125f7589 */ /* 0x000fe800000e0000 */
[----:B------:R-:W0:Y:S04]  /*d030*/  SHFL.IDX PT, R31, R31, R86, 0x1c1f ;  /* 0x001c1f561f1f7589 */ /* 0x000e2800000e0000 */
[----:B------:R-:W-:Y:S04]  /*d040*/  SHFL.IDX PT, R119, R144, R9, 0x1c1f ;  /* 0x001c1f0990777589 */ /* 0x000fe800000e0000 */
[----:B------:R2:W3:Y:S04]  /*d050*/  SHFL.IDX PT, R18, R44, R86, 0x1c1f ;  /* 0x001c1f562c127589 */ /* 0x0004e800000e0000 */
[----:B------:R-:W-:Y:S04]  /*d060*/  SHFL.IDX PT, R94, R170, R9, 0x1c1f ;  /* 0x001c1f09aa5e7589 */ /* 0x000fe800000e0000 */
[----:B------:R-:W-:Y:S04]  /*d070*/  SHFL.IDX PT, R113, R156, R9, 0x1c1f ;  /* 0x001c1f099c717589 */ /* 0x000fe800000e0000 */
[----:B------:R-:W-:Y:S04]  /*d080*/  SHFL.IDX PT, R32, R32, R86, 0x1c1f ;  /* 0x001c1f5620207589 */ /* 0x000fe800000e0000 */
[----:B------:R-:W-:Y:S01]  /*d090*/  SHFL.IDX PT, R92, R172, R9, 0x1c1f ;  /* 0x001c1f09ac5c7589 */ /* 0x000fe200000e0000 */
[----:B0-----:R-:W-:-:S02]  /*d0a0*/  SEL R42, R116, R31, P0 ;  /* 0x0000001f742a7207 */ /* 0x001fc40000000000 */
[----:B--2---:R-:W-:Y:S01]  /*d0b0*/  SEL R44, R31, R116, P0 ;  /* 0x000000741f2c7207 */ /* 0x004fe20000000000 */
[----:B------:R-:W0:Y:S04]  /*d0c0*/  SHFL.IDX PT, R93, R24, R86, 0x1c1f ;  /* 0x001c1f56185d7589 */ /* 0x000e2800000e0000 */
[----:B------:R-:W-:Y:S01]  /*d0d0*/  SHFL.IDX PT, R97, R166, R9, 0x1c1f ;  /* 0x001c1f09a6617589 */ /* 0x000fe200000e0000 */
[----:B---3--:R-:W-:-:S03]  /*d0e0*/  SEL R31, R18, R119, P0 ;  /* 0x00000077121f7207 */ /* 0x008fc60000000000 */
[----:B------:R-:W2:Y:S04]  /*d0f0*/  SHFL.IDX PT, R20, R20, R86, 0x1c1f ;  /* 0x001c1f5614147589 */ /* 0x000ea800000e0000 */
[----:B------:R-:W-:Y:S04]  /*d100*/  SHFL.IDX PT, R98, R168, R9, 0x1c1f ;  /* 0x001c1f09a8627589 */ /* 0x000fe800000e0000 */
[----:B------:R-:W-:Y:S04]  /*d110*/  SHFL.IDX PT, R122, R122, R9, 0x1c1f ;  /* 0x001c1f097a7a7589 */ /* 0x000fe800000e0000 */
[----:B------:R-:W-:Y:S04]  /*d120*/  SHFL.IDX PT, R99, R26, R86, 0x1c1f ;  /* 0x001c1f561a637589 */ /* 0x000fe800000e0000 */
[----:B------:R3:W-:Y:S01]  /*d130*/  SHFL.IDX PT, R15, R43, R86, 0x1c1f ;  /* 0x001c1f562b0f7589 */ /* 0x0007e200000e0000 */
[----:B0-----:R-:W-:-:S03]  /*d140*/  SEL R91, R92, R93, P0 ;  /* 0x0000005d5c5b7207 */ /* 0x001fc60000000000 */
[----:B------:R-:W-:Y:S04]  /*d150*/  SHFL.IDX PT, R101, R162, R9, 0x1c1f ;  /* 0x001c1f09a2657589 */ /* 0x000fe800000e0000 */
[----:B------:R-:W-:Y:S01]  /*d160*/  SHFL.IDX PT, R104, R104, R9, 0x1c1f ;  /* 0x001c1f0968687589 */ /* 0x000fe200000e0000 */
[----:B---3--:R-:W-:-:S03]  /*d170*/  SEL R43, R115, R34, P0 ;  /* 0x00000022732b7207 */ /* 0x008fc60000000000 */
[----:B------:R0:W-:Y:S04]  /*d180*/  SHFL.IDX PT, R59, R130, R9, 0x1c1f ;  /* 0x001c1f09823b7589 */ /* 0x0001e800000e0000 */
[----:B------:R3:W4:Y:S04]  /*d190*/  SHFL.IDX PT, R110, R25, R86, 0x1c1f ;  /* 0x001c1f56196e7589 */ /* 0x00072800000e0000 */
[----:B------:R5:W1:Y:S01]  /*d1a0*/  SHFL.IDX PT, R19, R48, R86, 0x1c1f ;  /* 0x001c1f5630137589 */ /* 0x000a6200000e0000 */
[----:B0-----:R-:W0:Y:S03]  /*d1b0*/  LDC.64 R130, c[0x0][0xbd8] ;  /* 0x0002f600ff827b82 */ /* 0x001e260000000a00 */
[----:B------:R-:W-:Y:S01]  /*d1c0*/  SHFL.IDX PT, R107, R164, R9, 0x1c1f ;  /* 0x001c1f09a46b7589 */ /* 0x000fe200000e0000 */
[----:B---3--:R-:W-:-:S03]  /*d1d0*/  SEL R25, R117, R12, P0 ;  /* 0x0000000c75197207 */ /* 0x008fc60000000000 */
[----:B------:R-:W-:Y:S01]  /*d1e0*/  SHFL.IDX PT, R109, R160, R9, 0x1c1f ;  /* 0x001c1f09a06d7589 */ /* 0x000fe200000e0000 */
[----:B-----5:R-:W-:Y:S01]  /*d1f0*/  SEL R48, R114, R29, P0 ;  /* 0x0000001d72307207 */ /* 0x020fe20000000000 */
[----:B------:R-:W3:Y:S02]  /*d200*/  LDC R117, c[0x0][0xc50] ;  /* 0x00031400ff757b82 */ /* 0x000ee40000000800 */
        /* <DEDUP_REMOVED lines=19> */
[----:B------:R4:W-:Y:S04]  /*d340*/  SHFL.IDX PT, R0, R100, R9, 0x1c1f ;  /* 0x001c1f0964007589 */ /* 0x0009e800000e0000 */
[----:B------:R5:W-:Y:S01]  /*d350*/  SHFL.IDX PT, R10, R80, R9, 0x1c1f ;  /* 0x001c1f09500a7589 */ /* 0x000be200000e0000 */
[----:B--2---:R-:W-:-:S03]  /*d360*/  SEL R96, R97, R20, P0 ;  /* 0x0000001461607207 */ /* 0x004fc60000000000 */
[----:B------:R-:W2:Y:S01]  /*d370*/  SHFL.IDX PT, R30, R30, R86, 0x1c1f ;  /* 0x001c1f561e1e7589 */ /* 0x000ea200000e0000 */
[----:B----4-:R-:W-:-:S03]  /*d380*/  SEL R100, R101, R110, P0 ;  /* 0x0000006e65647207 */ /* 0x010fc60000000000 */
[----:B------:R4:W3:Y:S01]  /*d390*/  SHFL.IDX PT, R123, R45, R86, 0x1c1f ;  /* 0x001c1f562d7b7589 */ /* 0x0008e200000e0000 */
[----:B-----5:R-:W-:-:S03]  /*d3a0*/  SEL R9, R76, R11, P0 ;  /* 0x0000000b4c097207 */ /* 0x020fc60000000000 */
[----:B------:R5:W3:Y:S01]  /*d3b0*/  SHFL.IDX PT, R125, R46, R86, 0x1c1f ;  /* 0x001c1f562e7d7589 */ /* 0x000ae200000e0000 */
[----:B------:R-:W-:Y:S02]  /*d3c0*/  SEL R11, R11, R76, P0 ;  /* 0x0000004c0b0b7207 */ /* 0x000fe40000000000 */
[----:B------:R-:W-:Y:S01]  /*d3d0*/  SEL R76, R82, R83, P0 ;  /* 0x00000053524c7207 */ /* 0x000fe20000000000 */
[----:B------:R-:W-:Y:S01]  /*d3e0*/  SHFL.IDX PT, R28, R28, R86, 0x1c1f ;  /* 0x001c1f561c1c7589 */ /* 0x000fe200000e0000 */
[----:B------:R-:W-:Y:S02]  /*d3f0*/  SEL R82, R83, R82, P0 ;  /* 0x0000005253527207 */ /* 0x000fe40000000000 */
[----:B----4-:R-:W-:Y:S01]  /*d400*/  SEL R45, R34, R115, P0 ;  /* 0x00000073222d7207 */ /* 0x010fe20000000000 */
[----:B------:R4:W-:Y:S01]  /*d410*/  SHFL.IDX PT, R126, R60, R86, 0x1c1f ;  /* 0x001c1f563c7e7589 */ /* 0x0009e200000e0000 */
[----:B------:R-:W-:Y:S02]  /*d420*/  SEL R83, R13, R62, P0 ;  /* 0x0000003e0d537207 */ /* 0x000fe40000000000 */
[----:B-----5:R-:W-:Y:S01]  /*d430*/  SEL R46, R29, R114, P0 ;  /* 0x000000721d2e7207 */ /* 0x020fe20000000000 */
[----:B------:R2:W-:Y:S01]  /*d440*/  SHFL.IDX PT, R128, R61, R86, 0x1c1f ;  /* 0x001c1f563d807589 */ /* 0x0005e200000e0000 */
[----:B------:R-:W5:Y:S01]  /*d450*/  LDC.64 R114, c[0x0][0xb40] ;  /* 0x0002d000ff727b82 */ /* 0x000f620000000a00 */
[----:B------:R-:W-:-:S02]  /*d460*/  SEL R62, R112, R111, P0 ;  /* 0x0000006f703e7207 */ /* 0x000fc40000000000 */
[----:B------:R-:W-:Y:S01]  /*d470*/  SEL R80, R84, R85, P0 ;  /* 0x0000005554507207 */ /* 0x000fe20000000000 */
[----:B------:R-:W3:Y:S01]  /*d480*/  SHFL.IDX PT, R33, R33, R86, 0x1c1f ;  /* 0x001c1f5621217589 */ /* 0x000ee200000e0000 */
[----:B----4-:R-:W-:Y:S02]  /*d490*/  SEL R60, R111, R112, P0 ;  /* 0x000000706f3c7207 */ /* 0x010fe40000000000 */
[----:B------:R-:W-:Y:S01]  /*d4a0*/  SEL R84, R85, R84, P0 ;  /* 0x0000005455547207 */ /* 0x000fe20000000000 */
[----:B------:R-:W4:Y:S01]  /*d4b0*/  @P2 LDC R111, c[0x0][0xbec] ;  /* 0x0002fb00ff6f2b82 */ /* 0x000f220000000800 */
[----:B------:R-:W3:Y:S01]  /*d4c0*/  SHFL.IDX PT, R35, R35, R86, 0x1c1f ;  /* 0x001c1f5623237589 */ /* 0x000ee200000e0000 */
[----:B------:R-:W-:Y:S02]  /*d4d0*/  SEL R85, R88, R63, P0 ;  /* 0x0000003f58557207 */ /* 0x000fe40000000000 */
[----:B------:R-:W-:Y:S01]  /*d4e0*/  SEL R88, R89, R14, P0 ;  /* 0x0000000e59587207 */ /* 0x000fe20000000000 */
[----:B------:R0:W3:Y:S01]  /*d4f0*/  SHFL.IDX PT, R124, R47, R86, 0x1c1f ;  /* 0x001c1f562f7c7589 */ /* 0x0000e200000e0000 */
[----:B------:R-:W-:-:S02]  /*d500*/  SEL R29, R119, R18, P0 ;  /* 0x00000012771d7207 */ /* 0x000fc40000000000 */
[----:B------:R-:W4:Y:S01]  /*d510*/  @P2 LDC R119, c[0x0][0xbec] ;  /* 0x0002fb00ff772b82 */ /* 0x000f220000000800 */
[----:B------:R0:W4:Y:S01]  /*d520*/  SHFL.IDX PT, R127, R49, R86, 0x1c1f ;  /* 0x001c1f56317f7589 */ /* 0x00012200000e0000 */
[----:B------:R-:W-:Y:S02]  /*d530*/  SEL R34, R15, R122, P0 ;  /* 0x0000007a0f227207 */ /* 0x000fe40000000000 */
[----:B-1----:R-:W-:Y:S01]  /*d540*/  SEL R13, R104, R19, P0 ;  /* 0x00000013680d7207 */ /* 0x002fe20000000000 */
[----:B------:R-:W-:Y:S01]  /*d550*/  SHFL.IDX PT, R78, R78, R86, 0x1c1f ;  /* 0x001c1f564e4e7589 */ /* 0x000fe200000e0000 */
[----:B--2---:R-:W-:Y:S02]  /*d560*/  SEL R61, R109, R30, P0 ;  /* 0x0000001e6d3d7207 */ /* 0x004fe40000000000 */
[----:B0-----:R-:W-:Y:S01]  /*d570*/  SEL R47, R32, R113, P0 ;  /* 0x00000071202f7207 */ /* 0x001fe20000000000 */
[----:B------:R-:W0:Y:S01]  /*d580*/  SHFL.IDX PT, R103, R103, R86, 0x1c1f ;  /* 0x001c1f5667677589 */ /* 0x000e2200000e0000 */
[----:B------:R-:W1:Y:S01]  /*d590*/  @P2 LDC R112, c[0x0][0xbf0] ;  /* 0x0002fc00ff702b82 */ /* 0x000e620000000800 */
[----:B------:R-:W-:Y:S01]  /*d5a0*/  SEL R49, R113, R32, P0 ;  /* 0x0000002071317207 */ /* 0x000fe20000000000 */
[----:B-----5:R-:W-:Y:S01]  /*d5b0*/  IMAD.WIDE.U32 R6, R114, UR36, R6 ;  /* 0x0000002472067c25 */ /* 0x020fe2000f8e0006 */
[----:B------:R-:W-:Y:S01]  /*d5c0*/  SHFL.IDX PT, R55, R55, R86, 0x1c1f ;  /* 0x001c1f5637377589 */ /* 0x000fe200000e0000 */
[----:B------:R-:W-:-:S02]  /*d5d0*/  SEL R32, R122, R15, P0 ;  /* 0x0000000f7a207207 */ /* 0x000fc40000000000 */
[----:B------:R-:W-:Y:S01]  /*d5e0*/  SEL R15, R19, R104, P0 ;  /* 0x00000068130f7207 */ /* 0x000fe20000000000 */
[----:B------:R-:W2:Y:S01]  /*d5f0*/  SHFL.IDX PT, R57, R57, R86, 0x1c1f ;  /* 0x001c1f5639397589 */ /* 0x000ea200000e0000 */
[----:B------:R-:W5:Y:S01]  /*d600*/  @P2 LDC R113, c[0x0][0xbf0] ;  /* 0x0002fc00ff712b82 */ /* 0x000f620000000800 */
[----:B------:R-:W-:Y:S01]  /*d610*/  IMAD R104, R130, UR37, RZ ;  /* 0x0000002582687c24 */ /* 0x000fe2000f8e02ff */
[----:B------:R-:W-:Y:S01]  /*d620*/  SEL R63, R30, R109, P0 ;  /* 0x0000006d1e3f7207 */ /* 0x000fe20000000000 */
[----:B------:R-:W-:Y:S01]  /*d630*/  SHFL.IDX PT, R108, R108, R86, 0x1c1f ;  /* 0x001c1f566c6c7589 */ /* 0x000fe200000e0000 */
[----:B---3--:R-:W-:Y:S01]  /*d640*/  SEL R12, R106, R123, P0 ;  /* 0x0000007b6a0c7207 */ /* 0x008fe20000000000 */
[----:B------:R-:W-:Y:S01]  /*d650*/  IMAD R109, R131, UR36, R104 ;  /* 0x00000024836d7c24 */ /* 0x000fe2000f8e0268 */
[----:B------:R-:W-:Y:S01]  /*d660*/  SEL R18, R102, R125, P0 ;  /* 0x0000007d66127207 */ /* 0x000fe20000000000 */
[----:B------:R-:W3:Y:S01]  /*d670*/  SHFL.IDX PT, R105, R105, R86, 0x1c1f ;  /* 0x001c1f5669697589 */ /* 0x000ee200000e0000 */
[----:B------:R-:W-:Y:S01]  /*d680*/  IMAD R104, R114, UR37, RZ ;  /* 0x0000002572687c24 */ /* 0x000fe2000f8e02ff */
[----:B------:R-:W-:Y:S01]  /*d690*/  SEL R24, R118, R33, P0 ;  /* 0x0000002176187207 */ /* 0x000fe20000000000 */
[----:B----4-:R-:W-:Y:S01]  /*d6a0*/  @P2 IMAD.HI.U32 R119, R52, R119, RZ ;  /* 0x0000007734772227 */ /* 0x010fe200078e00ff */
        /* <DEDUP_REMOVED lines=10> */
[----:B------:R-:W-:Y:S04]  /*d750*/  SHFL.IDX PT, R66, R66, R86, 0x1c1f ;  /* 0x001c1f5642427589 */ /* 0x000fe800000e0000 */
[----:B------:R-:W-:Y:S04]  /*d760*/  SHFL.IDX PT, R67, R67, R86, 0x1c1f ;  /* 0x001c1f5643437589 */ /* 0x000fe800000e0000 */
[----:B------:R-:W-:Y:S04]  /*d770*/  SHFL.IDX PT, R64, R64, R86, 0x1c1f ;  /* 0x001c1f5640407589 */ /* 0x000fe800000e0000 */
        /* <DEDUP_REMOVED lines=13> */
[----:B------:R-:W-:Y:S01]  /*d850*/  IMAD.MOV R110, RZ, RZ, -R17 ;  /* 0x000000ffff6e7224 */ /* 0x000fe200078e0a11 */
[----:B------:R-:W-:Y:S02]  /*d860*/  SEL R101, R107, R28, P0 ;  /* 0x0000001c6b657207 */ /* 0x000fe40000000000 */
[----:B------:R-:W-:Y:S01]  /*d870*/  SEL R99, R28, R107, P0 ;  /* 0x0000006b1c637207 */ /* 0x000fe20000000000 */
[----:B------:R-:W-:Y:S01]  /*d880*/  IMAD R117, R117, R110, UR4 ;  /* 0x0000000475757e24 */ /* 0x000fe2000f8e026e */
[----:B------:R-:W-:Y:S01]  /*d890*/  SEL R14, R123, R106, P0 ;  /* 0x0000006a7b0e7207 */ /* 0x000fe20000000000 */
[----:B------:R-:W-:Y:S01]  /*d8a0*/  IMAD.WIDE.U32 R106, R130, UR36, R2 ;  /* 0x00000024826a7c25 */ /* 0x000fe2000f8e0002 */
[----:B------:R-:W-:Y:S01]  /*d8b0*/  SEL R20, R125, R102, P0 ;  /* 0x000000667d147207 */ /* 0x000fe20000000000 */
[----:B------:R-:W-:Y:S01]  /*d8c0*/  ULDC.64 UR4, c[0x0][0xbe0] ;  /* 0x0002f80000047ab9 */ /* 0x000fe20000000a00 */
[----:B------:R-:W-:Y:S01]  /*d8d0*/  SEL R3, R53, R128, P0 ;  /* 0x0000008035037207 */ /* 0x000fe20000000000 */
[----:B------:R-:W-:Y:S01]  /*d8e0*/  @P2 IMAD.HI.U32 R102, R52, R111, RZ ;  /* 0x0000006f34662227 */ /* 0x000fe200078e00ff */
[----:B------:R-:W-:-:S02]  /*d8f0*/  SEL R17, R128, R53, P0 ;  /* 0x0000003580117207 */ /* 0x000fc40000000000 */
[----:B------:R-:W-:Y:S01]  /*d900*/  SHF.R.S32.HI R53, RZ, 0x1f, R117 ;  /* 0x0000001fff357819 */ /* 0x000fe20000011475 */
[----:B------:R-:W-:Y:S01]  /*d910*/  IMAD R111, R115, UR36, R104 ;  /* 0x00000024736f7c24 */ /* 0x000fe2000f8e0268 */
[----:B------:R-:W-:Y:S01]  /*d920*/  SEL R28, R120, R35, P0 ;  /* 0x00000023781c7207 */ /* 0x000fe20000000000 */
[----:B------:R-:W-:Y:S01]  /*d930*/  IMAD.IADD R107, R107, 0x1, R109 ;  /* 0x000000016b6b7824 */ /* 0x000fe200078e026d */
[----:B------:R-:W-:Y:S01]  /*d940*/  SEL R2, R16, R127, P0 ;  /* 0x0000007f10027207 */ /* 0x000fe20000000000 */
[----:B------:R-:W-:Y:S01]  /*d950*/  IMAD.IADD R111, R7, 0x1, R111 ;  /* 0x00000001076f7824 */ /* 0x000fe200078e026f */
[----:B------:R-:W-:Y:S01]  /*d960*/  SEL R35, R124, R121, P0 ;  /* 0x000000797c237207 */ /* 0x000fe20000000000 */
[----:B------:R-:W-:Y:S01]  /*d970*/  IMAD R7, R53, UR4, RZ ;  /* 0x0000000435077c24 */ /* 0x000fe2000f8e02ff */
[----:B------:R-:W-:Y:S01]  /*d980*/  SEL R16, R127, R16, P0 ;  /* 0x000000107f107207 */ /* 0x000fe20000000000 */
[----:B------:R-:W-:Y:S02]  /*d990*/  IMAD.MOV.U32 R110, RZ, RZ, R6 ;  /* 0x000000ffff6e7224 */ /* 0x000fe400078e0006 */
[----:B------:R-:W-:-:S02]  /*d9a0*/  IMAD R104, R117, UR5, R7 ;  /* 0x0000000575687c24 */ /* 0x000fc4000f8e0207 */
[----:B------:R-:W-:Y:S01]  /*d9b0*/  IMAD.MOV.U32 R109, RZ, RZ, R52 ;  /* 0x000000ffff6d7224 */ /* 0x000fe200078e0034 */
[----:B-----5:R-:W-:Y:S01]  /*d9c0*/  @P2 SHF.R.U32.HI R109, RZ, R113, R102 ;  /* 0x00000071ff6d2219 */ /* 0x020fe20000011666 */
[----:B------:R-:W-:Y:S02]  /*d9d0*/  IMAD R53, R53, UR6, RZ ;  /* 0x0000000635357c24 */ /* 0x000fe4000f8e02ff */
[----:B------:R-:W-:Y:S01]  /*d9e0*/  IMAD.WIDE.U32 R6, R117, UR4, R106 ;  /* 0x0000000475067c25 */ /* 0x000fe2000f8e006a */
[----:B------:R-:W-:-:S03]  /*d9f0*/  ULDC.64 UR4, c[0x0][0xb30] ;  /* 0x0002cc0000047ab9 */ /* 0x000fc60000000a00 */
[----:B------:R-:W-:Y:S01]  /*da00*/  IMAD.MOV.U32 R113, RZ, RZ, R52 ;  /* 0x000000ffff717224 */ /* 0x000fe200078e0034 */
[----:B-1----:R-:W-:Y:S01]  /*da10*/  @P2 SHF.R.U32.HI R113, RZ, R112, R119 ;  /* 0x00000070ff712219 */ /* 0x002fe20000011677 */
        /* <DEDUP_REMOVED lines=8> */
[----:B------:R-:W-:-:S02]  /*daa0*/  IMAD.MOV R110, RZ, RZ, -R113 ;  /* 0x000000ffff6e7224 */ /* 0x000fc400078e0a71 */
[C-C-:B------:R-:W-:Y:S02]  /*dab0*/  IMAD R53, R129.reuse, R109, R52.reuse ;  /* 0x0000006d81357224 */ /* 0x140fe400078e0234 */
[----:B------:R-:W-:Y:S02]  /*dac0*/  IMAD R109, R129, R110, R52 ;  /* 0x0000006e816d7224 */ /* 0x000fe400078e0234 */
[----:B------:R-:W-:Y:S01]  /*dad0*/  IMAD.IADD R107, R107, 0x1, R115 ;  /* 0x000000016b6b7824 */ /* 0x000fe200078e0273 */
[----:B------:R-:W-:Y:S01]  /*dae0*/  SHF.R.S32.HI R52, RZ, 0x1f, R53 ;  /* 0x0000001fff347819 */ /* 0x000fe20000011435 */
[----:B------:R-:W-:Y:S02]  /*daf0*/  IMAD R102, R102, UR4, RZ ;  /* 0x0000000466667c24 */ /* 0x000fe4000f8e02ff */
[----:B------:R-:W-:Y:S01]  /*db00*/  IMAD.WIDE.U32 R106, R113, UR4, R106 ;  /* 0x00000004716a7c25 */ /* 0x000fe2000f8e006a */
[----:B------:R-:W-:-:S03]  /*db10*/  UMOV UR4, 0x400 ;  /* 0x0000040000047882 */ /* 0x000fc60000000000 */
[----:B------:R-:W-:Y:S01]  /*db20*/  IMAD R111, R113, UR5, R102 ;  /* 0x00000005716f7c24 */ /* 0x000fe2000f8e0266 */
[----:B------:R-:W-:Y:S01]  /*db30*/  SHF.R.S32.HI R102, RZ, 0x1f, R109 ;  /* 0x0000001fff667819 */ /* 0x000fe2000001146d */
[----:B------:R-:W-:Y:S01]  /*db40*/  IMAD R52, R52, UR6, RZ ;  /* 0x0000000634347c24 */ /* 0x000fe2000f8e02ff */
[----:B------:R-:W1:Y:S01]  /*db50*/  S2UR UR5, SR_CgaCtaId ;  /* 0x00000000000579c3 */ /* 0x000e620000008800 */
[----:B------:R-:W-:Y:S02]  /*db60*/  IMAD.IADD R107, R107, 0x1, R111 ;  /* 0x000000016b6b7824 */ /* 0x000fe400078e026f */
[C---:B------:R-:W-:Y:S02]  /*db70*/  IMAD R111, R53.reuse, UR7, R52 ;  /* 0x00000007356f7c24 */ /* 0x040fe4000f8e0234 */
[----:B------:R-:W-:Y:S02]  /*db80*/  IMAD R102, R102, UR8, RZ ;  /* 0x0000000866667c24 */ /* 0x000fe4000f8e02ff */
[----:B------:R-:W-:Y:S01]  /*db90*/  IMAD.WIDE.U32 R52, R53, UR6, R6 ;  /* 0x0000000635347c25 */ /* 0x000fe2000f8e0006 */
[----:B------:R-:W-:Y:S01]  /*dba0*/  ULDC.64 UR6, c[0x0][0xba8] ;  /* 0x0002ea0000067ab9 */ /* 0x000fe20000000a00 */
[----:B0-----:R-:W-:-:S02]  /*dbb0*/  SEL R6, R50, R103, P0 ;  /* 0x0000006732067207 */ /* 0x001fc40000000000 */
[----:B------:R-:W-:Y:S01]  /*dbc0*/  IMAD R7, R109, UR9, R102 ;  /* 0x000000096d077c24 */ /* 0x000fe2000f8e0266 */
[----:B------:R-:W-:Y:S01]  /*dbd0*/  SEL R50, R103, R50, P0 ;  /* 0x0000003267327207 */ /* 0x000fe20000000000 */
[----:B------:R-:W-:Y:S01]  /*dbe0*/  IMAD.WIDE.U32 R106, R109, UR8, R106 ;  /* 0x000000086d6a7c25 */ /* 0x000fe2000f8e006a */
[----:B------:R-:W-:Y:S01]  /*dbf0*/  LEA R109, P2, R52, UR6, 0x2 ;  /* 0x00000006346d7c11 */ /* 0x000fe2000f8410ff */
[----:B------:R-:W-:Y:S01]  /*dc00*/  ULDC.64 UR8, c[0x0][0xb00] ;  /* 0x0002c00000087ab9 */ /* 0x000fe20000000a00 */
[----:B------:R-:W-:Y:S01]  /*dc10*/  ULDC UR6, c[0x0][0xa88] ;  /* 0x0002a20000067ab9 */ /* 0x000fe20000000800 */
[----:B------:R-:W-:Y:S01]  /*dc20*/  IMAD.IADD R53, R53, 0x1, R111 ;  /* 0x0000000135357824 */ /* 0x000fe200078e026f */
[----:B------:R-:W-:Y:S01]  /*dc30*/  LEA R104, P3, R106, UR8, 0x2 ;  /* 0x000000086a687c11 */ /* 0x000fe2000f8610ff */
[----:B------:R-:W-:Y:S01]  /*dc40*/  IMAD.IADD R7, R107, 0x1, R7 ;  /* 0x000000016b077824 */ /* 0x000fe200078e0207 */
[----:B------:R-:W-:Y:S01]  /*dc50*/  SHFL.IDX PT, R110, R109, RZ, 0x1c1f ;  /* 0x001c1fff6d6e7589 */ /* 0x000fe200000e0000 */
[----:B------:R-:W-:Y:S01]  /*dc60*/  IMAD R107, R129, UR6, RZ ;  /* 0x00000006816b7c24 */ /* 0x000fe2000f8e02ff */
[----:B------:R-:W-:-:S02]  /*dc70*/  LEA.HI.X R114, R52, UR7, R53, 0x2, P2 ;  /* 0x0000000734727c11 */ /* 0x000fc400090f1435 */
[----:B------:R-:W-:Y:S01]  /*dc80*/  SHFL.IDX PT, R112, R109, 0x1, 0x1c1f ;  /* 0x003c1f006d707f89 */ /* 0x000fe200000e0000 */
[----:B------:R-:W-:Y:S01]  /*dc90*/  LEA.HI.X R106, R106, UR9, R7, 0x2, P3 ;  /* 0x000000096a6a7c11 */ /* 0x000fe200098f1407 */
[----:B-1----:R-:W-:Y:S01]  /*dca0*/  ULEA UR4, UR5, UR4, 0x18 ;  /* 0x0000000405047291 */ /* 0x002fe2000f8ec03f */
[----:B------:R-:W-:Y:S01]  /*dcb0*/  SEL R7, R51, R78, P0 ;  /* 0x0000004e33077207 */ /* 0x000fe20000000000 */
[----:B------:R-:W0:Y:S01]  /*dcc0*/  SHFL.IDX PT, R111, R114, RZ, 0x1c1f ;  /* 0x001c1fff726f7589 */ /* 0x000e2200000e0000 */
[----:B------:R-:W-:Y:S01]  /*dcd0*/  SEL R51, R78, R51, P0 ;  /* 0x000000334e337207 */ /* 0x000fe20000000000 */
[C---:B------:R-:W-:Y:S01]  /*dce0*/  VIADD R78, R74.reuse, 0x8 ;  /* 0x000000084a4e7836 */ /* 0x040fe20000000000 */
[----:B------:R-:W-:Y:S01]  /*dcf0*/  UIADD3 UR4, UR4, 0x33420, URZ ;  /* 0x0003342004047890 */ /* 0x000fe2000fffe03f */
[----:B------:R-:W1:Y:S01]  /*dd00*/  SHFL.IDX PT, R113, R114, 0x1, 0x1c1f ;  /* 0x003c1f0072717f89 */ /* 0x000e6200000e0000 */
[-C--:B------:R-:W-:Y:S02]  /*dd10*/  ISETP.GE.OR P2, PT, R74, R107.reuse, P1 ;  /* 0x0000006b4a00720c */ /* 0x080fe40000f46670 */
[-C--:B------:R-:W-:Y:S01]  /*dd20*/  ISETP.GE.OR P1, PT, R78, R107.reuse, P1 ;  /* 0x0000006b4e00720c */ /* 0x080fe20000f26670 */
[----:B------:R-:W-:Y:S01]  /*dd30*/  UPRMT UR4, URZ, 0x654, UR4 ;  /* 0x000006543f047896 */ /* 0x000fe20008000004 */
[----:B------:R-:W-:Y:S01]  /*dd40*/  ISETP.GE.AND P3, PT, R74, R107, PT ;  /* 0x0000006b4a00720c */ /* 0x000fe20003f66270 */
[----:B------:R4:W4:Y:S01]  /*dd50*/  SHFL.IDX PT, R102, R104, RZ, 0x1c1f ;  /* 0x001c1fff68667589 */ /* 0x00092200000e0000 */
[----:B--2---:R-:W-:-:S02]  /*dd60*/  SEL R52, R56, R57, P0 ;  /* 0x0000003938347207 */ /* 0x004fc40000000000 */
[----:B------:R-:W-:Y:S01]  /*dd70*/  SEL R56, R57, R56, P0 ;  /* 0x0000003839387207 */ /* 0x000fe20000000000 */
[----:B------:R2:W2:Y:S01]  /*dd80*/  SHFL.IDX PT, R103, R106, RZ, 0x1c1f ;  /* 0x001c1fff6a677589 */ /* 0x0004a200000e0000 */
[----:B------:R-:W-:Y:S02]  /*dd90*/  SEL R53, R54, R55, P0 ;  /* 0x0000003736357207 */ /* 0x000fe40000000000 */
[----:B------:R-:W-:Y:S01]  /*dda0*/  SYNCS.ARRIVE.TRANS64.RED.A1T0 RZ, [UR4], RZ ;  /* 0x000000ffffff79a7 */ /* 0x000fe20008100404 */
[----:B------:R-:W-:Y:S02]  /*ddb0*/  SEL R57, R55, R54, P0 ;  /* 0x0000003637397207 */ /* 0x000fe40000000000 */
[----:B---3--:R-:W-:Y:S02]  /*ddc0*/  SEL R54, R58, R105, P0 ;  /* 0x000000693a367207 */ /* 0x008fe40000000000 */
[----:B------:R-:W-:Y:S01]  /*ddd0*/  SEL R58, R105, R58, P0 ;  /* 0x0000003a693a7207 */ /* 0x000fe20000000000 */
[----:B------:R-:W-:Y:S01]  /*dde0*/  IMAD.SHL.U32 R105, R72, 0x2, RZ ;  /* 0x0000000248697824 */ /* 0x000fe200078e00ff */
[----:B0-----:R0:W-:Y:S01]  /*ddf0*/  @!P2 ST.E desc[UR38][R110.64], R5 ;  /* 0x000000056e00a985 */ /* 0x0011e2000c101926 */
[----:B------:R-:W-:-:S02]  /*de00*/  SEL R55, R59, R108, P0 ;  /* 0x0000006c3b377207 */ /* 0x000fc40000000000 */
[----:B------:R-:W-:Y:S01]  /*de10*/  SEL R59, R108, R59, P0 ;  /* 0x0000003b6c3b7207 */ /* 0x000fe20000000000 */
[----:B-1----:R0:W-:Y:S01]  /*de20*/  @!P1 ST.E desc[UR38][R112.64], R4 ;  /* 0x0000000470009985 */ /* 0x0021e2000c101926 */
        /* <DEDUP_REMOVED lines=9> */
[C---:B------:R-:W-:Y:S01]  /*dec0*/  VIADD R112, R105.reuse, 0x28 ;  /* 0x0000002869707836 */ /* 0x040fe20000000000 */
[----:B------:R-:W-:Y:S01]  /*ded0*/  ISETP.GE.AND P1, PT, R74, UR4, PT ;  /* 0x000000044a007c0c */ /* 0x000fe2000bf26270 */
[----:B------:R-:W-:Y:S01]  /*dee0*/  VIADD R114, R105, 0x30 ;  /* 0x0000003069727836 */ /* 0x000fe20000000000 */
[----:B------:R-:W-:-:S07]  /*def0*/  ISETP.GE.AND P2, PT, R110, UR4, PT ;  /* 0x000000046e007c0c */ /* 0x000fce000bf46270 */
[----:B------:R-:W-:Y:S02]  /*df00*/  @!P5 LEA.HI R4, R4, R4, RZ, 0x1 ;  /* 0x000000040404d211 */ /* 0x000fe400078f08ff */
[----:B------:R-:W-:Y:S02]  /*df10*/  @!P3 LEA.HI R72, R72, R72, RZ, 0x1 ;  /* 0x000000484848b211 */ /* 0x000fe400078f08ff */
[----:B------:R-:W-:Y:S01]  /*df20*/  @!P5 LOP3.LUT R109, R4, 0xfffffffe, RZ, 0xc0, !PT ;  /* 0xfffffffe046dd812 */ /* 0x000fe200078ec0ff */
[C-C-:B--2-4-:R-:W-:Y:S01]  /*df30*/  @!P4 IMAD.WIDE R4, R105.reuse, 0x4, R102.reuse ;  /* 0x000000046904c825 */ /* 0x154fe200078e0266 */
[----:B------:R-:W-:Y:S02]  /*df40*/  @!P3 LOP3.LUT R111, R72, 0xfffffffe, RZ, 0xc0, !PT ;  /* 0xfffffffe486fb812 */ /* 0x000fe400078ec0ff */
[----:B------:R-:W-:Y:S01]  /*df50*/  @!P1 LEA.HI R74, R74, R74, RZ, 0x1 ;  /* 0x0000004a4a4a9211 */ /* 0x000fe200078f08ff */
[----:B------:R-:W-:Y:S01]  /*df60*/  VIADD R72, R105, 0x38 ;  /* 0x0000003869487836 */ /* 0x000fe20000000000 */
[----:B------:R0:W-:Y:S01]  /*df70*/  @!P4 ST.E.64 desc[UR38][R4.64], R76 ;  /* 0x0000004c0400c985 */ /* 0x0001e2000c101b26 */
[----:B------:R-:W-:Y:S01]  /*df80*/  ISETP.GE.AND P4, PT, R112, UR4, PT ;  /* 0x0000000470007c0c */ /* 0x000fe2000bf86270 */
[----:B------:R-:W-:Y:S01]  /*df90*/  @!P5 IMAD.WIDE R108, R109, 0x4, R102 ;  /* 0x000000046d6cd825 */ /* 0x000fe200078e0266 */
[----:B------:R-:W-:-:S02]  /*dfa0*/  @!P2 LEA.HI R110, R110, R110, RZ, 0x1 ;  /* 0x0000006e6e6ea211 */ /* 0x000fc400078f08ff */
[----:B------:R-:W-:Y:S02]  /*dfb0*/  ISETP.GE.AND P6, PT, R72, UR4, PT ;  /* 0x0000000448007c0c */ /* 0x000fe4000bfc6270 */
[----:B------:R-:W-:Y:S01]  /*dfc0*/  @!P1 LOP3.LUT R113, R74, 0xfffffffe, RZ, 0xc0, !PT ;  /* 0xfffffffe4a719812 */ /* 0x000fe200078ec0ff */
[----:B------:R-:W-:Y:S01]  /*dfd0*/  VIADD R74, R105, 0x40 ;  /* 0x00000040694a7836 */ /* 0x000fe20000000000 */
[----:B------:R1:W-:Y:S01]  /*dfe0*/  @!P5 ST.E.64 desc[UR38][R108.64], R82 ;  /* 0x000000526c00d985 */ /* 0x0003e2000c101b26 */
[----:B------:R-:W-:Y:S01]  /*dff0*/  ISETP.GE.AND P5, PT, R114, UR4, PT ;  /* 0x0000000472007c0c */ /* 0x000fe2000bfa6270 */
[----:B0-----:R-:W-:-:S03]  /*e000*/  @!P3 IMAD.WIDE R4, R111, 0x4, R102 ;  /* 0x000000046f04b825 */ /* 0x001fc600078e0266 */
[----:B------:R-:W-:Y:S01]  /*e010*/  @!P4 LEA.HI R112, R112, R112, RZ, 0x1 ;  /* 0x000000707070c211 */ /* 0x000fe200078f08ff */
[--C-:B------:R-:W-:Y:S01]  /*e020*/  @!P1 IMAD.WIDE R76, R113, 0x4, R102.reuse ;  /* 0x00000004714c9825 */ /* 0x100fe200078e0266 */
[----:B------:R0:W-:Y:S01]  /*e030*/  @!P3 ST.E.64 desc[UR38][R4.64], R80 ;  /* 0x000000500400b985 */ /* 0x0001e2000c101b26 */
[----:B------:R-:W-:Y:S02]  /*e040*/  ISETP.GE.AND P3, PT, R74, UR4, PT ;  /* 0x000000044a007c0c */ /* 0x000fe4000bf66270 */
[----:B------:R-:W-:Y:S01]  /*e050*/  @!P6 LEA.HI R72, R72, R72, RZ, 0x1 ;  /* 0x000000484848e211 */ /* 0x000fe200078f08ff */
[C---:B-1----:R-:W-:Y:S01]  /*e060*/  VIADD R108, R105.reuse, 0x48 ;  /* 0x00000048696c7836 */ /* 0x042fe20000000000 */
[----:B------:R-:W-:Y:S01]  /*e070*/  @!P2 LOP3.LUT R83, R110, 0xfffffffe, RZ, 0xc0, !PT ;  /* 0xfffffffe6e53a812 */ /* 0x000fe200078ec0ff */
[----:B------:R-:W-:Y:S01]  /*e080*/  VIADD R110, R105, 0x50 ;  /* 0x00000050696e7836 */ /* 0x000fe20000000000 */
[----:B------:R-:W-:Y:S01]  /*e090*/  @!P4 LOP3.LUT R109, R112, 0xfffffffe, RZ, 0xc0, !PT ;  /* 0xfffffffe706dc812 */ /* 0x000fe200078ec0ff */
[----:B------:R1:W-:Y:S01]  /*e0a0*/  @!P1 ST.E.64 desc[UR38][R76.64], R84 ;  /* 0x000000544c009985 */ /* 0x0003e2000c101b26 */
[----:B------:R-:W-:Y:S01]  /*e0b0*/  ISETP.GE.AND P1, PT, R108, UR4, PT ;  /* 0x000000046c007c0c */ /* 0x000fe2000bf26270 */
[----:B------:R-:W-:Y:S01]  /*e0c0*/  @!P2 IMAD.WIDE R82, R83, 0x4, R102 ;  /* 0x000000045352a825 */ /* 0x000fe200078e0266 */
[----:B------:R-:W-:-:S03]  /*e0d0*/  @!P5 LEA.HI R114, R114, R114, RZ, 0x1 ;  /* 0x000000727272d211 */ /* 0x000fc600078f08ff */
[--C-:B0-----:R-:W-:Y:S01]  /*e0e0*/  @!P4 IMAD.WIDE R4, R109, 0x4, R102.reuse ;  /* 0x000000046d04c825 */ /* 0x101fe200078e0266 */
[----:B------:R-:W-:Y:S01]  /*e0f0*/  @!P6 LOP3.LUT R81, R72, 0xfffffffe, RZ, 0xc0, !PT ;  /* 0xfffffffe4851e812 */ /* 0x000fe200078ec0ff */
[----:B------:R0:W-:Y:S01]  /*e100*/  @!P2 ST.E.64 desc[UR38][R82.64], R88 ;  /* 0x000000585200a985 */ /* 0x0001e2000c101b26 */
[----:B------:R-:W-:Y:S01]  /*e110*/  ISETP.GE.AND P2, PT, R110, UR4, PT ;  /* 0x000000046e007c0c */ /* 0x000fe2000bf46270 */
[----:B------:R-:W-:Y:S01]  /*e120*/  VIADD R72, R105, 0x58 ;  /* 0x0000005869487836 */ /* 0x000fe20000000000 */
[----:B------:R-:W-:Y:S01]  /*e130*/  @!P3 LEA.HI R74, R74, R74, RZ, 0x1 ;  /* 0x0000004a4a4ab211 */ /* 0x000fe200078f08ff */
[----:B------:R2:W-:Y:S01]  /*e140*/  @!P4 ST.E.64 desc[UR38][R4.64], R86 ;  /* 0x000000560400c985 */ /* 0x0005e2000c101b26 */
[--C-:B------:R-:W-:Y:S01]  /*e150*/  @!P6 IMAD.WIDE R80, R81, 0x4, R102.reuse ;  /* 0x000000045150e825 */ /* 0x100fe200078e0266 */
[----:B-1----:R-:W-:Y:S02]  /*e160*/  @!P5 LOP3.LUT R77, R114, 0xfffffffe, RZ, 0xc0, !PT ;  /* 0xfffffffe724dd812 */ /* 0x002fe400078ec0ff */
[----:B------:R-:W-:Y:S01]  /*e170*/  ISETP.GE.AND P4, PT, R72, UR4, PT ;  /* 0x0000000448007c0c */ /* 0x000fe2000bf86270 */
[----:B------:R-:W-:Y:S01]  /*e180*/  VIADD R84, R105, 0x70 ;  /* 0x0000007069547836 */ /* 0x000fe20000000000 */
[----:B------:R-:W-:Y:S01]  /*e190*/  @!P1 LEA.HI R108, R108, R108, RZ, 0x1 ;  /* 0x0000006c6c6c9211 */ /* 0x000fe200078f08ff */
[----:B------:R-:W-:Y:S01]  /*e1a0*/  @!P5 IMAD.WIDE R76, R77, 0x4, R102 ;  /* 0x000000044d4cd825 */ /* 0x000fe200078e0266 */
[----:B0-----:R-:W-:-:S03]  /*e1b0*/  @!P3 LOP3.LUT R83, R74, 0xfffffffe, RZ, 0xc0, !PT ;  /* 0xfffffffe4a53b812 */ /* 0x001fc600078ec0ff */
[----:B------:R-:W-:Y:S01]  /*e1c0*/  VIADD R74, R105, 0x60 ;  /* 0x00000060694a7836 */ /* 0x000fe20000000000 */
[----:B------:R-:W-:Y:S01]  /*e1d0*/  @!P2 LEA.HI R110, R110, R110, RZ, 0x1 ;  /* 0x0000006e6e6ea211 */ /* 0x000fe200078f08ff */
[----:B------:R0:W-:Y:S01]  /*e1e0*/  @!P5 ST.E.64 desc[UR38][R76.64], R90 ;  /* 0x0000005a4c00d985 */ /* 0x0001e2000c101b26 */
[----:B--2---:R-:W-:Y:S01]  /*e1f0*/  @!P1 LOP3.LUT R5, R108, 0xfffffffe, RZ, 0xc0, !PT ;  /* 0xfffffffe6c059812 */ /* 0x004fe200078ec0ff */
[--C-:B------:R-:W-:Y:S01]  /*e200*/  @!P3 IMAD.WIDE R82, R83, 0x4, R102.reuse ;  /* 0x000000045352b825 */ /* 0x100fe200078e0266 */
[----:B------:R-:W-:Y:S01]  /*e210*/  @!P2 LOP3.LUT R85, R110, 0xfffffffe, RZ, 0xc0, !PT ;  /* 0xfffffffe6e55a812 */ /* 0x000fe200078ec0ff */
[----:B------:R1:W-:Y:S01]  /*e220*/  @!P6 ST.E.64 desc[UR38][R80.64], R94 ;  /* 0x0000005e5000e985 */ /* 0x0003e2000c101b26 */
[----:B------:R-:W-:Y:S01]  /*e230*/  @!P4 LEA.HI R72, R72, R72, RZ, 0x1 ;  /* 0x000000484848c211 */ /* 0x000fe200078f08ff */
[----:B------:R-:W-:Y:S01]  /*e240*/  @!P1 IMAD.WIDE R4, R5, 0x4, R102 ;  /* 0x0000000405049825 */ /* 0x000fe200078e0266 */
[----:B------:R-:W-:Y:S01]  /*e250*/  ISETP.GE.AND P6, PT, R84, UR4, PT ;  /* 0x0000000454007c0c */ /* 0x000fe2000bfc6270 */
[----:B------:R2:W-:Y:S01]  /*e260*/  @!P3 ST.E.64 desc[UR38][R82.64], R96 ;  /* 0x000000605200b985 */ /* 0x0005e2000c101b26 */
[----:B------:R-:W-:-:S03]  /*e270*/  ISETP.GE.AND P3, PT, R74, UR4, PT ;  /* 0x000000044a007c0c */ /* 0x000fc6000bf66270 */
[----:B------:R3:W-:Y:S01]  /*e280*/  @!P1 ST.E.64 desc[UR38][R4.64], R92 ;  /* 0x0000005c04009985 */ /* 0x0007e2000c101b26 */
[----:B0-----:R-:W-:-:S04]  /*e290*/  @!P2 IMAD.WIDE R76, R85, 0x4, R102 ;  /* 0x00000004554ca825 */ /* 0x001fc800078e0266 */
[C---:B-1----:R-:W-:Y:S01]  /*e2a0*/  VIADD R80, R105.reuse, 0x68 ;  /* 0x0000006869507836 */ /* 0x042fe20000000000 */
[----:B------:R-:W-:Y:S01]  /*e2b0*/  @!P4 LOP3.LUT R81, R72, 0xfffffffe, RZ, 0xc0, !PT ;  /* 0xfffffffe4851c812 */ /* 0x000fe200078ec0ff */
[C---:B------:R-:W-:Y:S01]  /*e2c0*/  VIADD R85, R105.reuse, 0x78 ;  /* 0x0000007869557836 */ /* 0x040fe20000000000 */
[----:B------:R0:W-:Y:S01]  /*e2d0*/  @!P2 ST.E.64 desc[UR38][R76.64], R100 ;  /* 0x000000644c00a985 */ /* 0x0001e2000c101b26 */
[C---:B--2---:R-:W-:Y:S01]  /*e2e0*/  VIADD R82, R105.reuse, 0x80 ;  /* 0x0000008069527836 */ /* 0x044fe20000000000 */
[----:B------:R-:W-:Y:S01]  /*e2f0*/  ISETP.GE.AND P1, PT, R80, UR4, PT ;  /* 0x0000000450007c0c */ /* 0x000fe2000bf26270 */
[----:B------:R-:W-:Y:S01]  /*e300*/  VIADD R72, R105, 0x88 ;  /* 0x0000008869487836 */ /* 0x000fe20000000000 */
[----:B------:R-:W-:Y:S01]  /*e310*/  ISETP.GE.AND P5, PT, R85, UR4, PT ;  /* 0x0000000455007c0c */ /* 0x000fe2000bfa6270 */
[----:B---3--:R-:W-:Y:S01]  /*e320*/  @!P4 IMAD.WIDE R4, R81, 0x4, R102 ;  /* 0x000000045104c825 */ /* 0x008fe200078e0266 */
[----:B------:R-:W-:Y:S02]  /*e330*/  ISETP.GE.AND P2, PT, R82, UR4, PT ;  /* 0x0000000452007c0c */ /* 0x000fe4000bf46270 */
[----:B------:R-:W-:-:S02]  /*e340*/  @!P3 LEA.HI R74, R74, R74, RZ, 0x1 ;  /* 0x0000004a4a4ab211 */ /* 0x000fc400078f08ff */
[----:B------:R1:W-:Y:S01]  /*e350*/  @!P4 ST.E.64 desc[UR38][R4.64], R98 ;  /* 0x000000620400c985 */ /* 0x0003e2000c101b26 */
[----:B------:R-:W-:Y:S02]  /*e360*/  ISETP.GE.AND P4, PT, R72, UR4, PT ;  /* 0x0000000448007c0c */ /* 0x000fe4000bf86270 */
[----:B------:R-:W-:Y:S02]  /*e370*/  @!P6 LEA.HI R84, R84, R84, RZ, 0x1 ;  /* 0x000000545454e211 */ /* 0x000fe400078f08ff */
[----:B0-----:R-:W-:Y:S01]  /*e380*/  @!P3 LOP3.LUT R77, R74, 0xfffffffe, RZ, 0xc0, !PT ;  /* 0xfffffffe4a4db812 */ /* 0x001fe200078ec0ff */
[----:B------:R-:W-:Y:S01]  /*e390*/  VIADD R74, R105, 0x98 ;  /* 0x00000098694a7836 */ /* 0x000fe20000000000 */
[----:B------:R-:W-:Y:S02]  /*e3a0*/  @!P1 LEA.HI R80, R80, R80, RZ, 0x1 ;  /* 0x0000005050509211 */ /* 0x000fe400078f08ff */
[----:B------:R-:W-:Y:S01]  /*e3b0*/  @!P5 LEA.HI R85, R85, R85, RZ, 0x1 ;  /* 0x000000555555d211 */ /* 0x000fe200078f08ff */
[----:B------:R-:W-:Y:S01]  /*e3c0*/  @!P3 IMAD.WIDE R76, R77, 0x4, R102 ;  /* 0x000000044d4cb825 */ /* 0x000fe200078e0266 */
[----:B------:R-:W-:-:S02]  /*e3d0*/  @!P1 LOP3.LUT R81, R80, 0xfffffffe, RZ, 0xc0, !PT ;  /* 0xfffffffe50519812 */ /* 0x000fc400078ec0ff */
[----:B------:R-:W-:Y:S02]  /*e3e0*/  @!P2 LEA.HI R82, R82, R82, RZ, 0x1 ;  /* 0x000000525252a211 */ /* 0x000fe400078f08ff */
[----:B------:R-:W-:Y:S01]  /*e3f0*/  @!P6 LOP3.LUT R83, R84, 0xfffffffe, RZ, 0xc0, !PT ;  /* 0xfffffffe5453e812 */ /* 0x000fe200078ec0ff */
[--C-:B------:R-:W-:Y:S01]  /*e400*/  @!P1 IMAD.WIDE R80, R81, 0x4, R102.reuse ;  /* 0x0000000451509825 */ /* 0x100fe200078e0266 */
[----:B------:R-:W-:Y:S01]  /*e410*/  @!P4 LEA.HI R72, R72, R72, RZ, 0x1 ;  /* 0x000000484848c211 */ /* 0x000fe200078f08ff */
[----:B------:R0:W-:Y:S01]  /*e420*/  @!P3 ST.E.64 desc[UR38][R76.64], R60 ;  /* 0x0000003c4c00b985 */ /* 0x0001e2000c101b26 */
[----:B------:R-:W-:Y:S01]  /*e430*/  @!P5 LOP3.LUT R85, R85, 0xfffffffe, RZ, 0xc0, !PT ;  /* 0xfffffffe5555d812 */ /* 0x000fe200078ec0ff */
[--C-:B-1----:R-:W-:Y:S01]  /*e440*/  @!P6 IMAD.WIDE R4, R83, 0x4, R102.reuse ;  /* 0x000000045304e825 */ /* 0x102fe200078e0266 */
[----:B------:R-:W-:Y:S01]  /*e450*/  @!P2 LOP3.LUT R87, R82, 0xfffffffe, RZ, 0xc0, !PT ;  /* 0xfffffffe5257a812 */ /* 0x000fe200078ec0ff */
[----:B------:R1:W-:Y:S02]  /*e460*/  @!P1 ST.E.64 desc[UR38][R80.64], R62 ;  /* 0x0000003e50009985 */ /* 0x0003e4000c101b26 */
[----:B------:R-:W-:-:S02]  /*e470*/  @!P5 IMAD.WIDE R82, R85, 0x4, R102 ;  /* 0x000000045552d825 */ /* 0x000fc400078e0266 */
[----:B------:R2:W-:Y:S04]  /*e480*/  @!P6 ST.E.64 desc[UR38][R4.64], R48 ;  /* 0x000000300400e985 */ /* 0x0005e8000c101b26 */
[----:B------:R-:W-:Y:S01]  /*e490*/  @!P5 ST.E.64 desc[UR38][R82.64], R46 ;  /* 0x0000002e5200d985 */ /* 0x000fe2000c101b26 */
[----:B0-----:R-:W-:Y:S01]  /*e4a0*/  @!P4 LOP3.LUT R77, R72, 0xfffffffe, RZ, 0xc0, !PT ;  /* 0xfffffffe484dc812 */ /* 0x001fe200078ec0ff */
[----:B------:R-:W-:-:S04]  /*e4b0*/  @!P2 IMAD.WIDE R60, R87, 0x4, R102 ;  /* 0x00000004573ca825 */ /* 0x000fc800078e0266 */
[----:B------:R-:W-:Y:S01]  /*e4c0*/  VIADD R72, R105, 0x90 ;  /* 0x0000009069487836 */ /* 0x000fe20000000000 */
[----:B------:R0:W-:Y:S01]  /*e4d0*/  @!P2 ST.E.64 desc[UR38][R60.64], R42 ;  /* 0x0000002a3c00a985 */ /* 0x0001e2000c101b26 */
[----:B-1----:R-:W-:Y:S01]  /*e4e0*/  @!P4 IMAD.WIDE R62, R77, 0x4, R102 ;  /* 0x000000044d3ec825 */ /* 0x002fe200078e0266 */
[----:B------:R-:W-:Y:S02]  /*e4f0*/  ISETP.GE.AND P2, PT, R74, UR4, PT ;  /* 0x000000044a007c0c */ /* 0x000fe4000bf46270 */
[----:B------:R-:W-:Y:S01]  /*e500*/  ISETP.GE.AND P1, PT, R72, UR4, PT ;  /* 0x0000000448007c0c */ /* 0x000fe2000bf26270 */
[C---:B------:R-:W-:Y:S01]  /*e510*/  VIADD R76, R105.reuse, 0xa0 ;  /* 0x000000a0694c7836 */ /* 0x040fe20000000000 */
[----:B------:R1:W-:Y:S01]  /*e520*/  @!P4 ST.E.64 desc[UR38][R62.64], R44 ;  /* 0x0000002c3e00c985 */ /* 0x0003e2000c101b26 */
[C---:B------:R-:W-:Y:S02]  /*e530*/  VIADD R77, R105.reuse, 0xa8 ;  /* 0x000000a8694d7836 */ /* 0x040fe40000000000 */
[C---:B--2---:R-:W-:Y:S01]  /*e540*/  VIADD R5, R105.reuse, 0xb8 ;  /* 0x000000b869057836 */ /* 0x044fe20000000000 */
[----:B------:R-:W-:Y:S01]  /*e550*/  ISETP.GE.AND P3, PT, R76, UR4, PT ;  /* 0x000000044c007c0c */ /* 0x000fe2000bf66270 */
[----:B------:R-:W-:Y:S01]  /*e560*/  VIADD R4, R105, 0xb0 ;  /* 0x000000b069047836 */ /* 0x000fe20000000000 */
[----:B------:R-:W-:-:S02]  /*e570*/  ISETP.GE.AND P4, PT, R77, UR4, PT ;  /* 0x000000044d007c0c */ /* 0x000fc4000bf86270 */
[----:B------:R-:W-:Y:S02]  /*e580*/  ISETP.GE.AND P6, PT, R5, UR4, PT ;  /* 0x0000000405007c0c */ /* 0x000fe4000bfc6270 */
[----:B------:R-:W-:Y:S02]  /*e590*/  ISETP.GE.AND P5, PT, R4, UR4, PT ;  /* 0x0000000404007c0c */ /* 0x000fe4000bfa6270 */
[----:B------:R-:W-:Y:S02]  /*e5a0*/  @!P1 LEA.HI R72, R72, R72, RZ, 0x1 ;  /* 0x0000004848489211 */ /* 0x000fe400078f08ff */
[----:B------:R-:W-:-:S03]  /*e5b0*/  @!P2 LEA.HI R74, R74, R74, RZ, 0x1 ;  /* 0x0000004a4a4aa211 */ /* 0x000fc600078f08ff */
[----:B------:R-:W-:Y:S02]  /*e5c0*/  @!P3 LEA.HI R76, R76, R76, RZ, 0x1 ;  /* 0x0000004c4c4cb211 */ /* 0x000fe400078f08ff */
[----:B------:R-:W-:Y:S02]  /*e5d0*/  @!P4 LEA.HI R77, R77, R77, RZ, 0x1 ;  /* 0x0000004d4d4dc211 */ /* 0x000fe400078f08ff */
[----:B0-----:R-:W-:Y:S02]  /*e5e0*/  @!P6 LEA.HI R42, R5, R5, RZ, 0x1 ;  /* 0x00000005052ae211 */ /* 0x001fe400078f08ff */
[----:B------:R-:W-:Y:S02]  /*e5f0*/  @!P5 LEA.HI R4, R4, R4, RZ, 0x1 ;  /* 0x000000040404d211 */ /* 0x000fe400078f08ff */
[----:B------:R-:W-:Y:S02]  /*e600*/  @!P1 LOP3.LUT R5, R72, 0xfffffffe, RZ, 0xc0, !PT ;  /* 0xfffffffe48059812 */ /* 0x000fe400078ec0ff */
[----:B------:R-:W-:-:S02]  /*e610*/  @!P2 LOP3.LUT R43, R74, 0xfffffffe, RZ, 0xc0, !PT ;  /* 0xfffffffe4a2ba812 */ /* 0x000fc400078ec0ff */
[----:B-1----:R-:W-:Y:S02]  /*e620*/  @!P3 LOP3.LUT R45, R76, 0xfffffffe, RZ, 0xc0, !PT ;  /* 0xfffffffe4c2db812 */ /* 0x002fe400078ec0ff */
[----:B------:R-:W-:Y:S02]  /*e630*/  @!P4 LOP3.LUT R47, R77, 0xfffffffe, RZ, 0xc0, !PT ;  /* 0xfffffffe4d2fc812 */ /* 0x000fe400078ec0ff */
[----:B------:R-:W-:Y:S01]  /*e640*/  @!P5 LOP3.LUT R49, R4, 0xfffffffe, RZ, 0xc0, !PT ;  /* 0xfffffffe0431d812 */ /* 0x000fe200078ec0ff */
[----:B------:R-:W-:Y:S01]  /*e650*/  @!P1 IMAD.WIDE R4, R5, 0x4, R102 ;  /* 0x0000000405049825 */ /* 0x000fe200078e0266 */
[----:B------:R-:W-:-:S03]  /*e660*/  @!P6 LOP3.LUT R61, R42, 0xfffffffe, RZ, 0xc0, !PT ;  /* 0xfffffffe2a3de812 */ /* 0x000fc600078ec0ff */
[--C-:B------:R-:W-:Y:S01]  /*e670*/  @!P2 IMAD.WIDE R42, R43, 0x4, R102.reuse ;  /* 0x000000042b2aa825 */ /* 0x100fe200078e0266 */
[----:B------:R1:W-:Y:S03]  /*e680*/  @!P1 ST.E.64 desc[UR38][R4.64], R24 ;  /* 0x0000001804009985 */ /* 0x0003e6000c101b26 */
        /* <DEDUP_REMOVED lines=8> */
[----:B------:R1:W-:Y:S02]  /*e710*/  @!P6 ST.E.64 desc[UR38][R102.64], R34 ;  /* 0x000000226600e985 */ /* 0x0003e4000c101b26 */
.L_x_1930:
[----:B------:R-:W-:Y:S05]  /*e720*/  BSYNC B0 ;  /* 0x0000000000007941 */ /* 0x000fea0003800000 */
.L_x_1929:
[----:B------:R-:W-:Y:S01]  /*e730*/  ISETP.GE.AND P1, PT, R78, R107, PT ;  /* 0x0000006b4e00720c */ /* 0x000fe20003f26270 */
[----:B01----:R0:W1:Y:S01]  /*e740*/  SHFL.IDX PT, R5, R106, 0x1, 0x1c1f ;  /* 0x003c1f006a057f89 */ /* 0x00306200000e0000 */
[----:B------:R-:W-:Y:S02]  /*e750*/  SEL R33, R36, R79, P0 ;  /* 0x0000004f24217207 */ /* 0x000fe40000000000 */
[----:B------:R-:W-:Y:S01]  /*e760*/  SEL R35, R79, R36, P0 ;  /* 0x000000244f237207 */ /* 0x000fe20000000000 */
[----:B------:R0:W3:Y:S01]  /*e770*/  SHFL.IDX PT, R4, R104, 0x1, 0x1c1f ;  /* 0x003c1f0068047f89 */ /* 0x0000e200000e0000 */
        /* <DEDUP_REMOVED lines=19> */
[----:B------:R-:W-:Y:S01]  /*e8b0*/  SEL R10, R69, R10, P0 ;  /* 0x0000000a450a7207 */ /* 0x000fe20000000000 */
[----:B01-3--:R-:W-:Y:S06]  /*e8c0*/  @P1 BRA `(.L_x_1892) ;  /* 0x0000004800541947 */ /* 0x00bfec0003800000 */
        /* <DEDUP_REMOVED lines=45> */
[----:B------:R-:W-:Y:S01]  /*eba0*/  @!P4 IMAD.WIDE R18, R19, 0x4, R4 ;  /* 0x000000041312c825 */ /* 0x000fe200078e0204 */
[----:B---3--:R-:W-:Y:S01]  /*ebb0*/  @!P5 LOP3.LUT R21, R0, 0xfffffffe, RZ, 0xc0, !PT ;  /* 0xfffffffe0015d812 */ /* 0x008fe200078ec0ff */
[----:B------:R1:W-:Y:S01]  /*ebc0*/  @!P3 ST.E.64 desc[UR38][R14.64], R16 ;  /* 0x000000100e00b985 */ /* 0x0003e2000c101b26 */
[----:B------:R-:W-:Y:S01]  /*ebd0*/  @!P0 LEA.HI R49, R49, R49, RZ, 0x1 ;  /* 0x0000003131318211 */ /* 0x000fe200078f08ff */
[----:B------:R-:W-:-:S02]  /*ebe0*/  VIADD R20, R105, 0x50 ;  /* 0x0000005069147836 */ /* 0x000fc40000000000 */
[----:B------:R-:W-:Y:S01]  /*ebf0*/  VIADD R0, R105, 0x58 ;  /* 0x0000005869007836 */ /* 0x000fe20000000000 */
[----:B------:R-:W-:Y:S01]  /*ec00*/  @!P0 LOP3.LUT R49, R49, 0xfffffffe, RZ, 0xc0, !PT ;  /* 0xfffffffe31318812 */ /* 0x000fe200078ec0ff */
[----:B------:R3:W-:Y:S01]  /*ec10*/  @!P4 ST.E.64 desc[UR38][R18.64], R6 ;  /* 0x000000061200c985 */ /* 0x0007e2000c101b26 */
[----:B------:R-:W-:Y:S01]  /*ec20*/  VIADD R28, R105, 0x60 ;  /* 0x00000060691c7836 */ /* 0x000fe20000000000 */
[----:B------:R-:W-:Y:S02]  /*ec30*/  ISETP.GE.AND P2, PT, R20, UR4, PT ;  /* 0x0000000414007c0c */ /* 0x000fe4000bf46270 */
[----:B0-----:R-:W-:Y:S01]  /*ec40*/  @!P1 LOP3.LUT R13, R46, 0xfffffffe, RZ, 0xc0, !PT ;  /* 0xfffffffe2e0d9812 */ /* 0x001fe200078ec0ff */
[----:B------:R-:W-:Y:S01]  /*ec50*/  @!P5 IMAD.WIDE R2, R21, 0x4, R4 ;  /* 0x000000041502d825 */ /* 0x000fe200078e0204 */
[----:B------:R-:W-:Y:S02]  /*ec60*/  ISETP.GE.AND P3, PT, R0, UR4, PT ;  /* 0x0000000400007c0c */ /* 0x000fe4000bf66270 */
[----:B------:R-:W-:Y:S01]  /*ec70*/  ISETP.GE.AND P4, PT, R28, UR4, PT ;  /* 0x000000041c007c0c */ /* 0x000fe2000bf86270 */
[C---:B-1----:R-:W-:Y:S01]  /*ec80*/  VIADD R14, R105.reuse, 0x68 ;  /* 0x00000068690e7836 */ /* 0x042fe20000000000 */
[----:B------:R0:W-:Y:S01]  /*ec90*/  @!P5 ST.E.64 desc[UR38][R2.64], R50 ;  /* 0x000000320200d985 */ /* 0x0001e2000c101b26 */
[----:B------:R-:W-:-:S02]  /*eca0*/  VIADD R16, R105, 0x70 ;  /* 0x0000007069107836 */ /* 0x000fc40000000000 */
[----:B------:R-:W-:Y:S01]  /*ecb0*/  VIADD R17, R105, 0x78 ;  /* 0x0000007869117836 */ /* 0x000fe20000000000 */
[----:B------:R-:W-:Y:S01]  /*ecc0*/  ISETP.GE.AND P5, PT, R14, UR4, PT ;  /* 0x000000040e007c0c */ /* 0x000fe2000bfa6270 */
[----:B---3--:R-:W-:Y:S01]  /*ecd0*/  @!P1 IMAD.WIDE R6, R13, 0x4, R4 ;  /* 0x000000040d069825 */ /* 0x008fe200078e0204 */
[----:B------:R-:W-:-:S03]  /*ece0*/  @!P2 LEA.HI R20, R20, R20, RZ, 0x1 ;  /* 0x000000141414a211 */ /* 0x000fc600078f08ff */
[----:B------:R-:W-:Y:S01]  /*ecf0*/  @!P0 IMAD.WIDE R12, R49, 0x4, R4 ;  /* 0x00000004310c8825 */ /* 0x000fe200078e0204 */
[----:B------:R1:W-:Y:S01]  /*ed00*/  @!P1 ST.E.64 desc[UR38][R6.64], R52 ;  /* 0x0000003406009985 */ /* 0x0003e2000c101b26 */
[----:B------:R-:W-:Y:S02]  /*ed10*/  ISETP.GE.AND P1, PT, R16, UR4, PT ;  /* 0x0000000410007c0c */ /* 0x000fe4000bf26270 */
[----:B------:R-:W-:Y:S01]  /*ed20*/  @!P3 LEA.HI R0, R0, R0, RZ, 0x1 ;  /* 0x000000000000b211 */ /* 0x000fe200078f08ff */
[----:B------:R3:W-:Y:S01]  /*ed30*/  @!P0 ST.E.64 desc[UR38][R12.64], R56 ;  /* 0x000000380c008985 */ /* 0x0007e2000c101b26 */
[----:B------:R-:W-:Y:S01]  /*ed40*/  ISETP.GE.AND P0, PT, R17, UR4, PT ;  /* 0x0000000411007c0c */ /* 0x000fe2000bf06270 */
[----:B------:R-:W-:Y:S01]  /*ed50*/  VIADD R18, R105, 0x80 ;  /* 0x0000008069127836 */ /* 0x000fe20000000000 */
[----:B0-----:R-:W-:Y:S02]  /*ed60*/  @!P2 LOP3.LUT R3, R20, 0xfffffffe, RZ, 0xc0, !PT ;  /* 0xfffffffe1403a812 */ /* 0x001fe400078ec0ff */
[----:B------:R-:W-:-:S02]  /*ed70*/  @!P4 LEA.HI R28, R28, R28, RZ, 0x1 ;  /* 0x0000001c1c1cc211 */ /* 0x000fc400078f08ff */
[----:B------:R-:W-:Y:S01]  /*ed80*/  @!P5 LEA.HI R14, R14, R14, RZ, 0x1 ;  /* 0x0000000e0e0ed211 */ /* 0x000fe200078f08ff */
[--C-:B------:R-:W-:Y:S02]  /*ed90*/  @!P2 IMAD.WIDE R2, R3, 0x4, R4.reuse ;  /* 0x000000040302a825 */ /* 0x100fe400078e0204 */
[----:B------:R-:W-:Y:S02]  /*eda0*/  @!P1 LEA.HI R16, R16, R16, RZ, 0x1 ;  /* 0x0000001010109211 */ /* 0x000fe400078f08ff */
[----:B-1----:R-:W-:Y:S01]  /*edb0*/  @!P3 LOP3.LUT R7, R0, 0xfffffffe, RZ, 0xc0, !PT ;  /* 0xfffffffe0007b812 */ /* 0x002fe200078ec0ff */
[----:B------:R0:W-:Y:S01]  /*edc0*/  @!P2 ST.E.64 desc[UR38][R2.64], R54 ;  /* 0x000000360200a985 */ /* 0x0001e2000c101b26 */
[----:B---3--:R-:W-:Y:S02]  /*edd0*/  @!P4 LOP3.LUT R13, R28, 0xfffffffe, RZ, 0xc0, !PT ;  /* 0xfffffffe1c0dc812 */ /* 0x008fe400078ec0ff */
[----:B------:R-:W-:Y:S01]  /*ede0*/  @!P5 LOP3.LUT R15, R14, 0xfffffffe, RZ, 0xc0, !PT ;  /* 0xfffffffe0e0fd812 */ /* 0x000fe200078ec0ff */
[----:B------:R-:W-:Y:S01]  /*edf0*/  @!P3 IMAD.WIDE R6, R7, 0x4, R4 ;  /* 0x000000040706b825 */ /* 0x000fe200078e0204 */
[----:B------:R-:W-:-:S02]  /*ee00*/  @!P0 LEA.HI R0, R17, R17, RZ, 0x1 ;  /* 0x0000001111008211 */ /* 0x000fc400078f08ff */
[----:B------:R-:W-:Y:S01]  /*ee10*/  @!P1 LOP3.LUT R17, R16, 0xfffffffe, RZ, 0xc0, !PT ;  /* 0xfffffffe10119812 */ /* 0x000fe200078ec0ff */
[--C-:B------:R-:W-:Y:S01]  /*ee20*/  @!P4 IMAD.WIDE R12, R13, 0x4, R4.reuse ;  /* 0x000000040d0cc825 */ /* 0x100fe200078e0204 */
[----:B------:R-:W-:Y:S01]  /*ee30*/  @!P0 LOP3.LUT R19, R0, 0xfffffffe, RZ, 0xc0, !PT ;  /* 0xfffffffe00138812 */ /* 0x000fe200078ec0ff */
[----:B------:R1:W-:Y:S01]  /*ee40*/  @!P3 ST.E.64 desc[UR38][R6.64], R58 ;  /* 0x0000003a0600b985 */ /* 0x0003e2000c101b26 */
[----:B------:R-:W-:Y:S01]  /*ee50*/  ISETP.GE.AND P2, PT, R18, UR4, PT ;  /* 0x0000000412007c0c */ /* 0x000fe2000bf46270 */
[--C-:B------:R-:W-:Y:S02]  /*ee60*/  @!P5 IMAD.WIDE R14, R15, 0x4, R4.reuse ;  /* 0x000000040f0ed825 */ /* 0x100fe400078e0204 */
[----:B------:R3:W-:Y:S02]  /*ee70*/  @!P4 ST.E.64 desc[UR38][R12.64], R32 ;  /* 0x000000200c00c985 */ /* 0x0007e4000c101b26 */
[----:B0-----:R-:W-:Y:S02]  /*ee80*/  @!P1 IMAD.WIDE R2, R17, 0x4, R4 ;  /* 0x0000000411029825 */ /* 0x001fe400078e0204 */
[----:B------:R0:W-:Y:S02]  /*ee90*/  @!P5 ST.E.64 desc[UR38][R14.64], R34 ;  /* 0x000000220e00d985 */ /* 0x0001e4000c101b26 */
[----:B------:R-:W-:-:S02]  /*eea0*/  VIADD R0, R105, 0x90 ;  /* 0x0000009069007836 */ /* 0x000fc40000000000 */
[----:B------:R-:W-:Y:S01]  /*eeb0*/  VIADD R16, R105, 0x88 ;  /* 0x0000008869107836 */ /* 0x000fe20000000000 */
[----:B------:R5:W-:Y:S01]  /*eec0*/  @!P1 ST.E.64 desc[UR38][R2.64], R36 ;  /* 0x0000002402009985 */ /* 0x000be2000c101b26 */
[----:B-1----:R-:W-:Y:S01]  /*eed0*/  @!P0 IMAD.WIDE R6, R19, 0x4, R4 ;  /* 0x0000000413068825 */ /* 0x002fe200078e0204 */
[----:B------:R-:W-:Y:S02]  /*eee0*/  ISETP.GE.AND P1, PT, R0, UR4, PT ;  /* 0x0000000400007c0c */ /* 0x000fe4000bf26270 */
[----:B------:R-:W-:Y:S01]  /*eef0*/  ISETP.GE.AND P3, PT, R16, UR4, PT ;  /* 0x0000000410007c0c */ /* 0x000fe2000bf66270 */
[C---:B---3--:R-:W-:Y:S01]  /*ef00*/  VIADD R12, R105.reuse, 0x98 ;  /* 0x00000098690c7836 */ /* 0x048fe20000000000 */
[----:B------:R1:W-:Y:S01]  /*ef10*/  @!P0 ST.E.64 desc[UR38][R6.64], R42 ;  /* 0x0000002a06008985 */ /* 0x0003e2000c101b26 */
[C---:B------:R-:W-:Y:S01]  /*ef20*/  VIADD R17, R105.reuse, 0xa8 ;  /* 0x000000a869117836 */ /* 0x040fe20000000000 */
[----:B------:R-:W-:Y:S01]  /*ef30*/  @!P2 LEA.HI R18, R18, R18, RZ, 0x1 ;  /* 0x000000121212a211 */ /* 0x000fe200078f08ff */
[C---:B0-----:R-:W-:Y:S01]  /*ef40*/  VIADD R14, R105.reuse, 0xa0 ;  /* 0x000000a0690e7836 */ /* 0x041fe20000000000 */
[----:B------:R-:W-:Y:S01]  /*ef50*/  ISETP.GE.AND P0, PT, R12, UR4, PT ;  /* 0x000000040c007c0c */ /* 0x000fe2000bf06270 */
[----:B------:R-:W-:Y:S01]  /*ef60*/  VIADD R19, R105, 0xb0 ;  /* 0x000000b069137836 */ /* 0x000fe20000000000 */
[----:B------:R-:W-:Y:S01]  /*ef70*/  ISETP.GE.AND P5, PT, R17, UR4, PT ;  /* 0x0000000411007c0c */ /* 0x000fe2000bfa6270 */
[----:B------:R-:W-:Y:S01]  /*ef80*/  VIADD R105, R105, 0xb8 ;  /* 0x000000b869697836 */ /* 0x000fe20000000000 */
[----:B------:R-:W-:-:S02]  /*ef90*/  ISETP.GE.AND P4, PT, R14, UR4, PT ;  /* 0x000000040e007c0c */ /* 0x000fc4000bf86270 */
[----:B------:R-:W-:Y:S02]  /*efa0*/  @!P2 LOP3.LUT R13, R18, 0xfffffffe, RZ, 0xc0, !PT ;  /* 0xfffffffe120da812 */ /* 0x000fe400078ec0ff */
[----:B------:R-:W-:Y:S02]  /*efb0*/  ISETP.GE.AND P6, PT, R19, UR4, PT ;  /* 0x0000000413007c0c */ /* 0x000fe4000bfc6270 */
[----:B------:R-:W-:Y:S01]  /*efc0*/  @!P1 LEA.HI R0, R0, R0, RZ, 0x1 ;  /* 0x0000000000009211 */ /* 0x000fe200078f08ff */
[--C-:B-----5:R-:W-:Y:S01]  /*efd0*/  @!P2 IMAD.WIDE R2, R13, 0x4, R4.reuse ;  /* 0x000000040d02a825 */ /* 0x120fe200078e0204 */
[----:B------:R-:W-:Y:S02]  /*efe0*/  @!P3 LEA.HI R16, R16, R16, RZ, 0x1 ;  /* 0x000000101010b211 */ /* 0x000fe400078f08ff */
[----:B------:R-:W-:Y:S02]  /*eff0*/  @!P1 LOP3.LUT R13, R0, 0xfffffffe, RZ, 0xc0, !PT ;  /* 0xfffffffe000d9812 */ /* 0x000fe400078ec0ff */
[----:B------:R-:W-:Y:S01]  /*f000*/  @!P0 LEA.HI R0, R12, R12, RZ, 0x1 ;  /* 0x0000000c0c008211 */ /* 0x000fe200078f08ff */
[----:B------:R0:W-:Y:S01]  /*f010*/  @!P2 ST.E.64 desc[UR38][R2.64], R38 ;  /* 0x000000260200a985 */ /* 0x0001e2000c101b26 */
[----:B-1----:R-:W-:Y:S01]  /*f020*/  @!P3 LOP3.LUT R7, R16, 0xfffffffe, RZ, 0xc0, !PT ;  /* 0xfffffffe1007b812 */ /* 0x002fe200078ec0ff */
[----:B------:R-:W-:Y:S01]  /*f030*/  @!P1 IMAD.WIDE R12, R13, 0x4, R4 ;  /* 0x000000040d0c9825 */ /* 0x000fe200078e0204 */
[----:B------:R-:W-:-:S02]  /*f040*/  @!P4 LEA.HI R14, R14, R14, RZ, 0x1 ;  /* 0x0000000e0e0ec211 */ /* 0x000fc400078f08ff */
[----:B------:R-:W-:Y:S01]  /*f050*/  @!P0 LOP3.LUT R15, R0, 0xfffffffe, RZ, 0xc0, !PT ;  /* 0xfffffffe000f8812 */ /* 0x000fe200078ec0ff */
[--C-:B------:R-:W-:Y:S01]  /*f060*/  @!P3 IMAD.WIDE R6, R7, 0x4, R4.reuse ;  /* 0x000000040706b825 */ /* 0x100fe200078e0204 */
[----:B------:R-:W-:Y:S02]  /*f070*/  @!P5 LEA.HI R0, R17, R17, RZ, 0x1 ;  /* 0x000000111100d211 */ /* 0x000fe400078f08ff */
        /* <DEDUP_REMOVED lines=21> */
.L_x_1928:
        /* <DEDUP_REMOVED lines=36> */
[--C-:B------:R-:W-:Y:S01]  /*f410*/  SHF.R.S32.HI R9, RZ, 0x1f, R5.reuse ;  /* 0x0000001fff097819 */ /* 0x100fe20000011405 */
[----:B------:R-:W-:Y:S01]  /*f420*/  IMAD.MOV R7, RZ, RZ, -R5 ;  /* 0x000000ffff077224 */ /* 0x000fe200078e0a05 */
[----:B------:R-:W-:Y:S01]  /*f430*/  IADD3 R2, P0, R5, R2, RZ ;  /* 0x0000000205027210 */ /* 0x000fe20007f1e0ff */
[----:B------:R-:W-:Y:S02]  /*f440*/  IMAD R4, R4, UR4, RZ ;  /* 0x0000000404047c24 */ /* 0x000fe4000f8e02ff */
[----:B------:R-:W-:-:S02]  /*f450*/  IMAD R7, R6, R7, R0 ;  /* 0x0000000706077224 */ /* 0x000fc400078e0200 */
[----:B------:R-:W-:Y:S01]  /*f460*/  IMAD R4, R17, UR5, R4 ;  /* 0x0000000511047c24 */ /* 0x000fe2000f8e0204 */
[----:B------:R-:W-:Y:S02]  /*f470*/  ULDC.64 UR4, c[0x0][0xbc8] ;  /* 0x0002f20000047ab9 */ /* 0x000fe40000000a00 */
        /* <DEDUP_REMOVED lines=12> */
.L_x_1890:
        /* <DEDUP_REMOVED lines=18> */
.L_x_1931:
[----:B------:R-:W-:Y:S01]  /*f660*/  ULDC UR8, c[0x0][0xc50] ;  /* 0x0003140000087ab9 */ /* 0x000fe20000000800 */
[----:B------:R-:W-:Y:S01]  /*f670*/  UMOV UR36, UR6 ;  /* 0x0000000600247c82 */ /* 0x000fe20008000000 */
[----:B------:R-:W-:-:S11]  /*f680*/  UISETP.NE.AND UP0, UPT, UR8, 0x1, UPT ;  /* 0x000000010800788c */ /* 0x000fd6000bf05270 */
[----:B------:R-:W-:Y:S01]  /*f690*/  @UP0 ULDC UR4, c[0x0][0xc54] ;  /* 0x0003150000040ab9 */ /* 0x000fe20000000800 */
[----:B------:R-:W-:Y:S01]  /*f6a0*/  @UP0 ULDC UR7, c[0x0][0xc58] ;  /* 0x0003160000070ab9 */ /* 0x000fe20000000800 */
[----:B------:R-:W-:-:S04]  /*f6b0*/  UIMAD.WIDE.U32 UR4, UR6, UR4, URZ ;  /* 0x00000004060472a5 */ /* 0x000fc8000f8e003f */
[----:B------:R-:W-:-:S12]  /*f6c0*/  @UP0 USHF.R.U32.HI UR36, URZ, UR7, UR5 ;  /* 0x000000073f240299 */ /* 0x000fd80008011605 */
.L_x_1932:
        /* <DEDUP_REMOVED lines=8> */
[----:B------:R-:W-:Y:S01]  /*f750*/  ULDC UR6, c[0x0][0x448] ;  /* 0x0001120000067ab9 */ /* 0x000fe20000000800 */
[----:B------:R-:W-:Y:S01]  /*f760*/  ULDC.64 UR4, c[0x0][0x418] ;  /* 0x0001060000047ab9 */ /* 0x000fe20000000a00 */
[----:B------:R-:W-:Y:S01]  /*f770*/  UISETP.NE.AND UP1, UPT, UR6, 0x1, UPT ;  /* 0x000000010600788c */ /* 0x000fe2000bf25270 */
[----:B------:R-:W-:Y:S01]  /*f780*/  IMAD.MOV.U32 R0, RZ, RZ, RZ ;  /* 0x000000ffff007224 */ /* 0x000fe200078e00ff */
[----:B------:R-:W-:Y:S01]  /*f790*/  UISETP.NE.U32.AND UP0, UPT, UR4, URZ, UPT ;  /* 0x0000003f0400728c */ /* 0x000fe2000bf05070 */
[----:B------:R-:W-:Y:S02]  /*f7a0*/  ULDC UR7, c[0x0][0x424] ;  /* 0x0001090000077ab9 */ /* 0x000fe40000000800 */
[----:B------:R-:W-:Y:S01]  /*f7b0*/  ULDC UR4, c[0x0][0x288] ;  /* 0x0000a20000047ab9 */ /* 0x000fe20000000800 */
[----:B------:R-:W-:Y:S02]  /*f7c0*/  UISETP.NE.AND.EX UP0, UPT, UR5, URZ, UPT, UP0 ;  /* 0x0000003f0500728c */ /* 0x000fe4000bf05300 */
[----:B------:R-:W-:-:S02]  /*f7d0*/  UIADD3 UR10, -UR4, 0xa0, URZ ;  /* 0x000000a0040a7890 */ /* 0x000fc4000fffe13f */
[----:B------:R-:W-:Y:S01]  /*f7e0*/  USEL UR7, UR7, 0x1, UP0 ;  /* 0x0000000107077887 */ /* 0x000fe20008000000 */
[----:B------:R-:W-:Y:S01]  /*f7f0*/  @UP1 ULDC UR4, c[0x0][0x44c] ;  /* 0x0001130000041ab9 */ /* 0x000fe20000000800 */
[----:B------:R-:W-:Y:S01]  /*f800*/  ULDC UR9, c[0x0][0x2f0] ;  /* 0x0000bc0000097ab9 */ /* 0x000fe20000000800 */
[----:B------:R-:W-:Y:S01]  /*f810*/  @UP1 ULDC UR11, c[0x0][0x450] ;  /* 0x00011400000b1ab9 */ /* 0x000fe20000000800 */
[----:B------:R-:W-:Y:S02]  /*f820*/  UIMAD UR10, UR7, UR9, UR10 ;  /* 0x00000009070a72a4 */ /* 0x000fe4000f8e020a */
[----:B0-----:R-:W-:-:S04]  /*f830*/  USHF.L.U32 UR41, UR41, 0x7, URZ ;  /* 0x0000000729297899 */ /* 0x001fc8000800063f */
[----:B------:R-:W-:-:S04]  /*f840*/  UIADD3 UR6, UR41, 0x7f, URZ ;  /* 0x0000007f29067890 */ /* 0x000fc8000fffe03f */
[----:B------:R-:W-:Y:S02]  /*f850*/  UIMAD.WIDE.U32 UR4, UR6, UR4, URZ ;  /* 0x00000004060472a5 */ /* 0x000fe4000f8e003f */
[----:B------:R-:W-:Y:S02]  /*f860*/  UIMAD UR4, UR7, UR9, 0x9f ;  /* 0x0000009f070474a4 */ /* 0x000fe4000f8e0209 */
[----:B------:R-:W-:Y:S02]  /*f870*/  @UP1 USHF.R.U32.HI UR6, URZ, UR11, UR5 ;  /* 0x0000000b3f061299 */ /* 0x000fe40008011605 */
[----:B------:R-:W-:Y:S02]  /*f880*/  UIMAD.WIDE UR4, UR4, 0x66666667, URZ ;  /* 0x66666667040478a5 */ /* 0x000fe4000f8e023f */
[----:B------:R-:W-:Y:S02]  /*f890*/  UIADD3 UR6, UR10, UR6, URZ ;  /* 0x000000060a067290 */ /* 0x000fe4000fffe03f */
[----:B------:R-:W-:-:S02]  /*f8a0*/  USHF.R.U32.HI UR9, URZ, 0x1f, UR5 ;  /* 0x0000001f3f097899 */ /* 0x000fc40008011605 */
[----:B------:R-:W-:Y:S02]  /*f8b0*/  UIMAD.WIDE UR6, UR6, 0x66666667, URZ ;  /* 0x66666667060678a5 */ /* 0x000fe4000f8e023f */
[----:B------:R-:W-:Y:S02]  /*f8c0*/  ULEA.HI.SX32 UR9, UR5, UR9, 0x1a ;  /* 0x0000000905097291 */ /* 0x000fe4000f8fd23f */
[----:B------:R-:W-:Y:S02]  /*f8d0*/  USHF.R.U32.HI UR4, URZ, 0x1f, UR7 ;  /* 0x0000001f3f047899 */ /* 0x000fe40008011607 */
[----:B------:R-:W-:Y:S02]  /*f8e0*/  ULOP3.LUT UR5, UR8, 0xffff, URZ, 0xc0, !UPT ;  /* 0x0000ffff08057892 */ /* 0x000fe4000f8ec03f */
[----:B------:R-:W-:Y:S02]  /*f8f0*/  ULEA.HI.SX32 UR4, UR7, UR4, 0x1a ;  /* 0x0000000407047291 */ /* 0x000fe4000f8fd23f */
[----:B------:R-:W-:-:S02]  /*f900*/  USHF.R.U32.HI UR7, URZ, 0x10, UR8 ;  /* 0x000000103f077899 */ /* 0x000fc40008011608 */
[----:B------:R-:W-:-:S04]  /*f910*/  UISETP.LT.AND UP0, UPT, UR9, UR4, UPT ;  /* 0x000000040900728c */ /* 0x000fc8000bf01270 */
[----:B------:R-:W-:Y:S02]  /*f920*/  USEL UR6, UR9, UR4, UP0 ;  /* 0x0000000409067287 */ /* 0x000fe40008000000 */
[----:B------:R-:W-:Y:S02]  /*f930*/  UISETP.NE.AND UP0, UPT, UR7, URZ, UPT ;  /* 0x0000003f0700728c */ /* 0x000fe4000bf05270 */
[----:B------:R-:W-:-:S06]  /*f940*/  UISETP.GE.AND UP1, UPT, UR6, 0x1, UPT ;  /* 0x000000010600788c */ /* 0x000fcc000bf26270 */
[----:B------:R-:W-:-:S03]  /*f950*/  PLOP3.LUT P0, PT, PT, PT, UP1, 0x80, 0x0 ;  /* 0x000000000000781c */ /* 0x000fc60003f0f018 */
[----:B------:R-:W-:-:S10]  /*f960*/  @!UP0 ULDC UR7, c[0x0][0x9f0] ;  /* 0x00027c0000078ab9 */ /* 0x000fd40000000800 */
[----:B------:R-:W-:Y:S05]  /*f970*/  @!P0 BRA `(.L_x_1934) ;  /* 0x0000000000708947 */ /* 0x000fea0003800000 */
        /* <DEDUP_REMOVED lines=25> */
[----:B------:R-:W-:-:S04]  /*fb10*/  IMAD.MOV.U32 R0, RZ, RZ, R3 ;  /* 0x000000ffff007224 */ /* 0x000fc800078e0003 */
[----:B------:R-:W-:Y:S01]  /*fb20*/  @!P2 IMAD.MOV R0, RZ, RZ, -R0 ;  /* 0x000000ffff00a224 */ /* 0x000fe200078e0a00 */
[----:B------:R-:W-:-:S07]  /*fb30*/  @!P1 LOP3.LUT R0, RZ, UR7, RZ, 0x33, !PT ;  /* 0x00000007ff009c12 */ /* 0x000fce000f8e33ff */
.L_x_1934:
[----:B------:R-:W-:Y:S02]  /*fb40*/  IMAD R19, R0, UR5, RZ ;  /* 0x0000000500137c24 */ /* 0x000fe4000f8e02ff */
[----:B------:R-:W-:-:S03]  /*fb50*/  IMAD.MOV.U32 R2, RZ, RZ, 0x1 ;  /* 0x00000001ff027424 */ /* 0x000fc600078e00ff */
[----:B------:R-:W-:Y:S01]  /*fb60*/  VIADDMNMX R17, R19, R0, UR6, PT ;  /* 0x0000000613117e46 */ /* 0x000fe2000b800100 */
[----:B------:R-:W-:-:S03]  /*fb70*/  IMAD.MOV.U32 R0, RZ, RZ, RZ ;  /* 0x000000ffff007224 */ /* 0x000fc600078e00ff */
[----:B------:R-:W-:-:S13]  /*fb80*/  ISETP.GT.AND P0, PT, R17, R19, PT ;  /* 0x000000131100720c */ /* 0x000fda0003f04270 */
        /* <DEDUP_REMOVED lines=24> */
.L_x_1935:
        /* <DEDUP_REMOVED lines=20> */
.L_x_1936:
        /* <DEDUP_REMOVED lines=20> */
.L_x_1937:
        /* <DEDUP_REMOVED lines=18> */
.L_x_1938:
        /* <DEDUP_REMOVED lines=11> */
[----:B------:R-:W-:-:S04]  /*10160*/  LOP3.LUT R4, R0, 0x180, RZ, 0xc0, !PT ;  /* 0x0000018000047812 */ /* 0x000fc800078ec0ff */
        /* <DEDUP_REMOVED lines=19> */
[----:B------:R-:W-:-:S05]  /*102a0*/  LOP3.LUT R0, R5, R4, RZ, 0xfc, !PT ;  /* 0x0000000405007212 */ /* 0x000fca00078efcff */
[----:B------:R0:W-:Y:S02]  /*102b0*/  STL [R1+0xc], R0 ;  /* 0x00000c0001007387 */ /* 0x0001e40000100800 */
[----:B0-----:R-:W-:-:S05]  /*102c0*/  P2R R0, PR, RZ, 0x2 ;  /* 0x00000002ff007803 */ /* 0x001fca0000000000 */
[----:B------:R0:W-:Y:S01]  /*102d0*/  STL [R1+0x10], R0 ;  /* 0x0000100001007387 */ /* 0x0001e20000100800 */
[----:B--2---:R-:W-:Y:S02]  /*102e0*/  SHF.R.S32.HI R9, RZ, 0x1f, R18 ;  /* 0x0000001fff097819 */ /* 0x004fe40000011412 */
[----:B------:R-:W-:-:S03]  /*102f0*/  SEL R16, R18, RZ, !P1 ;  /* 0x000000ff12107207 */ /* 0x000fc60004800000 */
[----:B------:R0:W-:Y:S01]  /*10300*/  STL [R1], R9 ;  /* 0x0000000901007387 */ /* 0x0001e20000100800 */
[----:B------:R-:W-:Y:S05]  /*10310*/  BRA.DIV UR4, `(.L_x_1939) ;  /* 0x0000003204707947 */ /* 0x000fea000b800000 */
[----:B------:R1:W2:Y:S02]  /*10320*/  SHFL.IDX PT, R14, R6, RZ, 0x1f ;  /* 0x00001fff060e7589 */ /* 0x0002a400000e0000 */
.L_x_1994:
[----:B------:R-:W-:Y:S02]  /*10330*/  PLOP3.LUT P2, PT, PT, PT, PT, 0x8, 0x0 ;  /* 0x000000000000781c */ /* 0x000fe40003f4e170 */
[----:B--2---:R-:W-:Y:S02]  /*10340*/  ISETP.NE.AND P0, PT, R14, RZ, PT ;  /* 0x000000ff0e00720c */ /* 0x004fe40003f05270 */
[----:B0-----:R-:W-:-:S05]  /*10350*/  P2R R0, PR, RZ, 0x4 ;  /* 0x00000004ff007803 */ /* 0x001fca0000000000 */
[----:B------:R0:W-:Y:S06]  /*10360*/  STL [R1+0x8], R0 ;  /* 0x0000080001007387 */ /* 0x0001ec0000100800 */
[----:B------:R-:W-:Y:S05]  /*10370*/  @P0 BRA `(.L_x_1940) ;  /* 0x0000000400900947 */ /* 0x000fea0003800000 */
[----:B------:R-:W-:Y:S01]  /*10380*/  UMOV UR4, 0xffffffff ;  /* 0xffffffff00047882 */ /* 0x000fe20000000000 */
[----:B0-----:R-:W-:Y:S02]  /*10390*/  VIADD R0, R17, 0xffffffff ;  /* 0xffffffff11007836 */ /* 0x001fe40000000000 */
[----:B------:R-:W-:Y:S05]  /*103a0*/  BRA.DIV UR4, `(.L_x_1941) ;  /* 0x00000032046c7947 */ /* 0x000fea000b800000 */
[----:B------:R-:W-:-:S13]  /*103b0*/  ELECT P6, URZ, PT ;  /* 0x00000000003f782f */ /* 0x000fda00038c0000 */
.L_x_1997:
        /* <DEDUP_REMOVED lines=20> */
.L_x_1942:
[----:B0-----:R-:W-:Y:S01]  /*10500*/  IMAD.MOV.U32 R2, RZ, RZ, 0x1 ;  /* 0x00000001ff027424 */ /* 0x001fe200078e00ff */
[----:B------:R-:W-:-:S04]  /*10510*/  ISETP.NE.AND P1, PT, R8, RZ, PT ;  /* 0x000000ff0800720c */ /* 0x000fc80003f25270 */
[----:B------:R-:W-:-:S04]  /*10520*/  SHF.L.U32 R2, R2, 0x1f, RZ ;  /* 0x0000001f02027819 */ /* 0x000fc800000006ff */
[----:B------:R-:W0:Y:S02]  /*10530*/  SYNCS.PHASECHK.TRANS64.TRYWAIT P0, [UR40+0x33480], R2 ;  /* 0x03348002ff0075a7 */ /* 0x000e240008000168 */
[----:B0-----:R-:W-:Y:S05]  /*10540*/  @!P0 BRA `(.L_x_1943) ;  /* 0x0000003000248947 */ /* 0x001fea0003800000 */
.L_x_1998:
[----:B------:R-:W-:Y:S05]  /*10550*/  @P1 BRA `(.L_x_1944) ;  /* 0x0000000000181947 */ /* 0x000fea0003800000 */
[----:B------:R-:W2:Y:S01]  /*10560*/  S2R R4, SR_TID.X ;  /* 0x0000000000047919 */ /* 0x000ea20000002100 */
[----:B0-----:R-:W-:-:S04]  /*10570*/  IMAD.MOV.U32 R3, RZ, RZ, 0x7800 ;  /* 0x00007800ff037424 */ /* 0x001fc800078e00ff */
[----:B------:R3:W-:Y:S01]  /*10580*/  SYNCS.ARRIVE.TRANS64 RZ, [UR40+0x33470], R3 ;  /* 0x03347003ffff79a7 */ /* 0x0007e20008000028 */
[----:B--2---:R-:W-:-:S13]  /*10590*/  LOP3.LUT P0, RZ, R4, 0x1f, RZ, 0xc0, !PT ;  /* 0x0000001f04ff7812 */ /* 0x004fda000780c0ff */
[----:B---3--:R-:W-:Y:S05]  /*105a0*/  @!P0 BRA `(.L_x_1944) ;  /* 0x0000000000048947 */ /* 0x008fea0003800000 */
[----:B------:R-:W-:Y:S01]  /*105b0*/  BPT.TRAP 0x1 ;  /* 0x000000040000795c */ /* 0x000fe20000300000 */
.L_x_1944:
        /* <DEDUP_REMOVED lines=28> */
.L_x_1999:
[----:B------:R-:W-:Y:S05]  /*10780*/  @P1 BRA `(.L_x_1946) ;  /* 0x0000000000181947 */ /* 0x000fea0003800000 */
[----:B0-----:R-:W0:Y:S01]  /*10790*/  S2R R3, SR_TID.X ;  /* 0x0000000000037919 */ /* 0x001e220000002100 */
[----:B------:R-:W-:-:S04]  /*107a0*/  IMAD.MOV.U32 R2, RZ, RZ, 0x7800 ;  /* 0x00007800ff027424 */ /* 0x000fc800078e00ff */
[----:B------:R2:W-:Y:S01]  /*107b0*/  SYNCS.ARRIVE.TRANS64 RZ, [UR40+0x33430], R2 ;  /* 0x03343002ffff79a7 */ /* 0x0005e20008000028 */
[----:B0-----:R-:W-:-:S13]  /*107c0*/  LOP3.LUT P0, RZ, R3, 0x1f, RZ, 0xc0, !PT ;  /* 0x0000001f03ff7812 */ /* 0x001fda000780c0ff */
[----:B--2---:R-:W-:Y:S05]  /*107d0*/  @!P0 BRA `(.L_x_1946) ;  /* 0x0000000000048947 */ /* 0x004fea0003800000 */
[----:B------:R-:W-:Y:S01]  /*107e0*/  BPT.TRAP 0x1 ;  /* 0x000000040000795c */ /* 0x000fe20000300000 */
.L_x_1946:
[----:B------:R-:W-:Y:S01]  /*107f0*/  ULDC.64 UR4, c[0x0][0x198] ;  /* 0x0000660000047ab9 */ /* 0x000fe20000000a00 */
[----:B------:R-:W-:Y:S01]  /*10800*/  R2UR UR11, R0 ;  /* 0x00000000000b72ca */ /* 0x000fe200000e0000 */
[----:B------:R-:W-:Y:S01]  /*10810*/  UIADD3 UR4, UP0, UR4, 0x370, URZ ;  /* 0x0000037004047890 */ /* 0x000fe2000ff1e03f */
[----:B------:R-:W-:Y:S01]  /*10820*/  R2UR UR13, R16 ;  /* 0x00000000100d72ca */ /* 0x000fe200000e0000 */
[----:B------:R-:W-:Y:S01]  /*10830*/  UIADD3 UR8, UR40, 0x24200, URZ ;  /* 0x0002420028087890 */ /* 0x000fe2000fffe03f */
[----:B------:R-:W-:Y:S01]  /*10840*/  PLOP3.LUT P0, PT, PT, PT, PT, 0x80, 0x0 ;  /* 0x000000000000781c */ /* 0x000fe20003f0f070 */
[----:B------:R-:W-:Y:S02]  /*10850*/  UIADD3 UR9, UR40, 0x33430, URZ ;  /* 0x0003343028097890 */ /* 0x000fe4000fffe03f */
[----:B------:R-:W-:Y:S01]  /*10860*/  UIADD3.X UR5, URZ, UR5, URZ, UP0, !UPT ;  /* 0x000000053f057290 */ /* 0x000fe200087fe43f */
[----:B------:R-:W-:Y:S01]  /*10870*/  P2R R0, PR, RZ, 0x1 ;  /* 0x00000001ff007803 */ /* 0x000fe20000000000 */
        /* <DEDUP_REMOVED lines=18> */
[----:B------:R2:W-:Y:S01]  /*109a0*/  STL [R1+0x8], R0 ;  /* 0x0000080001007387 */ /* 0x0005e20000100800 */
[----:B------:R-:W-:Y:S01]  /*109b0*/  NOP ;  /* 0x0000000000007918 */ /* 0x000fe20000000000 */
.L_x_1940:
[----:B------:R-:W-:Y:S05]  /*109c0*/  WARPSYNC.ALL ;  /* 0x0000000000007948 */ /* 0x000fea0003800000 */
[----:B--2---:R-:W-:Y:S01]  /*109d0*/  UIADD3 UR4, UR40, 0x1e200, URZ ;  /* 0x0001e20028047890 */ /* 0x004fe2000fffe03f */
        /* <DEDUP_REMOVED lines=20> */
.L_x_1947:
        /* <DEDUP_REMOVED lines=8> */
[----:B------:R-:W-:-:S04]  /*10ba0*/  UIMAD UR6, UR36, UR9, UR6 ;  /* 0x00000009240672a4 */ /* 0x000fc8000f8e0206 */
[----:B------:R-:W-:Y:S01]  /*10bb0*/  UIADD3 UR5, UR5, UR6, URZ ;  /* 0x0000000605057290 */ /* 0x000fe2000fffe03f */
[----:B--2---:R-:W-:Y:S02]  /*10bc0*/  ISETP.NE.AND P0, PT, R9, 0x1, PT ;  /* 0x000000010900780c */ /* 0x004fe40003f05270 */
        /* <DEDUP_REMOVED lines=17> */
[----:B------:R-:W0:Y:S02]  /*10ce0*/  LDC.64 R2, c[0x0][0x2e0] ;  /* 0x0000b800ff027b82 */ /* 0x000e240000000a00 */
[----:B0-----:R-:W-:-:S04]  /*10cf0*/  IMAD R4, R5, R2, RZ ;  /* 0x0000000205047224 */ /* 0x001fc800078e02ff */
[C---:B------:R-:W-:Y:S01]  /*10d00*/  IMAD R5, R7.reuse, R3, R4 ;  /* 0x0000000307057224 */ /* 0x040fe200078e0204 */
[----:B------:R-:W-:Y:S01]  /*10d10*/  LEA.HI R4, R10, R6, RZ, 0x1e ;  /* 0x000000060a047211 */ /* 0x000fe200078ff0ff */
[----:B------:R-:W-:Y:S01]  /*10d20*/  IMAD.WIDE.U32 R2, R7, R2, UR4 ;  /* 0x0000000407027e25 */ /* 0x000fe2000f8e0002 */
[----:B------:R-:W0:Y:S01]  /*10d30*/  @P0 LDC R6, c[0x0][0x450] ;  /* 0x00011400ff060b82 */ /* 0x000e220000000800 */
[----:B------:R-:W-:Y:S02]  /*10d40*/  ULDC.64 UR4, c[0x0][0x2d0] ;  /* 0x0000b40000047ab9 */ /* 0x000fe40000000a00 */
[----:B------:R-:W-:Y:S02]  /*10d50*/  IMAD.IADD R3, R3, 0x1, R5 ;  /* 0x0000000103037824 */ /* 0x000fe400078e0205 */
[----:B------:R-:W1:Y:S03]  /*10d60*/  S2R R5, SR_CTAID.X ;  /* 0x0000000000057919 */ /* 0x000e660000002500 */
[----:B------:R-:W2:Y:S01]  /*10d70*/  @P0 LDC R7, c[0x0][0x44c] ;  /* 0x00011300ff070b82 */ /* 0x000ea20000000800 */
[----:B-1----:R-:W-:-:S04]  /*10d80*/  IMAD R4, R5, 0x80, R4 ;  /* 0x0000008005047824 */ /* 0x002fc800078e0204 */
[----:B--2---:R-:W-:-:S04]  /*10d90*/  @P0 IMAD.HI.U32 R7, R4, R7, RZ ;  /* 0x0000000704070227 */ /* 0x004fc800078e00ff */
[----:B------:R-:W-:Y:S01]  /*10da0*/  IMAD.MOV.U32 R5, RZ, RZ, R4 ;  /* 0x000000ffff057224 */ /* 0x000fe200078e0004 */
[----:B0-----:R-:W-:-:S05]  /*10db0*/  @P0 SHF.R.U32.HI R5, RZ, R6, R7 ;  /* 0x00000006ff050219 */ /* 0x001fca0000011607 */
[----:B------:R-:W-:Y:S02]  /*10dc0*/  IMAD.MOV R6, RZ, RZ, -R5 ;  /* 0x000000ffff067224 */ /* 0x000fe400078e0a05 */
[----:B------:R-:W-:-:S04]  /*10dd0*/  IMAD.WIDE.U32 R2, R5, UR4, R2 ;  /* 0x0000000405027c25 */ /* 0x000fc8000f8e0002 */
[----:B------:R-:W-:Y:S01]  /*10de0*/  IMAD R4, R9, R6, R4 ;  /* 0x0000000609047224 */ /* 0x000fe200078e0204 */
[----:B------:R-:W-:-:S05]  /*10df0*/  SHF.R.S32.HI R6, RZ, 0x1f, R5 ;  /* 0x0000001fff067819 */ /* 0x000fca0000011405 */
[----:B------:R-:W-:-:S04]  /*10e00*/  IMAD R6, R6, UR4, RZ ;  /* 0x0000000406067c24 */ /* 0x000fc8000f8e02ff */
        /* <DEDUP_REMOVED lines=18> */
[----:B------:R-:W0:Y:S01]  /*10f30*/  S2R R2, SR_TID.X ;  /* 0x0000000000027919 */ /* 0x000e220000002100 */
[----:B------:R-:W-:Y:S02]  /*10f40*/  ULDC UR4, c[0x0][0x288] ;  /* 0x0000a20000047ab9 */ /* 0x000fe40000000800 */
[----:B------:R-:W-:Y:S01]  /*10f50*/  IMAD R5, R9, UR4, RZ ;  /* 0x0000000409057c24 */ /* 0x000fe2000f8e02ff */
[----:B------:R-:W1:Y:S04]  /*10f60*/  SHFL.IDX PT, R3, R7, RZ, 0x1c1f ;  /* 0x001c1fff07037589 */ /* 0x000e6800000e0000 */
[----:B------:R-:W-:Y:S01]  /*10f70*/  SHFL.IDX PT, R14, R7, 0x1, 0x1c1f ;  /* 0x003c1f00070e7f89 */ /* 0x000fe200000e0000 */
        /* <DEDUP_REMOVED lines=9> */
[----:B------:R-:W-:-:S03]  /*11010*/  VIADD R10, R4, 0x40 ;  /* 0x00000040040a7836 */ /* 0x000fc60000000000 */
[----:B------:R-:W-:-:S04]  /*11020*/  @!P4 LOP3.LUT R3, R3, R2, RZ, 0x3c, !PT ;  /* 0x000000020303c212 */ /* 0x000fc800078e3cff */
[----:B------:R-:W-:-:S04]  /*11030*/  @!P4 LOP3.LUT R2, R3, R2, RZ, 0x3c, !PT ;  /* 0x000000020302c212 */ /* 0x000fc800078e3cff */
[----:B------:R-:W-:-:S05]  /*11040*/  @!P4 LOP3.LUT R3, R3, R2, RZ, 0x3c, !PT ;  /* 0x000000020303c212 */ /* 0x000fca00078e3cff */
[----:B------:R-:W-:Y:S04]  /*11050*/  @!P4 LDGSTS.E.BYPASS.LTC128B.128 [R9+0x1e200], desc[UR38][R2.64], !P2 ;  /* 0x1e2000000209cfae */ /* 0x000fe8000d101d66 */
[----:B------:R-:W-:Y:S04]  /*11060*/  @!P4 LDGSTS.E.BYPASS.LTC128B.128 [R9+0x20200], desc[UR38][R2.64+0x40], !P0 ;  /* 0x202000400209cfae */ /* 0x000fe8000c101d66 */
[----:B------:R0:W-:Y:S04]  /*11070*/  @!P4 LDGSTS.E.BYPASS.LTC128B.128 [R9+0x22200], desc[UR38][R2.64+0x80], !P1 ;  /* 0x222000800209cfae */ /* 0x0001e8000c901d66 */
[----:B0-----:R-:W0:Y:S01]  /*11080*/  SHFL.IDX PT, R2, R6, 0x1, 0x1c1f ;  /* 0x003c1f0006027f89 */ /* 0x001e2200000e0000 */
[----:B------:R-:W-:Y:S01]  /*11090*/  @!P3 IADD3 R3, P4, R8, R14, RZ ;  /* 0x0000000e0803b210 */ /* 0x000fe20007f9e0ff */
[----:B------:R-:W-:-:S02]  /*110a0*/  @!P3 VIADD R9, R0, UR40 ;  /* 0x000000280009bc36 */ /* 0x000fc40008000000 */
[----:B------:R-:W1:Y:S02]  /*110b0*/  SHFL.IDX PT, R14, R7, 0x2, 0x1c1f ;  /* 0x005c1f00070e7f89 */ /* 0x000e6400000e0000 */
[----:B0-----:R-:W-:-:S05]  /*110c0*/  @!P3 IMAD.X R2, RZ, RZ, R2, P4 ;  /* 0x000000ffff02b224 */ /* 0x001fca00020e0602 */
[----:B------:R-:W-:-:S04]  /*110d0*/  @!P3 LOP3.LUT R3, R3, R2, RZ, 0x3c, !PT ;  /* 0x000000020303b212 */ /* 0x000fc800078e3cff */
[----:B------:R-:W-:-:S04]  /*110e0*/  @!P3 LOP3.LUT R2, R3, R2, RZ, 0x3c, !PT ;  /* 0x000000020302b212 */ /* 0x000fc800078e3cff */
[----:B------:R-:W-:-:S05]  /*110f0*/  @!P3 LOP3.LUT R3, R3, R2, RZ, 0x3c, !PT ;  /* 0x000000020303b212 */ /* 0x000fca00078e3cff */
[----:B------:R-:W-:Y:S04]  /*11100*/  @!P3 LDGSTS.E.BYPASS.LTC128B.128 [R9+0x1ea00], desc[UR38][R2.64], !P2 ;  /* 0x1ea000000209bfae */ /* 0x000fe8000d101d66 */
[----:B------:R-:W-:Y:S04]  /*11110*/  @!P3 LDGSTS.E.BYPASS.LTC128B.128 [R9+0x20a00], desc[UR38][R2.64+0x40], !P0 ;  /* 0x20a000400209bfae */ /* 0x000fe8000c101d66 */
[----:B------:R0:W-:Y:S01]  /*11120*/  @!P3 LDGSTS.E.BYPASS.LTC128B.128 [R9+0x22a00], desc[UR38][R2.64+0x80], !P1 ;  /* 0x22a000800209bfae */ /* 0x0001e2000c901d66 */
[----:B------:R-:W-:-:S03]  /*11130*/  ISETP.GE.AND P3, PT, R10, R5, PT ;  /* 0x000000050a00720c */ /* 0x000fc60003f66270 */
[----:B0-----:R-:W0:Y:S10]  /*11140*/  SHFL.IDX PT, R2, R6, 0x2, 0x1c1f ;  /* 0x005c1f0006027f89 */ /* 0x001e3400000e0000 */
[----:B-1----:R-:W-:Y:S01]  /*11150*/  @!P3 IADD3 R3, P4, R8, R14, RZ ;  /* 0x0000000e0803b210 */ /* 0x002fe20007f9e0ff */
[----:B------:R-:W-:Y:S01]  /*11160*/  @!P3 VIADD R21, R0, UR40 ;  /* 0x000000280015bc36 */ /* 0x000fe20008000000 */
[----:B------:R1:W2:Y:S04]  /*11170*/  SHFL.IDX PT, R14, R7, 0x3, 0x1c1f ;  /* 0x007c1f00070e7f89 */ /* 0x0002a800000e0000 */
[----:B------:R-:W3:Y:S01]  /*11180*/  SHFL.IDX PT, R6, R6, 0x3, 0x1c1f ;  /* 0x007c1f0006067f89 */ /* 0x000ee200000e0000 */
[----:B0-----:R-:W-:-:S05]  /*11190*/  @!P3 IMAD.X R2, RZ, RZ, R2, P4 ;  /* 0x000000ffff02b224 */ /* 0x001fca00020e0602 */
[----:B------:R-:W-:-:S04]  /*111a0*/  @!P3 LOP3.LUT R3, R3, R2, RZ, 0x3c, !PT ;  /* 0x000000020303b212 */ /* 0x000fc800078e3cff */
[----:B------:R-:W-:-:S04]  /*111b0*/  @!P3 LOP3.LUT R2, R3, R2, RZ, 0x3c, !PT ;  /* 0x000000020302b212 */ /* 0x000fc800078e3cff */
[----:B------:R-:W-:-:S05]  /*111c0*/  @!P3 LOP3.LUT R3, R3, R2, RZ, 0x3c, !PT ;  /* 0x000000020303b212 */ /* 0x000fca00078e3cff */
[----:B------:R1:W-:Y:S04]  /*111d0*/  @!P3 LDGSTS.E.BYPASS.LTC128B.128 [R21+0x1f200], desc[UR38][R2.64], !P2 ;  /* 0x1f2000000215bfae */ /* 0x0003e8000d101d66 */
[----:B------:R1:W-:Y:S04]  /*111e0*/  @!P3 LDGSTS.E.BYPASS.LTC128B.128 [R21+0x21200], desc[UR38][R2.64+0x40], !P0 ;  /* 0x212000400215bfae */ /* 0x0003e8000c101d66 */
[----:B--23--:R1:W-:Y:S02]  /*111f0*/  @!P3 LDGSTS.E.BYPASS.LTC128B.128 [R21+0x23200], desc[UR38][R2.64+0x80], !P1 ;  /* 0x232000800215bfae */ /* 0x00c3e4000c901d66 */
.L_x_2008:
[----:B------:R-:W-:Y:S01]  /*11200*/  VIADD R4, R4, 0x60 ;  /* 0x0000006004047836 */ /* 0x000fe20000000000 */
[----:B------:R-:W-:Y:S04]  /*11210*/  BSSY B0, `(.L_x_1949) ;  /* 0x000000c000007945 */ /* 0x000fe80003800000 */
[----:B------:R-:W-:-:S13]  /*11220*/  ISETP.GE.AND P3, PT, R4, R5, PT ;  /* 0x000000050400720c */ /* 0x000fda0003f66270 */
[----:B------:R-:W-:Y:S05]  /*11230*/  @P3 BRA `(.L_x_1950) ;  /* 0x0000000000243947 */ /* 0x000fea0003800000 */
[----:B-1----:R-:W-:Y:S01]  /*11240*/  IADD3 R2, P3, R8, R14, RZ ;  /* 0x0000000e08027210 */ /* 0x002fe20007f7e0ff */
        /* <DEDUP_REMOVED lines=8> */
.L_x_1950:
[----:B------:R-:W-:Y:S05]  /*112d0*/  BSYNC B0 ;  /* 0x0000000000007941 */ /* 0x000fea0003800000 */
.L_x_1949:
[----:B------:R-:W-:Y:S01]  /*112e0*/  NOP ;  /* 0x0000000000007918 */ /* 0x000fe20000000000 */
[----:B------:R-:W-:Y:S01]  /*112f0*/  SYNCS.ARRIVE.TRANS64.RED.A0T1 RZ, [UR40+0x33400], RZ ;  /* 0x033400ffffff79a7 */ /* 0x000fe20008200428 */
[----:B------:R-:W-:Y:S01]  /*11300*/  IMAD.MOV.U32 R0, RZ, RZ, 0x1 ;  /* 0x00000001ff007424 */ /* 0x000fe200078e00ff */
[----:B------:R-:W-:Y:S04]  /*11310*/  ARRIVES.LDGSTSBAR.64.TRANSCNT [UR40+0x33400] ;  /* 0x03340000ff0079b0 */ /* 0x000fe80008000aa8 */
[----:B------:R-:W-:Y:S01]  /*11320*/  SHF.L.U32 R0, R0, 0x1f, RZ ;  /* 0x0000001f00007819 */ /* 0x000fe200000006ff */
[----:B------:R-:W-:Y:S01]  /*11330*/  NOP ;  /* 0x0000000000007918 */ /* 0x000fe20000000000 */
[----:B------:R-:W-:Y:S01]  /*11340*/  SYNCS.ARRIVE.TRANS64.A1T0 RZ, [UR40+0x33400], RZ ;  /* 0x033400ffffff79a7 */ /* 0x000fe20008100028 */
[----:B01----:R-:W-:-:S05]  /*11350*/  VIADD R2, R17, 0xfffffffe ;  /* 0xfffffffe11027836 */ /* 0x003fca0000000000 */
[----:B------:R-:W-:Y:S01]  /*11360*/  ISETP.GE.AND P1, PT, R2, R19, PT ;  /* 0x000000130200720c */ /* 0x000fe20003f26270 */
[----:B------:R-:W0:Y:S02]  /*11370*/  SYNCS.PHASECHK.TRANS64.TRYWAIT P0, [UR40+0x33420], R0 ;  /* 0x03342000ff0075a7 */ /* 0x000e240008000168 */
[----:B0-----:R-:W-:Y:S10]  /*11380*/  @!P0 BRA `(.L_x_1951) ;  /* 0x0000002800248947 */ /* 0x001ff40003800000 */
.L_x_2009:
[----:B------:R-:W-:Y:S01]  /*11390*/  IMAD.MOV.U32 R14, RZ, RZ, 0x1 ;  /* 0x00000001ff0e7424 */ /* 0x000fe200078e00ff */
[----:B------:R-:W-:Y:S06]  /*113a0*/  @!P1 BRA `(.L_x_1952) ;  /* 0x0000001000a49947 */ /* 0x000fec0003800000 */
[----:B0-----:R-:W2:Y:S01]  /*113b0*/  LDL R3, [R1+0x14] ;  /* 0x0000140001037983 */ /* 0x001ea20000100800 */
[----:B------:R-:W0:Y:S01]  /*113c0*/  S2R R4, SR_TID.X ;  /* 0x0000000000047919 */ /* 0x000e220000002100 */
[----:B------:R-:W-:Y:S01]  /*113d0*/  IMAD.MOV.U32 R0, RZ, RZ, RZ ;  /* 0x000000ffff007224 */ /* 0x000fe200078e00ff */
[----:B0-----:R-:W-:Y:S02]  /*113e0*/  LOP3.LUT R21, R4, 0x1f, RZ, 0xc0, !PT ;  /* 0x0000001f04157812 */ /* 0x001fe400078ec0ff */
[C---:B--2---:R-:W-:Y:S02]  /*113f0*/  LOP3.LUT R20, R3.reuse, 0x1, RZ, 0xfc, !PT ;  /* 0x0000000103147812 */ /* 0x044fe400078efcff */
[----:B------:R-:W-:Y:S01]  /*11400*/  LOP3.LUT R15, R3, 0x2, RZ, 0xfc, !PT ;  /* 0x00000002030f7812 */ /* 0x000fe200078efcff */
[----:B------:R-:W-:-:S07]  /*11410*/  IMAD.MOV.U32 R3, RZ, RZ, 0x1 ;  /* 0x00000001ff037424 */ /* 0x000fce00078e00ff */
.L_x_1973:
[----:B------:R-:W2:Y:S01]  /*11420*/  LDL R4, [R1+0x8] ;  /* 0x0000080001047983 */ /* 0x000ea20000100800 */
[----:B------:R-:W-:Y:S01]  /*11430*/  VIADD R13, R0, 0x1 ;  /* 0x00000001000d7836 */ /* 0x000fe20000000000 */
[----:B------:R-:W-:Y:S04]  /*11440*/  BSSY B0, `(.L_x_1953) ;  /* 0x000009a000007945 */ /* 0x000fe80003800000 */
[----:B------:R-:W-:-:S04]  /*11450*/  ISETP.NE.AND P0, PT, R13, 0x2, PT ;  /* 0x000000020d00780c */ /* 0x000fc80003f05270 */
[----:B------:R-:W-:Y:S02]  /*11460*/  SEL R14, RZ, 0x1, P0 ;  /* 0x00000001ff0e7807 */ /* 0x000fe40000000000 */
[----:B------:R-:W-:Y:S02]  /*11470*/  SEL R13, R13, RZ, P0 ;  /* 0x000000ff0d0d7207 */ /* 0x000fe40000000000 */
[----:B------:R-:W-:Y:S02]  /*11480*/  LOP3.LUT R14, R3, R14, RZ, 0x3c, !PT ;  /* 0x0000000e030e7212 */ /* 0x000fe400078e3cff */
[----:B--2---:R-:W-:-:S13]  /*11490*/  ISETP.NE.AND P1, PT, R4, RZ, PT ;  /* 0x000000ff0400720c */ /* 0x004fda0003f25270 */
[----:B0-----:R-:W-:Y:S05]  /*114a0*/  @!P1 BRA `(.L_x_1954) ;  /* 0x00000008004c9947 */ /* 0x001fea0003800000 */
[----:B------:R-:W2:Y:S01]  /*114b0*/  LDL R4, [R1+0x10] ;  /* 0x0000100001047983 */ /* 0x000ea20000100800 */
[----:B------:R-:W-:Y:S01]  /*114c0*/  IMAD.MOV.U32 R6, RZ, RZ, R2 ;  /* 0x000000ffff067224 */ /* 0x000fe200078e0002 */
[----:B--2---:R-:W-:-:S13]  /*114d0*/  ISETP.NE.AND P1, PT, R4, RZ, PT ;  /* 0x000000ff0400720c */ /* 0x004fda0003f25270 */
[----:B------:R-:W-:Y:S05]  /*114e0*/  @!P1 BRA `(.L_x_1955) ;  /* 0x00000000004c9947 */ /* 0x000fea0003800000 */
[----:B------:R-:W2:Y:S01]  /*114f0*/  LDL R8, [R1] ;  /* 0x0000000001087983 */ /* 0x000ea20000100800 */
[----:B------:R-:W0:Y:S01]  /*11500*/  LDC R6, c[0x0][0x43c] ;  /* 0x00010f00ff067b82 */ /* 0x000e220000000800 */
[----:B------:R-:W-:-:S07]  /*11510*/  ULDC.64 UR4, c[0x0][0x428] ;  /* 0x00010a0000047ab9 */ /* 0x000fce0000000a00 */
[----:B------:R-:W1:Y:S01]  /*11520*/  LDC.64 R16, c[0x0][0x418] ;  /* 0x00010600ff107b82 */ /* 0x000e620000000a00 */
[----:B0-----:R-:W-:-:S13]  /*11530*/  ISETP.NE.AND P0, PT, R6, 0x1, PT ;  /* 0x000000010600780c */ /* 0x001fda0003f05270 */
[----:B------:R-:W0:Y:S02]  /*11540*/  @P0 LDC.64 R4, c[0x0][0x440] ;  /* 0x00011000ff040b82 */ /* 0x000e240000000a00 */
[----:B0-----:R-:W-:-:S04]  /*11550*/  @P0 IMAD.HI.U32 R7, R2, R4, RZ ;  /* 0x0000000402070227 */ /* 0x001fc800078e00ff */
[----:B------:R-:W-:Y:S01]  /*11560*/  IMAD.MOV.U32 R4, RZ, RZ, R2 ;  /* 0x000000ffff047224 */ /* 0x000fe200078e0002 */
[----:B------:R-:W-:-:S05]  /*11570*/  @P0 SHF.R.U32.HI R4, RZ, R5, R7 ;  /* 0x00000005ff040219 */ /* 0x000fca0000011607 */
[----:B------:R-:W-:-:S04]  /*11580*/  IMAD.MOV R5, RZ, RZ, -R4 ;  /* 0x000000ffff057224 */ /* 0x000fc800078e0a04 */
[----:B------:R-:W-:Y:S01]  /*11590*/  IMAD R6, R6, R5, R2 ;  /* 0x0000000506067224 */ /* 0x000fe200078e0202 */
[----:B------:R-:W-:-:S03]  /*115a0*/  SHF.R.S32.HI R5, RZ, 0x1f, R4 ;  /* 0x0000001fff057819 */ /* 0x000fc60000011404 */
[----:B------:R-:W-:-:S03]  /*115b0*/  IMAD.WIDE.U32 R4, R18, UR4, R4 ;  /* 0x0000000412047c25 */ /* 0x000fc6000f8e0004 */
[----:B-1----:R-:W-:Y:S01]  /*115c0*/  LEA R16, P0, R4, R16, 0x2 ;  /* 0x0000001004107211 */ /* 0x002fe200078010ff */
[----:B--2---:R-:W-:-:S04]  /*115d0*/  IMAD R7, R8, UR4, RZ ;  /* 0x0000000408077c24 */ /* 0x004fc8000f8e02ff */
[----:B------:R-:W-:-:S04]  /*115e0*/  IMAD R7, R18, UR5, R7 ;  /* 0x0000000512077c24 */ /* 0x000fc8000f8e0207 */
[----:B------:R-:W-:-:S05]  /*115f0*/  IMAD.IADD R7, R7, 0x1, R5 ;  /* 0x0000000107077824 */ /* 0x000fca00078e0205 */
[----:B------:R-:W-:-:S05]  /*11600*/  LEA.HI.X R17, R4, R17, R7, 0x2, P0 ;  /* 0x0000001104117211 */ /* 0x000fca00000f1407 */
[----:B------:R0:W5:Y:S02]  /*11610*/  LDG.E R16, desc[UR38][R16.64] ;  /* 0x0000002610107981 */ /* 0x000164000c1e1900 */
.L_x_1955:
[----:B------:R-:W1:Y:S01]  /*11620*/  S2R R4, SR_TID.X ;  /* 0x0000000000047919 */ /* 0x000e620000002100 */
[----:B------:R-:W-:Y:S02]  /*11630*/  LEA R8, R13, UR40, 0x3 ;  /* 0x000000280d087c11 */ /* 0x000fe4000f8e18ff */
[----:B-1----:R-:W-:Y:S02]  /*11640*/  LOP3.LUT R5, R4, 0x7f, RZ, 0xc0, !PT ;  /* 0x0000007f04057812 */ /* 0x002fe400078ec0ff */
[----:B------:R-:W-:Y:S02]  /*11650*/  SHF.L.U32 R4, R14, 0x1f, RZ ;  /* 0x0000001f0e047819 */ /* 0x000fe400000006ff */
[----:B------:R-:W-:Y:S02]  /*11660*/  ISETP.NE.AND P1, PT, R5, RZ, PT ;  /* 0x000000ff0500720c */ /* 0x000fe40003f25270 */
[----:B------:R-:W1:Y:S02]  /*11670*/  SYNCS.PHASECHK.TRANS64.TRYWAIT P0, [R8+URZ+0x33480], R4 ;  /* 0x03348004080075a7 */ /* 0x000e64000800017f */
[----:B-1----:R-:W-:Y:S09]  /*11680*/  @!P0 BRA `(.L_x_1956) ;  /* 0x00000024007c8947 */ /* 0x002ff20003800000 */
.L_x_2010:
[----:B------:R-:W-:Y:S04]  /*11690*/  BSSY B1, `(.L_x_1957) ;  /* 0x0000007000017945 */ /* 0x000fe80003800000 */
[----:B------:R-:W-:Y:S05]  /*116a0*/  @P1 BRA `(.L_x_1958) ;  /* 0x0000000000141947 */ /* 0x000fea0003800000 */
[----:B------:R-:W-:Y:S01]  /*116b0*/  ISETP.NE.AND P0, PT, R21, RZ, PT ;  /* 0x000000ff1500720c */ /* 0x000fe20003f05270 */
[----:B------:R-:W-:-:S04]  /*116c0*/  IMAD.MOV.U32 R5, RZ, RZ, 0x7800 ;  /* 0x00007800ff057424 */ /* 0x000fc800078e00ff */
[----:B------:R2:W-:Y:S08]  /*116d0*/  SYNCS.ARRIVE.TRANS64 RZ, [R8+URZ+0x33470], R5 ;  /* 0x0334700508ff79a7 */ /* 0x0005f0000800003f */
[----:B------:R-:W-:Y:S05]  /*116e0*/  @!P0 BRA `(.L_x_1958) ;  /* 0x0000000000048947 */ /* 0x000fea0003800000 */
[----:B------:R-:W-:Y:S01]  /*116f0*/  BPT.TRAP 0x1 ;  /* 0x000000040000795c */ /* 0x000fe20000300000 */
.L_x_1958:
[----:B------:R-:W-:Y:S05]  /*11700*/  BSYNC B1 ;  /* 0x0000000000017941 */ /* 0x000fea0003800000 */
.L_x_1957:
        /* <DEDUP_REMOVED lines=16> */
.L_x_1959:
        /* <DEDUP_REMOVED lines=13> */
.L_x_1960:
        /* <DEDUP_REMOVED lines=15> */
.L_x_1961:
        /* <DEDUP_REMOVED lines=10> */
.L_x_2011:
        /* <DEDUP_REMOVED lines=9> */
.L_x_1964:
[----:B------:R-:W-:Y:S05]  /*11b00*/  BSYNC B1 ;  /* 0x0000000000017941 */ /* 0x000fea0003800000 */
.L_x_1963:
        /* <DEDUP_REMOVED lines=12> */
.L_x_1965:
        /* <DEDUP_REMOVED lines=13> */
.L_x_1966:
        /* <DEDUP_REMOVED lines=13> */
.L_x_1967:
[----:B------:R-:W-:-:S13]  /*11d70*/  @P0 ELECT P1, URZ, PT ;  /* 0x00000000003f082f */ /* 0x000fda0003820000 */
[----:B------:R-:W-:Y:S01]  /*11d80*/  @P1 R2UR UR13, R16 ;  /* 0x00000000100d12ca */ /* 0x000fe200000e0000 */
[----:B------:R-:W-:Y:S01]  /*11d90*/  UMOV UR12, UR36 ;  /* 0x00000024000c7c82 */ /* 0x000fe20008000000 */
[----:B------:R-:W-:-:S11]  /*11da0*/  @P1 PLOP3.LUT P0, PT, P1, PT, PT, 0x8, 0x0 ;  /* 0x000000000000181c */ /* 0x000fd60000f0e170 */
[----:B------:R2:W-:Y:S01]  /*11db0*/  UTMALDG.4D [UR8], [UR6], desc[UR14] ;  /* 0x00000e08060075b4 */ /* 0x0005e20008019000 */
[----:B------:R-:W-:Y:S01]  /*11dc0*/  PLOP3.LUT P1, PT, PT, PT, PT, 0x8, 0x0 ;  /* 0x000000000000781c */ /* 0x000fe20003f2e170 */
[----:B--2---:R-:W-:-:S12]  /*11dd0*/  @P0 BRA.U.ANY `(.L_x_1967) ;  /* 0xfffffffd00e40947 */ /* 0x004fd8000393ffff */
.L_x_1954:
[----:B------:R-:W-:Y:S05]  /*11de0*/  BSYNC B0 ;  /* 0x0000000000007941 */ /* 0x000fea0003800000 */
.L_x_1953:
[----:B------:R-:W-:-:S13]  /*11df0*/  ISETP.NE.AND P0, PT, R20, 0x3, PT ;  /* 0x000000031400780c */ /* 0x000fda0003f05270 */
[----:B------:R-:W-:Y:S05]  /*11e00*/  @!P0 BRA `(.L_x_1968) ;  /* 0x0000000000048947 */ /* 0x000fea0003800000 */
[----:B------:R-:W-:Y:S01]  /*11e10*/  BPT.TRAP 0x1 ;  /* 0x000000040000795c */ /* 0x000fe20000300000 */
.L_x_1968:
[----:B------:R-:W-:Y:S02]  /*11e20*/  LOP3.LUT R5, R3, 0x1, RZ, 0x3c, !PT ;  /* 0x0000000103057812 */ /* 0x000fe400078e3cff */
[----:B-1----:R-:W-:Y:S02]  /*11e30*/  LEA R12, R0, UR40, 0x3 ;  /* 0x00000028000c7c11 */ /* 0x002fe4000f8e18ff */
[----:B------:R-:W-:Y:S02]  /*11e40*/  SHF.L.U32 R5, R5, 0x1f, RZ ;  /* 0x0000001f05057819 */ /* 0x000fe400000006ff */
[----:B------:R-:W-:Y:S02]  /*11e50*/  ISETP.NE.AND P1, PT, R15, 0x3, PT ;  /* 0x000000030f00780c */ /* 0x000fe40003f25270 */
[----:B------:R-:W1:Y:S02]  /*11e60*/  SYNCS.PHASECHK.TRANS64.TRYWAIT P0, [R12+URZ+0x33470], R5 ;  /* 0x033470050c0075a7 */ /* 0x000e64000800017f */
[----:B-1----:R-:W-:Y:S09]  /*11e70*/  @!P0 BRA `(.L_x_1969) ;  /* 0x0000001c00a88947 */ /* 0x002ff20003800000 */
.L_x_2012:
[----:B------:R-:W-:Y:S05]  /*11e80*/  @!P1 BRA `(.L_x_1970) ;  /* 0x0000000000049947 */ /* 0x000fea0003800000 */
[----:B------:R-:W-:Y:S01]  /*11e90*/  BPT.TRAP 0x1 ;  /* 0x000000040000795c */ /* 0x000fe20000300000 */
.L_x_1970:
[----:B-1----:R-:W-:Y:S01]  /*11ea0*/  SHF.L.U32 R5, R3, 0x1f, RZ ;  /* 0x0000001f03057819 */ /* 0x002fe200000006ff */
[----:B------:R-:W-:-:S03]  /*11eb0*/  IMAD R3, R0, 0x7800, RZ ;  /* 0x0000780000037824 */ /* 0x000fc600078e02ff */
[----:B------:R-:W1:Y:S02]  /*11ec0*/  SYNCS.PHASECHK.TRANS64.TRYWAIT P0, [R12+URZ+0x33460], R5 ;  /* 0x033460050c0075a7 */ /* 0x000e64000800017f */
[----:B-1----:R-:W-:Y:S05]  /*11ed0*/  @!P0 BRA `(.L_x_1971) ;  /* 0x0000001c00a48947 */ /* 0x002fea0003800000 */
.L_x_2013:
        /* <DEDUP_REMOVED lines=104> */
.L_x_1972:
[----:B------:R-:W3:Y:S01]  /*12560*/  S2R R0, SR_TID.X ;  /* 0x0000000000007919 */ /* 0x000ee20000002100 */
[----:B--2---:R-:W-:Y:S01]  /*12570*/  SYNCS.ARRIVE.TRANS64.A1T0 RZ, [R12+URZ+0x33450], RZ ;  /* 0x033450ff0cff79a7 */ /* 0x004fe2000810003f */
[----:B-1----:R-:W-:Y:S01]  /*12580*/  IMAD.MOV.U32 R3, RZ, RZ, R14 ;  /* 0x000000ffff037224 */ /* 0x002fe200078e000e */
[----:B---3--:R-:W-:Y:S01]  /*12590*/  LOP3.LUT R0, R0, 0x7f, RZ, 0xc0, !PT ;  /* 0x0000007f00007812 */ /* 0x008fe200078ec0ff */
[----:B------:R-:W-:Y:S03]  /*125a0*/  BAR.SYNC.DEFER_BLOCKING 0x2, 0x80 ;  /* 0x0082000000007b1d */ /* 0x000fe60000010000 */
[----:B------:R-:W-:-:S13]  /*125b0*/  ISETP.NE.AND P0, PT, R0, RZ, PT ;  /* 0x000000ff0000720c */ /* 0x000fda0003f05270 */
[----:B------:R-:W-:-:S05]  /*125c0*/  @!P0 VIADD R0, R12, 0x33480 ;  /* 0x000334800c008836 */ /* 0x000fca0000000000 */
[----:B------:R-:W-:-:S04]  /*125d0*/  @!P0 PRMT R0, RZ, 0x654, R0 ;  /* 0x00000654ff008816 */ /* 0x000fc80000000000 */
[----:B------:R1:W-:Y:S01]  /*125e0*/  @!P0 SYNCS.ARRIVE.TRANS64.RED.A1T0 RZ, [R0+URZ], RZ ;  /* 0x000000ff00ff89a7 */ /* 0x0003e2000810043f */
[C---:B------:R-:W-:Y:S01]  /*125f0*/  ISETP.GT.AND P0, PT, R2.reuse, R19, PT ;  /* 0x000000130200720c */ /* 0x040fe20003f04270 */
[----:B------:R-:W-:Y:S02]  /*12600*/  VIADD R2, R2, 0xffffffff ;  /* 0xffffffff02027836 */ /* 0x000fe40000000000 */
[----:B-1----:R-:W-:-:S10]  /*12610*/  IMAD.MOV.U32 R0, RZ, RZ, R13 ;  /* 0x000000ffff007224 */ /* 0x002fd400078e000d */
[----:B------:R-:W-:Y:S05]  /*12620*/  @P0 BRA `(.L_x_1973) ;  /* 0xffffffec007c0947 */ /* 0x000fea000383ffff */
[----:B------:R-:W-:Y:S05]  /*12630*/  BRA `(.L_x_1974) ;  /* 0x0000000000047947 */ /* 0x000fea0003800000 */
.L_x_1952:
[----:B------:R-:W-:-:S07]  /*12640*/  IMAD.MOV.U32 R13, RZ, RZ, RZ ;  /* 0x000000ffff0d7224 */ /* 0x000fce00078e00ff */
.L_x_1974:
[----:B------:R-:W0:Y:S02]  /*12650*/  LDL R2, [R1+0x14] ;  /* 0x0000140001027983 */ /* 0x000e240000100800 */
[----:B0-----:R-:W-:-:S04]  /*12660*/  LOP3.LUT R0, R2, 0x1, RZ, 0xfc, !PT ;  /* 0x0000000102007812 */ /* 0x001fc800078efcff */
[----:B------:R-:W-:-:S13]  /*12670*/  ISETP.NE.AND P0, PT, R0, 0x3, PT ;  /* 0x000000030000780c */ /* 0x000fda0003f05270 */
[----:B------:R-:W-:Y:S05]  /*12680*/  @!P0 BRA `(.L_x_1975) ;  /* 0x0000000000048947 */ /* 0x000fea0003800000 */
[----:B------:R-:W-:Y:S01]  /*12690*/  BPT.TRAP 0x1 ;  /* 0x000000040000795c */ /* 0x000fe20000300000 */
.L_x_1975:
        /* <DEDUP_REMOVED lines=8> */
.L_x_2014:
[----:B------:R-:W-:Y:S05]  /*12720*/  BSYNC B0 ;  /* 0x0000000000007941 */ /* 0x000fea0003800000 */
.L_x_1976:
[----:B------:R-:W-:Y:S05]  /*12730*/  @!P1 BRA `(.L_x_1978) ;  /* 0x0000000000049947 */ /* 0x000fea0003800000 */
[----:B------:R-:W-:Y:S01]  /*12740*/  BPT.TRAP 0x1 ;  /* 0x000000040000795c */ /* 0x000fe20000300000 */
.L_x_1978:
[----:B0-----:R-:W-:-:S04]  /*12750*/  SHF.L.U32 R0, R14, 0x1f, RZ ;  /* 0x0000001f0e007819 */ /* 0x001fc800000006ff */
[----:B------:R-:W0:Y:S02]  /*12760*/  SYNCS.PHASECHK.TRANS64.TRYWAIT P0, [R3+URZ+0x33460], R0 ;  /* 0x03346000030075a7 */ /* 0x000e24000800017f */
[----:B0-----:R-:W-:Y:S05]  /*12770*/  @!P0 BRA `(.L_x_1979) ;  /* 0x0000001400a48947 */ /* 0x001fea0003800000 */
.L_x_2015:
        /* <DEDUP_REMOVED lines=105> */
.L_x_1980:
        /* <DEDUP_REMOVED lines=14> */
.L_x_1933:
[----:B------:R-:W0:Y:S01]  /*12ef0*/  S2R R4, SR_CgaCtaId ;  /* 0x0000000000047919 */ /* 0x000e220000008800 */
[----:B------:R-:W-:Y:S02]  /*12f00*/  MOV R3, 0x400 ;  /* 0x0000040000037802 */ /* 0x000fe40000000f00 */
[----:B------:R-:W-:Y:S02]  /*12f10*/  SHF.L.U32 R2, R2, 0x1f, RZ ;  /* 0x0000001f02027819 */ /* 0x000fe400000006ff */
[----:B0-----:R-:W-:-:S04]  /*12f20*/  LEA R9, R4, R3, 0x18 ;  /* 0x0000000304097211 */ /* 0x001fc800078ec0ff */
[----:B------:R-:W0:Y:S02]  /*12f30*/  SYNCS.PHASECHK.TRANS64.TRYWAIT P0, [R9+URZ+0x33420], R2 ;  /* 0x03342002090075a7 */ /* 0x000e24000800017f */
[----:B0-----:R-:W-:Y:S05]  /*12f40*/  @!P0 BRA `(.L_x_1981) ;  /* 0x0000000c00c48947 */ /* 0x001fea0003800000 */
.L_x_2016:
        /* <DEDUP_REMOVED lines=13> */
.L_x_1982:
        /* <DEDUP_REMOVED lines=12> */
.L_x_2017:
[----:B------:R-:W1:Y:S02]  /*130e0*/  SYNCS.PHASECHK.TRANS64.TRYWAIT P1, [R7+URZ], R2 ;  /* 0x00000002070075a7 */ /* 0x000e64000802017f */
[----:B-1----:R-:W-:Y:S05]  /*130f0*/  @!P1 BRA `(.L_x_1984) ;  /* 0x0000000c00809947 */ /* 0x002fea0003800000 */
.L_x_2018:
[----:B------:R-:W-:Y:S05]  /*13100*/  @!P0 BRA `(.L_x_1985) ;  /* 0x0000000000048947 */ /* 0x000fea0003800000 */
[----:B------:R-:W-:Y:S01]  /*13110*/  BPT.TRAP 0x1 ;  /* 0x000000040000795c */ /* 0x000fe20000300000 */
.L_x_1985:
[----:B0-----:R-:W-:-:S04]  /*13120*/  IMAD R5, R0, 0x8, R9 ;  /* 0x0000000800057824 */ /* 0x001fc800078e0209 */
[----:B------:R-:W0:Y:S02]  /*13130*/  SYNCS.PHASECHK.TRANS64.TRYWAIT P1, [R5+URZ+0x33460], R4 ;  /* 0x03346004050075a7 */ /* 0x000e24000802017f */
[----:B0-----:R-:W-:Y:S05]  /*13140*/  @!P1 BRA `(.L_x_1986) ;  /* 0x0000000c00809947 */ /* 0x001fea0003800000 */
.L_x_2019:
[----:B------:R-:W-:Y:S05]  /*13150*/  @!P0 BRA `(.L_x_1987) ;  /* 0x0000000000048947 */ /* 0x000fea0003800000 */
[----:B------:R-:W-:Y:S01]  /*13160*/  BPT.TRAP 0x1 ;  /* 0x000000040000795c */ /* 0x000fe20000300000 */
.L_x_1987:
[----:B------:R-:W-:-:S04]  /*13170*/  IMAD R3, R3, 0x8, R9 ;  /* 0x0000000803037824 */ /* 0x000fc800078e0209 */
[----:B------:R-:W2:Y:S02]  /*13180*/  SYNCS.PHASECHK.TRANS64.TRYWAIT P1, [R3+URZ+0x33460], R2 ;  /* 0x03346002030075a7 */ /* 0x000ea4000802017f */
[----:B--2---:R-:W-:Y:S05]  /*13190*/  @!P1 BRA `(.L_x_1988) ;  /* 0x0000000c00809947 */ /* 0x004fea0003800000 */
.L_x_2020:
[----:B------:R-:W-:Y:S05]  /*131a0*/  @!P0 BRA `(.L_x_1989) ;  /* 0x0000000000048947 */ /* 0x000fea0003800000 */
[----:B------:R-:W-:Y:S01]  /*131b0*/  BPT.TRAP 0x1 ;  /* 0x000000040000795c */ /* 0x000fe20000300000 */
.L_x_1989:
[----:B------:R-:W3:Y:S02]  /*131c0*/  SYNCS.PHASECHK.TRANS64.TRYWAIT P0, [R5+URZ+0x33480], R4 ;  /* 0x03348004050075a7 */ /* 0x000ee4000800017f */
[----:B---3--:R-:W-:Y:S05]  /*131d0*/  @!P0 BRA `(.L_x_1990) ;  /* 0x0000000c00848947 */ /* 0x008fea0003800000 */
.L_x_1991:
[----:B----4-:R4:W0:Y:S02]  /*131e0*/  SYNCS.PHASECHK.TRANS64.TRYWAIT P0, [R3+URZ+0x33480], R2 ;  /* 0x03348002030075a7 */ /* 0x010824000800017f */
[----:B0-----:R-:W-:Y:S05]  /*131f0*/  @!P0 NANOSLEEP.SYNCS 0x989680 ;  /* 0x009896800000895d */ /* 0x001fea0003900000 */
[----:B------:R-:W0:Y:S02]  /*13200*/  @!P0 SYNCS.PHASECHK.TRANS64 P0, [R3+URZ+0x33480], R2 ;  /* 0x03348002030085a7 */ /* 0x000e24000800007f */
[----:B0-----:R-:W-:Y:S05]  /*13210*/  @!P0 BRA `(.L_x_1991) ;  /* 0xfffffffc00f08947 */ /* 0x001fea000383ffff */
.L_x_1892:
[----:B------:R-:W-:Y:S05]  /*13220*/  BSYNC B6 ;  /* 0x0000000000067941 */ /* 0x000fea0003800000 */
.L_x_1889:
[----:B------:R-:W-:Y:S05]  /*13230*/  EXIT ;  /* 0x000000000000794d */ /* 0x000fea0003800000 */
.L_x_1896:
[----:B0-----:R-:W-:-:S04]  /*13240*/  IMAD.U32 R0, RZ, RZ, UR40 ;  /* 0x00000028ff007e24 */ /* 0x001fc8000f8e00ff */
[----:B------:R0:W1:Y:S03]  /*13250*/  SYNCS.PHASECHK.TRANS64.TRYWAIT P0, [R0+URZ+0x33400], R3 ;  /* 0x03340003000075a7 */ /* 0x000066000800017f */
[----:B-1----:R-:W-:Y:S05]  /*13260*/  @!P0 NANOSLEEP.SYNCS 0x989680 ;  /* 0x009896800000895d */ /* 0x002fea0003900000 */
[----:B------:R-:W1:Y:S02]  /*13270*/  @!P0 SYNCS.PHASECHK.TRANS64 P0, [R0+URZ+0x33400], R3 ;  /* 0x03340003000085a7 */ /* 0x000e64000800007f */
[----:B-1----:R-:W-:Y:S05]  /*13280*/  @!P0 BRA `(.L_x_1896) ;  /* 0xfffffffc00ec8947 */ /* 0x002fea000383ffff */
[----:B------:R-:W-:Y:S05]  /*13290*/  BRA `(.L_x_1992) ;  /* 0xfffffee4002c7947 */ /* 0x000fea000383ffff */
.L_x_1900:
[----:B0-----:R-:W-:-:S04]  /*132a0*/  IMAD.U32 R0, RZ, RZ, UR40 ;  /* 0x00000028ff007e24 */ /* 0x001fc8000f8e00ff */
[----:B------:R0:W2:Y:S03]  /*132b0*/  SYNCS.PHASECHK.TRANS64.TRYWAIT P2, [R0+URZ+0x33430], R3 ;  /* 0x03343003000075a7 */ /* 0x0000a6000804017f */
[----:B--2---:R-:W-:Y:S05]  /*132c0*/  @!P2 NANOSLEEP.SYNCS 0x989680 ;  /* 0x009896800000a95d */ /* 0x004fea0003900000 */
[----:B------:R-:W2:Y:S02]  /*132d0*/  @!P2 SYNCS.PHASECHK.TRANS64 P2, [R0+URZ+0x33430], R3 ;  /* 0x033430030000a5a7 */ /* 0x000ea4000804007f */
[----:B--2---:R-:W-:Y:S05]  /*132e0*/  @!P2 BRA `(.L_x_1900) ;  /* 0xfffffffc00eca947 */ /* 0x004fea000383ffff */
[----:B------:R-:W-:Y:S05]  /*132f0*/  BRA `(.L_x_1899) ;  /* 0xfffffee400487947 */ /* 0x000fea000383ffff */
.L_x_1905:
[----:B-1----:R-:W-:-:S04]  /*13300*/  IMAD.U32 R3, RZ, RZ, UR6 ;  /* 0x00000006ff037e24 */ /* 0x002fc8000f8e00ff */
[----:B------:R1:W2:Y:S03]  /*13310*/  SYNCS.PHASECHK.TRANS64.TRYWAIT P3, [R3+URZ+0x33430], R0 ;  /* 0x03343000030075a7 */ /* 0x0002a6000806017f */
[----:B--2---:R-:W-:Y:S05]  /*13320*/  @!P3 NANOSLEEP.SYNCS 0x989680 ;  /* 0x009896800000b95d */ /* 0x004fea0003900000 */
[----:B------:R-:W2:Y:S02]  /*13330*/  @!P3 SYNCS.PHASECHK.TRANS64 P3, [R3+URZ+0x33430], R0 ;  /* 0x033430000300b5a7 */ /* 0x000ea4000806007f */
[----:B--2---:R-:W-:Y:S05]  /*13340*/  @!P3 BRA `(.L_x_1905) ;  /* 0xfffffffc00ecb947 */ /* 0x004fea000383ffff */
[----:B------:R-:W-:Y:S05]  /*13350*/  BRA `(.L_x_1902) ;  /* 0xffffff1c008c7947 */ /* 0x000fea000383ffff */
.L_x_1909:
[----:B-1----:R-:W-:-:S04]  /*13360*/  IMAD.U32 R3, RZ, RZ, UR6 ;  /* 0x00000006ff037e24 */ /* 0x002fc8000f8e00ff */
[----:B------:R1:W2:Y:S03]  /*13370*/  SYNCS.PHASECHK.TRANS64.TRYWAIT P3, [R3+URZ+0x33450], R0 ;  /* 0x03345000030075a7 */ /* 0x0002a6000806017f */
[----:B--2---:R-:W-:Y:S05]  /*13380*/  @!P3 NANOSLEEP.SYNCS 0x989680 ;  /* 0x009896800000b95d */ /* 0x004fea0003900000 */
[----:B------:R-:W2:Y:S02]  /*13390*/  @!P3 SYNCS.PHASECHK.TRANS64 P3, [R3+URZ+0x33450], R0 ;  /* 0x033450000300b5a7 */ /* 0x000ea4000806007f */
[----:B--2---:R-:W-:Y:S05]  /*133a0*/  @!P3 BRA `(.L_x_1909) ;  /* 0xfffffffc00ecb947 */ /* 0x004fea000383ffff */
[----:B------:R-:W-:Y:S05]  /*133b0*/  BRA `(.L_x_1906) ;  /* 0xffffff28009c7947 */ /* 0x000fea000383ffff */
.L_x_1916:
[----:B-1----:R-:W-:-:S04]  /*133c0*/  IMAD.U32 R3, RZ, RZ, UR6 ;  /* 0x00000006ff037e24 */ /* 0x002fc8000f8e00ff */
[----:B------:R1:W2:Y:S03]  /*133d0*/  SYNCS.PHASECHK.TRANS64.TRYWAIT P2, [R3+URZ+0x33430], R0 ;  /* 0x03343000030075a7 */ /* 0x0002a6000804017f */
[----:B--2---:R-:W-:Y:S05]  /*133e0*/  @!P2 NANOSLEEP.SYNCS 0x989680 ;  /* 0x009896800000a95d */ /* 0x004fea0003900000 */
[----:B------:R-:W2:Y:S02]  /*133f0*/  @!P2 SYNCS.PHASECHK.TRANS64 P2, [R3+URZ+0x33430], R0 ;  /* 0x033430000300a5a7 */ /* 0x000ea4000804007f */
[----:B--2---:R-:W-:Y:S05]  /*13400*/  @!P2 BRA `(.L_x_1916) ;  /* 0xfffffffc00eca947 */ /* 0x004fea000383ffff */
[----:B------:R-:W-:Y:S05]  /*13410*/  BRA `(.L_x_1913) ;  /* 0xffffff5400d87947 */ /* 0x000fea000383ffff */
.L_x_1920:
[----:B-1----:R-:W-:-:S04]  /*13420*/  IMAD.U32 R3, RZ, RZ, UR6 ;  /* 0x00000006ff037e24 */ /* 0x002fc8000f8e00ff */
[----:B------:R1:W2:Y:S03]  /*13430*/  SYNCS.PHASECHK.TRANS64.TRYWAIT P2, [R3+URZ+0x33450], R0 ;  /* 0x03345000030075a7 */ /* 0x0002a6000804017f */
[----:B--2---:R-:W-:Y:S05]  /*13440*/  @!P2 NANOSLEEP.SYNCS 0x989680 ;  /* 0x009896800000a95d */ /* 0x004fea0003900000 */
[----:B------:R-:W2:Y:S02]  /*13450*/  @!P2 SYNCS.PHASECHK.TRANS64 P2, [R3+URZ+0x33450], R0 ;  /* 0x033450000300a5a7 */ /* 0x000ea4000804007f */
[----:B--2---:R-:W-:Y:S05]  /*13460*/  @!P2 BRA `(.L_x_1920) ;  /* 0xfffffffc00eca947 */ /* 0x004fea000383ffff */
[----:B------:R-:W-:Y:S05]  /*13470*/  BRA `(.L_x_1917) ;  /* 0xffffff6000d87947 */ /* 0x000fea000383ffff */
.L_x_1926:
[----:B-1----:R-:W-:-:S04]  /*13480*/  IMAD.U32 R5, RZ, RZ, UR5 ;  /* 0x00000005ff057e24 */ /* 0x002fc8000f8e00ff */
[----:B------:R1:W2:Y:S03]  /*13490*/  SYNCS.PHASECHK.TRANS64.TRYWAIT P0, [R5+URZ+0x33450], R6 ;  /* 0x03345006050075a7 */ /* 0x0002a6000800017f */
[----:B--2---:R-:W-:Y:S05]  /*134a0*/  @!P0 NANOSLEEP.SYNCS 0x989680 ;  /* 0x009896800000895d */ /* 0x004fea0003900000 */
[----:B------:R-:W2:Y:S02]  /*134b0*/  @!P0 SYNCS.PHASECHK.TRANS64 P0, [R5+URZ+0x33450], R6 ;  /* 0x03345006050085a7 */ /* 0x000ea4000800007f */
[----:B--2---:R-:W-:Y:S05]  /*134c0*/  @!P0 BRA `(.L_x_1926) ;  /* 0xfffffffc00ec8947 */ /* 0x004fea000383ffff */
[----:B------:R-:W-:Y:S05]  /*134d0*/  BRA `(.L_x_1925) ;  /* 0xffffff84000c7947 */ /* 0x000fea000383ffff */
.L_x_1939:
[----:B------:R-:W-:Y:S02]  /*134e0*/  IMAD.MOV.U32 R13, RZ, RZ, R6 ;  /* 0x000000ffff0d7224 */ /* 0x000fe400078e0006 */
[----:B------:R-:W-:Y:S02]  /*134f0*/  IMAD.MOV.U32 R12, RZ, RZ, RZ ;  /* 0x000000ffff0c7224 */ /* 0x000fe400078e00ff */
[----:B------:R-:W-:Y:S02]  /*13500*/  IMAD.MOV.U32 R11, RZ, RZ, 0x1f ;  /* 0x0000001fff0b7424 */ /* 0x000fe400078e00ff */
[----:B------:R-:W-:-:S07]  /*13510*/  IMAD.MOV.U32 R15, RZ, RZ, -0x1 ;  /* 0xffffffffff0f7424 */ /* 0x000fce00078e00ff */
[----:B0-----:R-:W-:Y:S05]  /*13520*/  WARPSYNC.COLLECTIVE R15, `(.L_x_1993) ;  /* 0x000000000f087348 */ /* 0x001fea0003c00000 */
[----:B------:R1:W2:Y:S02]  /*13530*/  SHFL.IDX P6, R14, R13, R12, R11 ;  /* 0x0000000c0d0e7389 */ /* 0x0002a400000c000b */
[----:B012---:R-:W-:Y:S01]  /*13540*/  ENDCOLLECTIVE ;  /* 0x000000000000791b */ /* 0x007fe20003800000 */
.L_x_1993:
[----:B------:R-:W-:Y:S05]  /*13550*/  BRA `(.L_x_1994) ;  /* 0xffffffcc00747947 */ /* 0x000fea000383ffff */
.L_x_1941:
[----:B------:R-:W-:Y:S01]  /*13560*/  BSSY B0, `(.L_x_1995) ;  /* 0x0000006000007945 */ /* 0x000fe20003800000 */
[----:B------:R-:W-:-:S07]  /*13570*/  IMAD.MOV.U32 R15, RZ, RZ, -0x1 ;  /* 0xffffffffff0f7424 */ /* 0x000fce00078e00ff */
[----:B-1----:R-:W-:Y:S05]  /*13580*/  WARPSYNC.COLLECTIVE R15, `(.L_x_1996) ;  /* 0x000000000f0c7348 */ /* 0x002fea0003c00000 */
[----:B------:R-:W-:Y:S02]  /*13590*/  ELECT P6, UR62, PT ;  /* 0x00000000003e782f */ /* 0x000fe400038c0000 */
[----:B------:R-:W-:Y:S01]  /*135a0*/  MOV R14, UR62 ;  /* 0x0000003e000e7c02 */ /* 0x000fe20008000f00 */
[----:B-1----:R-:W-:Y:S10]  /*135b0*/  ENDCOLLECTIVE ;  /* 0x000000000000791b */ /* 0x002ff40003800000 */
.L_x_1996:
[----:B------:R-:W-:Y:S05]  /*135c0*/  BSYNC B0 ;  /* 0x0000000000007941 */ /* 0x000fea0003800000 */
.L_x_1995:
[----:B------:R-:W-:Y:S05]  /*135d0*/  BRA `(.L_x_1997) ;  /* 0xffffffcc00787947 */ /* 0x000fea000383ffff */
.L_x_1943:
[----:B0-----:R-:W-:-:S04]  /*135e0*/  IMAD.U32 R3, RZ, RZ, UR40 ;  /* 0x00000028ff037e24 */ /* 0x001fc8000f8e00ff */
[----:B------:R0:W2:Y:S03]  /*135f0*/  SYNCS.PHASECHK.TRANS64.TRYWAIT P0, [R3+URZ+0x33480], R2 ;  /* 0x03348002030075a7 */ /* 0x0000a6000800017f */
[----:B--2---:R-:W-:Y:S05]  /*13600*/  @!P0 NANOSLEEP.SYNCS 0x989680 ;  /* 0x009896800000895d */ /* 0x004fea0003900000 */
[----:B------:R-:W2:Y:S02]  /*13610*/  @!P0 SYNCS.PHASECHK.TRANS64 P0, [R3+URZ+0x33480], R2 ;  /* 0x03348002030085a7 */ /* 0x000ea4000800007f */
[----:B--2---:R-:W-:Y:S05]  /*13620*/  @!P0 BRA `(.L_x_1943) ;  /* 0xfffffffc00ec8947 */ /* 0x004fea000383ffff */
[----:B------:R-:W-:Y:S05]  /*13630*/  BRA `(.L_x_1998) ;  /* 0xffffffcc00c47947 */ /* 0x000fea000383ffff */
.L_x_1945:
[----:B0-----:R-:W-:-:S04]  /*13640*/  IMAD.U32 R3, RZ, RZ, UR40 ;  /* 0x00000028ff037e24 */ /* 0x001fc8000f8e00ff */
[----:B------:R0:W2:Y:S03]  /*13650*/  SYNCS.PHASECHK.TRANS64.TRYWAIT P0, [R3+URZ+0x33440], R2 ;  /* 0x03344002030075a7 */ /* 0x0000a6000800017f */
[----:B--2---:R-:W-:Y:S05]  /*13660*/  @!P0 NANOSLEEP.SYNCS 0x989680 ;  /* 0x009896800000895d */ /* 0x004fea0003900000 */
[----:B------:R-:W2:Y:S02]  /*13670*/  @!P0 SYNCS.PHASECHK.TRANS64 P0, [R3+URZ+0x33440], R2 ;  /* 0x03344002030085a7 */ /* 0x000ea4000800007f */
[----:B--2---:R-:W-:Y:S05]  /*13680*/  @!P0 BRA `(.L_x_1945) ;  /* 0xfffffffc00ec8947 */ /* 0x004fea000383ffff */
[----:B------:R-:W-:Y:S05]  /*13690*/  BRA `(.L_x_1999) ;  /* 0xffffffd000387947 */ /* 0x000fea000383ffff */
.L_x_1948:
        /* <DEDUP_REMOVED lines=9> */
.L_x_2000:
[----:B------:R-:W-:Y:S02]  /*13730*/  IMAD.MOV.U32 R13, RZ, RZ, R7 ;  /* 0x000000ffff0d7224 */ /* 0x000fe400078e0007 */
[----:B------:R-:W-:-:S07]  /*13740*/  IMAD.MOV.U32 R2, RZ, RZ, R14 ;  /* 0x000000ffff027224 */ /* 0x000fce00078e000e */
[----:B------:R-:W-:Y:S05]  /*13750*/  WARPSYNC.COLLECTIVE R15, `(.L_x_2001) ;  /* 0x000000000f087348 */ /* 0x000fea0003c00000 */
[----:B------:R0:W1:Y:S02]  /*13760*/  SHFL.IDX P6, R14, R13, R12, R11 ;  /* 0x0000000c0d0e7389 */ /* 0x00006400000c000b */
[----:B01----:R-:W-:Y:S01]  /*13770*/  ENDCOLLECTIVE ;  /* 0x000000000000791b */ /* 0x003fe20003800000 */
.L_x_2001:
[----:B------:R-:W-:Y:S02]  /*13780*/  ULDC UR4, c[0x0][0x288] ;  /* 0x0000a20000047ab9 */ /* 0x000fe40000000800 */
[----:B------:R-:W-:-:S05]  /*13790*/  IMAD R5, R9, UR4, RZ ;  /* 0x0000000409057c24 */ /* 0x000fca000f8e02ff */
[----:B------:R-:W-:Y:S01]  /*137a0*/  ISETP.GE.AND P4, PT, R4, R5, PT ;  /* 0x000000050400720c */ /* 0x000fe20003f86270 */
[----:B------:R-:W-:Y:S02]  /*137b0*/  IMAD.MOV.U32 R13, RZ, RZ, R6 ;  /* 0x000000ffff0d7224 */ /* 0x000fe400078e0006 */
[----:B------:R-:W-:-:S10]  /*137c0*/  IMAD.MOV.U32 R12, RZ, RZ, 0x1 ;  /* 0x00000001ff0c7424 */ /* 0x000fd400078e00ff */
[----:B------:R-:W-:Y:S02]  /*137d0*/  @!P4 VIADD R9, R0, UR40 ;  /* 0x000000280009cc36 */ /* 0x000fe40008000000 */
[----:B------:R-:W-:-:S07]  /*137e0*/  IMAD.MOV.U32 R3, RZ, RZ, R14 ;  /* 0x000000ffff037224 */ /* 0x000fce00078e000e */
[----:B------:R-:W-:Y:S05]  /*137f0*/  WARPSYNC.COLLECTIVE R15, `(.L_x_2002) ;  /* 0x000000000f087348 */ /* 0x000fea0003c00000 */
[----:B------:R0:W1:Y:S02]  /*13800*/  SHFL.IDX P6, R14, R13, R12, R11 ;  /* 0x0000000c0d0e7389 */ /* 0x00006400000c000b */
[----:B01----:R-:W-:Y:S01]  /*13810*/  ENDCOLLECTIVE ;  /* 0x000000000000791b */ /* 0x003fe20003800000 */
.L_x_2002:
[----:B------:R-:W-:-:S05]  /*13820*/  @!P4 IADD3 R3, P3, R8, R3, RZ ;  /* 0x000000030803c210 */ /* 0x000fca0007f7e0ff */
[----:B------:R-:W-:Y:S01]  /*13830*/  @!P4 IMAD.X R2, RZ, RZ, R2, P3 ;  /* 0x000000ffff02c224 */ /* 0x000fe200018e0602 */
[----:B------:R-:W-:Y:S01]  /*13840*/  ISETP.GE.AND P3, PT, R10, R5, PT ;  /* 0x000000050a00720c */ /* 0x000fe20003f66270 */
[----:B------:R-:W-:-:S03]  /*13850*/  VIADD R10, R4, 0x40 ;  /* 0x00000040040a7836 */ /* 0x000fc60000000000 */
        /* <DEDUP_REMOVED lines=14> */
.L_x_2003:
[----:B------:R-:W-:Y:S02]  /*13940*/  @!P3 VIADD R9, R0, UR40 ;  /* 0x000000280009bc36 */ /* 0x000fe40008000000 */
[----:B------:R-:W-:Y:S02]  /*13950*/  IMAD.MOV.U32 R13, RZ, RZ, R6 ;  /* 0x000000ffff0d7224 */ /* 0x000fe400078e0006 */
[----:B------:R-:W-:Y:S01]  /*13960*/  IMAD.MOV.U32 R12, RZ, RZ, 0x2 ;  /* 0x00000002ff0c7424 */ /* 0x000fe200078e00ff */
[----:B------:R-:W-:-:S13]  /*13970*/  @!P3 IADD3 R3, P4, R8, R14, RZ ;  /* 0x0000000e0803b210 */ /* 0x000fda0007f9e0ff */
[----:B------:R-:W-:Y:S05]  /*13980*/  WARPSYNC.COLLECTIVE R15, `(.L_x_2004) ;  /* 0x000000000f087348 */ /* 0x000fea0003c00000 */
[----:B------:R0:W1:Y:S02]  /*13990*/  SHFL.IDX P6, R14, R13, R12, R11 ;  /* 0x0000000c0d0e7389 */ /* 0x00006400000c000b */
[----:B01----:R-:W-:Y:S01]  /*139a0*/  ENDCOLLECTIVE ;  /* 0x000000000000791b */ /* 0x003fe20003800000 */
.L_x_2004:
[----:B------:R-:W-:-:S05]  /*139b0*/  @!P3 IMAD.X R2, RZ, RZ, R2, P4 ;  /* 0x000000ffff02b224 */ /* 0x000fca00020e0602 */
[----:B------:R-:W-:-:S04]  /*139c0*/  @!P3 LOP3.LUT R3, R3, R2, RZ, 0x3c, !PT ;  /* 0x000000020303b212 */ /* 0x000fc800078e3cff */
[----:B------:R-:W-:Y:S01]  /*139d0*/  @!P3 LOP3.LUT R2, R3, R2, RZ, 0x3c, !PT ;  /* 0x000000020302b212 */ /* 0x000fe200078e3cff */
[----:B------:R-:W-:-:S03]  /*139e0*/  IMAD.MOV.U32 R13, RZ, RZ, R7 ;  /* 0x000000ffff0d7224 */ /* 0x000fc600078e0007 */
[----:B------:R-:W-:-:S05]  /*139f0*/  @!P3 LOP3.LUT R3, R3, R2, RZ, 0x3c, !PT ;  /* 0x000000020303b212 */ /* 0x000fca00078e3cff */
        /* <DEDUP_REMOVED lines=11> */
.L_x_2005:
[----:B------:R-:W-:Y:S02]  /*13ab0*/  @!P3 VIADD R21, R0, UR40 ;  /* 0x000000280015bc36 */ /* 0x000fe40008000000 */
[----:B------:R-:W-:Y:S02]  /*13ac0*/  IMAD.MOV.U32 R13, RZ, RZ, R6 ;  /* 0x000000ffff0d7224 */ /* 0x000fe400078e0006 */
[----:B------:R-:W-:Y:S01]  /*13ad0*/  IMAD.MOV.U32 R12, RZ, RZ, 0x3 ;  /* 0x00000003ff0c7424 */ /* 0x000fe200078e00ff */
[----:B------:R-:W-:-:S13]  /*13ae0*/  @!P3 IADD3 R3, P4, R8, R14, RZ ;  /* 0x0000000e0803b210 */ /* 0x000fda0007f9e0ff */
[----:B------:R-:W-:Y:S05]  /*13af0*/  WARPSYNC.COLLECTIVE R15, `(.L_x_2006) ;  /* 0x000000000f087348 */ /* 0x000fea0003c00000 */
[----:B------:R0:W1:Y:S02]  /*13b00*/  SHFL.IDX P6, R14, R13, R12, R11 ;  /* 0x0000000c0d0e7389 */ /* 0x00006400000c000b */
[----:B01----:R-:W-:Y:S01]  /*13b10*/  ENDCOLLECTIVE ;  /* 0x000000000000791b */ /* 0x003fe20003800000 */
.L_x_2006:
        /* <DEDUP_REMOVED lines=8> */
[----:B------:R0:W-:Y:S01]  /*13ba0*/  @!P3 LDGSTS.E.BYPASS.LTC128B.128 [R21+0x1f200], desc[UR38][R2.64], !P2 ;  /* 0x1f2000000215bfae */ /* 0x0001e2000d101d66 */
[----:B------:R-:W-:-:S03]  /*13bb0*/  IMAD.MOV.U32 R6, RZ, RZ, R14 ;  /* 0x000000ffff067224 */ /* 0x000fc600078e000e */
[----:B------:R0:W-:Y:S04]  /*13bc0*/  @!P3 LDGSTS.E.BYPASS.LTC128B.128 [R21+0x21200], desc[UR38][R2.64+0x40], !P0 ;  /* 0x212000400215bfae */ /* 0x0001e8000c101d66 */
[----:B------:R0:W-:Y:S02]  /*13bd0*/  @!P3 LDGSTS.E.BYPASS.LTC128B.128 [R21+0x23200], desc[UR38][R2.64+0x80], !P1 ;  /* 0x232000800215bfae */ /* 0x0001e4000c901d66 */
[----:B0-----:R-:W-:Y:S05]  /*13be0*/  WARPSYNC.COLLECTIVE R15, `(.L_x_2007) ;  /* 0x000000000f087348 */ /* 0x001fea0003c00000 */
[----:B------:R1:W2:Y:S02]  /*13bf0*/  SHFL.IDX P6, R14, R13, R12, R11 ;  /* 0x0000000c0d0e7389 */ /* 0x0002a400000c000b */
[----:B012---:R-:W-:Y:S01]  /*13c00*/  ENDCOLLECTIVE ;  /* 0x000000000000791b */ /* 0x007fe20003800000 */
.L_x_2007:
[----:B------:R-:W-:Y:S05]  /*13c10*/  BRA `(.L_x_2008) ;  /* 0xffffffd400787947 */ /* 0x000fea000383ffff */
.L_x_1951:
[----:B0-----:R-:W-:-:S04]  /*13c20*/  IMAD.U32 R3, RZ, RZ, UR40 ;  /* 0x00000028ff037e24 */ /* 0x001fc8000f8e00ff */
[----:B------:R0:W1:Y:S03]  /*13c30*/  SYNCS.PHASECHK.TRANS64.TRYWAIT P0, [R3+URZ+0x33420], R0 ;  /* 0x03342000030075a7 */ /* 0x000066000800017f */
[----:B-1----:R-:W-:Y:S05]  /*13c40*/  @!P0 NANOSLEEP.SYNCS 0x989680 ;  /* 0x009896800000895d */ /* 0x002fea0003900000 */
[----:B------:R-:W1:Y:S02]  /*13c50*/  @!P0 SYNCS.PHASECHK.TRANS64 P0, [R3+URZ+0x33420], R0 ;  /* 0x03342000030085a7 */ /* 0x000e64000800007f */
[----:B-1----:R-:W-:Y:S05]  /*13c60*/  @!P0 BRA `(.L_x_1951) ;  /* 0xfffffffc00ec8947 */ /* 0x002fea000383ffff */
[----:B------:R-:W-:Y:S05]  /*13c70*/  BRA `(.L_x_2009) ;  /* 0xffffffd400c47947 */ /* 0x000fea000383ffff */
.L_x_1956:
[----:B-1----:R1:W2:Y:S02]  /*13c80*/  SYNCS.PHASECHK.TRANS64.TRYWAIT P0, [R8+URZ+0x33480], R4 ;  /* 0x03348004080075a7 */ /* 0x0022a4000800017f */
[----:B--2---:R-:W-:Y:S05]  /*13c90*/  @!P0 NANOSLEEP.SYNCS 0x989680 ;  /* 0x009896800000895d */ /* 0x004fea0003900000 */
[----:B------:R-:W2:Y:S02]  /*13ca0*/  @!P0 SYNCS.PHASECHK.TRANS64 P0, [R8+URZ+0x33480], R4 ;  /* 0x03348004080085a7 */ /* 0x000ea4000800007f */
[----:B--2---:R-:W-:Y:S05]  /*13cb0*/  @!P0 BRA `(.L_x_1956) ;  /* 0xfffffffc00f08947 */ /* 0x004fea000383ffff */
[----:B------:R-:W-:Y:S05]  /*13cc0*/  BRA `(.L_x_2010) ;  /* 0xffffffd800707947 */ /* 0x000fea000383ffff */
.L_x_1962:
[----:B---3--:R3:W4:Y:S02]  /*13cd0*/  SYNCS.PHASECHK.TRANS64.TRYWAIT P0, [R8+URZ+0x33440], R4 ;  /* 0x03344004080075a7 */ /* 0x008724000800017f */
[----:B----4-:R-:W-:Y:S05]  /*13ce0*/  @!P0 NANOSLEEP.SYNCS 0x989680 ;  /* 0x009896800000895d */ /* 0x010fea0003900000 */
[----:B------:R-:W4:Y:S02]  /*13cf0*/  @!P0 SYNCS.PHASECHK.TRANS64 P0, [R8+URZ+0x33440], R4 ;  /* 0x03344004080085a7 */ /* 0x000f24000800007f */
[----:B----4-:R-:W-:Y:S05]  /*13d00*/  @!P0 BRA `(.L_x_1962) ;  /* 0xfffffffc00f08947 */ /* 0x010fea000383ffff */
[----:B------:R-:W-:Y:S05]  /*13d10*/  BRA `(.L_x_2011) ;  /* 0xffffffdc00547947 */ /* 0x000fea000383ffff */
.L_x_1969:
[----:B-1----:R1:W2:Y:S02]  /*13d20*/  SYNCS.PHASECHK.TRANS64.TRYWAIT P0, [R12+URZ+0x33470], R5 ;  /* 0x033470050c0075a7 */ /* 0x0022a4000800017f */
[----:B--2---:R-:W-:Y:S05]  /*13d30*/  @!P0 NANOSLEEP.SYNCS 0x989680 ;  /* 0x009896800000895d */ /* 0x004fea0003900000 */
[----:B------:R-:W2:Y:S02]  /*13d40*/  @!P0 SYNCS.PHASECHK.TRANS64 P0, [R12+URZ+0x33470], R5 ;  /* 0x033470050c0085a7 */ /* 0x000ea4000800007f */
[----:B--2---:R-:W-:Y:S05]  /*13d50*/  @!P0 BRA `(.L_x_1969) ;  /* 0xfffffffc00f08947 */ /* 0x004fea000383ffff */
[----:B------:R-:W-:Y:S05]  /*13d60*/  BRA `(.L_x_2012) ;  /* 0xffffffe000447947 */ /* 0x000fea000383ffff */
.L_x_1971:
[----:B-1----:R1:W2:Y:S02]  /*13d70*/  SYNCS.PHASECHK.TRANS64.TRYWAIT P0, [R12+URZ+0x33460], R5 ;  /* 0x033460050c0075a7 */ /* 0x0022a4000800017f */
[----:B--2---:R-:W-:Y:S05]  /*13d80*/  @!P0 NANOSLEEP.SYNCS 0x989680 ;  /* 0x009896800000895d */ /* 0x004fea0003900000 */
[----:B------:R-:W2:Y:S02]  /*13d90*/  @!P0 SYNCS.PHASECHK.TRANS64 P0, [R12+URZ+0x33460], R5 ;  /* 0x033460050c0085a7 */ /* 0x000ea4000800007f */
[----:B--2---:R-:W-:Y:S05]  /*13da0*/  @!P0 BRA `(.L_x_1971) ;  /* 0xfffffffc00f08947 */ /* 0x004fea000383ffff */
[----:B------:R-:W-:Y:S05]  /*13db0*/  BRA `(.L_x_2013) ;  /* 0xffffffe000487947 */ /* 0x000fea000383ffff */
.L_x_1977:
[----:B0-----:R0:W1:Y:S02]  /*13dc0*/  SYNCS.PHASECHK.TRANS64.TRYWAIT P0, [R3+URZ+0x33470], R0 ;  /* 0x03347000030075a7 */ /* 0x001064000800017f */
[----:B-1----:R-:W-:Y:S05]  /*13dd0*/  @!P0 NANOSLEEP.SYNCS 0x989680 ;  /* 0x009896800000895d */ /* 0x002fea0003900000 */
[----:B------:R-:W1:Y:S02]  /*13de0*/  @!P0 SYNCS.PHASECHK.TRANS64 P0, [R3+URZ+0x33470], R0 ;  /* 0x03347000030085a7 */ /* 0x000e64000800007f */
[----:B-1----:R-:W-:Y:S05]  /*13df0*/  @!P0 BRA `(.L_x_1977) ;  /* 0xfffffffc00f08947 */ /* 0x002fea000383ffff */
[----:B------:R-:W-:Y:S05]  /*13e00*/  BRA `(.L_x_2014) ;  /* 0xffffffe800447947 */ /* 0x000fea000383ffff */
.L_x_1979:
[----:B0-----:R0:W1:Y:S02]  /*13e10*/  SYNCS.PHASECHK.TRANS64.TRYWAIT P0, [R3+URZ+0x33460], R0 ;  /* 0x03346000030075a7 */ /* 0x001064000800017f */
[----:B-1----:R-:W-:Y:S05]  /*13e20*/  @!P0 NANOSLEEP.SYNCS 0x989680 ;  /* 0x009896800000895d */ /* 0x002fea0003900000 */
[----:B------:R-:W1:Y:S02]  /*13e30*/  @!P0 SYNCS.PHASECHK.TRANS64 P0, [R3+URZ+0x33460], R0 ;  /* 0x03346000030085a7 */ /* 0x000e64000800007f */
[----:B-1----:R-:W-:Y:S05]  /*13e40*/  @!P0 BRA `(.L_x_1979) ;  /* 0xfffffffc00f08947 */ /* 0x002fea000383ffff */
[----:B------:R-:W-:Y:S05]  /*13e50*/  BRA `(.L_x_2015) ;  /* 0xffffffe800487947 */ /* 0x000fea000383ffff */
.L_x_1981:
[----:B0-----:R0:W1:Y:S02]  /*13e60*/  SYNCS.PHASECHK.TRANS64.TRYWAIT P0, [R9+URZ+0x33420], R2 ;  /* 0x03342002090075a7 */ /* 0x001064000800017f */
[----:B-1----:R-:W-:Y:S05]  /*13e70*/  @!P0 NANOSLEEP.SYNCS 0x989680 ;  /* 0x009896800000895d */ /* 0x002fea0003900000 */
[----:B------:R-:W1:Y:S02]  /*13e80*/  @!P0 SYNCS.PHASECHK.TRANS64 P0, [R9+URZ+0x33420], R2 ;  /* 0x03342002090085a7 */ /* 0x000e64000800007f */
[----:B-1----:R-:W-:Y:S05]  /*13e90*/  @!P0 BRA `(.L_x_1981) ;  /* 0xfffffffc00f08947 */ /* 0x002fea000383ffff */
[----:B------:R-:W-:Y:S05]  /*13ea0*/  BRA `(.L_x_2016) ;  /* 0xfffffff000287947 */ /* 0x000fea000383ffff */
.L_x_1983:
[----:B0-----:R0:W1:Y:S02]  /*13eb0*/  SYNCS.PHASECHK.TRANS64.TRYWAIT P1, [R5+URZ], R4 ;  /* 0x00000004050075a7 */ /* 0x001064000802017f */
[----:B-1----:R-:W-:Y:S05]  /*13ec0*/  @!P1 NANOSLEEP.SYNCS 0x989680 ;  /* 0x009896800000995d */ /* 0x002fea0003900000 */
[----:B------:R-:W1:Y:S02]  /*13ed0*/  @!P1 SYNCS.PHASECHK.TRANS64 P1, [R5+URZ], R4 ;  /* 0x00000004050095a7 */ /* 0x000e64000802007f */
[----:B-1----:R-:W-:Y:S05]  /*13ee0*/  @!P1 BRA `(.L_x_1983) ;  /* 0xfffffffc00f09947 */ /* 0x002fea000383ffff */
[----:B------:R-:W-:Y:S05]  /*13ef0*/  BRA `(.L_x_2017) ;  /* 0xfffffff000787947 */ /* 0x000fea000383ffff */
.L_x_1984:
[----:B-1----:R1:W2:Y:S02]  /*13f00*/  SYNCS.PHASECHK.TRANS64.TRYWAIT P1, [R7+URZ], R2 ;  /* 0x00000002070075a7 */ /* 0x0022a4000802017f */
[----:B--2---:R-:W-:Y:S05]  /*13f10*/  @!P1 NANOSLEEP.SYNCS 0x989680 ;  /* 0x009896800000995d */ /* 0x004fea0003900000 */
[----:B------:R-:W2:Y:S02]  /*13f20*/  @!P1 SYNCS.PHASECHK.TRANS64 P1, [R7+URZ], R2 ;  /* 0x00000002070095a7 */ /* 0x000ea4000802007f */
[----:B--2---:R-:W-:Y:S05]  /*13f30*/  @!P1 BRA `(.L_x_1984) ;  /* 0xfffffffc00f09947 */ /* 0x004fea000383ffff */
[----:B------:R-:W-:Y:S05]  /*13f40*/  BRA `(.L_x_2018) ;  /* 0xfffffff0006c7947 */ /* 0x000fea000383ffff */
.L_x_1986:
[----:B0-----:R0:W2:Y:S02]  /*13f50*/  SYNCS.PHASECHK.TRANS64.TRYWAIT P1, [R5+URZ+0x33460], R4 ;  /* 0x03346004050075a7 */ /* 0x0010a4000802017f */
[----:B--2---:R-:W-:Y:S05]  /*13f60*/  @!P1 NANOSLEEP.SYNCS 0x989680 ;  /* 0x009896800000995d */ /* 0x004fea0003900000 */
[----:B------:R-:W2:Y:S02]  /*13f70*/  @!P1 SYNCS.PHASECHK.TRANS64 P1, [R5+URZ+0x33460], R4 ;  /* 0x03346004050095a7 */ /* 0x000ea4000802007f */
[----:B--2---:R-:W-:Y:S05]  /*13f80*/  @!P1 BRA `(.L_x_1986) ;  /* 0xfffffffc00f09947 */ /* 0x004fea000383ffff */
[----:B------:R-:W-:Y:S05]  /*13f90*/  BRA `(.L_x_2019) ;  /* 0xfffffff0006c7947 */ /* 0x000fea000383ffff */
.L_x_1988:
[----:B--2---:R2:W3:Y:S02]  /*13fa0*/  SYNCS.PHASECHK.TRANS64.TRYWAIT P1, [R3+URZ+0x33460], R2 ;  /* 0x03346002030075a7 */ /* 0x0044e4000802017f */
[----:B---3--:R-:W-:Y:S05]  /*13fb0*/  @!P1 NANOSLEEP.SYNCS 0x989680 ;  /* 0x009896800000995d */ /* 0x008fea0003900000 */
[----:B------:R-:W3:Y:S02]  /*13fc0*/  @!P1 SYNCS.PHASECHK.TRANS64 P1, [R3+URZ+0x33460], R2 ;  /* 0x03346002030095a7 */ /* 0x000ee4000802007f */
[----:B---3--:R-:W-:Y:S05]  /*13fd0*/  @!P1 BRA `(.L_x_1988) ;  /* 0xfffffffc00f09947 */ /* 0x008fea000383ffff */
[----:B------:R-:W-:Y:S05]  /*13fe0*/  BRA `(.L_x_2020) ;  /* 0xfffffff0006c7947 */ /* 0x000fea000383ffff */
.L_x_1990:
[----:B---3--:R3:W4:Y:S02]  /*13ff0*/  SYNCS.PHASECHK.TRANS64.TRYWAIT P0, [R5+URZ+0x33480], R4 ;  /* 0x03348004050075a7 */ /* 0x008724000800017f */
[----:B----4-:R-:W-:Y:S05]  /*14000*/  @!P0 NANOSLEEP.SYNCS 0x989680 ;  /* 0x009896800000895d */ /* 0x010fea0003900000 */
[----:B------:R-:W4:Y:S02]  /*14010*/  @!P0 SYNCS.PHASECHK.TRANS64 P0, [R5+URZ+0x33480], R4 ;  /* 0x03348004050085a7 */ /* 0x000f24000800007f */
[----:B----4-:R-:W-:Y:S05]  /*14020*/  @!P0 BRA `(.L_x_1990) ;  /* 0xfffffffc00f08947 */ /* 0x010fea000383ffff */
[----:B------:R-:W-:Y:S05]  /*14030*/  BRA `(.L_x_1991) ;  /* 0xfffffff000687947 */ /* 0x000fea000383ffff */
.L_x_2021:
        /* <DEDUP_REMOVED lines=12> */
.L_x_2833:


//--------------------- .text._ZN7cutlass13device_kernelIN5flash11enable_sm90INS1_16FlashAttnFwdSm90INS1_25CollectiveMainloopFwdSm90ILi2EN4cute5tupleIJNS5_1CILi1EEES8_S8_EEENS6_IJNS7_ILi128EEENS7_ILi160EEENS7_ILi192EEEEEELi192ENS_12float_e4m3_tEfNS_4arch4Sm90ELb1ELb0ELb0ELb1ELb0ELb0ELb0ELb1ELb1ELb1ELb1ELb0EEENS1_21CollectiveEpilogueFwdINS6_IJSA_SC_SB_EEES9_NS_10bfloat16_tESG_Li256ELb1ELb1ELb1ELb1EEENS1_36VarlenDynamicPersistentTileSchedulerILi128ELi160ELi256ELi128ELb1ELb1ELb1ELb1ELb1ELb1EEEEEEEEEvNT_6ParamsE --------------------------
	.section	.text._ZN7cutlass13device_kernelIN5flash11enable_sm90INS1_16FlashAttnFwdSm90INS1_25CollectiveMainloopFwdSm90ILi2EN4cute5tupleIJNS5_1CILi1EEES8_S8_EEENS6_IJNS7_ILi128EEENS7_ILi160EEENS7_ILi192EEEEEELi192ENS_12float_e4m3_tEfNS_4arch4Sm90ELb1ELb0ELb0ELb1ELb0ELb0ELb0ELb1ELb1ELb1ELb1ELb0EEENS1_21CollectiveEpilogueFwdINS6_IJSA_SC_SB_EEES9_NS_10bfloat16_tESG_Li256ELb1ELb1ELb1ELb1EEENS1_36VarlenDynamicPersistentTileSchedulerILi128ELi160ELi256ELi128ELb1ELb1ELb1ELb1ELb1ELb1EEEEEEEEEvNT_6ParamsE,"ax",@progbits
	.align	128
.text._ZN7cutlass13device_kernelIN5flash11enable_sm90INS1_16FlashAttnFwdSm90INS1_25CollectiveMainloopFwdSm90ILi2EN4cute5tupleIJNS5_1CILi1EEES8_S8_EEENS6_IJNS7_ILi128EEENS7_ILi160EEENS7_ILi192EEEEEELi192ENS_12float_e4m3_tEfNS_4arch4Sm90ELb1ELb0ELb0ELb1ELb0ELb0ELb0ELb1ELb1ELb1ELb1ELb0EEENS1_21CollectiveEpilogueFwdINS6_IJSA_SC_SB_EEES9_NS_10bfloat16_tESG_Li256ELb1ELb1ELb1ELb1EEENS1_36VarlenDynamicPersistentTileSchedulerILi128ELi160ELi256ELi128ELb1ELb1ELb1ELb1ELb1ELb1EEEEEEEEEvNT_6ParamsE:
        .type           _ZN7cutlass13device_kernelIN5flash11enable_sm90INS1_16FlashAttnFwdSm90INS1_25CollectiveMainloopFwdSm90ILi2EN4cute5tupleIJNS5_1CILi1EEES8_S8_EEENS6_IJNS7_ILi128EEENS7_ILi160EEENS7_ILi192EEEEEELi192ENS_12float_e4m3_tEfNS_4arch4Sm90ELb1ELb0ELb0ELb1ELb0ELb0ELb0ELb1ELb1ELb1ELb1ELb0EEENS1_21CollectiveEpilogueFwdINS6_IJSA_SC_SB_EEES9_NS_10bfloat16_tESG_Li256ELb1ELb1ELb1ELb1EEENS1_36VarlenDynamicPersistentTileSchedulerILi128ELi160ELi256ELi128ELb1ELb1ELb1ELb1ELb1ELb1EEEEEEEEEvNT_6ParamsE,@function
        .size           _ZN7cutlass13device_kernelIN5flash11enable_sm90INS1_16FlashAttnFwdSm90INS1_25CollectiveMainloopFwdSm90ILi2EN4cute5tupleIJNS5_1CILi1EEES8_S8_EEENS6_IJNS7_ILi128EEENS7_ILi160EEENS7_ILi192EEEEEELi192ENS_12float_e4m3_tEfNS_4arch4Sm90ELb1ELb0ELb0ELb1ELb0ELb0ELb0ELb1ELb1ELb1ELb1ELb0EEENS1_21CollectiveEpilogueFwdINS6_IJSA_SC_SB_EEES9_NS_10bfloat16_tESG_Li256ELb1ELb1ELb1ELb1EEENS1_36VarlenDynamicPersistentTileSchedulerILi128ELi160ELi256ELi128ELb1ELb1ELb1ELb1ELb1ELb1EEEEEEEEEvNT_6ParamsE,(.L_x_2834 - _ZN7cutlass13device_kernelIN5flash11enable_sm90INS1_16FlashAttnFwdSm90INS1_25CollectiveMainloopFwdSm90ILi2EN4cute5tupleIJNS5_1CILi1EEES8_S8_EEENS6_IJNS7_ILi128EEENS7_ILi160EEENS7_ILi192EEEEEELi192ENS_12float_e4m3_tEfNS_4arch4Sm90ELb1ELb0ELb0ELb1ELb0ELb0ELb0ELb1ELb1ELb1ELb1ELb0EEENS1_21CollectiveEpilogueFwdINS6_IJSA_SC_SB_EEES9_NS_10bfloat16_tESG_Li256ELb1ELb1ELb1ELb1EEENS1_36VarlenDynamicPersistentTileSchedulerILi128ELi160ELi256ELi128ELb1ELb1ELb1ELb1ELb1ELb1EEEEEEEEEvNT_6ParamsE)
        .other          _ZN7cutlass13device_kernelIN5flash11enable_sm90INS1_16FlashAttnFwdSm90INS1_25CollectiveMainloopFwdSm90ILi2EN4cute5tupleIJNS5_1CILi1EEES8_S8_EEENS6_IJNS7_ILi128EEENS7_ILi160EEENS7_ILi192EEEEEELi192ENS_12float_e4m3_tEfNS_4arch4Sm90ELb1ELb0ELb0ELb1ELb0ELb0ELb0ELb1ELb1ELb1ELb1ELb0EEENS1_21CollectiveEpilogueFwdINS6_IJSA_SC_SB_EEES9_NS_10bfloat16_tESG_Li256ELb1ELb1ELb1ELb1EEENS1_36VarlenDynamicPersistentTileSchedulerILi128ELi160ELi256ELi128ELb1ELb1ELb1ELb1ELb1ELb1EEEEEEEEEvNT_6ParamsE,@"STO_CUDA_ENTRY STV_DEFAULT"
_ZN7cutlass13device_kernelIN5flash11enable_sm90INS1_16FlashAttnFwdSm90INS1_25CollectiveMainloopFwdSm90ILi2EN4cute5tupleIJNS5_1CILi1EEES8_S8_EEENS6_IJNS7_ILi128EEENS7_ILi160EEENS7_ILi192EEEEEELi192ENS_12float_e4m3_tEfNS_4arch4Sm90ELb1ELb0ELb0ELb1ELb0ELb0ELb0ELb1ELb1ELb1ELb1ELb0EEENS1_21CollectiveEpilogueFwdINS6_IJSA_SC_SB_EEES9_NS_10bfloat16_tESG_Li256ELb1ELb1ELb1ELb1EEENS1_36VarlenDynamicPersistentTileSchedulerILi128ELi160ELi256ELi128ELb1ELb1ELb1ELb1ELb1ELb1EEEEEEEEEvNT_6ParamsE:
        /* <DEDUP_REMOVED lines=18> */
.L_x_2023:
[----:B------:R-:W-:Y:S05]  /*0120*/  BSYNC B0 ;  /* 0x0000000000007941 */ /* 0x000fea0003800000 */
.L_x_2022:
        /* <DEDUP_REMOVED lines=41> */
.L_x_2024:
        /* <DEDUP_REMOVED lines=22> */
.L_x_2025:
        /* <DEDUP_REMOVED lines=18> */
.L_x_2026:
        /* <DEDUP_REMOVED lines=22> */
.L_x_2027:
        /* <DEDUP_REMOVED lines=22> */
.L_x_2028:
[----:B------:R-:W-:Y:S01]  /*0900*/  PLOP3.LUT P0, PT, PT, PT, UP0, 0x80, 0x0 ;  /* 0x000000000000781c */ /* 0x000fe20003f0f008 */
[----:B------:R-:W-:Y:S01]  /*0910*/  UMOV UR38, 0x1 ;  /* 0x0000000100267882 */ /* 0x000fe20000000000 */
[----:B------:R-:W-:Y:S01]  /*0920*/  NOP ;  /* 0x0000000000007918 */ /* 0x000fe20000000000 */
[----:B------:R-:W-:Y:S01]  /*0930*/  USEL UR38, UR38, 0x2, !UP0 ;  /* 0x0000000226267887 */ /* 0x000fe2000c000000 */
[----:B------:R-:W-:Y:S01]  /*0940*/  ULDC.64 UR56, c[0x0][0x208] ;  /* 0x0000820000387ab9 */ /* 0x000fe20000000a00 */
[----:B012-4-:R-:W-:Y:S08]  /*0950*/  BAR.SYNC.DEFER_BLOCKING 0x0 ;  /* 0x0000000000007b1d */ /* 0x017ff00000010000 */
[----:B------:R-:W-:Y:S05]  /*0960*/  @!P0 BRA `(.L_x_2029) ;  /* 0x0000011000e88947 */ /* 0x000fea0003800000 */
.L_x_2030:
        /* <DEDUP_REMOVED lines=35> */
[----:B------:R-:W-:Y:S02]  /*0ba0*/  LOP3.LUT R4, R3, 0x3fffff0, RZ, 0xc0, !PT ;  /* 0x03fffff003047812 */ /* 0x000fe400078ec0ff */
[----:B------:R-:W-:-:S02]  /*0bb0*/  SHF.R.S32.HI R7, RZ, 0x1f, R236 ;  /* 0x0000001fff077819 */ /* 0x000fc400000114ec */
[----:B------:R-:W-:Y:S01]  /*0bc0*/  LEA.HI R3, R3, R6, RZ, 0x1 ;  /* 0x0000000603037211 */ /* 0x000fe200078f08ff */
[----:B------:R-:W-:Y:S01]  /*0bd0*/  IMAD.IADD R4, R12, 0x1, -R4 ;  /* 0x000000010c047824 */ /* 0x000fe200078e0a04 */
[----:B------:R-:W-:Y:S02]  /*0be0*/  LEA.HI R8, R7, R236, RZ, 0x2 ;  /* 0x000000ec07087211 */ /* 0x000fe400078f10ff */
[----:B------:R-:W-:Y:S02]  /*0bf0*/  SHF.R.S32.HI R13, RZ, 0x7, R2 ;  /* 0x00000007ff0d7819 */ /* 0x000fe40000011402 */
[--C-:B------:R-:W-:Y:S02]  /*0c00*/  SHF.R.S32.HI R9, RZ, 0x2, R8.reuse ;  /* 0x00000002ff097819 */ /* 0x100fe40000011408 */
[----:B------:R-:W-:Y:S02]  /*0c10*/  SHF.R.S32.HI R10, RZ, 0x1f, R8 ;  /* 0x0000001fff0a7819 */ /* 0x000fe40000011408 */
[----:B------:R-:W-:-:S02]  /*0c20*/  LOP3.LUT R11, R11, 0xfffffffc, RZ, 0xc0, !PT ;  /* 0xfffffffc0b0b7812 */ /* 0x000fc400078ec0ff */
[----:B------:R-:W-:Y:S02]  /*0c30*/  LEA.HI R10, R10, R9, RZ, 0x3 ;  /* 0x000000090a0a7211 */ /* 0x000fe400078f18ff */
[----:B------:R-:W-:Y:S01]  /*0c40*/  LOP3.LUT R5, R5, 0xfffffc00, RZ, 0xc0, !PT ;  /* 0xfffffc0005057812 */ /* 0x000fe200078ec0ff */
[----:B------:R-:W-:Y:S01]  /*0c50*/  IMAD.IADD R11, R12, 0x1, -R11 ;  /* 0x000000010c0b7824 */ /* 0x000fe200078e0a0b */
[----:B------:R-:W-:Y:S02]  /*0c60*/  LOP3.LUT R3, R3, 0x1ffffffe, RZ, 0xc0, !PT ;  /* 0x1ffffffe03037812 */ /* 0x000fe400078ec0ff */
[----:B------:R-:W-:Y:S01]  /*0c70*/  LOP3.LUT R10, R10, 0xfffffff8, RZ, 0xc0, !PT ;  /* 0xfffffff80a0a7812 */ /* 0x000fe200078ec0ff */
[----:B------:R-:W-:Y:S01]  /*0c80*/  IMAD R4, R4, 0x40, R5 ;  /* 0x0000004004047824 */ /* 0x000fe200078e0205 */
[----:B------:R-:W-:Y:S01]  /*0c90*/  LEA.HI R7, R7, R236, RZ, 0x5 ;  /* 0x000000ec07077211 */ /* 0x000fe200078f28ff */
[----:B------:R-:W-:Y:S01]  /*0ca0*/  IMAD.IADD R3, R6, 0x1, -R3 ;  /* 0x0000000106037824 */ /* 0x000fe200078e0a03 */
[----:B------:R-:W-:Y:S01]  /*0cb0*/  LEA.HI R2, R2, R13, RZ, 0x1 ;  /* 0x0000000d02027211 */ /* 0x000fe200078f08ff */
[----:B------:R-:W-:Y:S01]  /*0cc0*/  IMAD.IADD R10, R9, 0x1, -R10 ;  /* 0x00000001090a7824 */ /* 0x000fe200078e0a0a */
[----:B------:R-:W-:Y:S01]  /*0cd0*/  SHF.R.S32.HI R7, RZ, 0x5, R7 ;  /* 0x00000005ff077819 */ /* 0x000fe20000011407 */
[----:B------:R-:W-:Y:S01]  /*0ce0*/  IMAD R3, R3, 0x8, R4 ;  /* 0x0000000803037824 */ /* 0x000fe200078e0204 */
[----:B------:R-:W-:-:S02]  /*0cf0*/  LOP3.LUT R2, R2, 0x3fffffe, RZ, 0xc0, !PT ;  /* 0x03fffffe02027812 */ /* 0x000fc400078ec0ff */
[----:B------:R-:W-:Y:S01]  /*0d00*/  LEA.HI R5, R11, R11, RZ, 0x1 ;  /* 0x0000000b0b057211 */ /* 0x000fe200078f08ff */
[----:B------:R-:W-:Y:S01]  /*0d10*/  IMAD R7, R7, 0x10, R10 ;  /* 0x0000001007077824 */ /* 0x000fe200078e020a */
[----:B------:R0:W-:Y:S01]  /*0d20*/  STL [R1+0x3c], R3 ;  /* 0x00003c0301007387 */ /* 0x0001e20000100800 */
[----:B------:R-:W-:Y:S01]  /*0d30*/  IMAD.IADD R2, R13, 0x1, -R2 ;  /* 0x000000010d027824 */ /* 0x000fe200078e0a02 */
[----:B------:R-:W-:Y:S02]  /*0d40*/  LOP3.LUT R4, R5, 0x1ffffffe, RZ, 0xc0, !PT ;  /* 0x1ffffffe05047812 */ /* 0x000fe400078ec0ff */
[----:B------:R-:W-:Y:S01]  /*0d50*/  LEA.HI R0, R0, R12, RZ, 0x3 ;  /* 0x0000000c00007211 */ /* 0x000fe200078f18ff */
[----:B------:R-:W-:Y:S02]  /*0d60*/  IMAD R5, R2, 0x40, R7 ;  /* 0x0000004002057824 */ /* 0x000fe400078e0207 */
[----:B------:R-:W-:Y:S01]  /*0d70*/  IMAD.IADD R4, R11, 0x1, -R4 ;  /* 0x000000010b047824 */ /* 0x000fe200078e0a04 */
[----:B------:R-:W-:-:S02]  /*0d80*/  LOP3.LUT R18, R0, 0xfffffff8, RZ, 0xc0, !PT ;  /* 0xfffffff800127812 */ /* 0x000fc400078ec0ff */
[----:B0-----:R-:W-:Y:S01]  /*0d90*/  LOP3.LUT R3, R8, 0x7ffffffc, RZ, 0xc0, !PT ;  /* 0x7ffffffc08037812 */ /* 0x001fe200078ec0ff */
[----:B------:R0:W-:Y:S01]  /*0da0*/  STL [R1+0x38], R5 ;  /* 0x0000380501007387 */ /* 0x0001e20000100800 */
[----:B------:R-:W-:Y:S01]  /*0db0*/  SHF.R.S32.HI R235, RZ, 0x3, R0 ;  /* 0x00000003ffeb7819 */ /* 0x000fe20000011400 */
[----:B------:R-:W-:Y:S02]  /*0dc0*/  IMAD.IADD R18, R12, 0x1, -R18 ;  /* 0x000000010c127824 */ /* 0x000fe400078e0a12 */
[----:B------:R-:W-:Y:S02]  /*0dd0*/  IMAD.IADD R3, R236, 0x1, -R3 ;  /* 0x00000001ec037824 */ /* 0x000fe400078e0a03 */
[----:B------:R-:W-:Y:S02]  /*0de0*/  IMAD R17, R4, 0x8, R5 ;  /* 0x0000000804117824 */ /* 0x000fe400078e0205 */
[----:B------:R-:W-:-:S04]  /*0df0*/  IMAD.SHL.U32 R16, R3, 0x2, RZ ;  /* 0x0000000203107824 */ /* 0x000fc800078e00ff */
[C---:B------:R-:W-:Y:S02]  /*0e00*/  VIADD R234, R16.reuse, 0x8 ;  /* 0x0000000810ea7836 */ /* 0x040fe40000000000 */
[C---:B------:R-:W-:Y:S02]  /*0e10*/  VIADD R233, R16.reuse, 0x10 ;  /* 0x0000001010e97836 */ /* 0x040fe40000000000 */
        /* <DEDUP_REMOVED lines=30> */
[----:B------:R-:W-:Y:S01]  /*1000*/  VIADD R19, R16, 0x18 ;  /* 0x0000001810137836 */ /* 0x000fe20000000000 */
[----:B------:R-:W-:-:S02]  /*1010*/  SHF.R.S32.HI R0, RZ, 0x1f, R23 ;  /* 0x0000001fff007819 */ /* 0x000fc40000011417 */
[----:B0-----:R-:W-:-:S07]  /*1020*/  SHF.R.S32.HI R237, RZ, 0x1f, R22 ;  /* 0x0000001fffed7819 */ /* 0x001fce0000011416 */
.L_x_2091:
[----:B------:R-:W-:Y:S01]  /*1030*/  ULDC.64 UR8, c[0x0][0xc88] ;  /* 0x0003220000087ab9 */ /* 0x000fe20000000a00 */
[----:B------:R-:W-:Y:S01]  /*1040*/  ULDC.64 UR10, c[0x0][0xa18] ;  /* 0x00028600000a7ab9 */ /* 0x000fe20000000a00 */
[----:B------:R-:W-:Y:S02]  /*1050*/  UIMAD.WIDE UR8, UR7, 0x4, UR8 ;  /* 0x00000004070878a5 */ /* 0x000fe4000f8e0208 */
[----:B------:R-:W-:Y:S02]  /*1060*/  UISETP.NE.U32.AND UP1, UPT, UR10, URZ, UPT ;  /* 0x0000003f0a00728c */ /* 0x000fe4000bf25070 */
[----:B------:R-:W-:Y:S02]  /*1070*/  ULOP3.LUT UR4, UR6, 0xff000000, URZ, 0xc0, !UPT ;  /* 0xff00000006047892 */ /* 0x000fe4000f8ec03f */
[----:B012---:R-:W-:Y:S01]  /*1080*/  IMAD.U32 R2, RZ, RZ, UR8 ;  /* 0x00000008ff027e24 */ /* 0x007fe2000f8e00ff */
[----:B------:R-:W-:Y:S01]  /*1090*/  ULDC UR7, c[0x0][0x424] ;  /* 0x0001090000077ab9 */ /* 0x000fe20000000800 */
[----:B------:R-:W-:Y:S01]  /*10a0*/  IMAD.U32 R3, RZ, RZ, UR9 ;  /* 0x00000009ff037e24 */ /* 0x000fe2000f8e00ff */
[----:B------:R-:W-:-:S04]  /*10b0*/  ULDC.64 UR8, c[0x0][0xa28] ;  /* 0x00028a0000087ab9 */ /* 0x000fc80000000a00 */
[----:B------:R-:W2:Y:S01]  /*10c0*/  LDG.E R2, desc[UR56][R2.64] ;  /* 0x0000003802027981 */ /* 0x000ea2000c1e1900 */
[----:B------:R-:W-:Y:S02]  /*10d0*/  UISETP.NE.U32.AND UP0, UPT, UR8, URZ, UPT ;  /* 0x0000003f0800728c */ /* 0x000fe4000bf05070 */
[----:B------:R-:W-:Y:S02]  /*10e0*/  UISETP.NE.AND.EX UP1, UPT, UR11, URZ, UPT, UP1 ;  /* 0x0000003f0b00728c */ /* 0x000fe4000bf25310 */
[----:B------:R-:W-:-:S04]  /*10f0*/  UISETP.NE.AND.EX UP0, UPT, UR9, URZ, UPT, UP0 ;  /* 0x0000003f0900728c */ /* 0x000fc8000bf05300 */
[----:B------:R-:W-:Y:S02]  /*1100*/  PLOP3.LUT P2, PT, PT, PT, UP1, 0x80, 0x0 ;  /* 0x000000000000781c */ /* 0x000fe40003f4f018 */
[----:B------:R-:W-:Y:S02]  /*1110*/  PLOP3.LUT P0, PT, PT, PT, UP0, 0x80, 0x0 ;  /* 0x000000000000781c */ /* 0x000fe40003f0f008 */
[----:B--2---:R-:W-:-:S13]  /*1120*/  R2UR UR44, R2 ;  /* 0x00000000022c72ca */ /* 0x004fda00000e0000 */
[----:B------:R-:W-:Y:S02]  /*1130*/  USHF.R.S32.HI UR43, URZ, 0x1f, UR44 ;  /* 0x0000001f3f2b7899 */ /* 0x000fe4000801142c */
[----:B------:R-:W-:-:S04]  /*1140*/  @UP0 ULEA UR8, UP2, UR44, UR8, 0x2 ;  /* 0x000000082c080291 */ /* 0x000fc8000f84103f */
[----:B------:R-:W-:Y:S02]  /*1150*/  @UP0 ULEA.HI.X UR9, UR44, UR9, UR43, 0x2, UP2 ;  /* 0x000000092c090291 */ /* 0x000fe400090f142b */
[----:B------:R-:W-:Y:S01]  /*1160*/  @UP1 ULEA UR10, UP0, UR44, UR10, 0x2 ;  /* 0x0000000a2c0a1291 */ /* 0x000fe2000f80103f */
[----:B------:R-:W-:-:S03]  /*1170*/  IMAD.U32 R2, RZ, RZ, UR8 ;  /* 0x00000008ff027e24 */ /* 0x000fc6000f8e00ff */
[----:B------:R-:W-:Y:S01]  /*1180*/  @UP1 ULEA.HI.X UR11, UR44, UR11, UR43, 0x2, UP0 ;  /* 0x0000000b2c0b1291 */ /* 0x000fe200080f142b */
[----:B------:R-:W-:Y:S01]  /*1190*/  IMAD.U32 R3, RZ, RZ, UR9 ;  /* 0x00000009ff037e24 */ /* 0x000fe2000f8e00ff */
[----:B------:R-:W-:Y:S01]  /*11a0*/  ULDC.64 UR8, c[0x0][0x418] ;  /* 0x0001060000087ab9 */ /* 0x000fe20000000a00 */
[----:B------:R-:W-:-:S03]  /*11b0*/  IMAD.U32 R4, RZ, RZ, UR10 ;  /* 0x0000000aff047e24 */ /* 0x000fc6000f8e00ff */
[----:B------:R-:W-:Y:S01]  /*11c0*/  IMAD.U32 R5, RZ, RZ, UR11 ;  /* 0x0000000bff057e24 */ /* 0x000fe2000f8e00ff */
[----:B------:R-:W2:Y:S01]  /*11d0*/  @P0 LDG.E R2, desc[UR56][R2.64] ;  /* 0x0000003802020981 */ /* 0x000ea2000c1e1900 */
[----:B------:R-:W-:Y:S01]  /*11e0*/  UISETP.NE.U32.AND UP0, UPT, UR8, URZ, UPT ;  /* 0x0000003f0800728c */ /* 0x000fe2000bf05070 */
[----:B------:R-:W-:Y:S02]  /*11f0*/  ULDC.64 UR10, c[0x0][0xa20] ;  /* 0x00028800000a7ab9 */ /* 0x000fe40000000a00 */
[----:B---3--:R-:W3:Y:S01]  /*1200*/  @P2 LDG.E R4, desc[UR56][R4.64] ;  /* 0x0000003804042981 */ /* 0x008ee2000c1e1900 */
[----:B------:R-:W-:Y:S01]  /*1210*/  UISETP.NE.AND.EX UP0, UPT, UR9, URZ, UPT, UP0 ;  /* 0x0000003f0900728c */ /* 0x000fe2000bf05300 */
[----:B------:R-:W-:Y:S01]  /*1220*/  ISETP.NE.U32.AND P1, PT, RZ, UR10, PT ;  /* 0x0000000aff007c0c */ /* 0x000fe2000bf25070 */
[----:B------:R-:W-:Y:S02]  /*1230*/  ULOP3.LUT UR47, UR6, 0xff0000, URZ, 0xc0, !UPT ;  /* 0x00ff0000062f7892 */ /* 0x000fe4000f8ec03f */
[----:B------:R-:W-:Y:S01]  /*1240*/  USHF.R.U32.HI UR4, URZ, 0x8, UR4 ;  /* 0x000000083f047899 */ /* 0x000fe20008011604 */
[----:B------:R-:W-:Y:S01]  /*1250*/  ISETP.NE.AND.EX P1, PT, RZ, UR11, PT, P1 ;  /* 0x0000000bff007c0c */ /* 0x000fe2000bf25310 */
[----:B------:R-:W-:Y:S01]  /*1260*/  USEL UR7, UR7, 0x1, UP0 ;  /* 0x0000000107077887 */ /* 0x000fe20008000000 */
[----:B------:R-:W-:Y:S01]  /*1270*/  ULDC UR8, c[0x0][0x2f0] ;  /* 0x0000bc0000087ab9 */ /* 0x000fe20000000800 */
[----:B------:R-:W-:Y:S01]  /*1280*/  UMOV UR52, URZ ;  /* 0x0000003f00347c82 */ /* 0x000fe20008000000 */
[----:B------:R-:W-:Y:S01]  /*1290*/  ULEA.HI UR47, UR47, UR4, URZ, 0x10 ;  /* 0x000000042f2f7291 */ /* 0x000fe2000f8f803f */
[----:B------:R-:W-:Y:S01]  /*12a0*/  ULDC UR53, c[0x0][0x288] ;  /* 0x0000a20000357ab9 */ /* 0x000fe20000000800 */
[----:B------:R-:W-:-:S02]  /*12b0*/  UIMAD UR4, UR7, UR8, URZ ;  /* 0x00000008070472a4 */ /* 0x000fc4000f8e023f */
[----:B------:R-:W-:Y:S01]  /*12c0*/  ULOP3.LUT UR45, UR6, 0xffff, URZ, 0xc0, !UPT ;  /* 0x0000ffff062d7892 */ /* 0x000fe2000f8ec03f */
[----:B--2---:R-:W-:Y:S02]  /*12d0*/  @P0 R2UR UR52, R2 ;  /* 0x00000000023402ca */ /* 0x004fe400000e0000 */
[----:B---3--:R-:W-:Y:S01]  /*12e0*/  @P2 R2UR UR53, R4 ;  /* 0x00000000043522ca */ /* 0x008fe200000e0000 */
[----:B----45:R-:W-:-:S14]  /*12f0*/  @P2 BRA `(.L_x_2031) ;  /* 0x0000000000342947 */ /* 0x030fdc0003800000 */
        /* <DEDUP_REMOVED lines=13> */
.L_x_2031:
[----:B------:R-:W-:Y:S05]  /*13d0*/  @!P1 BRA `(.L_x_2032) ;  /* 0x00000000001c9947 */ /* 0x000fea0003800000 */
[----:B------:R-:W-:-:S04]  /*13e0*/  ULEA UR4, UP0, UR44, UR10, 0x2 ;  /* 0x0000000a2c047291 */ /* 0x000fc8000f80103f */
[----:B------:R-:W-:Y:S02]  /*13f0*/  ULEA.HI.X UR6, UR44, UR11, UR43, 0x2, UP0 ;  /* 0x0000000b2c067291 */ /* 0x000fe400080f142b */
[----:B------:R-:W-:-:S04]  /*1400*/  IMAD.U32 R2, RZ, RZ, UR4 ;  /* 0x00000004ff027e24 */ /* 0x000fc8000f8e00ff */
[----:B------:R-:W-:-:S05]  /*1410*/  IMAD.U32 R3, RZ, RZ, UR6 ;  /* 0x00000006ff037e24 */ /* 0x000fca000f8e00ff */
[----:B------:R-:W2:Y:S02]  /*1420*/  LDG.E R2, desc[UR56][R2.64] ;  /* 0x0000003802027981 */ /* 0x000ea4000c1e1900 */
[----:B--2---:R-:W-:Y:S01]  /*1430*/  R2UR UR4, R2 ;  /* 0x00000000020472ca */ /* 0x004fe200000e0000 */
[----:B------:R-:W-:-:S14]  /*1440*/  BRA `(.L_x_2033) ;  /* 0x0000000000347947 */ /* 0x000fdc0003800000 */
.L_x_2032:
        /* <DEDUP_REMOVED lines=13> */
.L_x_2033:
[----:B------:R-:W-:Y:S01]  /*1520*/  ULDC.64 UR8, c[0x0][0x998] ;  /* 0x0002660000087ab9 */ /* 0x000fe20000000a00 */
[----:B------:R-:W-:Y:S01]  /*1530*/  ULDC.64 UR6, c[0x0][0x990] ;  /* 0x0002640000067ab9 */ /* 0x000fe20000000a00 */
[----:B------:R-:W-:Y:S01]  /*1540*/  ISETP.NE.U32.AND P1, PT, RZ, UR8, PT ;  /* 0x00000008ff007c0c */ /* 0x000fe2000bf25070 */
[----:B------:R-:W-:Y:S01]  /*1550*/  USHF.L.U32 UR36, UR5, 0x7, URZ ;  /* 0x0000000705247899 */ /* 0x000fe2000800063f */
[----:B------:R-:W-:Y:S01]  /*1560*/  ISETP.NE.U32.AND P0, PT, RZ, UR6, PT ;  /* 0x00000006ff007c0c */ /* 0x000fe2000bf05070 */
[----:B------:R-:W-:Y:S01]  /*1570*/  UIADD3 UR52, -UR52, UR4, URZ ;  /* 0x0000000434347290 */ /* 0x000fe2000fffe13f */
[----:B------:R-:W-:Y:S01]  /*1580*/  ISETP.NE.AND.EX P1, PT, RZ, UR9, PT, P1 ;  /* 0x00000009ff007c0c */ /* 0x000fe2000bf25310 */
[----:B------:R-:W-:Y:S01]  /*1590*/  ULOP3.LUT UR37, UR47, 0xff, URZ, 0xc0, !UPT ;  /* 0x000000ff2f257892 */ /* 0x000fe2000f8ec03f */
[----:B------:R-:W-:Y:S01]  /*15a0*/  ISETP.NE.AND.EX P0, PT, RZ, UR7, PT, P0 ;  /* 0x00000007ff007c0c */ /* 0x000fe2000bf05300 */
[----:B------:R-:W-:-:S10]  /*15b0*/  ULDC UR11, c[0x0][0x988] ;  /* 0x00026200000b7ab9 */ /* 0x000fd40000000800 */
[----:B------:R-:W0:Y:S08]  /*15c0*/  @P1 LDC.64 R8, c[0x0][0x9b8] ;  /* 0x00026e00ff081b82 */ /* 0x000e300000000a00 */
[----:B------:R-:W1:Y:S08]  /*15d0*/  @P0 LDC.64 R6, c[0x0][0x9a8] ;  /* 0x00026a00ff060b82 */ /* 0x000e700000000a00 */
[----:B------:R-:W2:Y:S08]  /*15e0*/  @P0 LDC.64 R10, c[0x0][0x9b0] ;  /* 0x00026c00ff0a0b82 */ /* 0x000eb00000000a00 */
[----:B------:R-:W3:Y:S01]  /*15f0*/  @P1 LDC.64 R12, c[0x0][0x9c0] ;  /* 0x00027000ff0c1b82 */ /* 0x000ee20000000a00 */
[----:B0-----:R-:W-:-:S02]  /*1600*/  @P1 IMAD R2, R8, UR43, RZ ;  /* 0x0000002b08021c24 */ /* 0x001fc4000f8e02ff */
[----:B------:R-:W-:-:S04]  /*1610*/  @P1 IMAD.WIDE.U32 R4, R8, UR44, RZ ;  /* 0x0000002c08041c25 */ /* 0x000fc8000f8e00ff */
[----:B------:R-:W-:Y:S02]  /*1620*/  @P1 IMAD R9, R9, UR44, R2 ;  /* 0x0000002c09091c24 */ /* 0x000fe4000f8e0202 */
[C---:B-1----:R-:W-:Y:S02]  /*1630*/  @P0 IMAD R0, R6.reuse, UR43, RZ ;  /* 0x0000002b06000c24 */ /* 0x042fe4000f8e02ff */
[----:B------:R-:W-:-:S04]  /*1640*/  @P0 IMAD.WIDE.U32 R2, R6, UR44, RZ ;  /* 0x0000002c06020c25 */ /* 0x000fc8000f8e00ff */
[----:B------:R-:W-:Y:S02]  /*1650*/  @P0 IMAD R7, R7, UR44, R0 ;  /* 0x0000002c07070c24 */ /* 0x000fe4000f8e0200 */
[----:B------:R-:W-:Y:S02]  /*1660*/  @P1 IMAD.IADD R5, R5, 0x1, R9 ;  /* 0x0000000105051824 */ /* 0x000fe400078e0209 */
[----:B------:R-:W-:Y:S02]  /*1670*/  @P0 IMAD.IADD R3, R3, 0x1, R7 ;  /* 0x0000000103030824 */ /* 0x000fe400078e0207 */
[----:B------:R-:W-:Y:S02]  /*1680*/  IMAD.MOV.U32 R0, RZ, RZ, 0x3f800000 ;  /* 0x3f800000ff007424 */ /* 0x000fe400078e00ff */
[----:B--2---:R-:W-:-:S04]  /*1690*/  @P0 IMAD.WIDE.U32 R2, R10, UR45, R2 ;  /* 0x0000002d0a020c25 */ /* 0x004fc8000f8e0002 */
[----:B---3--:R-:W-:Y:S01]  /*16a0*/  @P1 IMAD.WIDE.U32 R6, R12, UR45, R4 ;  /* 0x0000002d0c061c25 */ /* 0x008fe2000f8e0004 */
[----:B------:R-:W-:Y:S01]  /*16b0*/  @P0 LEA R4, P2, R2, UR6, 0x2 ;  /* 0x0000000602040c11 */ /* 0x000fe2000f8410ff */
[----:B------:R-:W-:Y:S02]  /*16c0*/  ULDC UR6, c[0x0][0x448] ;  /* 0x0001120000067ab9 */ /* 0x000fe40000000800 */
[----:B------:R-:W-:Y:S01]  /*16d0*/  @P0 IMAD R5, R11, UR45, R3 ;  /* 0x0000002d0b050c24 */ /* 0x000fe2000f8e0203 */
[----:B------:R-:W-:Y:S01]  /*16e0*/  @P1 LEA R8, P3, R6, UR8, 0x2 ;  /* 0x0000000806081c11 */ /* 0x000fe2000f8610ff */
[----:B------:R-:W-:-:S03]  /*16f0*/  @P1 IMAD R3, R13, UR45, R7 ;  /* 0x0000002d0d031c24 */ /* 0x000fc6000f8e0207 */
[----:B------:R-:W-:Y:S02]  /*1700*/  @P0 LEA.HI.X R5, R2, UR7, R5, 0x2, P2 ;  /* 0x0000000702050c11 */ /* 0x000fe400090f1405 */
[----:B------:R-:W-:Y:S01]  /*1710*/  @P1 LEA.HI.X R9, R6, UR9, R3, 0x2, P3 ;  /* 0x0000000906091c11 */ /* 0x000fe200098f1403 */
[----:B------:R-:W-:-:S04]  /*1720*/  IMAD.MOV.U32 R3, RZ, RZ, 0x3f800000 ;  /* 0x3f800000ff037424 */ /* 0x000fc800078e00ff */
[----:B------:R-:W2:Y:S04]  /*1730*/  @P1 LDG.E R0, desc[UR56][R8.64] ;  /* 0x0000003808001981 */ /* 0x000ea8000c1e1900 */
[----:B------:R-:W2:Y:S01]  /*1740*/  @P0 LDG.E R3, desc[UR56][R4.64] ;  /* 0x0000003804030981 */ /* 0x000ea2000c1e1900 */
[----:B------:R-:W-:Y:S02]  /*1750*/  UISETP.NE.AND UP0, UPT, UR6, 0x1, UPT ;  /* 0x000000010600788c */ /* 0x000fe4000bf05270 */
[----:B------:R-:W-:Y:S02]  /*1760*/  UIADD3 UR6, UR36, 0x7f, URZ ;  /* 0x0000007f24067890 */ /* 0x000fe4000fffe03f */
[----:B------:R-:W-:-:S07]  /*1770*/  UIADD3 UR7, UR52, 0xa0, -UR53 ;  /* 0x000000a034077890 */ /* 0x000fce000fffe835 */
[----:B------:R-:W-:Y:S01]  /*1780*/  @UP0 ULDC UR4, c[0x0][0x44c] ;  /* 0x0001130000040ab9 */ /* 0x000fe20000000800 */
[----:B------:R-:W-:Y:S01]  /*1790*/  @UP0 ULDC UR8, c[0x0][0x450] ;  /* 0x0001140000080ab9 */ /* 0x000fe20000000800 */
[----:B------:R-:W-:-:S04]  /*17a0*/  UIMAD.WIDE.U32 UR4, UR6, UR4, URZ ;  /* 0x00000004060472a5 */ /* 0x000fc8000f8e003f */
[----:B------:R-:W-:Y:S02]  /*17b0*/  @UP0 USHF.R.U32.HI UR6, URZ, UR8, UR5 ;  /* 0x000000083f060299 */ /* 0x000fe40008011605 */
[----:B------:R-:W-:Y:S02]  /*17c0*/  UIADD3 UR4, UR52, 0x9f, URZ ;  /* 0x0000009f34047890 */ /* 0x000fe4000fffe03f */
[----:B------:R-:W-:Y:S02]  /*17d0*/  UIADD3 UR6, UR7, UR6, URZ ;  /* 0x0000000607067290 */ /* 0x000fe4000fffe03f */
[----:B------:R-:W-:Y:S02]  /*17e0*/  UIMAD.WIDE UR4, UR4, 0x66666667, URZ ;  /* 0x66666667040478a5 */ /* 0x000fe4000f8e023f */
[----:B------:R-:W-:Y:S02]  /*17f0*/  UIMAD.WIDE UR6, UR6, 0x66666667, URZ ;  /* 0x66666667060678a5 */ /* 0x000fe4000f8e023f */
[----:B------:R-:W-:-:S02]  /*1800*/  USHF.R.U32.HI UR4, URZ, 0x1f, UR5 ;  /* 0x0000001f3f047899 */ /* 0x000fc40008011605 */
[----:B------:R-:W-:Y:S02]  /*1810*/  USHF.R.U32.HI UR6, URZ, 0x1f, UR7 ;  /* 0x0000001f3f067899 */ /* 0x000fe40008011607 */
[----:B------:R-:W-:Y:S02]  /*1820*/  ULEA.HI.SX32 UR4, UR5, UR4, 0x1a ;  /* 0x0000000405047291 */ /* 0x000fe4000f8fd23f */
[----:B------:R-:W-:-:S04]  /*1830*/  ULEA.HI.SX32 UR6, UR7, UR6, 0x1a ;  /* 0x0000000607067291 */ /* 0x000fc8000f8fd23f */
[----:B------:R-:W-:-:S04]  /*1840*/  UISETP.LT.AND UP0, UPT, UR4, UR6, UPT ;  /* 0x000000060400728c */ /* 0x000fc8000bf01270 */
[----:B------:R-:W-:-:S04]  /*1850*/  USEL UR9, UR4, UR6, UP0 ;  /* 0x0000000604097287 */ /* 0x000fc80008000000 */
[----:B------:R-:W-:-:S06]  /*1860*/  UISETP.GE.AND UP0, UPT, UR9, 0x1, UPT ;  /* 0x000000010900788c */ /* 0x000fcc000bf06270 */
[----:B------:R-:W-:Y:S01]  /*1870*/  PLOP3.LUT P0, PT, PT, PT, UP0, 0x80, 0x0 ;  /* 0x000000000000781c */ /* 0x000fe20003f0f008 */
[----:B------:R-:W-:Y:S01]  /*1880*/  USHF.R.U32.HI UR47, URZ, 0x10, UR47 ;  /* 0x000000103f2f7899 */ /* 0x000fe2000801162f */
[----:B------:R-:W-:Y:S01]  /*1890*/  UMOV UR4, URZ ;  /* 0x0000003f00047c82 */ /* 0x000fe20008000000 */
[----:B--2---:R-:W-:-:S10]  /*18a0*/  FMUL.FTZ R0, R3, R0 ;  /* 0x0000000003007220 */ /* 0x004fd40000410000 */
[----:B------:R-:W-:Y:S05]  /*18b0*/  @!P0 BRA `(.L_x_2034) ;  /* 0x0000000000908947 */ /* 0x000fea0003800000 */
        /* <DEDUP_REMOVED lines=36> */
.L_x_2034:
        /* <DEDUP_REMOVED lines=9> */
[----:B------:R-:W-:-:S02]  /*1b90*/  VIADDMNMX R2, R3, UR39, R2, PT ;  /* 0x0000002703027c46 */ /* 0x000fc4000b800102 */
[----:B------:R-:W-:Y:S01]  /*1ba0*/  CS2R R52, SRZ ;  /* 0x0000000000347805 */ /* 0x000fe2000001ff00 */
[----:B------:R-:W-:Y:S01]  /*1bb0*/  IMAD.MOV.U32 R29, RZ, RZ, RZ ;  /* 0x000000ffff1d7224 */ /* 0x000fe200078e00ff */
[----:B------:R-:W-:Y:S02]  /*1bc0*/  CS2R R56, SRZ ;  /* 0x0000000000387805 */ /* 0x000fe4000001ff00 */
[----:B------:R-:W-:Y:S02]  /*1bd0*/  R2UR UR55, R2 ;  /* 0x00000000023772ca */ /* 0x000fe400000e0000 */
        /* <DEDUP_REMOVED lines=12> */
[----:B------:R-:W-:Y:S01]  /*1ca0*/  UISETP.GT.AND UP0, UPT, UR55, UR39, UPT ;  /* 0x000000273700728c */ /* 0x000fe2000bf04270 */
[----:B------:R-:W-:Y:S01]  /*1cb0*/  CS2R R60, SRZ ;  /* 0x00000000003c7805 */ /* 0x000fe2000001ff00 */
[----:B------:R-:W-:Y:S01]  /*1cc0*/  IMAD.MOV.U32 R148, RZ, RZ, RZ ;  /* 0x000000ffff947224 */ /* 0x000fe200078e00ff */
[----:B------:R-:W-:Y:S02]  /*1cd0*/  CS2R R124, SRZ ;  /* 0x00000000007c7805 */ /* 0x000fe4000001ff00 */
[----:B------:R-:W-:Y:S01]  /*1ce0*/  CS2R R20, SRZ ;  /* 0x0000000000147805 */ /* 0x000fe2000001ff00 */
[----:B------:R-:W-:Y:S01]  /*1cf0*/  IMAD.MOV.U32 R154, RZ, RZ, RZ ;  /* 0x000000ffff9a7224 */ /* 0x000fe200078e00ff */
[----:B------:R-:W-:Y:S02]  /*1d00*/  PLOP3.LUT P1, PT, PT, PT, UP0, 0x80, 0x0 ;  /* 0x000000000000781c */ /* 0x000fe40003f2f008 */
        /* <DEDUP_REMOVED lines=82> */
.L_x_2036:
        /* <DEDUP_REMOVED lines=9> */
.L_x_2192:
[----:B------:R-:W-:Y:S05]  /*22c0*/  @!P1 BRA `(.L_x_2038) ;  /* 0x0000000000049947 */ /* 0x000fea0003800000 */
[----:B------:R-:W-:Y:S01]  /*22d0*/  BPT.TRAP 0x1 ;  /* 0x000000040000795c */ /* 0x000fe20000300000 */
.L_x_2038:
[----:B------:R-:W-:Y:S02]  /*22e0*/  IMAD.U32 R2, RZ, RZ, UR54 ;  /* 0x00000036ff027e24 */ /* 0x000fe4000f8e00ff */
[----:B0-----:R-:W-:-:S03]  /*22f0*/  IMAD.U32 R3, RZ, RZ, UR48 ;  /* 0x00000030ff037e24 */ /* 0x001fc6000f8e00ff */
[----:B------:R-:W-:Y:S02]  /*2300*/  LEA R2, R2, UR41, 0x3 ;  /* 0x0000002902027c11 */ /* 0x000fe4000f8e18ff */
[----:B------:R-:W-:-:S04]  /*2310*/  SHF.L.U32 R3, R3, 0x1f, RZ ;  /* 0x0000001f03037819 */ /* 0x000fc800000006ff */
[----:B------:R0:W1:Y:S01]  /*2320*/  SYNCS.PHASECHK.TRANS64.TRYWAIT P2, [R2+URZ+0x33430], R3 ;  /* 0x03343003020075a7 */ /* 0x000062000804017f */
[----:B------:R-:W-:Y:S05]  /*2330*/  @!P1 BRA `(.L_x_2039) ;  /* 0x0000000000049947 */ /* 0x000fea0003800000 */
[----:B------:R-:W-:Y:S01]  /*2340*/  BPT.TRAP 0x1 ;  /* 0x000000040000795c */ /* 0x000fe20000300000 */
.L_x_2039:
[----:B------:R-:W2:Y:S02]  /*2350*/  S2R R0, SR_TID.X ;  /* 0x0000000000007919 */ /* 0x000ea40000002100 */
[----:B--2---:R-:W-:Y:S01]  /*2360*/  LOP3.LUT P0, RZ, R0, 0x7f, RZ, 0xc0, !PT ;  /* 0x0000007f00ff7812 */ /* 0x004fe2000780c0ff */
[----:B-1----:R-:W-:-:S12]  /*2370*/  @P2 BRA `(.L_x_2040) ;  /* 0x0000000000082947 */ /* 0x002fd80003800000 */
[----:B------:R-:W1:Y:S02]  /*2380*/  SYNCS.PHASECHK.TRANS64.TRYWAIT P2, [R2+URZ+0x33430], R3 ;  /* 0x03343003020075a7 */ /* 0x000e64000804017f */
[----:B-1----:R-:W-:Y:S05]  /*2390*/  @!P2 BRA `(.L_x_2041) ;  /* 0x000001600088a947 */ /* 0x002fea0003800000 */
.L_x_2040:
[----:B------:R-:W-:Y:S05]  /*23a0*/  WARPSYNC.ALL ;  /* 0x0000000000007948 */ /* 0x000fea0003800000 */
[----:B------:R-:W-:Y:S01]  /*23b0*/  UIADD3 UR4, UR41, 0x24200, URZ ;  /* 0x0002420029047890 */ /* 0x000fe2000fffe03f */
[----:B------:R-:W-:Y:S01]  /*23c0*/  WARPGROUP.ARRIVE ;  /* 0x00000000000079c5 */ /* 0x000fe20000000000 */
[----:B------:R-:W-:Y:S01]  /*23d0*/  ULOP3.LUT UR20, UR58, 0x10000, URZ, 0xfc, !UPT ;  /* 0x000100003a147892 */ /* 0x000fe2000f8efc3f */
[----:B------:R-:W-:Y:S01]  /*23e0*/  VIADD R0, R17, UR36 ;  /* 0x0000002411007c36 */ /* 0x000fe20008000000 */
[----:B------:R-:W-:Y:S01]  /*23f0*/  USHF.R.U32.HI UR4, URZ, 0x4, UR4 ;  /* 0x000000043f047899 */ /* 0x000fe20008011604 */
[----:B------:R-:W-:Y:S01]  /*2400*/  IMAD.U32 R13, RZ, RZ, UR53 ;  /* 0x00000035ff0d7e24 */ /* 0x000fe2000f8e00ff */
[----:B------:R-:W-:Y:S01]  /*2410*/  UMOV UR25, 0x80000020 ;  /* 0x8000002000197882 */ /* 0x000fe20000000000 */
[----:B------:R-:W-:Y:S01]  /*2420*/  UMOV UR27, 0x80000020 ;  /* 0x80000020001b7882 */ /* 0x000fe20000000000 */
[----:B------:R-:W-:Y:S01]  /*2430*/  ULOP3.LUT UR4, UR4, 0x3fff, URZ, 0xc0, !UPT ;  /* 0x00003fff04047892 */ /* 0x000fe2000f8ec03f */
[----:B------:R-:W-:Y:S01]  /*2440*/  IMAD.MOV.U32 R9, RZ, RZ, R0 ;  /* 0x000000ffff097224 */ /* 0x000fe200078e0000 */
[----:B------:R-:W-:Y:S01]  /*2450*/  UMOV UR24, UR20 ;  /* 0x0000001400187c82 */ /* 0x000fe20008000000 */
[----:B------:R-:W-:Y:S01]  /*2460*/  UIADD3 UR6, UR20, 0x2, URZ ;  /* 0x0000000214067890 */ /* 0x000fe2000fffe03f */
[----:B------:R-:W-:Y:S01]  /*2470*/  IMAD.U32 R11, RZ, RZ, UR42 ;  /* 0x0000002aff0b7e24 */ /* 0x000fe2000f8e00ff */
[----:B------:R-:W-:Y:S01]  /*2480*/  ULOP3.LUT UR51, UR4, 0x10000, URZ, 0xfc, !UPT ;  /* 0x0001000004337892 */ /* 0x000fe2000f8efc3f */
[----:B01----:R-:W-:Y:S01]  /*2490*/  @!P0 VIADD R2, R2, 0x33440 ;  /* 0x0003344002028836 */ /* 0x003fe20000000000 */
        /* <DEDUP_REMOVED lines=10> */
[----:B------:R-:W-:Y:S01]  /*2540*/  UIADD3 UR26, UR28, 0x80, URZ ;  /* 0x000000801c1a7890 */ /* 0x000fe2000fffe03f */
[----:B------:R-:W-:Y:S01]  /*2550*/  UMOV UR27, 0x80000020 ;  /* 0x80000020001b7882 */ /* 0x000fe20000000000 */
[----:B------:R-:W-:-:S02]  /*2560*/  UIADD3 UR9, UR28, 0x202, URZ ;  /* 0x000002021c097890 */ /* 0x000fc4000fffe03f */
[----:B------:R-:W-:Y:S02]  /*2570*/  UIADD3 UR12, UR28, 0x280, URZ ;  /* 0x000002801c0c7890 */ /* 0x000fe4000fffe03f */
[----:B------:R-:W-:Y:S01]  /*2580*/  UIADD3 UR14, UR28, 0x282, URZ ;  /* 0x000002821c0e7890 */ /* 0x000fe2000fffe03f */
[----:B------:R-:W-:Y:S01]  /*2590*/  UMOV UR15, 0x80000020 ;  /* 0x80000020000f7882 */ /* 0x000fe20000000000 */
[----:B------:R-:W-:Y:S02]  /*25a0*/  UIADD3 UR16, UR20, 0x400, URZ ;  /* 0x0000040014107890 */ /* 0x000fe4000fffe03f */
[----:B------:R-:W-:Y:S01]  /*25b0*/  UIADD3 UR18, UR28, 0x500, URZ ;  /* 0x000005001c127890 */ /* 0x000fe2000fffe03f */
[----:B------:R-:W-:Y:S01]  /*25c0*/  UMOV UR17, 0x80000020 ;  /* 0x8000002000117882 */ /* 0x000fe20000000000 */
[----:B------:R-:W-:Y:S01]  /*25d0*/  UMOV UR19, 0x80000020 ;  /* 0x8000002000137882 */ /* 0x000fe20000000000 */
[----:B------:R-:W-:Y:S01]  /*25e0*/  UIADD3 UR22, UR28, 0x502, URZ ;  /* 0x000005021c167890 */ /* 0x000fe2000fffe03f */
[----:B------:R-:W-:Y:S01]  /*25f0*/  UMOV UR21, 0x80000020 ;  /* 0x8000002000157882 */ /* 0x000fe20000000000 */
[----:B------:R-:W-:Y:S01]  /*2600*/  UMOV UR23, 0x80000020 ;  /* 0x8000002000177882 */ /* 0x000fe20000000000 */
[----:B------:R-:W-:Y:S01]  /*2610*/  UIADD3 UR58, UR55, -0x2, URZ ;  /* 0xfffffffe373a7890 */ /* 0x000fe2000fffe03f */
        /* <DEDUP_REMOVED lines=10> */
[----:B------:R-:W-:Y:S01]  /*26c0*/  UMOV UR4, UR6 ;  /* 0x0000000600047c82 */ /* 0x000fe20008000000 */
[----:B------:R-:W-:Y:S01]  /*26d0*/  UMOV UR6, UR8 ;  /* 0x0000000800067c82 */ /* 0x000fe20008000000 */
        /* <DEDUP_REMOVED lines=26> */
[----:B------:R-:W-:Y:S01]  /*2880*/  UMOV UR10, UR12 ;  /* 0x0000000c000a7c82 */ /* 0x000fe20008000000 */
        /* <DEDUP_REMOVED lines=39> */
[----:B------:R-:W-:-:S03]  /*2b00*/  UISETP.NE.AND UP0, UPT, UR10, 0x1, UPT ;  /* 0x000000010a00788c */ /* 0x000fc6000bf05270 */
[----:B------:R-:W-:-:S03]  /*2b10*/  UMOV UR10, UR36 ;  /* 0x00000024000a7c82 */ /* 0x000fc60008000000 */
[----:B------:R-:W-:-:S05]  /*2b20*/  PLOP3.LUT P2, PT, PT, PT, UP0, 0x80, 0x0 ;  /* 0x000000000000781c */ /* 0x000fca0003f4f008 */
[----:B------:R-:W-:Y:S01]  /*2b30*/  @UP0 ULDC UR11, c[0x0][0x450] ;  /* 0x00011400000b0ab9 */ /* 0x000fe20000000800 */
        /* <DEDUP_REMOVED lines=42> */
[----:B------:R-:W-:-:S04]  /*2de0*/  @UP0 ULDC UR6, c[0x0][0x450] ;  /* 0x0001140000060ab9 */ /* 0x000fc80000000800 */
[----:B------:R-:W-:Y:S01]  /*2df0*/  @P2 SHF.R.U32.HI R9, RZ, UR6, R3 ;  /* 0x00000006ff092c19 */ /* 0x000fe20008011603 */
[----:B------:R-:W-:-:S04]  /*2e00*/  UIMAD UR6, UR55, -0xa0, URZ ;  /* 0xffffff60370678a4 */ /* 0x000fc8000f8e023f */
[----:B------:R-:W0:Y:S02]  /*2e10*/  SHFL.IDX PT, R3, R9, RZ, 0x1c1f ;  /* 0x001c1fff09037589 */ /* 0x000e2400000e0000 */
[----:B------:R-:W-:Y:S01]  /*2e20*/  IMAD.U32 R5, RZ, RZ, UR6 ;  /* 0x00000006ff057e24 */ /* 0x000fe2000f8e00ff */
[----:B------:R-:W-:-:S04]  /*2e30*/  @UP0 ULDC UR6, c[0x0][0x44c] ;  /* 0x0001130000060ab9 */ /* 0x000fc80000000800 */
[----:B------:R-:W-:-:S04]  /*2e40*/  IADD3 R0, -R16, 0xa1, R5 ;  /* 0x000000a110007810 */ /* 0x000fc80007ffe105 */
[----:B------:R-:W-:Y:S01]  /*2e50*/  IADD3 R13, -R13, UR52, R0 ;  /* 0x000000340d0d7c10 */ /* 0x000fe2000fffe100 */
[----:B------:R-:W-:Y:S02]  /*2e60*/  WARPGROUP.DEPBAR.LE gsb0, 0x0 ;  /* 0x00008000000079c5 */ /* 0x000fe40000010000 */
[----:B------:R-:W-:-:S06]  /*2e70*/  WARPGROUP.ARRIVE ;  /* 0x00000000000079c5 */ /* 0x000fcc0000000000 */
[----:B------:R-:W-:Y:S01]  /*2e80*/  QGMMA.64x32x32.F32.E4M3.E4M3 R40, gdesc[UR16], R40, gsb0 ;  /* 0x00600000102879f3 */ /* 0x000fe20008000828 */
[----:B------:R-:W-:Y:S01]  /*2e90*/  UMOV UR18, UR7 ;  /* 0x0000000700127c82 */ /* 0x000fe20008000000 */
[----:B------:R-:W-:Y:S01]  /*2ea0*/  UMOV UR19, 0x80000020 ;  /* 0x8000002000137882 */ /* 0x000fe20000000000 */
[----:B------:R-:W-:-:S06]  /*2eb0*/  UIMAD UR7, UR55, -0xa0, UR52 ;  /* 0xffffff60370778a4 */ /* 0x000fcc000f8e0234 */
[----:B------:R-:W-:Y:S01]  /*2ec0*/  IMAD.U32 R5, RZ, RZ, UR7 ;  /* 0x00000007ff057e24 */ /* 0x000fe2000f8e00ff */
[----:B------:R-:W-:-:S04]  /*2ed0*/  UIMAD.WIDE.U32 UR6, UR36, UR6, URZ ;  /* 0x00000006240672a5 */ /* 0x000fc8000f8e003f */
[----:B------:R-:W-:Y:S01]  /*2ee0*/  IADD3 R10, -R16, 0xa0, R5 ;  /* 0x000000a0100a7810 */ /* 0x000fe20007ffe105 */
[----:B------:R-:W-:-:S03]  /*2ef0*/  @UP0 USHF.R.U32.HI UR10, URZ, UR11, UR7 ;  /* 0x0000000b3f0a0299 */ /* 0x000fc60008011607 */
[----:B0-----:R-:W-:Y:S01]  /*2f00*/  VIADDMNMX R3, R3, R13, R10, PT ;  /* 0x0000000d03037246 */ /* 0x001fe2000380010a */
[----:B------:R-:W-:-:S03]  /*2f10*/  UIADD3 UR6, UR10, UR52, -UR53 ;  /* 0x000000340a067290 */ /* 0x000fc6000fffe835 */
[C---:B------:R-:W-:Y:S01]  /*2f20*/  ISETP.GT.AND P3, PT, R3.reuse, RZ, PT ;  /* 0x000000ff0300720c */ /* 0x040fe20003f64270 */
[----:B------:R-:W-:Y:S01]  /*2f30*/  UIMAD.WIDE UR6, UR6, 0x66666667, URZ ;  /* 0x66666667060678a5 */ /* 0x000fe2000f8e023f */
[C---:B------:R-:W-:Y:S02]  /*2f40*/  ISETP.GT.AND P4, PT, R3.reuse, 0x1, PT ;  /* 0x000000010300780c */ /* 0x040fe40003f84270 */
[----:B------:R-:W-:Y:S01]  /*2f50*/  ISETP.GT.AND P5, PT, R3, 0x8, PT ;  /* 0x000000080300780c */ /* 0x000fe20003fa4270 */
[----:B------:R-:W-:-:S04]  /*2f60*/  USHF.R.U32.HI UR6, URZ, 0x1f, UR7 ;  /* 0x0000001f3f067899 */ /* 0x000fc80008011607 */
[----:B------:R-:W-:-:S04]  /*2f70*/  ULEA.HI.SX32 UR6, UR7, UR6, 0x1a ;  /* 0x0000000607067291 */ /* 0x000fc8000f8fd23f */
[----:B------:R-:W-:-:S04]  /*2f80*/  UISETP.LT.AND UP1, UPT, UR39, UR6, UPT ;  /* 0x000000062700728c */ /* 0x000fc8000bf21270 */
[----:B------:R-:W-:-:S04]  /*2f90*/  USEL UR55, UR39, UR6, !UP1 ;  /* 0x0000000627377287 */ /* 0x000fc8000c800000 */
[----:B------:R-:W-:Y:S01]  /*2fa0*/  UISETP.GE.AND UP1, UPT, UR58, UR55, UPT ;  /* 0x000000373a00728c */ /* 0x000fe2000bf26270 */
        /* <DEDUP_REMOVED lines=121> */
[----:B------:R-:W-:-:S02]  /*3740*/  FSEL R60, R24, -INF , P4 ;  /* 0xff800000183c7808 */ /* 0x000fc40002000000 */
        /* <DEDUP_REMOVED lines=18> */
[----:B------:R-:W-:Y:S02]  /*3870*/  FSEL R20, R37, -INF , P3 ;  /* 0xff80000025147808 */ /* 0x000fe40001800000 */
[----:B------:R-:W-:Y:S01]  /*3880*/  FMNMX.FTZ R3, R36, R3, !PT ;  /* 0x0000000324037209 */ /* 0x000fe20007810000 */
[----:B------:R-:W0:Y:S03]  /*3890*/  SHFL.IDX PT, R37, R9, 0x1, 0x1c1f ;  /* 0x003c1f0009257f89 */ /* 0x000e2600000e0000 */
[----:B------:R-:W-:-:S05]  /*38a0*/  FMNMX.FTZ R5, R20, R3, !PT ;  /* 0x0000000314057209 */ /* 0x000fca0007810000 */
[----:B------:R-:W1:Y:S01]  /*38b0*/  SHFL.BFLY PT, R0, R5, 0x2, 0x1f ;  /* 0x0c401f0005007f89 */ /* 0x000e6200000e0000 */
[----:B0-----:R-:W-:-:S04]  /*38c0*/  VIADDMNMX R37, R37, R13, R10, PT ;  /* 0x0000000d25257246 */ /* 0x001fc8000380010a */
[C---:B------:R-:W-:Y:S02]  /*38d0*/  ISETP.GT.AND P4, PT, R37.reuse, 0x1, PT ;  /* 0x000000012500780c */ /* 0x040fe40003f84270 */
[----:B------:R-:W-:Y:S02]  /*38e0*/  ISETP.GT.AND P5, PT, R37, 0x8, PT ;  /* 0x000000082500780c */ /* 0x000fe40003fa4270 */
[----:B-1----:R-:W-:Y:S02]  /*38f0*/  FMNMX.FTZ R7, R5, R0, !PT ;  /* 0x0000000005077209 */ /* 0x002fe40007810000 */
        /* <DEDUP_REMOVED lines=12> */
[----:B------:R-:W-:Y:S02]  /*39c0*/  ISETP.GT.AND P4, PT, R37, 0x31, PT ;  /* 0x000000312500780c */ /* 0x000fe40003f84270 */
[C---:B------:R-:W-:Y:S01]  /*39d0*/  FSETP.NEU.FTZ.AND P3, PT, R0.reuse, -INF , PT ;  /* 0xff8000000000780b */ /* 0x040fe20003f7d000 */
[----:B------:R-:W-:-:S01]  /*39e0*/  FFMA.FTZ R11, R0, R11, -8 ;  /* 0xc1000000000b7423 */ /* 0x000fc2000001000b */
[----:B------:R-:W-:Y:S02]  /*39f0*/  FSEL R83, R83, -INF , P4 ;  /* 0xff80000053537808 */ /* 0x000fe40002000000 */
[----:B------:R-:W-:-:S02]  /*3a00*/  ISETP.GT.AND P4, PT, R37, 0x39, PT ;  /* 0x000000392500780c */ /* 0x000fc40003f84270 */
[----:B------:R-:W-:Y:S02]  /*3a10*/  FSEL R11, R11, RZ, P3 ;  /* 0x000000ff0b0b7208 */ /* 0x000fe40001800000 */
[----:B------:R-:W-:Y:S02]  /*3a20*/  ISETP.GT.AND P3, PT, R37, RZ, PT ;  /* 0x000000ff2500720c */ /* 0x000fe40003f64270 */
[----:B------:R-:W-:Y:S01]  /*3a30*/  FSEL R87, R87, -INF , P4 ;  /* 0xff80000057577808 */ /* 0x000fe20002000000 */
[----:B------:R-:W-:-:S01]  /*3a40*/  FFMA.FTZ R5, R114, UR42, -R11 ;  /* 0x0000002a72057c23 */ /* 0x000fc2000801080b */
[----:B------:R-:W-:Y:S01]  /*3a50*/  FSEL R90, R90, -INF , P3 ;  /* 0xff8000005a5a7808 */ /* 0x000fe20001800000 */
[----:B------:R-:W-:-:S01]  /*3a60*/  FFMA.FTZ R53, R108, UR42, -R11 ;  /* 0x0000002a6c357c23 */ /* 0x000fc2000801080b */
[----:B------:R-:W-:Y:S01]  /*3a70*/  ISETP.GT.AND P3, PT, R37, 0x9, PT ;  /* 0x000000092500780c */ /* 0x000fe20003f64270 */
[----:B------:R-:W-:-:S01]  /*3a80*/  FFMA.FTZ R57, R106, UR42, -R11 ;  /* 0x0000002a6a397c23 */ /* 0x000fc2000801080b */
[----:B------:R-:W-:Y:S01]  /*3a90*/  FMNMX.FTZ R13, R90, R91, !PT ;  /* 0x0000005b5a0d7209 */ /* 0x000fe20007810000 */
[----:B------:R-:W-:-:S01]  /*3aa0*/  FFMA.FTZ R65, R100, UR42, -R11 ;  /* 0x0000002a64417c23 */ /* 0x000fc2000801080b */
[----:B------:R-:W-:Y:S01]  /*3ab0*/  FSEL R95, R95, -INF , P3 ;  /* 0xff8000005f5f7808 */ /* 0x000fe20001800000 */
[----:B------:R-:W-:-:S01]  /*3ac0*/  FFMA.FTZ R69, R92, UR42, -R11 ;  /* 0x0000002a5c457c23 */ /* 0x000fc2000801080b */
[----:B------:R-:W-:Y:S01]  /*3ad0*/  FMNMX.FTZ R114, R94, R13, !PT ;  /* 0x0000000d5e727209 */ /* 0x000fe20007810000 */
        /* <DEDUP_REMOVED lines=36> */
[----:B------:R-:W-:Y:S01]  /*3d20*/  MUFU.EX2 R3, R3 ;  /* 0x0000000300037308 */ /* 0x000fe20000000800 */
[----:B------:R-:W-:-:S02]  /*3d30*/  FMNMX.FTZ R25, R79, R114, !PT ;  /* 0x000000724f197209 */ /* 0x000fc40007810000 */
[----:B------:R-:W-:Y:S02]  /*3d40*/  CS2R R110, SRZ ;  /* 0x00000000006e7805 */ /* 0x000fe4000001ff00 */
[----:B------:R-:W-:Y:S02]  /*3d50*/  ISETP.GT.AND P3, PT, R37, 0x38, PT ;  /* 0x000000382500780c */ /* 0x000fe40003f64270 */
[----:B------:R-:W-:Y:S02]  /*3d60*/  CS2R R112, SRZ ;  /* 0x0000000000707805 */ /* 0x000fe4000001ff00 */
[----:B------:R-:W-:Y:S02]  /*3d70*/  FMNMX.FTZ R108, R82, R25, !PT ;  /* 0x00000019526c7209 */ /* 0x000fe40007810000 */
[----:B------:R-:W-:Y:S02]  /*3d80*/  CS2R R114, SRZ ;  /* 0x0000000000727805 */ /* 0x000fe4000001ff00 */
[----:B------:R-:W-:Y:S01]  /*3d90*/  FSEL R86, R86, -INF , P3 ;  /* 0xff80000056567808 */ /* 0x000fe20001800000 */
[----:B------:R0:W-:Y:S01]  /*3da0*/  MUFU.EX2 R25, R53 ;  /* 0x0000003500197308 */ /* 0x0001e20000000800 */
[----:B------:R-:W-:-:S02]  /*3db0*/  FMNMX.FTZ R45, R83, R108, !PT ;  /* 0x0000006c532d7209 */ /* 0x000fc40007810000 */
[----:B------:R-:W-:Y:S02]  /*3dc0*/  CS2R R108, SRZ ;  /* 0x00000000006c7805 */ /* 0x000fe4000001ff00 */
[C---:B------:R-:W-:Y:S02]  /*3dd0*/  ISETP.GT.AND P3, PT, R37.reuse, 0x40, PT ;  /* 0x000000402500780c */ /* 0x040fe40003f64270 */
[----:B------:R-:W-:Y:S02]  /*3de0*/  CS2R R116, SRZ ;  /* 0x0000000000747805 */ /* 0x000fe4000001ff00 */
[----:B------:R-:W-:Y:S01]  /*3df0*/  FMNMX.FTZ R106, R86, R45, !PT ;  /* 0x0000002d566a7209 */ /* 0x000fe20007810000 */
[----:B------:R-:W-:Y:S01]  /*3e00*/  FFMA.FTZ R45, R104, UR42, -R11 ;  /* 0x0000002a682d7c23 */ /* 0x000fe2000801080b */
[----:B------:R-:W-:Y:S01]  /*3e10*/  ISETP.GT.AND P4, PT, R37, 0x41, PT ;  /* 0x000000412500780c */ /* 0x000fe20003f84270 */
[----:B------:R-:W1:Y:S01]  /*3e20*/  MUFU.EX2 R6, R6 ;  /* 0x0000000600067308 */ /* 0x000e620000000800 */
[----:B------:R-:W-:-:S02]  /*3e30*/  FSEL R49, R58, -INF , P3 ;  /* 0xff8000003a317808 */ /* 0x000fc40001800000 */
[----:B------:R-:W-:Y:S02]  /*3e40*/  CS2R R104, SRZ ;  /* 0x0000000000687805 */ /* 0x000fe4000001ff00 */
[----:B------:R-:W-:Y:S02]  /*3e50*/  FMNMX.FTZ R106, R87, R106, !PT ;  /* 0x0000006a576a7209 */ /* 0x000fe40007810000 */
[----:B------:R-:W-:Y:S02]  /*3e60*/  CS2R R118, SRZ ;  /* 0x0000000000767805 */ /* 0x000fe4000001ff00 */
[----:B------:R-:W-:Y:S02]  /*3e70*/  ISETP.GT.AND P3, PT, R37, 0x48, PT ;  /* 0x000000482500780c */ /* 0x000fe40003f64270 */
[----:B------:R-:W-:Y:S01]  /*3e80*/  FSEL R59, R59, -INF , P4 ;  /* 0xff8000003b3b7808 */ /* 0x000fe20002000000 */
[----:B------:R2:W-:Y:S01]  /*3e90*/  MUFU.EX2 R58, R57 ;  /* 0x00000039003a7308 */ /* 0x0005e20000000800 */
[----:B------:R-:W-:-:S02]  /*3ea0*/  FMNMX.FTZ R106, R49, R106, !PT ;  /* 0x0000006a316a7209 */ /* 0x000fc40007810000 */
[----:B------:R-:W-:Y:S02]  /*3eb0*/  ISETP.GT.AND P4, PT, R37, 0x49, PT ;  /* 0x000000492500780c */ /* 0x000fe40003f84270 */
[----:B------:R-:W-:Y:S02]  /*3ec0*/  FSEL R62, R62, -INF , P3 ;  /* 0xff8000003e3e7808 */ /* 0x000fe40001800000 */
[----:B0-----:R-:W-:Y:S01]  /*3ed0*/  FMNMX.FTZ R53, R59, R106, !PT ;  /* 0x0000006a3b357209 */ /* 0x001fe20007810000 */
[----:B------:R-:W-:Y:S01]  /*3ee0*/  MUFU.EX2 R5, R5 ;  /* 0x0000000500057308 */ /* 0x000fe20000000800 */
[----:B------:R-:W-:Y:S02]  /*3ef0*/  ISETP.GT.AND P3, PT, R37, 0x50, PT ;  /* 0x000000502500780c */ /* 0x000fe40003f64270 */
[----:B------:R-:W-:Y:S02]  /*3f00*/  CS2R R106, SRZ ;  /* 0x00000000006a7805 */ /* 0x000fe4000001ff00 */
[----:B------:R-:W-:-:S02]  /*3f10*/  FSEL R63, R63, -INF , P4 ;  /* 0xff8000003f3f7808 */ /* 0x000fc40002000000 */
[----:B------:R-:W-:Y:S01]  /*3f20*/  FMNMX.FTZ R100, R62, R53, !PT ;  /* 0x000000353e647209 */ /* 0x000fe20007810000 */
[----:B------:R-:W-:-:S01]  /*3f30*/  FFMA.FTZ R53, R96, UR42, -R11 ;  /* 0x0000002a60357c23 */ /* 0x000fc2000801080b */
[----:B------:R-:W-:Y:S01]  /*3f40*/  ISETP.GT.AND P4, PT, R37, 0x51, PT ;  /* 0x000000512500780c */ /* 0x000fe20003f84270 */
[----:B------:R-:W0:Y:S01]  /*3f50*/  MUFU.EX2 R8, R8 ;  /* 0x0000000800087308 */ /* 0x000e220000000800 */
[----:B--2---:R-:W-:Y:S02]  /*3f60*/  FSEL R57, R66, -INF , P3 ;  /* 0xff80000042397808 */ /* 0x004fe40001800000 */
[----:B------:R-:W-:Y:S02]  /*3f70*/  CS2R R96, SRZ ;  /* 0x0000000000607805 */ /* 0x000fe4000001ff00 */
[----:B------:R-:W-:Y:S02]  /*3f80*/  FMNMX.FTZ R100, R63, R100, !PT ;  /* 0x000000643f647209 */ /* 0x000fe40007810000 */
[----:B------:R-:W-:-:S02]  /*3f90*/  ISETP.GT.AND P3, PT, R37, 0x58, PT ;  /* 0x000000582500780c */ /* 0x000fc40003f64270 */
[----:B------:R-:W-:Y:S01]  /*3fa0*/  FSEL R67, R67, -INF , P4 ;  /* 0xff80000043437808 */ /* 0x000fe20002000000 */
[----:B------:R2:W-:Y:S01]  /*3fb0*/  MUFU.EX2 R66, R65 ;  /* 0x0000004100427308 */ /* 0x0005e20000000800 */
[----:B------:R-:W-:Y:S02]  /*3fc0*/  FMNMX.FTZ R100, R57, R100, !PT ;  /* 0x0000006439647209 */ /* 0x000fe40007810000 */
[----:B------:R-:W-:Y:S02]  /*3fd0*/  ISETP.GT.AND P4, PT, R37, 0x59, PT ;  /* 0x000000592500780c */ /* 0x000fe40003f84270 */
[----:B------:R-:W-:Y:S02]  /*3fe0*/  FSEL R70, R70, -INF , P3 ;  /* 0xff80000046467808 */ /* 0x000fe40001800000 */
[----:B------:R-:W-:Y:S01]  /*3ff0*/  FMNMX.FTZ R61, R67, R100, !PT ;  /* 0x00000064433d7209 */ /* 0x000fe20007810000 */
[----:B------:R-:W-:Y:S01]  /*4000*/  MUFU.EX2 R7, R7 ;  /* 0x0000000700077308 */ /* 0x000fe20000000800 */
[----:B------:R-:W-:-:S02]  /*4010*/  FSEL R71, R71, -INF , P4 ;  /* 0xff80000047477808 */ /* 0x000fc40002000000 */
[----:B------:R-:W-:Y:S02]  /*4020*/  CS2R R100, SRZ ;  /* 0x0000000000647805 */ /* 0x000fe4000001ff00 */
[C---:B------:R-:W-:Y:S02]  /*4030*/  ISETP.GT.AND P3, PT, R37.reuse, 0x60, PT ;  /* 0x000000602500780c */ /* 0x040fe40003f64270 */
[----:B------:R-:W-:Y:S02]  /*4040*/  FMNMX.FTZ R92, R70, R61, !PT ;  /* 0x0000003d465c7209 */ /* 0x000fe40007810000 */
[----:B------:R-:W-:Y:S01]  /*4050*/  ISETP.GT.AND P4, PT, R37, 0x61, PT ;  /* 0x000000612500780c */ /* 0x000fe20003f84270 */
[----:B------:R-:W-:Y:S01]  /*4060*/  MUFU.EX2 R10, R10 ;  /* 0x0000000a000a7308 */ /* 0x000fe20000000800 */
[----:B------:R-:W-:Y:S02]  /*4070*/  FSEL R61, R42, -INF , P3 ;  /* 0xff8000002a3d7808 */ /* 0x000fe40001800000 */
[----:B------:R-:W-:-:S02]  /*4080*/  FMNMX.FTZ R92, R71, R92, !PT ;  /* 0x0000005c475c7209 */ /* 0x000fc40007810000 */
[----:B------:R-:W-:Y:S02]  /*4090*/  ISETP.GT.AND P3, PT, R37, 0x68, PT ;  /* 0x000000682500780c */ /* 0x000fe40003f64270 */
[----:B------:R-:W-:Y:S01]  /*40a0*/  FSEL R43, R43, -INF , P4 ;  /* 0xff8000002b2b7808 */ /* 0x000fe20002000000 */
[----:B------:R3:W-:Y:S01]  /*40b0*/  MUFU.EX2 R42, R69 ;  /* 0x00000045002a7308 */ /* 0x0007e20000000800 */
[----:B------:R-:W-:Y:S02]  /*40c0*/  FMNMX.FTZ R92, R61, R92, !PT ;  /* 0x0000005c3d5c7209 */ /* 0x000fe40007810000 */
[----:B------:R-:W-:Y:S02]  /*40d0*/  ISETP.GT.AND P4, PT, R37, 0x69, PT ;  /* 0x000000692500780c */ /* 0x000fe40003f84270 */
[----:B--2---:R-:W-:Y:S02]  /*40e0*/  FSEL R65, R46, -INF , P3 ;  /* 0xff8000002e417808 */ /* 0x004fe40001800000 */
[----:B------:R-:W-:Y:S01]  /*40f0*/  FMNMX.FTZ R92, R43, R92, !PT ;  /* 0x0000005c2b5c7209 */ /* 0x000fe20007810000 */
[----:B------:R1:W-:Y:S01]  /*4100*/  MUFU.EX2 R46, R88 ;  /* 0x00000058002e7308 */ /* 0x0003e20000000800 */
[----:B------:R-:W-:-:S02]  /*4110*/  ISETP.GT.AND P3, PT, R37, 0x70, PT ;  /* 0x000000702500780c */ /* 0x000fc40003f64270 */
[----:B------:R-:W-:Y:S02]  /*4120*/  FSEL R47, R47, -INF , P4 ;  /* 0xff8000002f2f7808 */ /* 0x000fe40002000000 */
[----:B------:R-:W-:Y:S02]  /*4130*/  FMNMX.FTZ R92, R65, R92, !PT ;  /* 0x0000005c415c7209 */ /* 0x000fe40007810000 */
[----:B------:R-:W-:Y:S01]  /*4140*/  ISETP.GT.AND P4, PT, R37, 0x71, PT ;  /* 0x000000712500780c */ /* 0x000fe20003f84270 */
[----:B------:R-:W-:Y:S01]  /*4150*/  MUFU.EX2 R9, R9 ;  /* 0x0000000900097308 */ /* 0x000fe20000000800 */
[----:B---3--:R-:W-:Y:S01]  /*4160*/  FSEL R69, R50, -INF , P3 ;  /* 0xff80000032457808 */ /* 0x008fe20001800000 */
[--C-:B------:R-:W-:Y:S01]  /*4170*/  FFMA.FTZ R50, R80, UR42, -R11.reuse ;  /* 0x0000002a50327c23 */ /* 0x100fe2000801080b */
[----:B------:R-:W-:Y:S01]  /*4180*/  FMNMX.FTZ R92, R47, R92, !PT ;  /* 0x0000005c2f5c7209 */ /* 0x000fe20007810000 */
[----:B------:R-:W-:Y:S01]  /*4190*/  FFMA.FTZ R80, R68, UR42, -R11 ;  /* 0x0000002a44507c23 */ /* 0x000fe2000801080b */
[----:B------:R-:W-:Y:S01]  /*41a0*/  ISETP.GT.AND P3, PT, R37, 0x78, PT ;  /* 0x000000782500780c */ /* 0x000fe20003f64270 */
[----:B-1----:R-:W-:Y:S01]  /*41b0*/  FADD.FTZ R88, R3, R6 ;  /* 0x0000000603587221 */ /* 0x002fe20000010000 */
[----:B------:R-:W-:Y:S01]  /*41c0*/  FSEL R51, R51, -INF , P4 ;  /* 0xff80000033337808 */ /* 0x000fe20002000000 */
[----:B------:R-:W1:Y:S01]  /*41d0*/  MUFU.EX2 R76, R76 ;  /* 0x0000004c004c7308 */ /* 0x000e620000000800 */
[----:B------:R-:W-:-:S02]  /*41e0*/  FMNMX.FTZ R92, R69, R92, !PT ;  /* 0x0000005c455c7209 */ /* 0x000fc40007810000 */
[----:B------:R-:W-:Y:S02]  /*41f0*/  ISETP.GT.AND P4, PT, R37, 0x79, PT ;  /* 0x000000792500780c */ /* 0x000fe40003f84270 */
[----:B------:R-:W-:Y:S02]  /*4200*/  FSEL R54, R54, -INF , P3 ;  /* 0xff80000036367808 */ /* 0x000fe40001800000 */
[----:B------:R-:W-:Y:S01]  /*4210*/  FMNMX.FTZ R81, R51, R92, !PT ;  /* 0x0000005c33517209 */ /* 0x000fe20007810000 */
[----:B------:R-:W-:Y:S01]  /*4220*/  MUFU.EX2 R13, R126 ;  /* 0x0000007e000d7308 */ /* 0x000fe20000000800 */
[----:B------:R-:W-:Y:S01]  /*4230*/  FSEL R77, R55, -INF , P4 ;  /* 0xff800000374d7808 */ /* 0x000fe20002000000 */
[----:B------:R-:W-:Y:S01]  /*4240*/  FFMA.FTZ R55, R72, UR42, -R11 ;  /* 0x0000002a48377c23 */ /* 0x000fe2000801080b */
[----:B------:R-:W-:Y:S02]  /*4250*/  ISETP.GT.AND P3, PT, R37, 0x80, PT ;  /* 0x000000802500780c */ /* 0x000fe40003f64270 */
[----:B------:R-:W-:-:S02]  /*4260*/  FMNMX.FTZ R72, R54, R81, !PT ;  /* 0x0000005136487209 */ /* 0x000fc40007810000 */
[----:B------:R-:W-:Y:S01]  /*4270*/  ISETP.GT.AND P4, PT, R37, 0x81, PT ;  /* 0x000000812500780c */ /* 0x000fe20003f84270 */
[----:B------:R-:W-:Y:S01]  /*4280*/  MUFU.EX2 R74, R128 ;  /* 0x00000080004a7308 */ /* 0x000fe20000000800 */
[----:B------:R-:W-:Y:S02]  /*4290*/  FSEL R26, R26, -INF , P3 ;  /* 0xff8000001a1a7808 */ /* 0x000fe40001800000 */
[----:B------:R-:W-:Y:S02]  /*42a0*/  FMNMX.FTZ R81, R77, R72, !PT ;  /* 0x000000484d517209 */ /* 0x000fe40007810000 */
[----:B------:R-:W-:Y:S02]  /*42b0*/  ISETP.GT.AND P3, PT, R37, 0x88, PT ;  /* 0x000000882500780c */ /* 0x000fe40003f64270 */
[----:B------:R-:W-:Y:S01]  /*42c0*/  FSEL R27, R27, -INF , P4 ;  /* 0xff8000001b1b7808 */ /* 0x000fe20002000000 */
[----:B------:R-:W-:Y:S01]  /*42d0*/  MUFU.EX2 R15, R15 ;  /* 0x0000000f000f7308 */ /* 0x000fe20000000800 */
[----:B------:R-:W-:-:S02]  /*42e0*/  FMNMX.FTZ R72, R26, R81, !PT ;  /* 0x000000511a487209 */ /* 0x000fc40007810000 */
[----:B------:R-:W-:Y:S02]  /*42f0*/  ISETP.GT.AND P4, PT, R37, 0x89, PT ;  /* 0x000000892500780c */ /* 0x000fe40003f84270 */
[----:B------:R-:W-:Y:S02]  /*4300*/  FSEL R68, R30, -INF , P3 ;  /* 0xff8000001e447808 */ /* 0x000fe40001800000 */
[----:B------:R-:W-:Y:S01]  /*4310*/  FMNMX.FTZ R81, R27, R72, !PT ;  /* 0x000000481b517209 */ /* 0x000fe20007810000 */
[----:B------:R2:W-:Y:S01]  /*4320*/  MUFU.EX2 R30, R80 ;  /* 0x00000050001e7308 */ /* 0x0005e20000000800 */
[----:B------:R-:W-:Y:S02]  /*4330*/  ISETP.GT.AND P3, PT, R37, 0x90, PT ;  /* 0x000000902500780c */ /* 0x000fe40003f64270 */
[----:B------:R-:W-:Y:S02]  /*4340*/  FSEL R31, R31, -INF , P4 ;  /* 0xff8000001f1f7808 */ /* 0x000fe40002000000 */
[----:B------:R-:W-:-:S02]  /*4350*/  FMNMX.FTZ R72, R68, R81, !PT ;  /* 0x0000005144487209 */ /* 0x000fc40007810000 */
[----:B------:R-:W-:Y:S01]  /*4360*/  ISETP.GT.AND P4, PT, R37, 0x91, PT ;  /* 0x000000912500780c */ /* 0x000fe20003f84270 */
[----:B------:R-:W-:Y:S01]  /*4370*/  MUFU.EX2 R81, R84 ;  /* 0x0000005400517308 */ /* 0x000fe20000000800 */
[----:B------:R-:W-:Y:S01]  /*4380*/  FSEL R56, R34, -INF , P3 ;  /* 0xff80000022387808 */ /* 0x000fe20001800000 */
[--C-:B------:R-:W-:Y:S01]  /*4390*/  FFMA.FTZ R34, R40, UR42, -R11.reuse ;  /* 0x0000002a28227c23 */ /* 0x100fe2000801080b */
[----:B------:R-:W-:Y:S02]  /*43a0*/  FMNMX.FTZ R85, R31, R72, !PT ;  /* 0x000000481f557209 */ /* 0x000fe40007810000 */
[----:B------:R-:W-:Y:S02]  /*43b0*/  ISETP.GT.AND P3, PT, R37, 0x98, PT ;  /* 0x000000982500780c */ /* 0x000fe40003f64270 */
[----:B------:R-:W-:Y:S01]  /*43c0*/  FSEL R72, R35, -INF , P4 ;  /* 0xff80000023487808 */ /* 0x000fe20002000000 */
[--C-:B------:R-:W-:Y:S01]  /*43d0*/  FFMA.FTZ R35, R41, UR42, -R11.reuse ;  /* 0x0000002a29237c23 */ /* 0x100fe2000801080b */
[----:B------:R-:W-:Y:S01]  /*43e0*/  FMNMX.FTZ R85, R56, R85, !PT ;  /* 0x0000005538557209 */ /* 0x000fe20007810000 */
[--C-:B------:R-:W-:Y:S01]  /*43f0*/  FFMA.FTZ R41, R52, UR42, -R11.reuse ;  /* 0x0000002a34297c23 */ /* 0x100fe2000801080b */
[----:B------:R-:W-:Y:S01]  /*4400*/  ISETP.GT.AND P4, PT, R37, 0x99, PT ;  /* 0x000000992500780c */ /* 0x000fe20003f84270 */
[--C-:B------:R-:W-:Y:S01]  /*4410*/  FFMA.FTZ R37, R44, UR42, -R11.reuse ;  /* 0x0000002a2c257c23 */ /* 0x100fe2000801080b */
[----:B------:R-:W-:Y:S01]  /*4420*/  FSEL R40, R38, -INF , P3 ;  /* 0xff80000026287808 */ /* 0x000fe20001800000 */
[--C-:B------:R-:W-:Y:S01]  /*4430*/  FFMA.FTZ R38, R14, UR42, -R11.reuse ;  /* 0x0000002a0e267c23 */ /* 0x100fe2000801080b */
[----:B------:R-:W-:Y:S01]  /*4440*/  FMNMX.FTZ R85, R72, R85, !PT ;  /* 0x0000005548557209 */ /* 0x000fe20007810000 */
[--C-:B------:R-:W-:Y:S01]  /*4450*/  FFMA.FTZ R14, R64, UR42, -R11.reuse ;  /* 0x0000002a400e7c23 */ /* 0x100fe2000801080b */
[----:B--2---:R-:W-:Y:S01]  /*4460*/  FSEL R80, R39, -INF , P4 ;  /* 0xff80000027507808 */ /* 0x004fe20002000000 */
[--C-:B------:R-:W-:Y:S01]  /*4470*/  FFMA.FTZ R39, R48, UR42, -R11.reuse ;  /* 0x0000002a30277c23 */ /* 0x100fe2000801080b */
[----:B------:R-:W-:Y:S01]  /*4480*/  FMNMX.FTZ R85, R40, R85, !PT ;  /* 0x0000005528557209 */ /* 0x000fe20007810000 */
[----:B------:R-:W-:Y:S01]  /*4490*/  FFMA.FTZ R48, R60, UR42, -R11 ;  /* 0x0000002a3c307c23 */ /* 0x000fe2000801080b */
[----:B------:R-:W2:Y:S01]  /*44a0*/  MUFU.EX2 R78, R78 ;  /* 0x0000004e004e7308 */ /* 0x000ea20000000800 */
[----:B0-----:R-:W-:-:S02]  /*44b0*/  F2FP.SATFINITE.E4M3.F32.PACK_AB_MERGE_C R216, R8, R5, RZ ;  /* 0x0000000508d8723e */ /* 0x001fc400048070ff */
[----:B------:R-:W-:Y:S02]  /*44c0*/  FMNMX.FTZ R85, R80, R85, !PT ;  /* 0x0000005550557209 */ /* 0x000fe40007810000 */
[----:B-1----:R-:W-:Y:S02]  /*44d0*/  F2FP.SATFINITE.E4M3.F32.PACK_AB_MERGE_C R218, R76, R9, RZ ;  /* 0x000000094cda723e */ /* 0x002fe400048070ff */
[----:B------:R-:W-:Y:S01]  /*44e0*/  F2FP.SATFINITE.E4M3.F32.PACK_AB_MERGE_C R216, R6, R3, R216 ;  /* 0x0000000306d8723e */ /* 0x000fe200048070d8 */
[----:B------:R-:W0:Y:S01]  /*44f0*/  SHFL.BFLY PT, R44, R85, 0x2, 0x1f ;  /* 0x0c401f00552c7f89 */ /* 0x000e2200000e0000 */
[----:B------:R-:W1:Y:S01]  /*4500*/  MUFU.EX2 R45, R45 ;  /* 0x0000002d002d7308 */ /* 0x000e620000000800 */
[----:B------:R-:W-:-:S07]  /*4510*/  F2FP.SATFINITE.E4M3.F32.PACK_AB_MERGE_C R218, R10, R7, R218 ;  /* 0x000000070ada723e */ /* 0x000fce00048070da */
[----:B------:R-:W-:Y:S01]  /*4520*/  MUFU.EX2 R53, R53 ;  /* 0x0000003500357308 */ /* 0x000fe20000000800 */
[----:B--2---:R-:W-:-:S04]  /*4530*/  F2FP.SATFINITE.E4M3.F32.PACK_AB_MERGE_C R212, R78, R15, RZ ;  /* 0x0000000f4ed4723e */ /* 0x004fc800048070ff */
[----:B------:R-:W-:-:S03]  /*4540*/  F2FP.SATFINITE.E4M3.F32.PACK_AB_MERGE_C R212, R74, R13, R212 ;  /* 0x0000000d4ad4723e */ /* 0x000fc600048070d4 */
[----:B------:R-:W2:Y:S01]  /*4550*/  MUFU.EX2 R73, R73 ;  /* 0x0000004900497308 */ /* 0x000ea20000000800 */
[----:B-1----:R-:W-:-:S04]  /*4560*/  F2FP.SATFINITE.E4M3.F32.PACK_AB_MERGE_C R214, R66, R45, RZ ;  /* 0x0000002d42d6723e */ /* 0x002fc800048070ff */
[----:B------:R-:W-:Y:S02]  /*4570*/  F2FP.SATFINITE.E4M3.F32.PACK_AB_MERGE_C R214, R58, R25, R214 ;  /* 0x000000193ad6723e */ /* 0x000fe400048070d6 */
[----:B0-----:R-:W-:Y:S01]  /*4580*/  FMNMX.FTZ R52, R85, R44, !PT ;  /* 0x0000002c55347209 */ /* 0x001fe20007810000 */
[--C-:B------:R-:W-:Y:S01]  /*4590*/  FFMA.FTZ R85, R24, UR42, -R11.reuse ;  /* 0x0000002a18557c23 */ /* 0x100fe2000801080b */
[----:B------:R0:W-:Y:S01]  /*45a0*/  MUFU.EX2 R44, R4 ;  /* 0x00000004002c7308 */ /* 0x0001e20000000800 */
[----:B------:R-:W-:-:S01]  /*45b0*/  FFMA.FTZ R24, R28, UR42, -R11 ;  /* 0x0000002a1c187c23 */ /* 0x000fc2000801080b */
[--C-:B------:R-:W-:Y:S01]  /*45c0*/  FFMA.FTZ R28, R36, UR42, -R11.reuse ;  /* 0x0000002a241c7c23 */ /* 0x100fe2000801080b */
[----:B------:R-:W0:Y:S01]  /*45d0*/  SHFL.BFLY PT, R93, R52, 0x1, 0x1f ;  /* 0x0c201f00345d7f89 */ /* 0x000e2200000e0000 */
[----:B------:R-:W-:-:S04]  /*45e0*/  FFMA.FTZ R11, R20, UR42, -R11 ;  /* 0x0000002a140b7c23 */ /* 0x000fc8000801080b */
[----:B------:R-:W-:Y:S01]  /*45f0*/  MUFU.EX2 R50, R50 ;  /* 0x0000003200327308 */ /* 0x000fe20000000800 */
[----:B--2---:R-:W-:-:S04]  /*4600*/  F2FP.SATFINITE.E4M3.F32.PACK_AB_MERGE_C R208, R73, R46, RZ ;  /* 0x0000002e49d0723e */ /* 0x004fc800048070ff */
[----:B------:R-:W-:-:S03]  /*4610*/  F2FP.SATFINITE.E4M3.F32.PACK_AB_MERGE_C R208, R42, R53, R208 ;  /* 0x000000352ad0723e */ /* 0x000fc600048070d0 */
[----:B------:R-:W-:Y:S08]  /*4620*/  MUFU.EX2 R55, R55 ;  /* 0x0000003700377308 */ /* 0x000ff00000000800 */
[----:B------:R-:W-:Y:S01]  /*4630*/  MUFU.EX2 R34, R34 ;  /* 0x0000002200227308 */ /* 0x000fe20000000800 */
[----:B0-----:R-:W-:Y:S01]  /*4640*/  FMNMX.FTZ R4, R52, R93, !PT ;  /* 0x0000005d34047209 */ /* 0x001fe20007810000 */
[----:B------:R-:W-:-:S03]  /*4650*/  IMAD.U32 R93, RZ, RZ, UR42 ;  /* 0x0000002aff5d7e24 */ /* 0x000fc6000f8e00ff */
[C---:B------:R-:W-:Y:S01]  /*4660*/  FSETP.NEU.FTZ.AND P3, PT, R4.reuse, -INF , PT ;  /* 0xff8000000400780b */ /* 0x040fe20003f7d000 */
[----:B------:R-:W-:-:S02]  /*4670*/  FFMA.FTZ R32, R4, R93, -8 ;  /* 0xc100000004207423 */ /* 0x000fc4000001005d */
[----:B------:R-:W-:Y:S03]  /*4680*/  MUFU.EX2 R35, R35 ;  /* 0x0000002300237308 */ /* 0x000fe60000000800 */
        /* <DEDUP_REMOVED lines=41> */
[----:B------:R-:W-:Y:S01]  /*4920*/  CS2R R98, SRZ ;  /* 0x0000000000627805 */ /* 0x000fe2000001ff00 */
[----:B------:R1:W-:Y:S08]  /*4930*/  MUFU.EX2 R75, R60 ;  /* 0x0000003c004b7308 */ /* 0x0003f00000000800 */
[----:B------:R-:W-:Y:S01]  /*4940*/  MUFU.EX2 R32, R32 ;  /* 0x0000002000207308 */ /* 0x000fe20000000800 */
[----:B-1----:R-:W-:-:S01]  /*4950*/  FFMA.FTZ R60, R59, UR42, -R64 ;  /* 0x0000002a3b3c7c23 */ /* 0x002fc20008010840 */
[--C-:B------:R-:W-:Y:S01]  /*4960*/  FFMA.FTZ R59, R62, UR42, -R64.reuse ;  /* 0x0000002a3e3b7c23 */ /* 0x100fe20008010840 */
[----:B------:R-:W-:-:S01]  /*4970*/  FFMA.FTZ R62, R67, UR42, -R64 ;  /* 0x0000002a433e7c23 */ /* 0x000fc20008010840 */
[----:B0-----:R-:W-:-:S04]  /*4980*/  F2FP.SATFINITE.E4M3.F32.PACK_AB_MERGE_C R217, R95, R94, RZ ;  /* 0x0000005e5fd9723e */ /* 0x001fc800048070ff */
[----:B------:R-:W0:Y:S01]  /*4990*/  MUFU.EX2 R84, R79 ;  /* 0x0000004f00547308 */ /* 0x000e220000000800 */
[----:B------:R-:W-:-:S07]  /*49a0*/  F2FP.SATFINITE.E4M3.F32.PACK_AB_MERGE_C R217, R91, R20, R217 ;  /* 0x000000145bd9723e */ /* 0x000fce00048070d9 */
[----:B------:R-:W-:Y:S08]  /*49b0*/  MUFU.EX2 R93, R93 ;  /* 0x0000005d005d7308 */ /* 0x000ff00000000800 */
[----:B------:R1:W-:Y:S01]  /*49c0*/  MUFU.EX2 R79, R59 ;  /* 0x0000003b004f7308 */ /* 0x0003e20000000800 */
[----:B0-----:R-:W-:-:S07]  /*49d0*/  F2FP.SATFINITE.E4M3.F32.PACK_AB_MERGE_C R213, R84, R75, RZ ;  /* 0x0000004b54d5723e */ /* 0x001fce00048070ff */
[----:B------:R0:W2:Y:S01]  /*49e0*/  MUFU.EX2 R82, R63 ;  /* 0x0000003f00527308 */ /* 0x0000a20000000800 */
[----:B-1----:R-:W-:-:S07]  /*49f0*/  FADD.FTZ R59, R20, R91 ;  /* 0x0000005b143b7221 */ /* 0x002fce0000010000 */
[----:B------:R-:W1:Y:S01]  /*4a00*/  MUFU.EX2 R102, R102 ;  /* 0x0000006600667308 */ /* 0x000e620000000800 */
[----:B0-----:R-:W-:-:S01]  /*4a10*/  FADD.FTZ R63, R5, R88 ;  /* 0x00000058053f7221 */ /* 0x001fc20000010000 */
[----:B------:R-:W-:Y:S01]  /*4a20*/  FADD.FTZ R88, R94, R59 ;  /* 0x0000003b5e587221 */ /* 0x000fe20000010000 */
[----:B------:R-:W-:Y:S02]  /*4a30*/  @!P0 PRMT R59, RZ, 0x654, R2 ;  /* 0x00000654ff3b8816 */ /* 0x000fe40000000002 */
[----:B------:R-:W-:Y:S01]  /*4a40*/  FADD.FTZ R90, R8, R63 ;  /* 0x0000003f085a7221 */ /* 0x000fe20000010000 */
[----:B------:R-:W-:-:S01]  /*4a50*/  FADD.FTZ R63, R95, R88 ;  /* 0x000000585f3f7221 */ /* 0x000fc20000010000 */
[----:B------:R0:W-:Y:S01]  /*4a60*/  @!P0 SYNCS.ARRIVE.TRANS64.RED.A1T0 RZ, [R59+URZ], RZ ;  /* 0x000000ff3bff89a7 */ /* 0x0001e2000810043f */
[----:B------:R-:W3:Y:S01]  /*4a70*/  MUFU.EX2 R103, R103 ;  /* 0x0000006700677308 */ /* 0x000ee20000000800 */
[----:B------:R-:W-:-:S01]  /*4a80*/  FADD.FTZ R67, R7, R90 ;  /* 0x0000005a07437221 */ /* 0x000fc20000010000 */
[----:B------:R-:W-:Y:S01]  /*4a90*/  FADD.FTZ R88, R32, R63 ;  /* 0x0000003f20587221 */ /* 0x000fe20000010000 */
[----:B--2---:R-:W-:-:S02]  /*4aa0*/  F2FP.SATFINITE.E4M3.F32.PACK_AB_MERGE_C R209, R82, R79, RZ ;  /* 0x0000004f52d1723e */ /* 0x004fc400048070ff */
[----:B------:R-:W-:Y:S01]  /*4ab0*/  CS2R R94, SRZ ;  /* 0x00000000005e7805 */ /* 0x000fe2000001ff00 */
[----:B------:R-:W-:-:S01]  /*4ac0*/  FADD.FTZ R90, R10, R67 ;  /* 0x000000430a5a7221 */ /* 0x000fc20000010000 */
[----:B0-----:R-:W-:Y:S01]  /*4ad0*/  FADD.FTZ R59, R93, R88 ;  /* 0x000000585d3b7221 */ /* 0x001fe20000010000 */
[----:B------:R-:W-:Y:S02]  /*4ae0*/  MUFU.EX2 R21, R21 ;  /* 0x0000001500157308 */ /* 0x000fe40000000800 */
[----:B------:R-:W-:-:S01]  /*4af0*/  FADD.FTZ R63, R9, R90 ;  /* 0x0000005a093f7221 */ /* 0x000fc20000010000 */
[----:B-1----:R-:W-:-:S03]  /*4b00*/  FADD.FTZ R88, R102, R59 ;  /* 0x0000003b66587221 */ /* 0x002fc60000010000 */
[----:B------:R-:W-:Y:S02]  /*4b10*/  FADD.FTZ R90, R76, R63 ;  /* 0x0000003f4c5a7221 */ /* 0x000fe40000010000 */
[----:B------:R-:W0:Y:S01]  /*4b20*/  MUFU.EX2 R36, R36 ;  /* 0x0000002400247308 */ /* 0x000e220000000800 */
[----:B---3--:R-:W-:-:S01]  /*4b30*/  FADD.FTZ R88, R103, R88 ;  /* 0x0000005867587221 */ /* 0x008fc20000010000 */
[----:B------:R-:W-:Y:S01]  /*4b40*/  FADD.FTZ R59, R13, R90 ;  /* 0x0000005a0d3b7221 */ /* 0x000fe20000010000 */
[----:B------:R-:W-:Y:S02]  /*4b50*/  F2FP.SATFINITE.E4M3.F32.PACK_AB_MERGE_C R219, R103, R102, RZ ;  /* 0x0000006667db723e */ /* 0x000fe400048070ff */
[----:B------:R-:W-:Y:S02]  /*4b60*/  CS2R R102, SRZ ;  /* 0x0000000000667805 */ /* 0x000fe4000001ff00 */
[----:B------:R-:W-:Y:S01]  /*4b70*/  F2FP.SATFINITE.E4M3.F32.PACK_AB_MERGE_C R219, R93, R32, R219 ;  /* 0x000000205ddb723e */ /* 0x000fe200048070db */
[----:B------:R-:W1:Y:S01]  /*4b80*/  MUFU.EX2 R29, R29 ;  /* 0x0000001d001d7308 */ /* 0x000e620000000800 */
[----:B------:R-:W-:-:S07]  /*4b90*/  CS2R R92, SRZ ;  /* 0x00000000005c7805 */ /* 0x000fce000001ff00 */
[----:B------:R2:W-:Y:S01]  /*4ba0*/  MUFU.EX2 R2, R61 ;  /* 0x0000003d00027308 */ /* 0x0005e20000000800 */
[----:B0-----:R-:W-:-:S07]  /*4bb0*/  F2FP.SATFINITE.E4M3.F32.PACK_AB_MERGE_C R213, R36, R21, R213 ;  /* 0x0000001524d5723e */ /* 0x001fce00048070d5 */
[----:B------:R-:W0:Y:S01]  /*4bc0*/  MUFU.EX2 R52, R52 ;  /* 0x0000003400347308 */ /* 0x000e220000000800 */
[----:B--2---:R-:W-:-:S01]  /*4bd0*/  FADD.FTZ R61, R21, R88 ;  /* 0x00000058153d7221 */ /* 0x004fc20000010000 */
[----:B------:R-:W-:Y:S01]  /*4be0*/  FADD.FTZ R88, R74, R59 ;  /* 0x0000003b4a587221 */ /* 0x000fe20000010000 */
[----:B------:R-:W-:-:S02]  /*4bf0*/  FFMA.FTZ R59, R26, UR42, -R64 ;  /* 0x0000002a1a3b7c23 */ /* 0x000fc40008010840 */
[----:B------:R-:W-:Y:S01]  /*4c00*/  FADD.FTZ R90, R36, R61 ;  /* 0x0000003d245a7221 */ /* 0x000fe20000010000 */
[----:B------:R-:W-:-:S02]  /*4c10*/  FADD.FTZ R61, R15, R88 ;  /* 0x000000580f3d7221 */ /* 0x000fc40000010000 */
[----:B------:R-:W-:Y:S01]  /*4c20*/  MUFU.EX2 R86, R86 ;  /* 0x0000005600567308 */ /* 0x000fe20000000800 */
[----:B------:R-:W-:-:S01]  /*4c30*/  FADD.FTZ R63, R75, R90 ;  /* 0x0000005a4b3f7221 */ /* 0x000fc20000010000 */
[----:B------:R-:W-:Y:S01]  /*4c40*/  FADD.FTZ R88, R78, R61 ;  /* 0x0000003d4e587221 */ /* 0x000fe20000010000 */
[----:B------:R-:W-:-:S02]  /*4c50*/  CS2R R74, SRZ ;  /* 0x00000000004a7805 */ /* 0x000fc4000001ff00 */
[----:B------:R-:W-:Y:S01]  /*4c60*/  FADD.FTZ R90, R84, R63 ;  /* 0x0000003f545a7221 */ /* 0x000fe20000010000 */
[----:B------:R-:W-:-:S02]  /*4c70*/  FADD.FTZ R61, R25, R88 ;  /* 0x00000058193d7221 */ /* 0x000fc40000010000 */
[----:B------:R-:W2:Y:S01]  /*4c80*/  MUFU.EX2 R87, R87 ;  /* 0x0000005700577308 */ /* 0x000ea20000000800 */
[----:B-1----:R-:W-:-:S01]  /*4c90*/  FADD.FTZ R63, R29, R90 ;  /* 0x0000005a1d3f7221 */ /* 0x002fc20000010000 */
[----:B------:R-:W-:Y:S01]  /*4ca0*/  FADD.FTZ R88, R58, R61 ;  /* 0x0000003d3a587221 */ /* 0x000fe20000010000 */
[----:B------:R-:W-:Y:S02]  /*4cb0*/  CS2R R90, SRZ ;  /* 0x00000000005a7805 */ /* 0x000fe4000001ff00 */
[----:B0-----:R-:W-:Y:S01]  /*4cc0*/  FADD.FTZ R63, R52, R63 ;  /* 0x0000003f343f7221 */ /* 0x001fe20000010000 */
[----:B------:R-:W-:-:S02]  /*4cd0*/  FADD.FTZ R61, R45, R88 ;  /* 0x000000582d3d7221 */ /* 0x000fc40000010000 */
[----:B------:R-:W-:Y:S02]  /*4ce0*/  MUFU.EX2 R49, R49 ;  /* 0x0000003100317308 */ /* 0x000fe40000000800 */
[----:B------:R-:W-:-:S04]  /*4cf0*/  FADD.FTZ R8, R66, R61 ;  /* 0x0000003d42087221 */ /* 0x000fc80000010000 */
[----:B------:R-:W-:Y:S02]  /*4d00*/  FADD.FTZ R5, R53, R8 ;  /* 0x0000000835057221 */ /* 0x000fe40000010000 */
[----:B------:R-:W0:Y:S01]  /*4d10*/  MUFU.EX2 R60, R60 ;  /* 0x0000003c003c7308 */ /* 0x000e220000000800 */
[----:B--2---:R-:W-:Y:S01]  /*4d20*/  F2FP.SATFINITE.E4M3.F32.PACK_AB_MERGE_C R215, R87, R86, RZ ;  /* 0x0000005657d7723e */ /* 0x004fe200048070ff */
[----:B------:R-:W-:-:S03]  /*4d30*/  FADD.FTZ R5, R42, R5 ;  /* 0x000000052a057221 */ /* 0x000fc60000010000 */
[----:B------:R-:W-:Y:S01]  /*4d40*/  F2FP.SATFINITE.E4M3.F32.PACK_AB_MERGE_C R215, R52, R29, R215 ;  /* 0x0000001d34d7723e */ /* 0x000fe200048070d7 */
[----:B------:R-:W-:-:S01]  /*4d50*/  FADD.FTZ R76, R46, R5 ;  /* 0x000000052e4c7221 */ /* 0x000fc20000010000 */
[----:B------:R-:W-:Y:S01]  /*4d60*/  CS2R R52, SRZ ;  /* 0x0000000000347805 */ /* 0x000fe2000001ff00 */
[----:B------:R1:W-:Y:S08]  /*4d70*/  MUFU.EX2 R26, R47 ;  /* 0x0000002f001a7308 */ /* 0x0003f00000000800 */
[----:B------:R-:W2:Y:S01]  /*4d80*/  MUFU.EX2 R57, R57 ;  /* 0x0000003900397308 */ /* 0x000ea20000000800 */
[----:B-1----:R-:W-:-:S01]  /*4d90*/  FFMA.FTZ R47, R40, UR42, -R64 ;  /* 0x0000002a282f7c23 */ /* 0x002fc20008010840 */
[----:B------:R-:W-:Y:S01]  /*4da0*/  FFMA.FTZ R64, R80, UR42, -R64 ;  /* 0x0000002a50407c23 */ /* 0x000fe20008010840 */
[----:B------:R-:W-:-:S01]  /*4db0*/  FADD.FTZ R80, R86, R63 ;  /* 0x0000003f56507221 */ /* 0x000fc20000010000 */
[----:B0-----:R-:W-:-:S03]  /*4dc0*/  F2FP.SATFINITE.E4M3.F32.PACK_AB_MERGE_C R209, R60, R49, R209 ;  /* 0x000000313cd1723e */ /* 0x001fc600048070d1 */
[----:B------:R-:W-:Y:S01]  /*4dd0*/  FADD.FTZ R80, R87, R80 ;  /* 0x0000005057507221 */ /* 0x000fe20000010000 */
[----:B------:R-:W0:Y:S01]  /*4de0*/  MUFU.EX2 R62, R62 ;  /* 0x0000003e003e7308 */ /* 0x000e220000000800 */
[----:B------:R-:W-:Y:S02]  /*4df0*/  CS2R R86, SRZ ;  /* 0x0000000000567805 */ /* 0x000fe4000001ff00 */
[----:B------:R-:W-:-:S04]  /*4e00*/  FADD.FTZ R9, R49, R80 ;  /* 0x0000005031097221 */ /* 0x000fc80000010000 */
[----:B------:R-:W-:Y:S01]  /*4e10*/  FADD.FTZ R8, R60, R9 ;  /* 0x000000093c087221 */ /* 0x000fe20000010000 */
[----:B------:R-:W1:Y:S01]  /*4e20*/  MUFU.EX2 R70, R70 ;  /* 0x0000004600467308 */ /* 0x000e620000000800 */
[----:B------:R-:W-:-:S01]  /*4e30*/  FADD.FTZ R9, R73, R76 ;  /* 0x0000004c49097221 */ /* 0x000fc20000010000 */
[----:B------:R-:W-:Y:S01]  /*4e40*/  CS2R R60, SRZ ;  /* 0x00000000003c7805 */ /* 0x000fe2000001ff00 */
[----:B------:R-:W-:-:S01]  /*4e50*/  FADD.FTZ R5, R79, R8 ;  /* 0x000000084f057221 */ /* 0x000fc20000010000 */
[----:B------:R-:W-:Y:S01]  /*4e60*/  CS2R R78, SRZ ;  /* 0x00000000004e7805 */ /* 0x000fe2000001ff00 */
[----:B------:R-:W-:-:S02]  /*4e70*/  FADD.FTZ R66, R50, R9 ;  /* 0x0000000932427221 */ /* 0x000fc40000010000 */
[----:B------:R-:W-:Y:S01]  /*4e80*/  FADD.FTZ R8, R82, R5 ;  /* 0x0000000552087221 */ /* 0x000fe20000010000 */
[----:B------:R-:W3:Y:S01]  /*4e90*/  MUFU.EX2 R71, R71 ;  /* 0x0000004700477308 */ /* 0x000ee20000000800 */
[----:B------:R-:W-:-:S01]  /*4ea0*/  FADD.FTZ R9, R55, R66 ;  /* 0x0000004237097221 */ /* 0x000fc20000010000 */
[----:B------:R-:W-:Y:S01]  /*4eb0*/  CS2R R66, SRZ ;  /* 0x0000000000427805 */ /* 0x000fe2000001ff00 */
[----:B--2---:R-:W-:-:S01]  /*4ec0*/  FADD.FTZ R5, R57, R8 ;  /* 0x0000000839057221 */ /* 0x004fc20000010000 */
[----:B------:R-:W-:Y:S01]  /*4ed0*/  CS2R R82, SRZ ;  /* 0x0000000000527805 */ /* 0x000fe2000001ff00 */
[----:B------:R-:W-:-:S01]  /*4ee0*/  FADD.FTZ R8, R30, R9 ;  /* 0x000000091e087221 */ /* 0x000fc20000010000 */
[----:B------:R-:W-:Y:S01]  /*4ef0*/  F2FP.SATFINITE.E4M3.F32.PACK_AB_MERGE_C R30, R81, R30, RZ ;  /* 0x0000001e511e723e */ /* 0x000fe200048070ff */
[----:B0-----:R-:W-:-:S01]  /*4f00*/  FADD.FTZ R5, R62, R5 ;  /* 0x000000053e057221 */ /* 0x001fc20000010000 */
[----:B------:R-:W0:Y:S01]  /*4f10*/  MUFU.EX2 R43, R43 ;  /* 0x0000002b002b7308 */ /* 0x000e220000000800 */
[----:B------:R-:W-:-:S01]  /*4f20*/  FADD.FTZ R81, R81, R8 ;  /* 0x0000000851517221 */ /* 0x000fc20000010000 */
[----:B------:R-:W-:Y:S01]  /*4f30*/  F2FP.SATFINITE.E4M3.F32.PACK_AB_MERGE_C R210, R55, R50, R30 ;  /* 0x0000003237d2723e */ /* 0x000fe2000480701e */
[----:B-1----:R-:W-:-:S02]  /*4f40*/  FADD.FTZ R20, R70, R5 ;  /* 0x0000000546147221 */ /* 0x002fc40000010000 */
[----:B------:R-:W-:Y:S01]  /*4f50*/  FADD.FTZ R8, R34, R81 ;  /* 0x0000005122087221 */ /* 0x000fe20000010000 */
[----:B------:R-:W-:Y:S02]  /*4f60*/  CS2R R80, SRZ ;  /* 0x0000000000507805 */ /* 0x000fe4000001ff00 */
[----:B------:R-:W1:Y:S01]  /*4f70*/  MUFU.EX2 R65, R65 ;  /* 0x0000004100417308 */ /* 0x000e620000000800 */
[C---:B---3--:R-:W-:Y:S01]  /*4f80*/  F2FP.SATFINITE.E4M3.F32.PACK_AB_MERGE_C R70, R71.reuse, R70, RZ ;  /* 0x000000464746723e */ /* 0x048fe200048070ff */
[----:B------:R-:W-:Y:S01]  /*4f90*/  FADD.FTZ R71, R71, R20 ;  /* 0x0000001447477221 */ /* 0x000fe20000010000 */
[----:B------:R-:W-:-:S02]  /*4fa0*/  FADD.FTZ R8, R35, R8 ;  /* 0x0000000823087221 */ /* 0x000fc40000010000 */
[----:B------:R-:W-:Y:S01]  /*4fb0*/  F2FP.SATFINITE.E4M3.F32.PACK_AB_MERGE_C R211, R62, R57, R70 ;  /* 0x000000393ed3723e */ /* 0x000fe20004807046 */
[----:B------:R-:W-:-:S01]  /*4fc0*/  FADD.FTZ R10, R2, R71 ;  /* 0x00000047020a7221 */ /* 0x000fc20000010000 */
[----:B------:R-:W-:Y:S01]  /*4fd0*/  FADD.FTZ R3, R37, R8 ;  /* 0x0000000825037221 */ /* 0x000fe20000010000 */
[----:B------:R-:W2:Y:S01]  /*4fe0*/  MUFU.EX2 R38, R38 ;  /* 0x0000002600267308 */ /* 0x000ea20000000800 */
[----:B------:R-:W-:Y:S01]  /*4ff0*/  CS2R R62, SRZ ;  /* 0x00000000003e7805 */ /* 0x000fe2000001ff00 */
[----:B0-----:R-:W-:Y:S01]  /*5000*/  FADD.FTZ R10, R43, R10 ;  /* 0x0000000a2b0a7221 */ /* 0x001fe20000010000 */
[----:B------:R-:W-:-:S05]  /*5010*/  CS2R R70, SRZ ;  /* 0x0000000000467805 */ /* 0x000fca000001ff00 */
[----:B------:R-:W0:Y:S01]  /*5020*/  MUFU.EX2 R14, R14 ;  /* 0x0000000e000e7308 */ /* 0x000e220000000800 */
[----:B-1----:R-:W-:-:S01]  /*5030*/  FADD.FTZ R5, R65, R10 ;  /* 0x0000000a41057221 */ /* 0x002fc20000010000 */
[----:B------:R-:W-:-:S03]  /*5040*/  F2FP.SATFINITE.E4M3.F32.PACK_AB_MERGE_C R65, R26, R65, RZ ;  /* 0x000000411a41723e */ /* 0x000fc600048070ff */
[----:B------:R-:W-:Y:S01]  /*5050*/  FADD.FTZ R26, R26, R5 ;  /* 0x000000051a1a7221 */ /* 0x000fe20000010000 */
[----:B------:R-:W-:Y:S02]  /*5060*/  F2FP.SATFINITE.E4M3.F32.PACK_AB_MERGE_C R205, R43, R2, R65 ;  /* 0x000000022bcd723e */ /* 0x000fe40004807041 */
[----:B------:R-:W-:Y:S01]  /*5070*/  CS2R R42, SRZ ;  /* 0x00000000002a7805 */ /* 0x000fe2000001ff00 */
[----:B------:R-:W1:Y:S01]  /*5080*/  MUFU.EX2 R69, R69 ;  /* 0x0000004500457308 */ /* 0x000e620000000800 */
[----:B--2---:R-:W-:-:S01]  /*5090*/  FADD.FTZ R3, R38, R3 ;  /* 0x0000000326037221 */ /* 0x004fc20000010000 */
[----:B------:R-:W-:-:S04]  /*50a0*/  F2FP.SATFINITE.E4M3.F32.PACK_AB_MERGE_C R37, R38, R37, RZ ;  /* 0x000000252625723e */ /* 0x000fc800048070ff */
[----:B------:R-:W-:Y:S02]  /*50b0*/  F2FP.SATFINITE.E4M3.F32.PACK_AB_MERGE_C R204, R35, R34, R37 ;  /* 0x0000002223cc723e */ /* 0x000fe40004807025 */
[----:B------:R-:W-:Y:S01]  /*50c0*/  CS2R R34, SRZ ;  /* 0x0000000000227805 */ /* 0x000fe2000001ff00 */
[----:B------:R-:W2:Y:S01]  /*50d0*/  MUFU.EX2 R39, R39 ;  /* 0x0000002700277308 */ /* 0x000ea20000000800 */
[----:B0-----:R-:W-:-:S01]  /*50e0*/  FADD.FTZ R8, R14, R3 ;  /* 0x000000030e087221 */ /* 0x001fc20000010000 */
[----:B------:R-:W-:-:S06]  /*50f0*/  CS2R R36, SRZ ;  /* 0x0000000000247805 */ /* 0x000fcc000001ff00 */
[----:B------:R0:W3:Y:S01]  /*5100*/  MUFU.EX2 R40, R51 ;  /* 0x0000003300287308 */ /* 0x0000e20000000800 */
[----:B-1----:R-:W-:-:S07]  /*5110*/  FADD.FTZ R3, R69, R26 ;  /* 0x0000001a45037221 */ /* 0x002fce0000010000 */
[----:B------:R-:W1:Y:S01]  /*5120*/  MUFU.EX2 R41, R41 ;  /* 0x0000002900297308 */ /* 0x000e620000000800 */
[----:B--2---:R-:W-:-:S01]  /*5130*/  FADD.FTZ R8, R39, R8 ;  /* 0x0000000827087221 */ /* 0x004fc20000010000 */
[----:B0-----:R-:W-:-:S06]  /*5140*/  CS2R R50, SRZ ;  /* 0x0000000000327805 */ /* 0x001fcc000001ff00 */
[----:B------:R-:W0:Y:S01]  /*5150*/  MUFU.EX2 R54, R54 ;  /* 0x0000003600367308 */ /* 0x000e220000000800 */
[----:B---3--:R-:W-:-:S07]  /*5160*/  FADD.FTZ R5, R40, R3 ;  /* 0x0000000328057221 */ /* 0x008fce0000010000 */
[----:B------:R-:W2:Y:S01]  /*5170*/  MUFU.EX2 R77, R77 ;  /* 0x0000004d004d7308 */ /* 0x000ea20000000800 */
[----:B-1----:R-:W-:-:S01]  /*5180*/  FADD.FTZ R7, R41, R8 ;  /* 0x0000000829077221 */ /* 0x002fc20000010000 */
[----:B------:R-:W-:-:S03]  /*5190*/  F2FP.SATFINITE.E4M3.F32.PACK_AB_MERGE_C R41, R44, R41, RZ ;  /* 0x000000292c29723e */ /* 0x000fc600048070ff */
[----:B------:R-:W-:Y:S01]  /*51a0*/  FADD.FTZ R7, R44, R7 ;  /* 0x000000072c077221 */ /* 0x000fe20000010000 */
[----:B------:R-:W-:Y:S02]  /*51b0*/  F2FP.SATFINITE.E4M3.F32.PACK_AB_MERGE_C R206, R39, R14, R41 ;  /* 0x0000000e27ce723e */ /* 0x000fe40004807029 */
[----:B------:R-:W-:Y:S01]  /*51c0*/  CS2R R38, SRZ ;  /* 0x0000000000267805 */ /* 0x000fe2000001ff00 */
[----:B------:R-:W1:Y:S01]  /*51d0*/  MUFU.EX2 R48, R48 ;  /* 0x0000003000307308 */ /* 0x000e620000000800 */
[----:B0-----:R-:W-:-:S01]  /*51e0*/  FADD.FTZ R8, R54, R5 ;  /* 0x0000000536087221 */ /* 0x001fc20000010000 */
[----:B------:R-:W-:-:S06]  /*51f0*/  CS2R R44, SRZ ;  /* 0x00000000002c7805 */ /* 0x000fcc000001ff00 */
[----:B------:R-:W0:Y:S01]  /*5200*/  MUFU.EX2 R59, R59 ;  /* 0x0000003b003b7308 */ /* 0x000e220000000800 */
[----:B--2---:R-:W-:-:S01]  /*5210*/  FADD.FTZ R8, R77, R8 ;  /* 0x000000084d087221 */ /* 0x004fc20000010000 */
[----:B------:R-:W-:Y:S02]  /*5220*/  F2FP.SATFINITE.E4M3.F32.PACK_AB_MERGE_C R54, R77, R54, RZ ;  /* 0x000000364d36723e */ /* 0x000fe400048070ff */
[----:B------:R-:W-:Y:S02]  /*5230*/  CS2R R76, SRZ ;  /* 0x00000000004c7805 */ /* 0x000fe4000001ff00 */
[----:B------:R-:W-:Y:S02]  /*5240*/  F2FP.SATFINITE.E4M3.F32.PACK_AB_MERGE_C R207, R40, R69, R54 ;  /* 0x0000004528cf723e */ /* 0x000fe40004807036 */
[----:B------:R-:W-:Y:S01]  /*5250*/  CS2R R40, SRZ ;  /* 0x0000000000287805 */ /* 0x000fe2000001ff00 */
[----:B------:R-:W2:Y:S01]  /*5260*/  MUFU.EX2 R85, R85 ;  /* 0x0000005500557308 */ /* 0x000ea20000000800 */
[----:B-1----:R-:W-:-:S01]  /*5270*/  FADD.FTZ R10, R48, R7 ;  /* 0x00000007300a7221 */ /* 0x002fc20000010000 */
[----:B------:R-:W-:-:S06]  /*5280*/  CS2R R54, SRZ ;  /* 0x0000000000367805 */ /* 0x000fcc000001ff00 */
[----:B------:R1:W3:Y:S01]  /*5290*/  MUFU.EX2 R6, R27 ;  /* 0x0000001b00067308 */ /* 0x0002e20000000800 */
[----:B0-----:R-:W-:-:S07]  /*52a0*/  FADD.FTZ R5, R59, R8 ;  /* 0x000000083b057221 */ /* 0x001fce0000010000 */
[----:B------:R-:W0:Y:S01]  /*52b0*/  MUFU.EX2 R24, R24 ;  /* 0x0000001800187308 */ /* 0x000e220000000800 */
[----:B--2---:R-:W-:-:S01]  /*52c0*/  FADD.FTZ R7, R85, R10 ;  /* 0x0000000a55077221 */ /* 0x004fc20000010000 */
[----:B-1----:R-:W-:-:S06]  /*52d0*/  CS2R R26, SRZ ;  /* 0x00000000001a7805 */ /* 0x002fcc000001ff00 */
[----:B------:R-:W1:Y:S01]  /*52e0*/  MUFU.EX2 R68, R68 ;  /* 0x0000004400447308 */ /* 0x000e620000000800 */
[----:B---3--:R-:W-:-:S07]  /*52f0*/  FADD.FTZ R5, R6, R5 ;  /* 0x0000000506057221 */ /* 0x008fce0000010000 */
[----:B------:R-:W2:Y:S01]  /*5300*/  MUFU.EX2 R89, R89 ;  /* 0x0000005900597308 */ /* 0x000ea20000000800 */
[----:B0-----:R-:W-:-:S07]  /*5310*/  FADD.FTZ R8, R24, R7 ;  /* 0x0000000718087221 */ /* 0x001fce0000010000 */
[----:B------:R-:W0:Y:S01]  /*5320*/  MUFU.EX2 R31, R31 ;  /* 0x0000001f001f7308 */ /* 0x000e220000000800 */
[----:B-1----:R-:W-:-:S07]  /*5330*/  FADD.FTZ R2, R68, R5 ;  /* 0x0000000544027221 */ /* 0x002fce0000010000 */
[----:B------:R-:W1:Y:S01]  /*5340*/  MUFU.EX2 R12, R12 ;  /* 0x0000000c000c7308 */ /* 0x000e620000000800 */
[C---:B--2---:R-:W-:Y:S01]  /*5350*/  F2FP.SATFINITE.E4M3.F32.PACK_AB_MERGE_C R24, R89.reuse, R24, RZ ;  /* 0x000000185918723e */ /* 0x044fe200048070ff */
[----:B------:R-:W-:-:S03]  /*5360*/  FADD.FTZ R89, R89, R8 ;  /* 0x0000000859597221 */ /* 0x000fc60000010000 */
[----:B------:R-:W-:Y:S02]  /*5370*/  F2FP.SATFINITE.E4M3.F32.PACK_AB_MERGE_C R200, R85, R48, R24 ;  /* 0x0000003055c8723e */ /* 0x000fe40004807018 */
[----:B------:R-:W-:Y:S02]  /*5380*/  CS2R R24, SRZ ;  /* 0x0000000000187805 */ /* 0x000fe4000001ff00 */
[----:B------:R-:W-:Y:S01]  /*5390*/  CS2R R48, SRZ ;  /* 0x0000000000307805 */ /* 0x000fe2000001ff00 */
[----:B------:R-:W2:Y:S01]  /*53a0*/  MUFU.EX2 R56, R56 ;  /* 0x0000003800387308 */ /* 0x000ea20000000800 */
[C---:B0-----:R-:W-:Y:S01]  /*53b0*/  F2FP.SATFINITE.E4M3.F32.PACK_AB_MERGE_C R68, R31.reuse, R68, RZ ;  /* 0x000000441f44723e */ /* 0x041fe200048070ff */
[----:B------:R-:W-:Y:S01]  /*53c0*/  FADD.FTZ R31, R31, R2 ;  /* 0x000000021f1f7221 */ /* 0x000fe20000010000 */
[----:B------:R-:W-:Y:S02]  /*53d0*/  CS2R R84, SRZ ;  /* 0x0000000000547805 */ /* 0x000fe4000001ff00 */
[----:B------:R-:W-:-:S02]  /*53e0*/  F2FP.SATFINITE.E4M3.F32.PACK_AB_MERGE_C R201, R6, R59, R68 ;  /* 0x0000003b06c9723e */ /* 0x000fc40004807044 */
[----:B------:R-:W-:Y:S02]  /*53f0*/  CS2R R58, SRZ ;  /* 0x00000000003a7805 */ /* 0x000fe4000001ff00 */
[----:B------:R-:W-:Y:S01]  /*5400*/  CS2R R68, SRZ ;  /* 0x0000000000447805 */ /* 0x000fe2000001ff00 */
[----:B------:R-:W0:Y:S01]  /*5410*/  MUFU.EX2 R33, R33 ;  /* 0x0000002100217308 */ /* 0x000e220000000800 */
[----:B-1----:R-:W-:-:S01]  /*5420*/  FADD.FTZ R2, R12, R89 ;  /* 0x000000590c027221 */ /* 0x002fc20000010000 */
[----:B------:R-:W-:-:S06]  /*5430*/  CS2R R88, SRZ ;  /* 0x0000000000587805 */ /* 0x000fcc000001ff00 */
[----:B------:R1:W3:Y:S01]  /*5440*/  MUFU.EX2 R3, R72 ;  /* 0x0000004800037308 */ /* 0x0002e20000000800 */
[----:B--2---:R-:W-:-:S01]  /*5450*/  FADD.FTZ R8, R56, R31 ;  /* 0x0000001f38087221 */ /* 0x004fc20000010000 */
[----:B------:R-:W-:-:S06]  /*5460*/  CS2R R30, SRZ ;  /* 0x00000000001e7805 */ /* 0x000fcc000001ff00 */
[----:B------:R-:W-:Y:S01]  /*5470*/  MUFU.EX2 R28, R28 ;  /* 0x0000001c001c7308 */ /* 0x000fe20000000800 */
[----:B0-----:R-:W-:-:S01]  /*5480*/  FADD.FTZ R5, R33, R2 ;  /* 0x0000000221057221 */ /* 0x001fc20000010000 */
[----:B-1----:R-:W-:-:S06]  /*5490*/  CS2R R72, SRZ ;  /* 0x0000000000487805 */ /* 0x002fcc000001ff00 */
[----:B------:R-:W0:Y:S01]  /*54a0*/  MUFU.EX2 R11, R11 ;  /* 0x0000000b000b7308 */ /* 0x000e220000000800 */
[----:B---3--:R-:W-:-:S07]  /*54b0*/  FADD.FTZ R8, R3, R8 ;  /* 0x0000000803087221 */ /* 0x008fce0000010000 */
[----:B------:R-:W-:Y:S08]  /*54c0*/  MUFU.EX2 R47, R47 ;  /* 0x0000002f002f7308 */ /* 0x000ff00000000800 */
[----:B------:R-:W1:Y:S01]  /*54d0*/  MUFU.EX2 R64, R64 ;  /* 0x0000004000407308 */ /* 0x000e620000000800 */
[----:B0-----:R-:W-:Y:S01]  /*54e0*/  F2FP.SATFINITE.E4M3.F32.PACK_AB_MERGE_C R2, R11, R28, RZ ;  /* 0x0000001c0b02723e */ /* 0x001fe200048070ff */
[----:B------:R-:W-:-:S03]  /*54f0*/  FADD.FTZ R28, R28, R5 ;  /* 0x000000051c1c7221 */ /* 0x000fc60000010000 */
[----:B------:R-:W-:Y:S02]  /*5500*/  F2FP.SATFINITE.E4M3.F32.PACK_AB_MERGE_C R202, R33, R12, R2 ;  /* 0x0000000c21ca723e */ /* 0x000fe40004807002 */
[----:B------:R-:W-:Y:S02]  /*5510*/  CS2R R32, SRZ ;  /* 0x0000000000207805 */ /* 0x000fe4000001ff00 */
[----:B-1----:R-:W-:Y:S01]  /*5520*/  F2FP.SATFINITE.E4M3.F32.PACK_AB_MERGE_C R6, R64, R47, RZ ;  /* 0x0000002f4006723e */ /* 0x002fe200048070ff */
[----:B------:R-:W-:-:S03]  /*5530*/  FADD.FTZ R47, R47, R8 ;  /* 0x000000082f2f7221 */ /* 0x000fc60000010000 */
[----:B------:R-:W-:Y:S01]  /*5540*/  F2FP.SATFINITE.E4M3.F32.PACK_AB_MERGE_C R203, R3, R56, R6 ;  /* 0x0000003803cb723e */ /* 0x000fe20004807006 */
[----:B------:R-:W-:-:S01]  /*5550*/  FADD.FTZ R3, R11, R28 ;  /* 0x0000001c0b037221 */ /* 0x000fc20000010000 */
[----:B------:R-:W-:Y:S01]  /*5560*/  FADD.FTZ R2, R64, R47 ;  /* 0x0000002f40027221 */ /* 0x000fe20000010000 */
[----:B------:R-:W-:Y:S02]  /*5570*/  CS2R R28, SRZ ;  /* 0x00000000001c7805 */ /* 0x000fe4000001ff00 */
[----:B------:R-:W-:Y:S02]  /*5580*/  CS2R R46, SRZ ;  /* 0x00000000002e7805 */ /* 0x000fe4000001ff00 */
[----:B------:R-:W-:Y:S02]  /*5590*/  CS2R R56, SRZ ;  /* 0x0000000000387805 */ /* 0x000fe4000001ff00 */
[----:B------:R-:W-:Y:S01]  /*55a0*/  CS2R R64, SRZ ;  /* 0x0000000000407805 */ /* 0x000fe2000001ff00 */
        /* <DEDUP_REMOVED lines=53> */
.L_x_2052:
[----:B------:R-:W-:Y:S01]  /*5900*/  ISETP.NE.AND P4, PT, RZ, UR46, PT ;  /* 0x0000002eff007c0c */ /* 0x000fe2000bf85270 */
[----:B------:R-:W-:-:S04]  /*5910*/  UISETP.NE.AND UP1, UPT, UR59, 0x1, UPT ;  /* 0x000000013b00788c */ /* 0x000fc8000bf25270 */
[----:B------:R-:W-:-:S04]  /*5920*/  USEL UR48, URZ, 0x1, UP1 ;  /* 0x000000013f307887 */ /* 0x000fc80008800000 */
[----:B------:R-:W-:-:S04]  /*5930*/  ULOP3.LUT UR48, UR60, UR48, URZ, 0x3c, !UPT ;  /* 0x000000303c307292 */ /* 0x000fc8000f8e3c3f */
[----:B------:R-:W-:Y:S08]  /*5940*/  @P4 BRA `(.L_x_2043) ;  /* 0x0000000000384947 */ /* 0x000ff00003800000 */
[----:B------:R-:W-:Y:S05]  /*5950*/  @!P1 BRA `(.L_x_2044) ;  /* 0x0000000000049947 */ /* 0x000fea0003800000 */
[----:B------:R-:W-:Y:S01]  /*5960*/  BPT.TRAP 0x1 ;  /* 0x000000040000795c */ /* 0x000fe20000300000 */
.L_x_2044:
        /* <DEDUP_REMOVED lines=9> */
.L_x_2045:
[----:B-1----:R-:W-:Y:S05]  /*5a00*/  @P3 BRA `(.L_x_2043) ;  /* 0x0000000000083947 */ /* 0x002fea0003800000 */
[----:B------:R-:W1:Y:S02]  /*5a10*/  SYNCS.PHASECHK.TRANS64.TRYWAIT P3, [UR6+0x33430], R0 ;  /* 0x03343000ff0075a7 */ /* 0x000e640008060146 */
[----:B-1----:R-:W-:Y:S05]  /*5a20*/  @!P3 BRA `(.L_x_2046) ;  /* 0x0000012800f8b947 */ /* 0x002fea0003800000 */
.L_x_2043:
        /* <DEDUP_REMOVED lines=192> */
.L_x_2048:
[----:B------:R-:W-:Y:S01]  /*6630*/  ULEA UR6, UR59, UR41, 0x3 ;  /* 0x000000293b067291 */ /* 0x000fe2000f8e183f */
[----:B------:R-:W-:-:S05]  /*6640*/  IMAD.U32 R0, RZ, RZ, UR60 ;  /* 0x0000003cff007e24 */ /* 0x000fca000f8e00ff */
[----:B------:R-:W-:-:S04]  /*6650*/  SHF.L.U32 R0, R0, 0x1f, RZ ;  /* 0x0000001f00007819 */ /* 0x000fc800000006ff */
[----:B------:R0:W1:Y:S01]  /*6660*/  SYNCS.PHASECHK.TRANS64.TRYWAIT P3, [UR6+0x33450], R0 ;  /* 0x03345000ff0075a7 */ /* 0x0000620008060146 */
[----:B------:R-:W-:Y:S05]  /*6670*/  @!P1 BRA `(.L_x_2049) ;  /* 0x0000000000049947 */ /* 0x000fea0003800000 */
[----:B------:R-:W-:Y:S01]  /*6680*/  BPT.TRAP 0x1 ;  /* 0x000000040000795c */ /* 0x000fe20000300000 */
.L_x_2049:
[----:B-1----:R-:W-:Y:S05]  /*6690*/  @P3 BRA `(.L_x_2047) ;  /* 0x0000000000083947 */ /* 0x002fea0003800000 */
[----:B------:R-:W1:Y:S02]  /*66a0*/  SYNCS.PHASECHK.TRANS64.TRYWAIT P3, [UR6+0x33450], R0 ;  /* 0x03345000ff0075a7 */ /* 0x000e640008060146 */
[----:B-1----:R-:W-:Y:S05]  /*66b0*/  @!P3 BRA `(.L_x_2050) ;  /* 0x0000011c00ecb947 */ /* 0x002fea0003800000 */
.L_x_2047:
[----:B------:R-:W-:Y:S01]  /*66c0*/  UIADD3 UR6, UR41, 0x200, URZ ;  /* 0x0000020029067890 */ /* 0x000fe2000fffe03f */
[----:B------:R-:W-:Y:S01]  /*66d0*/  WARPGROUP.ARRIVE ;  /* 0x00000000000079c5 */ /* 0x000fe20000000000 */
[----:B------:R-:W-:Y:S01]  /*66e0*/  UMOV UR7, 0xc0000010 ;  /* 0xc000001000077882 */ /* 0x000fe20000000000 */
[----:B-1----:R-:W-:Y:S01]  /*66f0*/  VIADD R4, R17, UR36 ;  /* 0x0000002411047c36 */ /* 0x002fe20008000000 */
[----:B------:R-:W-:-:S04]  /*6700*/  USHF.R.U32.HI UR6, URZ, 0x4, UR6 ;  /* 0x000000043f067899 */ /* 0x000fc80008011606 */
[----:B------:R-:W-:-:S04]  /*6710*/  ULOP3.LUT UR6, UR6, 0x3fff, URZ, 0xc0, !UPT ;  /* 0x00003fff06067892 */ /* 0x000fc8000f8ec03f */
[----:B------:R-:W-:-:S04]  /*6720*/  ULOP3.LUT UR6, UR6, 0x10000, URZ, 0xfc, !UPT ;  /* 0x0001000006067892 */ /* 0x000fc8000f8efc3f */
[----:B------:R-:W-:-:S07]  /*6730*/  UIMAD UR10, UR59, 0x780, UR6 ;  /* 0x000007803b0a78a4 */ /* 0x000fce000f8e0206 */
[----:B------:R-:W-:Y:S02]  /*6740*/  UMOV UR6, UR10 ;  /* 0x0000000a00067c82 */ /* 0x000fe40008000000 */
[----:B------:R-:W-:Y:S01]  /*6750*/  QGMMA.64x192x32.F32.E4M3.E4M3 R24, R216, gdesc[UR4], R24, gsb0 ;  /* 0x02e00004d8187df3 */ /* 0x000fe20008000818 */
[----:B------:R-:W-:Y:S01]  /*6760*/  UIADD3 UR6, UR10, 0x180, URZ ;  /* 0x000001800a067890 */ /* 0x000fe2000fffe03f */
[----:B------:R-:W-:Y:S01]  /*6770*/  UMOV UR7, 0xc0000010 ;  /* 0xc000001000077882 */ /* 0x000fe20000000000 */
[----:B------:R-:W-:Y:S02]  /*6780*/  WARPGROUP.DEPBAR.LE gsb0, 0x0 ;  /* 0x00008000000079c5 */ /* 0x000fe40000010000 */
[----:B------:R-:W-:-:S06]  /*6790*/  WARPGROUP.ARRIVE ;  /* 0x00000000000079c5 */ /* 0x000fcc0000000000 */
[----:B------:R-:W1:Y:S09]  /*67a0*/  S2R R219, SR_TID.X ;  /* 0x0000000000db7919 */ /* 0x000e720000002100 */
[----:B------:R-:W-:Y:S01]  /*67b0*/  QGMMA.64x192x32.F32.E4M3.E4M3 R24, R212, gdesc[UR4], R24, gsb0 ;  /* 0x02e00004d4187df3 */ /* 0x000fe20008000818 */
[----:B------:R-:W-:Y:S01]  /*67c0*/  UIADD3 UR6, UR10, 0x300, URZ ;  /* 0x000003000a067890 */ /* 0x000fe2000fffe03f */
[----:B------:R-:W-:Y:S01]  /*67d0*/  UMOV UR7, 0xc0000010 ;  /* 0xc000001000077882 */ /* 0x000fe20000000000 */
[----:B-1----:R-:W-:Y:S01]  /*67e0*/  SHF.R.U32.HI R219, RZ, 0x7, R219 ;  /* 0x00000007ffdb7819 */ /* 0x002fe200000116db */
[----:B------:R-:W-:-:S02]  /*67f0*/  WARPGROUP.DEPBAR.LE gsb0, 0x0 ;  /* 0x00008000000079c5 */ /* 0x000fc40000010000 */
[----:B------:R-:W-:-:S14]  /*6800*/  WARPGROUP.ARRIVE ;  /* 0x00000000000079c5 */ /* 0x000fdc0000000000 */
[----:B------:R-:W-:Y:S01]  /*6810*/  QGMMA.64x192x32.F32.E4M3.E4M3 R24, R208, gdesc[UR4], R24, gsb0 ;  /* 0x02e00004d0187df3 */ /* 0x000fe20008000818 */
[----:B------:R-:W-:Y:S01]  /*6820*/  UIADD3 UR6, UR10, 0x480, URZ ;  /* 0x000004800a067890 */ /* 0x000fe2000fffe03f */
[----:B------:R-:W-:Y:S01]  /*6830*/  UMOV UR7, 0xc0000010 ;  /* 0xc000001000077882 */ /* 0x000fe20000000000 */
[----:B------:R-:W-:Y:S02]  /*6840*/  WARPGROUP.DEPBAR.LE gsb0, 0x0 ;  /* 0x00008000000079c5 */ /* 0x000fe40000010000 */
[----:B------:R-:W-:-:S15]  /*6850*/  WARPGROUP.ARRIVE ;  /* 0x00000000000079c5 */ /* 0x000fde0000000000 */
[----:B------:R-:W-:Y:S01]  /*6860*/  QGMMA.64x192x32.F32.E4M3.E4M3 R24, R204, gdesc[UR4], R24, gsb0 ;  /* 0x02e00004cc187df3 */ /* 0x000fe20008000818 */
[----:B------:R-:W-:Y:S01]  /*6870*/  @UP0 ULDC UR6, c[0x0][0x44c] ;  /* 0x0001130000060ab9 */ /* 0x000fe20000000800 */
[----:B------:R-:W-:Y:S01]  /*6880*/  UMOV UR7, 0xc0000010 ;  /* 0xc000001000077882 */ /* 0x000fe20000000000 */
[----:B0-----:R-:W-:Y:S01]  /*6890*/  @P2 IMAD.HI.U32 R0, R4, UR6, RZ ;  /* 0x0000000604002c27 */ /* 0x001fe2000f8e00ff */
[----:B------:R-:W-:-:S04]  /*68a0*/  @UP0 ULDC UR6, c[0x0][0x450] ;  /* 0x0001140000060ab9 */ /* 0x000fc80000000800 */
[----:B------:R-:W-:Y:S01]  /*68b0*/  @P2 SHF.R.U32.HI R4, RZ, UR6, R0 ;  /* 0x00000006ff042c19 */ /* 0x000fe20008011600 */
[----:B------:R-:W-:-:S04]  /*68c0*/  UIMAD UR6, UR58, -0xa0, URZ ;  /* 0xffffff603a0678a4 */ /* 0x000fc8000f8e023f */
[----:B------:R-:W0:Y:S02]  /*68d0*/  SHFL.IDX PT, R7, R4, RZ, 0x1c1f ;  /* 0x001c1fff04077589 */ /* 0x000e2400000e0000 */
[----:B------:R-:W-:Y:S01]  /*68e0*/  IMAD.U32 R9, RZ, RZ, UR6 ;  /* 0x00000006ff097e24 */ /* 0x000fe2000f8e00ff */
[----:B------:R-:W-:-:S04]  /*68f0*/  UIADD3 UR6, UR10, 0x600, URZ ;  /* 0x000006000a067890 */ /* 0x000fc8000fffe03f */
[----:B------:R-:W-:Y:S01]  /*6900*/  IADD3 R0, -R16, 0x1, R9 ;  /* 0x0000000110007810 */ /* 0x000fe20007ffe109 */
[----:B------:R-:W-:-:S05]  /*6910*/  IMAD.U32 R9, RZ, RZ, UR53 ;  /* 0x00000035ff097e24 */ /* 0x000fca000f8e00ff */
[----:B------:R-:W-:-:S05]  /*6920*/  IADD3 R0, -R9, UR52, R0 ;  /* 0x0000003409007c10 */ /* 0x000fca000fffe100 */
[----:B0-----:R-:W-:-:S05]  /*6930*/  IMAD.IADD R8, R0, 0x1, R7 ;  /* 0x0000000100087824 */ /* 0x001fca00078e0207 */
[C---:B------:R-:W-:Y:S02]  /*6940*/  ISETP.GT.AND P3, PT, R8.reuse, RZ, PT ;  /* 0x000000ff0800720c */ /* 0x040fe40003f64270 */
[----:B------:R-:W-:Y:S02]  /*6950*/  ISETP.GT.AND P4, PT, R8, 0x1, PT ;  /* 0x000000010800780c */ /* 0x000fe40003f84270 */
        /* <DEDUP_REMOVED lines=80> */
[----:B------:R-:W-:Y:S01]  /*6e60*/  FSEL R141, R141, -INF , P4 ;  /* 0xff8000008d8d7808 */ /* 0x000fe20002000000 */
[----:B------:R-:W-:Y:S02]  /*6e70*/  WARPGROUP.DEPBAR.LE gsb0, 0x0 ;  /* 0x00008000000079c5 */ /* 0x000fe40000010000 */
[----:B------:R-:W-:Y:S01]  /*6e80*/  FMNMX.FTZ R10, R140, R9, !PT ;  /* 0x000000098c0a7209 */ /* 0x000fe20007810000 */
[----:B------:R-:W-:Y:S01]  /*6e90*/  WARPGROUP.ARRIVE ;  /* 0x00000000000079c5 */ /* 0x000fe20000000000 */
[----:B------:R-:W-:-:S02]  /*6ea0*/  ISETP.GT.AND P4, PT, R8, 0x71, PT ;  /* 0x000000710800780c */ /* 0x000fc40003f84270 */
[----:B------:R-:W-:Y:S02]  /*6eb0*/  FSEL R144, R144, -INF , P3 ;  /* 0xff80000090907808 */ /* 0x000fe40001800000 */
[----:B------:R-:W-:Y:S01]  /*6ec0*/  FMNMX.FTZ R9, R141, R10, !PT ;  /* 0x0000000a8d097209 */ /* 0x000fe20007810000 */
[----:B------:R-:W-:Y:S01]  /*6ed0*/  QGMMA.64x192x32.F32.E4M3.E4M3 R24, R200, gdesc[UR4], R24, gsb0 ;  /* 0x02e00004c8187df3 */ /* 0x000fe20008000818 */
[----:B------:R-:W-:Y:S02]  /*6ee0*/  ISETP.GT.AND P3, PT, R8, 0x78, PT ;  /* 0x000000780800780c */ /* 0x000fe40003f64270 */
[----:B------:R-:W-:Y:S02]  /*6ef0*/  FSEL R145, R145, -INF , P4 ;  /* 0xff80000091917808 */ /* 0x000fe40002000000 */
[----:B------:R-:W-:Y:S02]  /*6f00*/  FMNMX.FTZ R10, R144, R9, !PT ;  /* 0x00000009900a7209 */ /* 0x000fe40007810000 */
[----:B------:R-:W-:-:S02]  /*6f10*/  ISETP.GT.AND P4, PT, R8, 0x79, PT ;  /* 0x000000790800780c */ /* 0x000fc40003f84270 */
[----:B------:R-:W-:Y:S02]  /*6f20*/  FSEL R148, R148, -INF , P3 ;  /* 0xff80000094947808 */ /* 0x000fe40001800000 */
[----:B------:R-:W-:Y:S02]  /*6f30*/  FMNMX.FTZ R9, R145, R10, !PT ;  /* 0x0000000a91097209 */ /* 0x000fe40007810000 */
        /* <DEDUP_REMOVED lines=12> */
[----:B------:R-:W-:Y:S02]  /*7000*/  FSEL R125, R125, -INF , P5 ;  /* 0xff8000007d7d7808 */ /* 0x000fe40002800000 */
[C---:B------:R-:W-:Y:S02]  /*7010*/  ISETP.GT.AND P3, PT, R8.reuse, 0x90, PT ;  /* 0x000000900800780c */ /* 0x040fe40003f64270 */
[C---:B------:R-:W-:Y:S02]  /*7020*/  ISETP.GT.AND P4, PT, R8.reuse, 0x91, PT ;  /* 0x000000910800780c */ /* 0x040fe40003f84270 */
[----:B------:R-:W-:-:S02]  /*7030*/  ISETP.GT.AND P6, PT, R8, 0x98, PT ;  /* 0x000000980800780c */ /* 0x000fc40003fc4270 */
[----:B------:R-:W-:Y:S02]  /*7040*/  ISETP.GT.AND P5, PT, R8, 0x99, PT ;  /* 0x000000990800780c */ /* 0x000fe40003fa4270 */
        /* <DEDUP_REMOVED lines=8> */
[----:B------:R-:W-:-:S04]  /*70d0*/  FMNMX.FTZ R8, R132, R9, !PT ;  /* 0x0000000984087209 */ /* 0x000fc80007810000 */
[----:B------:R-:W-:-:S05]  /*70e0*/  FMNMX.FTZ R10, R133, R8, !PT ;  /* 0x00000008850a7209 */ /* 0x000fca0007810000 */
[----:B------:R-:W0:Y:S02]  /*70f0*/  SHFL.BFLY PT, R9, R10, 0x2, 0x1f ;  /* 0x0c401f000a097f89 */ /* 0x000e2400000e0000 */
[----:B0-----:R-:W-:Y:S02]  /*7100*/  FMNMX.FTZ R11, R10, R9, !PT ;  /* 0x000000090a0b7209 */ /* 0x001fe40007810000 */
[----:B------:R-:W0:Y:S04]  /*7110*/  SHFL.IDX PT, R9, R4, 0x1, 0x1c1f ;  /* 0x003c1f0004097f89 */ /* 0x000e2800000e0000 */
[----:B------:R-:W1:Y:S01]  /*7120*/  SHFL.BFLY PT, R12, R11, 0x1, 0x1f ;  /* 0x0c201f000b0c7f89 */ /* 0x000e6200000e0000 */
[----:B0-----:R-:W-:Y:S02]  /*7130*/  IMAD.IADD R8, R0, 0x1, R9 ;  /* 0x0000000100087824 */ /* 0x001fe400078e0209 */
[----:B------:R-:W-:Y:S01]  /*7140*/  IMAD.U32 R9, RZ, RZ, UR42 ;  /* 0x0000002aff097e24 */ /* 0x000fe2000f8e00ff */
[----:B-1----:R-:W-:-:S02]  /*7150*/  FMNMX.FTZ R0, R11, R12, !PT ;  /* 0x0000000c0b007209 */ /* 0x002fc40007810000 */
[C---:B------:R-:W-:Y:S02]  /*7160*/  ISETP.GT.AND P5, PT, R8.reuse, RZ, PT ;  /* 0x000000ff0800720c */ /* 0x040fe40003fa4270 */
[----:B------:R-:W-:Y:S01]  /*7170*/  ISETP.GT.AND P6, PT, R8, 0x1, PT ;  /* 0x000000010800780c */ /* 0x000fe20003fc4270 */
[----:B------:R-:W-:-:S01]  /*7180*/  FFMA.FTZ R10, R0, R9, -8 ;  /* 0xc1000000000a7423 */ /* 0x000fc20000010009 */
        /* <DEDUP_REMOVED lines=11> */
[C---:B------:R-:W-:Y:S02]  /*7240*/  ISETP.GT.AND P6, PT, R8.reuse, 0x11, PT ;  /* 0x000000110800780c */ /* 0x040fe40003fc4270 */
[C---:B------:R-:W-:Y:S02]  /*7250*/  ISETP.GT.AND P5, PT, R8.reuse, 0x29, PT ;  /* 0x000000290800780c */ /* 0x040fe40003fa4270 */
[----:B------:R-:W-:Y:S02]  /*7260*/  FMNMX.FTZ R21, R191, R4, !PT ;  /* 0x00000004bf157209 */ /* 0x000fe40007810000 */
[----:B------:R-:W-:Y:S02]  /*7270*/  ISETP.GT.AND P3, PT, R8, 0x18, PT ;  /* 0x000000180800780c */ /* 0x000fe40003f64270 */
[----:B------:R-:W-:-:S02]  /*7280*/  FSEL R195, R195, -INF , P6 ;  /* 0xff800000c3c37808 */ /* 0x000fc40003000000 */
[----:B------:R-:W-:Y:S02]  /*7290*/  FSEL R175, R175, -INF , P5 ;  /* 0xff800000afaf7808 */ /* 0x000fe40002800000 */
[----:B------:R-:W-:Y:S02]  /*72a0*/  FMNMX.FTZ R4, R194, R21, !PT ;  /* 0x00000015c2047209 */ /* 0x000fe40007810000 */
[----:B------:R-:W-:Y:S02]  /*72b0*/  FSETP.NEU.FTZ.AND P5, PT, R0, -INF , PT ;  /* 0xff8000000000780b */ /* 0x000fe40003fbd000 */
[----:B------:R-:W-:Y:S02]  /*72c0*/  ISETP.GT.AND P4, PT, R8, 0x19, PT ;  /* 0x000000190800780c */ /* 0x000fe40003f84270 */
[----:B------:R-:W-:Y:S02]  /*72d0*/  FSEL R198, R198, -INF , P3 ;  /* 0xff800000c6c67808 */ /* 0x000fe40001800000 */
[----:B------:R-:W-:-:S02]  /*72e0*/  FMNMX.FTZ R21, R195, R4, !PT ;  /* 0x00000004c3157209 */ /* 0x000fc40007810000 */
[----:B------:R-:W-:Y:S02]  /*72f0*/  FSEL R10, R10, RZ, P5 ;  /* 0x000000ff0a0a7208 */ /* 0x000fe40002800000 */
[----:B------:R-:W-:Y:S02]  /*7300*/  FSEL R199, R199, -INF , P4 ;  /* 0xff800000c7c77808 */ /* 0x000fe40002000000 */
[----:B------:R-:W-:Y:S01]  /*7310*/  ISETP.GT.AND P6, PT, R8, 0x20, PT ;  /* 0x000000200800780c */ /* 0x000fe20003fc4270 */
[----:B------:R-:W-:-:S01]  /*7320*/  FFMA.FTZ R184, R168, UR42, -R10 ;  /* 0x0000002aa8b87c23 */ /* 0x000fc2000801080a */
[----:B------:R-:W-:Y:S01]  /*7330*/  FMNMX.FTZ R4, R198, R21, !PT ;  /* 0x00000015c6047209 */ /* 0x000fe20007810000 */
[----:B------:R-:W-:-:S01]  /*7340*/  FFMA.FTZ R168, R169, UR42, -R10 ;  /* 0x0000002aa9a87c23 */ /* 0x000fc2000801080a */
[----:B------:R-:W-:Y:S01]  /*7350*/  ISETP.GT.AND P3, PT, R8, 0x21, PT ;  /* 0x000000210800780c */ /* 0x000fe20003f64270 */
[----:B------:R-:W-:-:S01]  /*7360*/  FFMA.FTZ R12, R7, UR42, -R10 ;  /* 0x0000002a070c7c23 */ /* 0x000fc2000801080a */
[----:B------:R-:W-:Y:S01]  /*7370*/  FSEL R170, R170, -INF , P6 ;  /* 0xff800000aaaa7808 */ /* 0x000fe20003000000 */
[----:B------:R-:W-:-:S01]  /*7380*/  FFMA.FTZ R7, R185, UR42, -R10 ;  /* 0x0000002ab9077c23 */ /* 0x000fc2000801080a */
[----:B------:R-:W-:Y:S01]  /*7390*/  FMNMX.FTZ R169, R199, R4, !PT ;  /* 0x00000004c7a97209 */ /* 0x000fe20007810000 */
[----:B------:R-:W-:-:S01]  /*73a0*/  FFMA.FTZ R185, R172, UR42, -R10 ;  /* 0x0000002aacb97c23 */ /* 0x000fc2000801080a */
[----:B------:R-:W-:Y:S01]  /*73b0*/  ISETP.GT.AND P4, PT, R8, 0x28, PT ;  /* 0x000000280800780c */ /* 0x000fe20003f84270 */
[----:B------:R-:W-:-:S01]  /*73c0*/  FFMA.FTZ R172, R173, UR42, -R10 ;  /* 0x0000002aadac7c23 */ /* 0x000fc2000801080a */
[----:B------:R-:W-:Y:S01]  /*73d0*/  FSEL R171, R171, -INF , P3 ;  /* 0xff800000abab7808 */ /* 0x000fe20001800000 */
[----:B------:R0:W-:Y:S01]  /*73e0*/  MUFU.EX2 R15, R184 ;  /* 0x000000b8000f7308 */ /* 0x0001e20000000800 */
[----:B------:R-:W-:Y:S01]  /*73f0*/  FMNMX.FTZ R4, R170, R169, !PT ;  /* 0x000000a9aa047209 */ /* 0x000fe20007810000 */
[--C-:B------:R-:W-:Y:S01]  /*7400*/  FFMA.FTZ R9, R188, UR42, -R10.reuse ;  /* 0x0000002abc097c23 */ /* 0x100fe2000801080a */
[----:B------:R-:W-:Y:S01]  /*7410*/  FSEL R174, R174, -INF , P4 ;  /* 0xff800000aeae7808 */ /* 0x000fe20002000000 */
[--C-:B------:R-:W-:Y:S01]  /*7420*/  FFMA.FTZ R14, R189, UR42, -R10.reuse ;  /* 0x0000002abd0e7c23 */ /* 0x100fe2000801080a */
[----:B------:R-:W-:Y:S01]  /*7430*/  FMNMX.FTZ R169, R171, R4, !PT ;  /* 0x00000004aba97209 */ /* 0x000fe20007810000 */
[--C-:B------:R-:W-:Y:S01]  /*7440*/  FFMA.FTZ R11, R192, UR42, -R10.reuse ;  /* 0x0000002ac00b7c23 */ /* 0x100fe2000801080a */
[----:B------:R-:W-:Y:S01]  /*7450*/  ISETP.GT.AND P6, PT, R8, 0x30, PT ;  /* 0x000000300800780c */ /* 0x000fe20003fc4270 */
[----:B------:R1:W-:Y:S01]  /*7460*/  MUFU.EX2 R21, R185 ;  /* 0x000000b900157308 */ /* 0x0003e20000000800 */
[----:B------:R-:W-:Y:S01]  /*7470*/  FMNMX.FTZ R4, R174, R169, !PT ;  /* 0x000000a9ae047209 */ /* 0x000fe20007810000 */
[--C-:B0-----:R-:W-:Y:S01]  /*7480*/  FFMA.FTZ R184, R176, UR42, -R10.reuse ;  /* 0x0000002ab0b87c23 */ /* 0x101fe2000801080a */
[----:B------:R-:W-:Y:S01]  /*7490*/  ISETP.GT.AND P3, PT, R8, 0x31, PT ;  /* 0x000000310800780c */ /* 0x000fe20003f64270 */
[--C-:B------:R-:W-:Y:S01]  /*74a0*/  FFMA.FTZ R176, R177, UR42, -R10.reuse ;  /* 0x0000002ab1b07c23 */ /* 0x100fe2000801080a */
[----:B------:R-:W-:Y:S01]  /*74b0*/  FSEL R178, R178, -INF , P6 ;  /* 0xff800000b2b27808 */ /* 0x000fe20003000000 */
[--C-:B------:R-:W-:Y:S01]  /*74c0*/  FFMA.FTZ R20, R193, UR42, -R10.reuse ;  /* 0x0000002ac1147c23 */ /* 0x100fe2000801080a */
[----:B------:R-:W-:Y:S01]  /*74d0*/  FMNMX.FTZ R173, R175, R4, !PT ;  /* 0x00000004afad7209 */ /* 0x000fe20007810000 */
[--C-:B------:R-:W-:Y:S01]  /*74e0*/  FFMA.FTZ R13, R196, UR42, -R10.reuse ;  /* 0x0000002ac40d7c23 */ /* 0x100fe2000801080a */
[----:B------:R-:W-:Y:S01]  /*74f0*/  ISETP.GT.AND P4, PT, R8, 0x38, PT ;  /* 0x000000380800780c */ /* 0x000fe20003f84270 */
[--C-:B-1----:R-:W-:Y:S01]  /*7500*/  FFMA.FTZ R185, R180, UR42, -R10.reuse ;  /* 0x0000002ab4b97c23 */ /* 0x102fe2000801080a */
        /* <DEDUP_REMOVED lines=10> */
[----:B------:R-:W-:Y:S01]  /*75b0*/  FSEL R183, R183, -INF , P6 ;  /* 0xff800000b7b77808 */ /* 0x000fe20003000000 */
[--C-:B------:R-:W-:Y:S01]  /*75c0*/  FFMA.FTZ R160, R160, UR42, -R10.reuse ;  /* 0x0000002aa0a07c23 */ /* 0x100fe2000801080a */
[----:B------:R-:W-:Y:S01]  /*75d0*/  ISETP.GT.AND P4, PT, R8, 0x40, PT ;  /* 0x000000400800780c */ /* 0x000fe20003f84270 */
        /* <DEDUP_REMOVED lines=36> */
[----:B------:R-:W-:Y:S01]  /*7820*/  FFMA.FTZ R133, R133, UR42, -R10 ;  /* 0x0000002a85857c23 */ /* 0x000fe2000801080a */
[----:B------:R-:W-:Y:S01]  /*7830*/  FMNMX.FTZ R4, R162, R177, !PT ;  /* 0x000000b1a2047209 */ /* 0x000fe20007810000 */
[----:B------:R0:W-:Y:S01]  /*7840*/  MUFU.EX2 R173, R185 ;  /* 0x000000b900ad7308 */ /* 0x0001e20000000800 */
[----:B------:R-:W-:Y:S01]  /*7850*/  ISETP.GT.AND P3, PT, R8, 0x59, PT ;  /* 0x000000590800780c */ /* 0x000fe20003f64270 */
[----:B------:R-:W-:-:S02]  /*7860*/  WARPGROUP.DEPBAR.LE gsb0, 0x0 ;  /* 0x00008000000079c5 */ /* 0x000fc40000010000 */
[----:B------:R-:W-:Y:S02]  /*7870*/  FSEL R166, R166, -INF , P4 ;  /* 0xff800000a6a67808 */ /* 0x000fe40002000000 */
[----:B------:R-:W-:Y:S02]  /*7880*/  FMNMX.FTZ R177, R163, R4, !PT ;  /* 0x00000004a3b17209 */ /* 0x000fe40007810000 */
[----:B------:R-:W-:Y:S01]  /*7890*/  FSEL R167, R167, -INF , P3 ;  /* 0xff800000a7a77808 */ /* 0x000fe20001800000 */
[----:B------:R1:W-:Y:S01]  /*78a0*/  MUFU.EX2 R169, R184 ;  /* 0x000000b800a97308 */ /* 0x0003e20000000800 */
[----:B------:R-:W-:Y:S02]  /*78b0*/  ISETP.GT.AND P4, PT, R8, 0x60, PT ;  /* 0x000000600800780c */ /* 0x000fe40003f84270 */
[----:B------:R-:W-:Y:S02]  /*78c0*/  FMNMX.FTZ R4, R166, R177, !PT ;  /* 0x000000b1a6047209 */ /* 0x000fe40007810000 */
[----:B------:R-:W-:-:S02]  /*78d0*/  ISETP.GT.AND P3, PT, R8, 0x61, PT ;  /* 0x000000610800780c */ /* 0x000fc40003f64270 */
[----:B------:R-:W-:Y:S01]  /*78e0*/  FSEL R138, R138, -INF , P4 ;  /* 0xff8000008a8a7808 */ /* 0x000fe20002000000 */
[----:B------:R-:W-:Y:S01]  /*78f0*/  MUFU.EX2 R12, R12 ;  /* 0x0000000c000c7308 */ /* 0x000fe20000000800 */
[----:B------:R-:W-:Y:S02]  /*7900*/  FMNMX.FTZ R177, R167, R4, !PT ;  /* 0x00000004a7b17209 */ /* 0x000fe40007810000 */
[----:B------:R-:W-:Y:S02]  /*7910*/  ISETP.GT.AND P6, PT, R8, 0x68, PT ;  /* 0x000000680800780c */ /* 0x000fe40003fc4270 */
[----:B------:R-:W-:Y:S02]  /*7920*/  FSEL R139, R139, -INF , P3 ;  /* 0xff8000008b8b7808 */ /* 0x000fe40001800000 */
[----:B------:R-:W-:Y:S01]  /*7930*/  FMNMX.FTZ R4, R138, R177, !PT ;  /* 0x000000b18a047209 */ /* 0x000fe20007810000 */
[----:B------:R-:W-:Y:S01]  /*7940*/  MUFU.EX2 R7, R7 ;  /* 0x0000000700077308 */ /* 0x000fe20000000800 */
[----:B------:R-:W-:-:S02]  /*7950*/  ISETP.GT.AND P4, PT, R8, 0x69, PT ;  /* 0x000000690800780c */ /* 0x000fc40003f84270 */
[----:B------:R-:W-:Y:S02]  /*7960*/  FSEL R142, R142, -INF , P6 ;  /* 0xff8000008e8e7808 */ /* 0x000fe40003000000 */
[----:B------:R-:W-:Y:S02]  /*7970*/  FMNMX.FTZ R177, R139, R4, !PT ;  /* 0x000000048bb17209 */ /* 0x000fe40007810000 */
[----:B------:R-:W-:Y:S01]  /*7980*/  ISETP.GT.AND P3, PT, R8, 0x70, PT ;  /* 0x000000700800780c */ /* 0x000fe20003f64270 */
[----:B------:R-:W-:Y:S01]  /*7990*/  MUFU.EX2 R9, R9 ;  /* 0x0000000900097308 */ /* 0x000fe20000000800 */
[----:B------:R-:W-:Y:S02]  /*79a0*/  FSEL R143, R143, -INF , P4 ;  /* 0xff8000008f8f7808 */ /* 0x000fe40002000000 */
        /* <DEDUP_REMOVED lines=12> */
[----:B------:R-:W-:Y:S01]  /*7a70*/  FSEL R151, R151, -INF , P3 ;  /* 0xff80000097977808 */ /* 0x000fe20001800000 */
[----:B------:R-:W-:Y:S01]  /*7a80*/  MUFU.EX2 R20, R20 ;  /* 0x0000001400147308 */ /* 0x000fe20000000800 */
        /* <DEDUP_REMOVED lines=25> */
[----:B------:R-:W-:Y:S01]  /*7c20*/  ISETP.GT.AND P3, PT, R8, 0x99, PT ;  /* 0x000000990800780c */ /* 0x000fe20003f64270 */
[----:B------:R-:W-:Y:S01]  /*7c30*/  FFMA.FTZ R8, R197, UR42, -R10 ;  /* 0x0000002ac5087c23 */ /* 0x000fe2000801080a */
[----:B------:R-:W-:-:S02]  /*7c40*/  FSEL R134, R134, -INF , P4 ;  /* 0xff80000086867808 */ /* 0x000fc40002000000 */
[----:B------:R-:W-:Y:S02]  /*7c50*/  FMNMX.FTZ R177, R131, R4, !PT ;  /* 0x0000000483b17209 */ /* 0x000fe40007810000 */
[----:B------:R-:W-:Y:S01]  /*7c60*/  FSEL R135, R135, -INF , P3 ;  /* 0xff80000087877808 */ /* 0x000fe20001800000 */
[----:B------:R-:W-:Y:S01]  /*7c70*/  MUFU.EX2 R8, R8 ;  /* 0x0000000800087308 */ /* 0x000fe20000000800 */
[----:B------:R-:W-:Y:S02]  /*7c80*/  FMNMX.FTZ R4, R134, R177, !PT ;  /* 0x000000b186047209 */ /* 0x000fe40007810000 */
[----:B------:R-:W-:Y:S02]  /*7c90*/  FSEL R189, R0, RZ, P5 ;  /* 0x000000ff00bd7208 */ /* 0x000fe40002800000 */
[----:B------:R-:W-:-:S03]  /*7ca0*/  FMNMX.FTZ R4, R135, R4, !PT ;  /* 0x0000000487047209 */ /* 0x000fc60007810000 */
[----:B------:R-:W-:Y:S01]  /*7cb0*/  FADD.FTZ R189, -R189, R6 ;  /* 0x00000006bdbd7221 */ /* 0x000fe20000010100 */
[----:B------:R-:W-:Y:S01]  /*7cc0*/  MUFU.EX2 R152, R152 ;  /* 0x0000009800987308 */ /* 0x000fe20000000800 */
[----:B------:R-:W2:Y:S02]  /*7cd0*/  SHFL.BFLY PT, R177, R4, 0x2, 0x1f ;  /* 0x0c401f0004b17f89 */ /* 0x000ea400000e0000 */
[----:B------:R-:W-:-:S05]  /*7ce0*/  FMUL.FTZ R192, R189, UR42 ;  /* 0x0000002abdc07c20 */ /* 0x000fca0008410000 */
[----:B------:R-:W-:Y:S08]  /*7cf0*/  MUFU.EX2 R153, R153 ;  /* 0x0000009900997308 */ /* 0x000ff00000000800 */
[----:B------:R-:W-:Y:S08]  /*7d00*/  MUFU.EX2 R156, R156 ;  /* 0x0000009c009c7308 */ /* 0x000ff00000000800 */
[----:B------:R-:W-:Y:S01]  /*7d10*/  MUFU.EX2 R157, R157 ;  /* 0x0000009d009d7308 */ /* 0x000fe20000000800 */
[----:B--2---:R-:W-:-:S05]  /*7d20*/  FMNMX.FTZ R177, R4, R177, !PT ;  /* 0x000000b104b17209 */ /* 0x004fca0007810000 */
[----:B------:R-:W2:Y:S02]  /*7d30*/  SHFL.BFLY PT, R4, R177, 0x1, 0x1f ;  /* 0x0c201f00b1047f89 */ /* 0x000ea400000e0000 */
[----:B------:R-:W-:Y:S08]  /*7d40*/  MUFU.EX2 R160, R160 ;  /* 0x000000a000a07308 */ /* 0x000ff00000000800 */
[----:B------:R-:W-:Y:S08]  /*7d50*/  MUFU.EX2 R161, R161 ;  /* 0x000000a100a17308 */ /* 0x000ff00000000800 */
[----:B------:R-:W-:Y:S01]  /*7d60*/  MUFU.EX2 R164, R164 ;  /* 0x000000a400a47308 */ /* 0x000fe20000000800 */
[----:B--2---:R-:W-:Y:S01]  /*7d70*/  FMNMX.FTZ R4, R177, R4, !PT ;  /* 0x00000004b1047209 */ /* 0x004fe20007810000 */
[----:B------:R-:W-:-:S06]  /*7d80*/  IMAD.U32 R177, RZ, RZ, UR42 ;  /* 0x0000002affb17e24 */ /* 0x000fcc000f8e00ff */
[----:B------:R-:W-:Y:S01]  /*7d90*/  MUFU.EX2 R165, R165 ;  /* 0x000000a500a57308 */ /* 0x000fe20000000800 */
[C---:B------:R-:W-:Y:S01]  /*7da0*/  FSETP.NEU.FTZ.AND P3, PT, R4.reuse, -INF , PT ;  /* 0xff8000000400780b */ /* 0x040fe20003f7d000 */
[----:B------:R-:W-:-:S05]  /*7db0*/  FFMA.FTZ R177, R4, R177, -8 ;  /* 0xc100000004b17423 */ /* 0x000fca00000100b1 */
[----:B------:R-:W-:Y:S01]  /*7dc0*/  FSEL R10, R177, RZ, P3 ;  /* 0x000000ffb10a7208 */ /* 0x000fe20001800000 */
[----:B------:R-:W-:Y:S04]  /*7dd0*/  MUFU.EX2 R136, R136 ;  /* 0x0000008800887308 */ /* 0x000fe80000000800 */
[----:B------:R-:W-:-:S01]  /*7de0*/  FFMA.FTZ R177, R186, UR42, -R10 ;  /* 0x0000002abab17c23 */ /* 0x000fc2000801080a */
[--C-:B------:R-:W-:Y:S01]  /*7df0*/  FFMA.FTZ R186, R191, UR42, -R10.reuse ;  /* 0x0000002abfba7c23 */ /* 0x100fe2000801080a */
[----:B------:R-:W-:-:S01]  /*7e00*/  FFMA.FTZ R191, R158, UR42, -R10 ;  /* 0x0000002a9ebf7c23 */ /* 0x000fc2000801080a */
[----:B------:R-:W-:Y:S02]  /*7e10*/  IMAD.U32 R158, RZ, RZ, UR54 ;  /* 0x00000036ff9e7e24 */ /* 0x000fe4000f8e00ff */
[----:B0-----:R-:W-:-:S01]  /*7e20*/  FFMA.FTZ R185, R194, UR42, -R10 ;  /* 0x0000002ac2b97c23 */ /* 0x001fc2000801080a */
[----:B------:R-:W-:Y:S01]  /*7e30*/  FSEL R194, R4, RZ, P3 ;  /* 0x000000ff04c27208 */ /* 0x000fe20001800000 */
[----:B------:R0:W-:Y:S01]  /*7e40*/  MUFU.EX2 R6, R191 ;  /* 0x000000bf00067308 */ /* 0x0001e20000000800 */
[----:B-1----:R-:W-:-:S01]  /*7e50*/  FFMA.FTZ R184, R187, UR42, -R10 ;  /* 0x0000002abbb87c23 */ /* 0x002fc2000801080a */
[----:B------:R-:W-:Y:S01]  /*7e60*/  @!P0 LEA R158, R158, UR41, 0x3 ;  /* 0x000000299e9e8c11 */ /* 0x000fe2000f8e18ff */
[----:B------:R-:W-:-:S01]  /*7e70*/  FFMA.FTZ R181, R190, UR42, -R10 ;  /* 0x0000002abeb57c23 */ /* 0x000fc2000801080a */
[----:B------:R-:W-:Y:S01]  /*7e80*/  FADD.FTZ R194, -R194, R5 ;  /* 0x00000005c2c27221 */ /* 0x000fe20000010100 */
[----:B------:R-:W-:-:S01]  /*7e90*/  FFMA.FTZ R188, R195, UR42, -R10 ;  /* 0x0000002ac3bc7c23 */ /* 0x000fc2000801080a */
[--C-:B------:R-:W-:Y:S01]  /*7ea0*/  FFMA.FTZ R187, R198, UR42, -R10.reuse ;  /* 0x0000002ac6bb7c23 */ /* 0x100fe2000801080a */
[----:B------:R-:W-:Y:S01]  /*7eb0*/  @!P0 VIADD R158, R158, 0x33440 ;  /* 0x000334409e9e8836 */ /* 0x000fe20000000000 */
[----:B------:R-:W1:Y:S01]  /*7ec0*/  MUFU.EX2 R5, R192 ;  /* 0x000000c000057308 */ /* 0x000e620000000800 */
[----:B0-----:R-:W-:Y:S01]  /*7ed0*/  IADD3 R191, -R219, 0xb, RZ ;  /* 0x0000000bdbbf7810 */ /* 0x001fe20007ffe1ff */
[--C-:B------:R-:W-:Y:S01]  /*7ee0*/  FFMA.FTZ R190, R199, UR42, -R10.reuse ;  /* 0x0000002ac7be7c23 */ /* 0x100fe2000801080a */
[----:B------:R-:W-:-:S01]  /*7ef0*/  FFMA.FTZ R189, R162, UR42, -R10 ;  /* 0x0000002aa2bd7c23 */ /* 0x000fc2000801080a */
[----:B------:R-:W-:Y:S01]  /*7f00*/  @!P0 PRMT R158, RZ, 0x654, R158 ;  /* 0x00000654ff9e8816 */ /* 0x000fe2000000009e */
[----:B------:R-:W-:-:S01]  /*7f10*/  FFMA.FTZ R170, R170, UR42, -R10 ;  /* 0x0000002aaaaa7c23 */ /* 0x000fc2000801080a */
[----:B------:R0:W-:Y:S06]  /*7f20*/  BAR.ARV R191, 0x100 ;  /* 0x000400bf0000751d */ /* 0x0001ec0000002000 */
[----:B------:R2:W-:Y:S01]  /*7f30*/  @!P0 SYNCS.ARRIVE.TRANS64.RED.A1T0 RZ, [R158+URZ], RZ ;  /* 0x000000ff9eff89a7 */ /* 0x0005e2000810043f */
[----:B------:R-:W-:Y:S01]  /*7f40*/  MUFU.EX2 R177, R177 ;  /* 0x000000b100b17308 */ /* 0x000fe20000000800 */
[----:B------:R-:W-:-:S01]  /*7f50*/  FFMA.FTZ R171, R171, UR42, -R10 ;  /* 0x0000002aabab7c23 */ /* 0x000fc2000801080a */
[--C-:B------:R-:W-:Y:S01]  /*7f60*/  FFMA.FTZ R174, R174, UR42, -R10.reuse ;  /* 0x0000002aaeae7c23 */ /* 0x100fe2000801080a */
[----:B------:R-:W-:-:S01]  /*7f70*/  FFMA.FTZ R175, R175, UR42, -R10 ;  /* 0x0000002aafaf7c23 */ /* 0x000fc2000801080a */
[----:B-1----:R-:W-:Y:S01]  /*7f80*/  FFMA.FTZ R192, R5, R3, R12 ;  /* 0x0000000305c07223 */ /* 0x002fe2000001000c */
[----:B------:R-:W-:-:S01]  /*7f90*/  FFMA.FTZ R178, R178, UR42, -R10 ;  /* 0x0000002ab2b27c23 */ /* 0x000fc2000801080a */
[----:B------:R-:W-:Y:S01]  /*7fa0*/  FFMA.FTZ R179, R179, UR42, -R10 ;  /* 0x0000002ab3b37c23 */ /* 0x000fe2000801080a */
[----:B--2---:R-:W-:Y:S01]  /*7fb0*/  FMUL.FTZ R158, R194, UR42 ;  /* 0x0000002ac29e7c20 */ /* 0x004fe20008410000 */
[----:B------:R-:W-:Y:S01]  /*7fc0*/  MUFU.EX2 R184, R184 ;  /* 0x000000b800b87308 */ /* 0x000fe20000000800 */
[----:B------:R-:W-:-:S01]  /*7fd0*/  FADD.FTZ R192, R7, R192 ;  /* 0x000000c007c07221 */ /* 0x000fc20000010000 */
        /* <DEDUP_REMOVED lines=26> */
[----:B------:R-:W-:Y:S01]  /*8180*/  FFMA.FTZ R134, R134, UR42, -R10 ;  /* 0x0000002a86867c23 */ /* 0x000fe2000801080a */
[----:B------:R-:W-:-:S01]  /*8190*/  FADD.FTZ R2, R184, R3 ;  /* 0x00000003b8027221 */ /* 0x000fc20000010000 */
[----:B------:R-:W-:Y:S01]  /*81a0*/  FFMA.FTZ R10, R135, UR42, -R10 ;  /* 0x0000002a870a7c23 */ /* 0x000fe2000801080a */
[----:B------:R-:W-:-:S01]  /*81b0*/  FADD.FTZ R3, R9, R192 ;  /* 0x000000c009037221 */ /* 0x000fc20000010000 */
[----:B------:R-:W1:Y:S01]  /*81c0*/  MUFU.EX2 R185, R185 ;  /* 0x000000b900b97308 */ /* 0x000e620000000800 */
[----:B--2---:R-:W-:-:S02]  /*81d0*/  FADD.FTZ R135, R181, R2 ;  /* 0x00000002b5877221 */ /* 0x004fc40000010000 */
[----:B------:R-:W-:-:S04]  /*81e0*/  FADD.FTZ R2, R14, R3 ;  /* 0x000000030e027221 */ /* 0x000fc80000010000 */
[----:B------:R-:W-:Y:S01]  /*81f0*/  FADD.FTZ R3, R11, R2 ;  /* 0x000000020b037221 */ /* 0x000fe20000010000 */
[----:B------:R-:W2:Y:S01]  /*8200*/  MUFU.EX2 R188, R188 ;  /* 0x000000bc00bc7308 */ /* 0x000ea20000000800 */
[----:B---3--:R-:W-:-:S02]  /*8210*/  FADD.FTZ R192, R186, R135 ;  /* 0x00000087bac07221 */ /* 0x008fc40000010000 */
[----:B------:R-:W-:-:S04]  /*8220*/  FADD.FTZ R2, R20, R3 ;  /* 0x0000000314027221 */ /* 0x000fc80000010000 */
[----:B------:R-:W-:Y:S01]  /*8230*/  FADD.FTZ R3, R13, R2 ;  /* 0x000000020d037221 */ /* 0x000fe20000010000 */
[----:B------:R-:W3:Y:S01]  /*8240*/  MUFU.EX2 R187, R187 ;  /* 0x000000bb00bb7308 */ /* 0x000ee20000000800 */
[----:B-1----:R-:W-:-:S02]  /*8250*/  FADD.FTZ R135, R185, R192 ;  /* 0x000000c0b9877221 */ /* 0x002fc40000010000 */
[----:B------:R-:W-:-:S04]  /*8260*/  FADD.FTZ R2, R8, R3 ;  /* 0x0000000308027221 */ /* 0x000fc80000010000 */
[----:B------:R-:W-:Y:S01]  /*8270*/  FADD.FTZ R3, R15, R2 ;  /* 0x000000020f037221 */ /* 0x000fe20000010000 */
[----:B------:R-:W1:Y:S01]  /*8280*/  MUFU.EX2 R190, R190 ;  /* 0x000000be00be7308 */ /* 0x000e620000000800 */
[----:B--2---:R-:W-:-:S07]  /*8290*/  FADD.FTZ R192, R188, R135 ;  /* 0x00000087bcc07221 */ /* 0x004fce0000010000 */
[----:B------:R-:W2:Y:S01]  /*82a0*/  MUFU.EX2 R170, R170 ;  /* 0x000000aa00aa7308 */ /* 0x000ea20000000800 */
[----:B---3--:R-:W-:-:S01]  /*82b0*/  FADD.FTZ R135, R187, R192 ;  /* 0x000000c0bb877221 */ /* 0x008fc20000010000 */
[----:B------:R-:W-:-:S06]  /*82c0*/  FADD.FTZ R192, R168, R3 ;  /* 0x00000003a8c07221 */ /* 0x000fcc0000010000 */
[----:B------:R-:W3:Y:S01]  /*82d0*/  MUFU.EX2 R171, R171 ;  /* 0x000000ab00ab7308 */ /* 0x000ee20000000800 */
[----:B-1----:R-:W-:-:S07]  /*82e0*/  FADD.FTZ R135, R190, R135 ;  /* 0x00000087be877221 */ /* 0x002fce0000010000 */
[----:B------:R-:W1:Y:S01]  /*82f0*/  MUFU.EX2 R174, R174 ;  /* 0x000000ae00ae7308 */ /* 0x000e620000000800 */
[----:B--2---:R-:W-:-:S01]  /*8300*/  FADD.FTZ R2, R170, R135 ;  /* 0x00000087aa027221 */ /* 0x004fc20000010000 */
[----:B------:R-:W-:-:S04]  /*8310*/  FADD.FTZ R135, R21, R192 ;  /* 0x000000c015877221 */ /* 0x000fc80000010000 */
[----:B------:R-:W-:Y:S02]  /*8320*/  FADD.FTZ R192, R172, R135 ;  /* 0x00000087acc07221 */ /* 0x000fe40000010000 */
[----:B------:R-:W2:Y:S01]  /*8330*/  MUFU.EX2 R175, R175 ;  /* 0x000000af00af7308 */ /* 0x000ea20000000800 */
[----:B---3--:R-:W-:-:S01]  /*8340*/  FADD.FTZ R3, R171, R2 ;  /* 0x00000002ab037221 */ /* 0x008fc20000010000 */
[----:B------:R-:W-:-:S04]  /*8350*/  FADD.FTZ R135, R169, R192 ;  /* 0x000000c0a9877221 */ /* 0x000fc80000010000 */
[----:B------:R-:W-:Y:S02]  /*8360*/  FADD.FTZ R192, R176, R135 ;  /* 0x00000087b0c07221 */ /* 0x000fe40000010000 */
[----:B------:R-:W3:Y:S01]  /*8370*/  MUFU.EX2 R178, R178 ;  /* 0x000000b200b27308 */ /* 0x000ee20000000800 */
[----:B-1----:R-:W-:-:S01]  /*8380*/  FADD.FTZ R2, R174, R3 ;  /* 0x00000003ae027221 */ /* 0x002fc20000010000 */
[----:B------:R-:W-:-:S04]  /*8390*/  FADD.FTZ R135, R173, R192 ;  /* 0x000000c0ad877221 */ /* 0x000fc80000010000 */
[----:B------:R-:W-:Y:S02]  /*83a0*/  FADD.FTZ R135, R180, R135 ;  /* 0x00000087b4877221 */ /* 0x000fe40000010000 */
        /* <DEDUP_REMOVED lines=10> */
[----:B------:R-:W-:-:S06]  /*8450*/  FADD.FTZ R2, R152, R135 ;  /* 0x0000008798027221 */ /* 0x000fcc0000010000 */
[----:B------:R-:W3:Y:S01]  /*8460*/  MUFU.EX2 R159, R159 ;  /* 0x0000009f009f7308 */ /* 0x000ee20000000800 */
[----:B-1----:R-:W-:-:S01]  /*8470*/  FADD.FTZ R192, R154, R3 ;  /* 0x000000039ac07221 */ /* 0x002fc20000010000 */
[----:B------:R-:W-:-:S04]  /*8480*/  FADD.FTZ R3, R153, R2 ;  /* 0x0000000299037221 */ /* 0x000fc80000010000 */
[----:B------:R-:W-:Y:S02]  /*8490*/  FADD.FTZ R2, R156, R3 ;  /* 0x000000039c027221 */ /* 0x000fe40000010000 */
[----:B------:R-:W1:Y:S01]  /*84a0*/  MUFU.EX2 R146, R189 ;  /* 0x000000bd00927308 */ /* 0x000e620000000800 */
[----:B--2---:R-:W-:-:S01]  /*84b0*/  FADD.FTZ R135, R155, R192 ;  /* 0x000000c09b877221 */ /* 0x004fc20000010000 */
[----:B------:R-:W-:-:S03]  /*84c0*/  FADD.FTZ R3, R157, R2 ;  /* 0x000000029d037221 */ /* 0x000fc60000010000 */
[----:B------:R-:W-:Y:S01]  /*84d0*/  FADD.FTZ R192, R6, R135 ;  /* 0x0000008706c07221 */ /* 0x000fe20000010000 */
[----:B------:R-:W-:-:S02]  /*84e0*/  FADD.FTZ R2, R160, R3 ;  /* 0x00000003a0027221 */ /* 0x000fc40000010000 */
        /* <DEDUP_REMOVED lines=76> */
.L_x_2051:
[----:B------:R-:W-:Y:S01]  /*89b0*/  UISETP.GT.AND UP1, UPT, UR58, UR55, UPT ;  /* 0x000000373a00728c */ /* 0x000fe2000bf24270 */
[----:B------:R-:W-:Y:S01]  /*89c0*/  F2FP.SATFINITE.E4M3.F32.PACK_AB_MERGE_C R6, R159, R6, RZ ;  /* 0x000000069f06723e */ /* 0x000fe200048070ff */
[----:B------:R-:W-:Y:S01]  /*89d0*/  ULEA UR6, UR59, UR41, 0x3 ;  /* 0x000000293b067291 */ /* 0x000fe2000f8e183f */
[----:B------:R-:W-:Y:S01]  /*89e0*/  F2FP.SATFINITE.E4M3.F32.PACK_AB_MERGE_C R9, R14, R9, RZ ;  /* 0x000000090e09723e */ /* 0x000fe200048070ff */
[----:B------:R-:W-:Y:S01]  /*89f0*/  UIADD3 UR58, UR58, -0x1, URZ ;  /* 0xffffffff3a3a7890 */ /* 0x000fe2000fffe03f */
[----:B------:R-:W-:Y:S01]  /*8a00*/  F2FP.SATFINITE.E4M3.F32.PACK_AB_MERGE_C R181, R186, R181, RZ ;  /* 0x000000b5bab5723e */ /* 0x000fe200048070ff */
[----:B------:R-:W-:Y:S01]  /*8a10*/  UIADD3 UR6, UR6, 0x33460, URZ ;  /* 0x0003346006067890 */ /* 0x000fe2000fffe03f */
[----:B------:R-:W-:Y:S01]  /*8a20*/  PLOP3.LUT P3, PT, PT, PT, UP1, 0x80, 0x0 ;  /* 0x000000000000781c */ /* 0x000fe20003f6f018 */
[----:B------:R-:W-:Y:S01]  /*8a30*/  UMOV UR60, UR48 ;  /* 0x00000030003c7c82 */ /* 0x000fe20008000000 */
[----:B------:R-:W-:Y:S01]  /*8a40*/  F2FP.SATFINITE.E4M3.F32.PACK_AB_MERGE_C R8, R8, R13, RZ ;  /* 0x0000000d0808723e */ /* 0x000fe200048070ff */
[----:B------:R-:W-:Y:S01]  /*8a50*/  UPRMT UR6, UR40, 0x654, UR6 ;  /* 0x0000065428067896 */ /* 0x000fe20008000006 */
[----:B------:R-:W-:Y:S01]  /*8a60*/  F2FP.SATFINITE.E4M3.F32.PACK_AB_MERGE_C R187, R190, R187, RZ ;  /* 0x000000bbbebb723e */ /* 0x000fe200048070ff */
[----:B------:R-:W-:Y:S01]  /*8a70*/  UMOV UR59, UR54 ;  /* 0x00000036003b7c82 */ /* 0x000fe20008000000 */
[----:B------:R-:W-:Y:S01]  /*8a80*/  F2FP.SATFINITE.E4M3.F32.PACK_AB_MERGE_C R21, R172, R21, RZ ;  /* 0x00000015ac15723e */ /* 0x000fe200048070ff */
[-C--:B------:R-:W-:Y:S01]  /*8a90*/  FMUL.FTZ R24, R24, R5.reuse ;  /* 0x0000000518187220 */ /* 0x080fe20000410000 */
[----:B------:R-:W-:Y:S01]  /*8aa0*/  F2FP.SATFINITE.E4M3.F32.PACK_AB_MERGE_C R174, R175, R174, RZ ;  /* 0x000000aeafae723e */ /* 0x000fe200048070ff */
[----:B------:R-:W-:Y:S01]  /*8ab0*/  FMUL.FTZ R25, R25, R5 ;  /* 0x0000000519197220 */ /* 0x000fe20000410000 */
        /* <DEDUP_REMOVED lines=131> */
.L_x_2042:
[----:B------:R-:W-:-:S06]  /*92f0*/  UISETP.GE.AND UP0, UPT, UR58, UR39, UPT ;  /* 0x000000273a00728c */ /* 0x000fcc000bf06270 */
[----:B------:R-:W-:-:S13]  /*9300*/  PLOP3.LUT P2, PT, PT, PT, UP0, 0x80, 0x0 ;  /* 0x000000000000781c */ /* 0x000fda0003f4f008 */
[----:B------:R-:W-:Y:S05]  /*9310*/  @!P2 BRA `(.L_x_2053) ;  /* 0x0000002c00aca947 */ /* 0x000fea0003800000 */
[----:B------:R-:W-:Y:S01]  /*9320*/  IMAD.MOV.U32 R5, RZ, RZ, R4 ;  /* 0x000000ffff057224 */ /* 0x000fe200078e0004 */
[----:B------:R-:W-:Y:S01]  /*9330*/  UMOV UR53, UR48 ;  /* 0x0000003000357c82 */ /* 0x000fe20008000000 */
[----:B------:R-:W-:Y:S01]  /*9340*/  IMAD.MOV.U32 R6, RZ, RZ, R0 ;  /* 0x000000ffff067224 */ /* 0x000fe200078e0000 */
[----:B------:R-:W-:-:S06]  /*9350*/  UMOV UR52, UR54 ;  /* 0x0000003600347c82 */ /* 0x000fcc0008000000 */
.L_x_2063:
        /* <DEDUP_REMOVED lines=9> */
.L_x_2055:
[----:B------:R-:W-:Y:S01]  /*93f0*/  ULEA UR6, UR54, UR41, 0x3 ;  /* 0x0000002936067291 */ /* 0x000fe2000f8e183f */
[----:B------:R-:W-:-:S05]  /*9400*/  IMAD.U32 R0, RZ, RZ, UR48 ;  /* 0x00000030ff007e24 */ /* 0x000fca000f8e00ff */
[----:B------:R-:W-:-:S04]  /*9410*/  SHF.L.U32 R0, R0, 0x1f, RZ ;  /* 0x0000001f00007819 */ /* 0x000fc800000006ff */
[----:B------:R0:W1:Y:S01]  /*9420*/  SYNCS.PHASECHK.TRANS64.TRYWAIT P2, [UR6+0x33430], R0 ;  /* 0x03343000ff0075a7 */ /* 0x0000620008040146 */
[----:B------:R-:W-:Y:S05]  /*9430*/  @!P1 BRA `(.L_x_2056) ;  /* 0x0000000000049947 */ /* 0x000fea0003800000 */
[----:B------:R-:W-:Y:S01]  /*9440*/  BPT.TRAP 0x1 ;  /* 0x000000040000795c */ /* 0x000fe20000300000 */
.L_x_2056:
[----:B-1----:R-:W-:Y:S05]  /*9450*/  @P2 BRA `(.L_x_2054) ;  /* 0x0000000000082947 */ /* 0x002fea0003800000 */
[----:B------:R-:W1:Y:S02]  /*9460*/  SYNCS.PHASECHK.TRANS64.TRYWAIT P2, [UR6+0x33430], R0 ;  /* 0x03343000ff0075a7 */ /* 0x000e640008040146 */
[----:B-1----:R-:W-:Y:S05]  /*9470*/  @!P2 BRA `(.L_x_2057) ;  /* 0x000000f00094a947 */ /* 0x002fea0003800000 */
.L_x_2054:
[----:B------:R-:W2:Y:S01]  /*9480*/  S2R R4, SR_TID.X ;  /* 0x0000000000047919 */ /* 0x000ea20000002100 */
        /* <DEDUP_REMOVED lines=21> */
[----:B--2---:R-:W-:-:S05]  /*95e0*/  SHF.R.U32.HI R4, RZ, 0x7, R4 ;  /* 0x00000007ff047819 */ /* 0x004fca0000011604 */
        /* <DEDUP_REMOVED lines=166> */
.L_x_2059:
[----:B------:R-:W-:Y:S01]  /*a050*/  ULEA UR6, UR52, UR41, 0x3 ;  /* 0x0000002934067291 */ /* 0x000fe2000f8e183f */
[----:B------:R-:W-:-:S05]  /*a060*/  IMAD.U32 R0, RZ, RZ, UR53 ;  /* 0x00000035ff007e24 */ /* 0x000fca000f8e00ff */
[----:B------:R-:W-:-:S04]  /*a070*/  SHF.L.U32 R0, R0, 0x1f, RZ ;  /* 0x0000001f00007819 */ /* 0x000fc800000006ff */
[----:B------:R0:W1:Y:S01]  /*a080*/  SYNCS.PHASECHK.TRANS64.TRYWAIT P2, [UR6+0x33450], R0 ;  /* 0x03345000ff0075a7 */ /* 0x0000620008040146 */
[----:B------:R-:W-:Y:S05]  /*a090*/  @!P1 BRA `(.L_x_2060) ;  /* 0x0000000000049947 */ /* 0x000fea0003800000 */
[----:B------:R-:W-:Y:S01]  /*a0a0*/  BPT.TRAP 0x1 ;  /* 0x000000040000795c */ /* 0x000fe20000300000 */
.L_x_2060:
[----:B-1----:R-:W-:Y:S05]  /*a0b0*/  @P2 BRA `(.L_x_2058) ;  /* 0x0000000000082947 */ /* 0x002fea0003800000 */
[----:B------:R-:W1:Y:S02]  /*a0c0*/  SYNCS.PHASECHK.TRANS64.TRYWAIT P2, [UR6+0x33450], R0 ;  /* 0x03345000ff0075a7 */ /* 0x000e640008040146 */
[----:B-1----:R-:W-:Y:S05]  /*a0d0*/  @!P2 BRA `(.L_x_2061) ;  /* 0x000000e40094a947 */ /* 0x002fea0003800000 */
.L_x_2058:
[----:B------:R-:W-:Y:S01]  /*a0e0*/  UIADD3 UR6, UR41, 0x200, URZ ;  /* 0x0000020029067890 */ /* 0x000fe2000fffe03f */
[----:B------:R-:W-:Y:S01]  /*a0f0*/  WARPGROUP.ARRIVE ;  /* 0x00000000000079c5 */ /* 0x000fe20000000000 */
[----:B------:R-:W-:Y:S01]  /*a100*/  UMOV UR7, 0xc0000010 ;  /* 0xc000001000077882 */ /* 0x000fe20000000000 */
[----:B01----:R-:W-:Y:S01]  /*a110*/  FMNMX.FTZ R0, R184, R6, !PT ;  /* 0x00000006b8007209 */ /* 0x003fe20007810000 */
[----:B------:R-:W-:-:S03]  /*a120*/  USHF.R.U32.HI UR6, URZ, 0x4, UR6 ;  /* 0x000000043f067899 */ /* 0x000fc60008011606 */
[----:B------:R-:W-:Y:S01]  /*a130*/  FMNMX.FTZ R7, R185, R0, !PT ;  /* 0x00000000b9077209 */ /* 0x000fe20007810000 */
[----:B------:R-:W-:Y:S01]  /*a140*/  ULOP3.LUT UR6, UR6, 0x3fff, URZ, 0xc0, !UPT ;  /* 0x00003fff06067892 */ /* 0x000fe2000f8ec03f */
[----:B------:R-:W-:-:S03]  /*a150*/  FMNMX.FTZ R0, R186, R5, !PT ;  /* 0x00000005ba007209 */ /* 0x000fc60007810000 */
[----:B------:R-:W-:Y:S01]  /*a160*/  ULOP3.LUT UR6, UR6, 0x10000, URZ, 0xfc, !UPT ;  /* 0x0001000006067892 */ /* 0x000fe2000f8efc3f */
[----:B------:R-:W-:Y:S02]  /*a170*/  FMNMX.FTZ R9, R187, R0, !PT ;  /* 0x00000000bb097209 */ /* 0x000fe40007810000 */
        /* <DEDUP_REMOVED lines=90> */
[C---:B------:R-:W-:Y:S01]  /*a720*/  FFMA.FTZ R7, R0.reuse, R7, -8 ;  /* 0xc100000000077423 */ /* 0x040fe20000010007 */
[----:B------:R-:W-:-:S01]  /*a730*/  FADD.FTZ R6, -R0, R6 ;  /* 0x0000000600067221 */ /* 0x000fc20000010100 */
[----:B------:R-:W-:Y:S02]  /*a740*/  WARPGROUP.DEPBAR.LE gsb0, 0x0 ;  /* 0x00008000000079c5 */ /* 0x000fe40000010000 */
[----:B------:R-:W-:-:S06]  /*a750*/  WARPGROUP.ARRIVE ;  /* 0x00000000000079c5 */ /* 0x000fcc0000000000 */
[----:B------:R-:W0:Y:S01]  /*a760*/  S2R R219, SR_TID.X ;  /* 0x0000000000db7919 */ /* 0x000e220000002100 */
[----:B------:R-:W-:-:S01]  /*a770*/  FFMA.FTZ R20, R168, UR42, -R7 ;  /* 0x0000002aa8147c23 */ /* 0x000fc20008010807 */
        /* <DEDUP_REMOVED lines=42> */
[----:B------:R-:W-:-:S02]  /*aa20*/  IMAD.U32 R133, RZ, RZ, UR42 ;  /* 0x0000002aff857e24 */ /* 0x000fc4000f8e00ff */
[----:B------:R-:W-:Y:S01]  /*aa30*/  FADD.FTZ R5, -R4, R5 ;  /* 0x0000000504057221 */ /* 0x000fe20000010100 */
[----:B------:R-:W-:Y:S01]  /*aa40*/  FMUL.FTZ R6, R6, UR42 ;  /* 0x0000002a06067c20 */ /* 0x000fe20008410000 */
[----:B------:R-:W-:Y:S01]  /*aa50*/  MUFU.EX2 R9, R9 ;  /* 0x0000000900097308 */ /* 0x000fe20000000800 */
[----:B------:R-:W-:-:S01]  /*aa60*/  FFMA.FTZ R133, R4, R133, -8 ;  /* 0xc100000004857423 */ /* 0x000fc20000010085 */
[----:B------:R-:W-:Y:S01]  /*aa70*/  FMUL.FTZ R5, R5, UR42 ;  /* 0x0000002a05057c20 */ /* 0x000fe20008410000 */
[----:B0-----:R-:W-:Y:S02]  /*aa80*/  SHF.R.U32.HI R219, RZ, 0x7, R219 ;  /* 0x00000007ffdb7819 */ /* 0x001fe400000116db */
[--C-:B------:R-:W-:Y:S01]  /*aa90*/  FFMA.FTZ R180, R186, UR42, -R133.reuse ;  /* 0x0000002abab47c23 */ /* 0x100fe20008010885 */
[----:B------:R-:W-:-:S01]  /*aaa0*/  FFMA.FTZ R184, R190, UR42, -R133 ;  /* 0x0000002abeb87c23 */ /* 0x000fc20008010885 */
[--C-:B------:R-:W-:Y:S01]  /*aab0*/  FFMA.FTZ R181, R187, UR42, -R133.reuse ;  /* 0x0000002abbb57c23 */ /* 0x100fe20008010885 */
[----:B------:R-:W-:Y:S01]  /*aac0*/  IMAD.U32 R190, RZ, RZ, UR54 ;  /* 0x00000036ffbe7e24 */ /* 0x000fe2000f8e00ff */
[----:B------:R-:W0:Y:S01]  /*aad0*/  MUFU.EX2 R6, R6 ;  /* 0x0000000600067308 */ /* 0x000e220000000800 */
[----:B------:R-:W-:-:S01]  /*aae0*/  FFMA.FTZ R185, R191, UR42, -R133 ;  /* 0x0000002abfb97c23 */ /* 0x000fc20008010885 */
[--C-:B------:R-:W-:Y:S01]  /*aaf0*/  FFMA.FTZ R186, R194, UR42, -R133.reuse ;  /* 0x0000002ac2ba7c23 */ /* 0x100fe20008010885 */
[----:B------:R-:W-:Y:S01]  /*ab00*/  IADD3 R191, -R219, 0xb, RZ ;  /* 0x0000000bdbbf7810 */ /* 0x000fe20007ffe1ff */
[--C-:B------:R-:W-:Y:S01]  /*ab10*/  FFMA.FTZ R187, R195, UR42, -R133.reuse ;  /* 0x0000002ac3bb7c23 */ /* 0x100fe20008010885 */
[----:B------:R-:W-:Y:S01]  /*ab20*/  @!P0 LEA R190, R190, UR41, 0x3 ;  /* 0x00000029bebe8c11 */ /* 0x000fe2000f8e18ff */
[--C-:B------:R-:W-:Y:S01]  /*ab30*/  FFMA.FTZ R188, R198, UR42, -R133.reuse ;  /* 0x0000002ac6bc7c23 */ /* 0x100fe20008010885 */
[----:B------:R-:W-:-:S01]  /*ab40*/  FFMA.FTZ R189, R199, UR42, -R133 ;  /* 0x0000002ac7bd7c23 */ /* 0x000fc20008010885 */
[----:B------:R-:W-:Y:S01]  /*ab50*/  MUFU.EX2 R5, R5 ;  /* 0x0000000500057308 */ /* 0x000fe20000000800 */
[----:B------:R-:W-:-:S01]  /*ab60*/  FFMA.FTZ R170, R170, UR42, -R133 ;  /* 0x0000002aaaaa7c23 */ /* 0x000fc20008010885 */
[----:B------:R-:W-:-:S02]  /*ab70*/  @!P0 VIADD R190, R190, 0x33440 ;  /* 0x00033440bebe8836 */ /* 0x000fc40000000000 */
[----:B------:R-:W-:-:S01]  /*ab80*/  FFMA.FTZ R171, R171, UR42, -R133 ;  /* 0x0000002aabab7c23 */ /* 0x000fc20008010885 */
[--C-:B------:R-:W-:Y:S01]  /*ab90*/  FFMA.FTZ R174, R174, UR42, -R133.reuse ;  /* 0x0000002aaeae7c23 */ /* 0x100fe20008010885 */
[----:B------:R-:W-:-:S01]  /*aba0*/  FFMA.FTZ R175, R175, UR42, -R133 ;  /* 0x0000002aafaf7c23 */ /* 0x000fc20008010885 */
[----:B------:R-:W-:Y:S01]  /*abb0*/  FFMA.FTZ R178, R178, UR42, -R133 ;  /* 0x0000002ab2b27c23 */ /* 0x000fe20008010885 */
[----:B------:R-:W-:Y:S01]  /*abc0*/  @!P0 PRMT R190, RZ, 0x654, R190 ;  /* 0x00000654ffbe8816 */ /* 0x000fe200000000be */
        /* <DEDUP_REMOVED lines=30> */
[----:B0-----:R-:W-:-:S02]  /*adb0*/  FADD.FTZ R3, R8, R3 ;  /* 0x0000000308037221 */ /* 0x001fc40000010000 */
[----:B------:R-:W-:Y:S08]  /*adc0*/  MUFU.EX2 R184, R184 ;  /* 0x000000b800b87308 */ /* 0x000ff00000000800 */
[----:B------:R-:W0:Y:S08]  /*add0*/  MUFU.EX2 R11, R11 ;  /* 0x0000000b000b7308 */ /* 0x000e300000000800 */
[----:B------:R-:W-:Y:S08]  /*ade0*/  MUFU.EX2 R185, R185 ;  /* 0x000000b900b97308 */ /* 0x000ff00000000800 */
[----:B------:R-:W3:Y:S08]  /*adf0*/  MUFU.EX2 R12, R12 ;  /* 0x0000000c000c7308 */ /* 0x000ef00000000800 */
[----:B------:R-:W-:Y:S08]  /*ae00*/  MUFU.EX2 R186, R186 ;  /* 0x000000ba00ba7308 */ /* 0x000ff00000000800 */
[----:B------:R-:W4:Y:S08]  /*ae10*/  MUFU.EX2 R13, R13 ;  /* 0x0000000d000d7308 */ /* 0x000f300000000800 */
[----:B------:R-:W-:Y:S08]  /*ae20*/  MUFU.EX2 R187, R187 ;  /* 0x000000bb00bb7308 */ /* 0x000ff00000000800 */
[----:B------:R-:W5:Y:S08]  /*ae30*/  MUFU.EX2 R14, R14 ;  /* 0x0000000e000e7308 */ /* 0x000f700000000800 */
[----:B------:R-:W-:Y:S08]  /*ae40*/  MUFU.EX2 R188, R188 ;  /* 0x000000bc00bc7308 */ /* 0x000ff00000000800 */
[----:B------:R-:W5:Y:S08]  /*ae50*/  MUFU.EX2 R15, R15 ;  /* 0x0000000f000f7308 */ /* 0x000f700000000800 */
[----:B------:R-:W-:Y:S08]  /*ae60*/  MUFU.EX2 R189, R189 ;  /* 0x000000bd00bd7308 */ /* 0x000ff00000000800 */
[----:B------:R-:W5:Y:S08]  /*ae70*/  MUFU.EX2 R20, R20 ;  /* 0x0000001400147308 */ /* 0x000f700000000800 */
[----:B------:R-:W-:Y:S08]  /*ae80*/  MUFU.EX2 R170, R170 ;  /* 0x000000aa00aa7308 */ /* 0x000ff00000000800 */
[----:B------:R-:W5:Y:S01]  /*ae90*/  MUFU.EX2 R21, R21 ;  /* 0x0000001500157308 */ /* 0x000f620000000800 */
[----:B------:R-:W-:-:S02]  /*aea0*/  WARPGROUP.DEPBAR.LE gsb0, 0x0 ;  /* 0x00008000000079c5 */ /* 0x000fc40000010000 */
[----:B------:R-:W-:-:S05]  /*aeb0*/  WARPGROUP.ARRIVE ;  /* 0x00000000000079c5 */ /* 0x000fca0000000000 */
[----:B------:R-:W-:Y:S01]  /*aec0*/  MUFU.EX2 R171, R171 ;  /* 0x000000ab00ab7308 */ /* 0x000fe20000000800 */
[----:B------:R-:W-:Y:S01]  /*aed0*/  QGMMA.64x192x32.F32.E4M3.E4M3 R24, R208, gdesc[UR4], R24, gsb0 ;  /* 0x02e00004d0187df3 */ /* 0x000fe20008000818 */
[----:B------:R-:W-:Y:S01]  /*aee0*/  UIADD3 UR6, UR10, 0x480, URZ ;  /* 0x000004800a067890 */ /* 0x000fe2000fffe03f */
[----:B------:R-:W-:-:S05]  /*aef0*/  UMOV UR7, 0xc0000010 ;  /* 0xc000001000077882 */ /* 0x000fca0000000000 */
[----:B------:R-:W5:Y:S08]  /*af00*/  MUFU.EX2 R168, R168 ;  /* 0x000000a800a87308 */ /* 0x000f700000000800 */
[----:B------:R-:W-:Y:S08]  /*af10*/  MUFU.EX2 R174, R174 ;  /* 0x000000ae00ae7308 */ /* 0x000ff00000000800 */
        /* <DEDUP_REMOVED lines=19> */
[----:B------:R-:W5:Y:S08]  /*b050*/  MUFU.EX2 R161, R161 ;  /* 0x000000a100a17308 */ /* 0x000f700000000800 */
[----:B------:R-:W-:Y:S08]  /*b060*/  MUFU.EX2 R163, R163 ;  /* 0x000000a300a37308 */ /* 0x000ff00000000800 */
[----:B------:R-:W-:Y:S08]  /*b070*/  MUFU.EX2 R164, R164 ;  /* 0x000000a400a47308 */ /* 0x000ff00000000800 */
[----:B------:R-:W-:Y:S08]  /*b080*/  MUFU.EX2 R166, R166 ;  /* 0x000000a600a67308 */ /* 0x000ff00000000800 */
[----:B------:R-:W-:Y:S01]  /*b090*/  MUFU.EX2 R165, R165 ;  /* 0x000000a500a57308 */ /* 0x000fe20000000800 */
[----:B------:R-:W-:-:S02]  /*b0a0*/  WARPGROUP.DEPBAR.LE gsb0, 0x0 ;  /* 0x00008000000079c5 */ /* 0x000fc40000010000 */
[----:B------:R-:W-:-:S05]  /*b0b0*/  WARPGROUP.ARRIVE ;  /* 0x00000000000079c5 */ /* 0x000fca0000000000 */
[----:B------:R-:W-:Y:S01]  /*b0c0*/  MUFU.EX2 R167, R167 ;  /* 0x000000a700a77308 */ /* 0x000fe20000000800 */
[----:B------:R-:W-:Y:S01]  /*b0d0*/  QGMMA.64x192x32.F32.E4M3.E4M3 R24, R204, gdesc[UR4], R24, gsb0 ;  /* 0x02e00004cc187df3 */ /* 0x000fe20008000818 */
[----:B------:R-:W-:Y:S01]  /*b0e0*/  UIADD3 UR6, UR10, 0x600, URZ ;  /* 0x000006000a067890 */ /* 0x000fe2000fffe03f */
[----:B------:R-:W-:-:S05]  /*b0f0*/  UMOV UR7, 0xc0000010 ;  /* 0xc000001000077882 */ /* 0x000fca0000000000 */
        /* <DEDUP_REMOVED lines=26> */
[----:B------:R-:W-:-:S05]  /*b2a0*/  WARPGROUP.ARRIVE ;  /* 0x00000000000079c5 */ /* 0x000fca0000000000 */
[----:B------:R-:W-:Y:S01]  /*b2b0*/  MUFU.EX2 R129, R129 ;  /* 0x0000008100817308 */ /* 0x000fe20000000800 */
[----:B------:R-:W-:Y:S07]  /*b2c0*/  QGMMA.64x192x32.F32.E4M3.E4M3 R24, R200, gdesc[UR4], R24, gsb0 ;  /* 0x02e00004c8187df3 */ /* 0x000fee0008000818 */
[----:B------:R-:W-:Y:S08]  /*b2d0*/  MUFU.EX2 R131, R131 ;  /* 0x0000008300837308 */ /* 0x000ff00000000800 */
[----:B------:R-:W-:Y:S08]  /*b2e0*/  MUFU.EX2 R132, R132 ;  /* 0x0000008400847308 */ /* 0x000ff00000000800 */
[----:B------:R-:W-:Y:S08]  /*b2f0*/  MUFU.EX2 R134, R134 ;  /* 0x0000008600867308 */ /* 0x000ff00000000800 */
[----:B------:R-:W-:Y:S01]  /*b300*/  MUFU.EX2 R7, R7 ;  /* 0x0000000700077308 */ /* 0x000fe20000000800 */
[----:B------:R-:W-:-:S02]  /*b310*/  WARPGROUP.DEPBAR.LE gsb0, 0x0 ;  /* 0x00008000000079c5 */ /* 0x000fc40000010000 */
[----:B------:R0:W-:Y:S06]  /*b320*/  BAR.ARV R191, 0x100 ;  /* 0x000400bf0000751d */ /* 0x0001ec0000002000 */
[----:B------:R2:W-:Y:S02]  /*b330*/  @!P0 SYNCS.ARRIVE.TRANS64.RED.A1T0 RZ, [R190+URZ], RZ ;  /* 0x000000ffbeff89a7 */ /* 0x0005e4000810043f */
[----:B--2---:R-:W-:-:S01]  /*b340*/  FFMA.FTZ R190, R162, UR42, -R133 ;  /* 0x0000002aa2be7c23 */ /* 0x004fc20008010885 */
[--C-:B------:R-:W-:Y:S01]  /*b350*/  FFMA.FTZ R162, R146, UR42, -R133.reuse ;  /* 0x0000002a92a27c23 */ /* 0x100fe20008010885 */
[----:B------:R-:W-:-:S01]  /*b360*/  FFMA.FTZ R133, R135, UR42, -R133 ;  /* 0x0000002a87857c23 */ /* 0x000fc20008010885 */
[----:B------:R-:W-:Y:S01]  /*b370*/  FADD.FTZ R135, R181, R2 ;  /* 0x00000002b5877221 */ /* 0x000fe20000010000 */
[----:B------:R2:W5:Y:S01]  /*b380*/  MUFU.EX2 R146, R190 ;  /* 0x000000be00927308 */ /* 0x0005620000000800 */
[----:B-1----:R-:W-:-:S04]  /*b390*/  FADD.FTZ R2, R10, R3 ;  /* 0x000000030a027221 */ /* 0x002fc80000010000 */
[----:B0-----:R-:W-:-:S03]  /*b3a0*/  FADD.FTZ R3, R11, R2 ;  /* 0x000000020b037221 */ /* 0x001fc60000010000 */
[----:B------:R-:W0:Y:S01]  /*b3b0*/  MUFU.EX2 R162, R162 ;  /* 0x000000a200a27308 */ /* 0x000e220000000800 */
[----:B--2---:R-:W-:-:S01]  /*b3c0*/  FADD.FTZ R190, R184, R135 ;  /* 0x00000087b8be7221 */ /* 0x004fc20000010000 */
[----:B---3--:R-:W-:-:S03]  /*b3d0*/  FADD.FTZ R2, R12, R3 ;  /* 0x000000030c027221 */ /* 0x008fc60000010000 */
[----:B------:R-:W-:Y:S01]  /*b3e0*/  FADD.FTZ R135, R185, R190 ;  /* 0x000000beb9877221 */ /* 0x000fe20000010000 */
[----:B----4-:R-:W-:-:S02]  /*b3f0*/  FADD.FTZ R3, R13, R2 ;  /* 0x000000020d037221 */ /* 0x010fc40000010000 */
[----:B------:R-:W1:Y:S01]  /*b400*/  MUFU.EX2 R133, R133 ;  /* 0x0000008500857308 */ /* 0x000e620000000800 */
[----:B------:R-:W-:-:S01]  /*b410*/  FADD.FTZ R190, R186, R135 ;  /* 0x00000087babe7221 */ /* 0x000fc20000010000 */
        /* <DEDUP_REMOVED lines=47> */
[----:B0-----:R-:W-:Y:S01]  /*b710*/  FADD.FTZ R190, R162, R135 ;  /* 0x00000087a2be7221 */ /* 0x001fe20000010000 */
        /* <DEDUP_REMOVED lines=19> */
[----:B------:R-:W-:-:S04]  /*b850*/  FADD.FTZ R190, R134, R135 ;  /* 0x0000008786be7221 */ /* 0x000fc80000010000 */
[----:B-1----:R-:W-:Y:S01]  /*b860*/  FADD.FTZ R2, R133, R190 ;  /* 0x000000be85027221 */ /* 0x002fe20000010000 */
[----:B------:R-:W-:Y:S06]  /*b870*/  @!P1 BRA `(.L_x_2062) ;  /* 0x0000000000049947 */ /* 0x000fec0003800000 */
[----:B------:R-:W-:Y:S01]  /*b880*/  BPT.TRAP 0x1 ;  /* 0x000000040000795c */ /* 0x000fe20000300000 */
.L_x_2062:
        /* <DEDUP_REMOVED lines=146> */
[----:B------:R-:W-:Y:S01]  /*c1b0*/  F2FP.SATFINITE.E4M3.F32.PACK_AB_MERGE_C R203, R131, R130, R133 ;  /* 0x0000008283cb723e */ /* 0x000fe20004807085 */
[----:B------:R-:W-:Y:S06]  /*c1c0*/  @P2 BRA `(.L_x_2063) ;  /* 0xffffffd000642947 */ /* 0x000fec000383ffff */
.L_x_2053:
[----:B------:R-:W-:Y:S06]  /*c1d0*/  BAR.ARV 0x8, 0x180 ;  /* 0x0206000000007b1d */ /* 0x000fec0000002000 */
[----:B------:R-:W-:Y:S05]  /*c1e0*/  @!P1 BRA `(.L_x_2064) ;  /* 0x0000000000049947 */ /* 0x000fea0003800000 */
[----:B------:R-:W-:Y:S01]  /*c1f0*/  BPT.TRAP 0x1 ;  /* 0x000000040000795c */ /* 0x000fe20000300000 */
.L_x_2064:
[----:B------:R-:W-:Y:S01]  /*c200*/  ULEA UR5, UR54, UR41, 0x3 ;  /* 0x0000002936057291 */ /* 0x000fe2000f8e183f */
[----:B------:R-:W-:-:S05]  /*c210*/  IMAD.U32 R5, RZ, RZ, UR48 ;  /* 0x00000030ff057e24 */ /* 0x000fca000f8e00ff */
[----:B------:R-:W-:-:S04]  /*c220*/  SHF.L.U32 R5, R5, 0x1f, RZ ;  /* 0x0000001f05057819 */ /* 0x000fc800000006ff */
[----:B------:R0:W1:Y:S01]  /*c230*/  SYNCS.PHASECHK.TRANS64.TRYWAIT P0, [UR5+0x33450], R5 ;  /* 0x03345005ff0075a7 */ /* 0x0000620008000145 */
[----:B------:R-:W-:Y:S05]  /*c240*/  @!P1 BRA `(.L_x_2065) ;  /* 0x0000000000049947 */ /* 0x000fea0003800000 */
[----:B------:R-:W-:Y:S01]  /*c250*/  BPT.TRAP 0x1 ;  /* 0x000000040000795c */ /* 0x000fe20000300000 */
.L_x_2065:
[----:B-1----:R-:W-:Y:S05]  /*c260*/  @P0 BRA `(.L_x_2066) ;  /* 0x0000000000080947 */ /* 0x002fea0003800000 */
[----:B------:R-:W1:Y:S02]  /*c270*/  SYNCS.PHASECHK.TRANS64.TRYWAIT P0, [UR5+0x33450], R5 ;  /* 0x03345005ff0075a7 */ /* 0x000e640008000145 */
[----:B-1----:R-:W-:Y:S05]  /*c280*/  @!P0 BRA `(.L_x_2067) ;  /* 0x000000c400408947 */ /* 0x002fea0003800000 */
.L_x_2066:
[----:B------:R-:W-:Y:S01]  /*c290*/  UIADD3 UR41, UR41, 0x200, URZ ;  /* 0x0000020029297890 */ /* 0x000fe2000fffe03f */
[----:B------:R-:W-:Y:S01]  /*c2a0*/  WARPGROUP.ARRIVE ;  /* 0x00000000000079c5 */ /* 0x000fe20000000000 */
[----:B------:R-:W-:Y:S02]  /*c2b0*/  UMOV UR7, 0xc0000010 ;  /* 0xc000001000077882 */ /* 0x000fe40000000000 */
        /* <DEDUP_REMOVED lines=16> */
[----:B------:R-:W-:Y:S02]  /*c3c0*/  ULDC.64 UR6, c[0x0][0x9a0] ;  /* 0x0002680000067ab9 */ /* 0x000fe40000000a00 */
[----:B------:R-:W-:-:S04]  /*c3d0*/  ISETP.NE.U32.AND P0, PT, RZ, UR6, PT ;  /* 0x00000006ff007c0c */ /* 0x000fc8000bf05070 */
[----:B------:R-:W-:-:S13]  /*c3e0*/  ISETP.NE.AND.EX P0, PT, RZ, UR7, PT, P0 ;  /* 0x00000007ff007c0c */ /* 0x000fda000bf05300 */
[----:B------:R-:W1:Y:S08]  /*c3f0*/  @P0 LDC.64 R8, c[0x0][0x9c8] ;  /* 0x00027200ff080b82 */ /* 0x000e700000000a00 */
[----:B------:R-:W2:Y:S01]  /*c400*/  @P0 LDC.64 R10, c[0x0][0x9d0] ;  /* 0x00027400ff0a0b82 */ /* 0x000ea20000000a00 */
[----:B-1----:R-:W-:-:S04]  /*c410*/  @P0 IMAD R6, R8, UR43, RZ ;  /* 0x0000002b08060c24 */ /* 0x002fc8000f8e02ff */
[----:B0-----:R-:W-:Y:S02]  /*c420*/  @P0 IMAD R5, R9, UR44, R6 ;  /* 0x0000002c09050c24 */ /* 0x001fe4000f8e0206 */
[----:B------:R-:W-:-:S04]  /*c430*/  @P0 IMAD.WIDE.U32 R6, R8, UR44, RZ ;  /* 0x0000002c08060c25 */ /* 0x000fc8000f8e00ff */
[----:B------:R-:W-:Y:S02]  /*c440*/  @P0 IMAD.IADD R7, R7, 0x1, R5 ;  /* 0x0000000107070824 */ /* 0x000fe400078e0205 */
[----:B--2---:R-:W-:-:S04]  /*c450*/  @P0 IMAD.WIDE.U32 R6, R10, UR45, R6 ;  /* 0x0000002d0a060c25 */ /* 0x004fc8000f8e0006 */
[----:B------:R-:W-:Y:S01]  /*c460*/  @P0 IMAD R5, R11, UR45, R7 ;  /* 0x0000002d0b050c24 */ /* 0x000fe2000f8e0207 */
[----:B------:R-:W-:-:S04]  /*c470*/  @P0 LEA R8, P2, R6, UR6, 0x2 ;  /* 0x0000000606080c11 */ /* 0x000fc8000f8410ff */
[----:B------:R-:W-:Y:S01]  /*c480*/  @P0 LEA.HI.X R9, R6, UR7, R5, 0x2, P2 ;  /* 0x0000000706090c11 */ /* 0x000fe200090f1405 */
[----:B------:R-:W-:-:S06]  /*c490*/  IMAD.MOV.U32 R5, RZ, RZ, 0x3f800000 ;  /* 0x3f800000ff057424 */ /* 0x000fcc00078e00ff */
[----:B------:R0:W2:Y:S01]  /*c4a0*/  @P0 LDG.E R5, desc[UR56][R8.64] ;  /* 0x0000003808050981 */ /* 0x0000a2000c1e1900 */
[----:B------:R-:W-:Y:S01]  /*c4b0*/  UIADD3 UR6, UR4, 0x480, URZ ;  /* 0x0000048004067890 */ /* 0x000fe2000fffe03f */
[----:B------:R-:W-:Y:S01]  /*c4c0*/  UMOV UR7, 0xc0000010 ;  /* 0xc000001000077882 */ /* 0x000fe20000000000 */
[----:B------:R-:W-:Y:S02]  /*c4d0*/  WARPGROUP.DEPBAR.LE gsb0, 0x0 ;  /* 0x00008000000079c5 */ /* 0x000fe40000010000 */
[----:B------:R-:W-:-:S06]  /*c4e0*/  WARPGROUP.ARRIVE ;  /* 0x00000000000079c5 */ /* 0x000fcc0000000000 */
[----:B------:R-:W-:Y:S01]  /*c4f0*/  QGMMA.64x192x32.F32.E4M3.E4M3 R24, R204, gdesc[UR4], R24, gsb0 ;  /* 0x02e00004cc187df3 */ /* 0x000fe20008000818 */
[----:B------:R-:W-:Y:S01]  /*c500*/  UIADD3 UR6, UR4, 0x600, URZ ;  /* 0x0000060004067890 */ /* 0x000fe2000fffe03f */
        /* <DEDUP_REMOVED lines=39> */
.L_x_2068:
        /* <DEDUP_REMOVED lines=106> */
.L_x_2035:
        /* <DEDUP_REMOVED lines=23> */
[----:B------:R-:W2:Y:S01]  /*cf90*/  LDG.E.CONSTANT R39, desc[UR56][R4.64] ;  /* 0x0000003804277981 */ /* 0x000ea2000c1e9900 */
[----:B------:R-:W-:-:S03]  /*cfa0*/  LOP3.LUT P0, R6, R26, 0x3, RZ, 0xc0, !PT ;  /* 0x000000031a067812 */ /* 0x000fc6000780c0ff */
[----:B------:R-:W3:Y:S01]  /*cfb0*/  LDL R4, [R1+0x3c] ;  /* 0x00003c0001047983 */ /* 0x000ee20000100800 */
[----:B------:R-:W-:Y:S01]  /*cfc0*/  ISETP.EQ.OR P0, PT, R6, 0x3, !P0 ;  /* 0x000000030600780c */ /* 0x000fe20004702670 */
[----:B------:R-:W-:Y:S01]  /*cfd0*/  UMOV UR10, UR8 ;  /* 0x00000008000a7c82 */ /* 0x000fe20008000000 */
[----:B-1----:R-:W-:Y:S01]  /*cfe0*/  UMOV UR11, UR4 ;  /* 0x00000004000b7c82 */ /* 0x002fe20008000000 */
[----:B------:R-:W-:Y:S01]  /*cff0*/  UIMAD.WIDE UR12, UR44, 0x4, UR12 ;  /* 0x000000042c0c78a5 */ /* 0x000fe2000f8e020c */
        /* <DEDUP_REMOVED lines=97> */
[----:B--2---:R-:W-:Y:S04]  /*d610*/  SHFL.IDX PT, R62, R62, R39, 0x1c1f ;  /* 0x001c1f273e3e7589 */ /* 0x004fe800000e0000 */
[----:B------:R-:W-:Y:S04]  /*d620*/  SHFL.IDX PT, R110, R110, R39, 0x1c1f ;  /* 0x001c1f276e6e7589 */ /* 0x000fe800000e0000 */
[----:B------:R-:W-:Y:S01]  /*d630*/  SHFL.IDX PT, R64, R64, R39, 0x1c1f ;  /* 0x001c1f2740407589 */ /* 0x000fe200000e0000 */
[----:B---3--:R-:W-:-:S03]  /*d640*/  IMAD.WIDE R20, R4, R20, UR10 ;  /* 0x0000000a04147e25 */ /* 0x008fc6000f8e0214 */
[----:B------:R-:W-:Y:S01]  /*d650*/  SHFL.IDX PT, R66, R66, R39, 0x1c1f ;  /* 0x001c1f2742427589 */ /* 0x000fe200000e0000 */
[----:B------:R-:W-:-:S03]  /*d660*/  IADD3 R97, P3, R20, 0x8040, RZ ;  /* 0x0000804014617810 */ /* 0x000fc60007f7e0ff */
[----:B------:R-:W-:Y:S01]  /*d670*/  SHFL.IDX PT, R68, R68, R39, 0x1c1f ;  /* 0x001c1f2744447589 */ /* 0x000fe200000e0000 */
[C---:B------:R-:W-:Y:S02]  /*d680*/  IADD3 R93, P6, R20.reuse, 0x8020, RZ ;  /* 0x00008020145d7810 */ /* 0x040fe40007fde0ff */
[----:B------:R-:W-:Y:S01]  /*d690*/  LOP3.LUT R4, R97, 0x380, RZ, 0xc0, !PT ;  /* 0x0000038061047812 */ /* 0x000fe200078ec0ff */
[--C-:B------:R-:W-:Y:S01]  /*d6a0*/  IMAD.X R135, RZ, RZ, R21.reuse, P3 ;  /* 0x000000ffff877224 */ /* 0x100fe200018e0615 */
[----:B------:R-:W-:Y:S01]  /*d6b0*/  IADD3 R99, P4, R20, 0x8060, RZ ;  /* 0x0000806014637810 */ /* 0x000fe20007f9e0ff */
[--C-:B------:R-:W-:Y:S01]  /*d6c0*/  IMAD.X R15, RZ, RZ, R21.reuse, P6 ;  /* 0x000000ffff0f7224 */ /* 0x100fe200030e0615 */
[----:B------:R-:W-:Y:S01]  /*d6d0*/  LOP3.LUT R0, R93, 0x380, RZ, 0xc0, !PT ;  /* 0x000003805d007812 */ /* 0x000fe200078ec0ff */
[----:B------:R-:W-:Y:S01]  /*d6e0*/  SHFL.IDX PT, R70, R70, R39, 0x1c1f ;  /* 0x001c1f2746467589 */ /* 0x000fe200000e0000 */
[----:B------:R-:W-:Y:S01]  /*d6f0*/  SHF.R.U64 R4, R4, 0x3, RZ ;  /* 0x0000000304047819 */ /* 0x000fe200000012ff */
[----:B------:R-:W-:Y:S01]  /*d700*/  IMAD.X R25, RZ, RZ, R21, P4 ;  /* 0x000000ffff197224 */ /* 0x000fe200020e0615 */
[----:B------:R-:W-:Y:S01]  /*d710*/  IADD3 R85, P1, R20, 0x4040, RZ ;  /* 0x0000404014557810 */ /* 0x000fe20007f3e0ff */
[----:B------:R-:W-:Y:S01]  /*d720*/  SHFL.IDX PT, R72, R72, R39, 0x1c1f ;  /* 0x001c1f2748487589 */ /* 0x000fe200000e0000 */
[----:B------:R-:W-:-:S02]  /*d730*/  LOP3.LUT R6, R99, 0x380, RZ, 0xc0, !PT ;  /* 0x0000038063067812 */ /* 0x000fc400078ec0ff */
[----:B------:R-:W-:Y:S01]  /*d740*/  IADD3 R91, P5, R20, 0x8000, RZ ;  /* 0x00008000145b7810 */ /* 0x000fe20007fbe0ff */
[--C-:B------:R-:W-:Y:S01]  /*d750*/  IMAD.X R139, RZ, RZ, R21.reuse, P1 ;  /* 0x000000ffff8b7224 */ /* 0x100fe200008e0615 */
[----:B------:R-:W-:Y:S01]  /*d760*/  SHF.R.U64 R0, R0, 0x3, RZ ;  /* 0x0000000300007819 */ /* 0x000fe200000012ff */
[----:B------:R-:W-:Y:S01]  /*d770*/  SHFL.IDX PT, R74, R74, R39, 0x1c1f ;  /* 0x001c1f274a4a7589 */ /* 0x000fe200000e0000 */
[C---:B------:R-:W-:Y:S01]  /*d780*/  IADD3 R83, P4, R20.reuse, 0x4020, RZ ;  /* 0x0000402014537810 */ /* 0x040fe20007f9e0ff */
[--C-:B------:R-:W-:Y:S01]  /*d790*/  IMAD.X R137, RZ, RZ, R21.reuse, P5 ;  /* 0x000000ffff897224 */ /* 0x100fe200028e0615 */
[----:B------:R-:W-:Y:S01]  /*d7a0*/  IADD3 R89, P2, R20, 0x4060, RZ ;  /* 0x0000406014597810 */ /* 0x000fe20007f5e0ff */
[----:B------:R-:W-:Y:S01]  /*d7b0*/  SHFL.IDX PT, R76, R76, R39, 0x1c1f ;  /* 0x001c1f274c4c7589 */ /* 0x000fe200000e0000 */
[----:B------:R-:W-:Y:S01]  /*d7c0*/  LOP3.LUT R134, R4, R97, RZ, 0x3c, !PT ;  /* 0x0000006104867212 */ /* 0x000fe200078e3cff */
[--C-:B------:R-:W-:Y:S01]  /*d7d0*/  IMAD.X R11, RZ, RZ, R21.reuse, P4 ;  /* 0x000000ffff0b7224 */ /* 0x100fe200020e0615 */
[----:B------:R-:W-:Y:S01]  /*d7e0*/  SHF.R.U64 R6, R6, 0x3, RZ ;  /* 0x0000000306067819 */ /* 0x000fe200000012ff */
[----:B------:R-:W-:Y:S01]  /*d7f0*/  IMAD.X R13, RZ, RZ, R21, P2 ;  /* 0x000000ffff0d7224 */ /* 0x000fe200010e0615 */
[----:B------:R-:W-:Y:S01]  /*d800*/  LOP3.LUT R4, R85, 0x380, RZ, 0xc0, !PT ;  /* 0x0000038055047812 */ /* 0x000fe200078ec0ff */
[----:B------:R-:W-:Y:S01]  /*d810*/  SHFL.IDX PT, R78, R78, R39, 0x1c1f ;  /* 0x001c1f274e4e7589 */ /* 0x000fe200000e0000 */
[----:B------:R-:W-:-:S02]  /*d820*/  LOP3.LUT R14, R0, R93, RZ, 0x3c, !PT ;  /* 0x0000005d000e7212 */ /* 0x000fc400078e3cff */
[----:B------:R-:W-:Y:S01]  /*d830*/  LOP3.LUT R8, R91, 0x380, RZ, 0xc0, !PT ;  /* 0x000003805b087812 */ /* 0x000fe200078ec0ff */
[----:B------:R-:W-:Y:S01]  /*d840*/  SHFL.IDX PT, R93, R86, R39, 0x1c1f ;  /* 0x001c1f27565d7589 */ /* 0x000fe200000e0000 */
[----:B------:R-:W-:Y:S02]  /*d850*/  LOP3.LUT R0, R83, 0x380, RZ, 0xc0, !PT ;  /* 0x0000038053007812 */ /* 0x000fe400078ec0ff */
[----:B------:R-:W-:Y:S01]  /*d860*/  LOP3.LUT R24, R6, R99, RZ, 0x3c, !PT ;  /* 0x0000006306187212 */ /* 0x000fe200078e3cff */
[----:B------:R-:W-:Y:S01]  /*d870*/  SHFL.IDX PT, R100, R88, R39, 0x1c1f ;  /* 0x001c1f2758647589 */ /* 0x000fe200000e0000 */
[----:B------:R-:W-:Y:S02]  /*d880*/  SHF.R.U64 R4, R4, 0x3, RZ ;  /* 0x0000000304047819 */ /* 0x000fe400000012ff */
[----:B------:R-:W-:Y:S01]  /*d890*/  IADD3 R33, P2, R20, 0x40, RZ ;  /* 0x0000004014217810 */ /* 0x000fe20007f5e0ff */
[----:B------:R-:W-:Y:S01]  /*d8a0*/  SHFL.IDX PT, R101, R90, R39, 0x1c1f ;  /* 0x001c1f275a657589 */ /* 0x000fe200000e0000 */
[----:B------:R-:W-:-:S02]  /*d8b0*/  LOP3.LUT R6, R89, 0x380, RZ, 0xc0, !PT ;  /* 0x0000038059067812 */ /* 0x000fc400078ec0ff */
[----:B------:R-:W-:Y:S01]  /*d8c0*/  SHF.R.U64 R8, R8, 0x3, RZ ;  /* 0x0000000308087819 */ /* 0x000fe200000012ff */
[----:B------:R-:W-:Y:S01]  /*d8d0*/  SHFL.IDX PT, R108, R108, R39, 0x1c1f ;  /* 0x001c1f276c6c7589 */ /* 0x000fe200000e0000 */
[C---:B------:R-:W-:Y:S02]  /*d8e0*/  LOP3.LUT R5, R20.reuse, 0x380, RZ, 0xc0, !PT ;  /* 0x0000038014057812 */ /* 0x040fe400078ec0ff */
[----:B------:R-:W-:Y:S01]  /*d8f0*/  IADD3 R81, P3, R20, 0x4000, RZ ;  /* 0x0000400014517810 */ /* 0x000fe20007f7e0ff */
[----:B------:R-:W-:Y:S01]  /*d900*/  SHFL.IDX PT, R116, R116, R39, 0x1c1f ;  /* 0x001c1f2774747589 */ /* 0x000fe200000e0000 */
[----:B------:R-:W-:Y:S02]  /*d910*/  SHF.R.U64 R0, R0, 0x3, RZ ;  /* 0x0000000300007819 */ /* 0x000fe400000012ff */
[----:B------:R-:W-:Y:S01]  /*d920*/  IADD3 R27, P6, R20, 0x20, RZ ;  /* 0x00000020141b7810 */ /* 0x000fe20007fde0ff */
[--C-:B------:R-:W-:Y:S01]  /*d930*/  IMAD.X R141, RZ, RZ, R21.reuse, P3 ;  /* 0x000000ffff8d7224 */ /* 0x100fe200018e0615 */
[----:B------:R-:W-:Y:S01]  /*d940*/  LOP3.LUT R138, R4, R85, RZ, 0x3c, !PT ;  /* 0x00000055048a7212 */ /* 0x000fe200078e3cff */
[----:B------:R-:W-:Y:S01]  /*d950*/  SHFL.IDX PT, R124, R124, R39, 0x1c1f ;  /* 0x001c1f277c7c7589 */ /* 0x000fe200000e0000 */
[----:B------:R-:W-:Y:S01]  /*d960*/  SHF.R.U64 R6, R6, 0x3, RZ ;  /* 0x0000000306067819 */ /* 0x000fe200000012ff */
[----:B------:R-:W-:Y:S01]  /*d970*/  IMAD.X R9, RZ, RZ, R21, P6 ;  /* 0x000000ffff097224 */ /* 0x000fe200030e0615 */
[----:B------:R-:W-:Y:S01]  /*d980*/  LOP3.LUT R136, R8, R91, RZ, 0x3c, !PT ;  /* 0x0000005b08887212 */ /* 0x000fe200078e3cff */
[----:B------:R-:W-:Y:S01]  /*d990*/  SHFL.IDX PT, R85, R82, R39, 0x1c1f ;  /* 0x001c1f2752557589 */ /* 0x000fe200000e0000 */
[----:B------:R-:W-:-:S02]  /*d9a0*/  LOP3.LUT R4, R33, 0x380, RZ, 0xc0, !PT ;  /* 0x0000038021047812 */ /* 0x000fc400078ec0ff */
[----:B------:R-:W-:Y:S01]  /*d9b0*/  IADD3 R57, P5, R20, 0x60, RZ ;  /* 0x0000006014397810 */ /* 0x000fe20007fbe0ff */
[----:B------:R-:W-:Y:S01]  /*d9c0*/  SHFL.IDX PT, R82, R112, R39, 0x1c1f ;  /* 0x001c1f2770527589 */ /* 0x000fe200000e0000 */
[----:B------:R-:W-:Y:S02]  /*d9d0*/  SHF.R.U64 R5, R5, 0x3, RZ ;  /* 0x0000000305057819 */ /* 0x000fe400000012ff */
[----:B------:R-:W-:Y:S01]  /*d9e0*/  LOP3.LUT R10, R0, R83, RZ, 0x3c, !PT ;  /* 0x00000053000a7212 */ /* 0x000fe200078e3cff */
[----:B------:R-:W-:Y:S01]  /*d9f0*/  IMAD.X R7, RZ, RZ, R21, P5 ;  /* 0x000000ffff077224 */ /* 0x000fe200028e0615 */
[----:B------:R-:W-:Y:S01]  /*da00*/  LOP3.LUT R8, R81, 0x380, RZ, 0xc0, !PT ;  /* 0x0000038051087812 */ /* 0x000fe200078ec0ff */
[----:B------:R-:W-:Y:S01]  /*da10*/  SHFL.IDX PT, R83, R80, R39, 0x1c1f ;  /* 0x001c1f2750537589 */ /* 0x000fe200000e0000 */
[----:B------:R-:W-:Y:S02]  /*da20*/  LOP3.LUT R0, R27, 0x380, RZ, 0xc0, !PT ;  /* 0x000003801b007812 */ /* 0x000fe400078ec0ff */
[----:B------:R-:W-:Y:S01]  /*da30*/  LOP3.LUT R12, R6, R89, RZ, 0x3c, !PT ;  /* 0x00000059060c7212 */ /* 0x000fe200078e3cff */
[----:B------:R-:W-:Y:S01]  /*da40*/  SHFL.IDX PT, R80, R128, R39, 0x1c1f ;  /* 0x001c1f2780507589 */ /* 0x000fe200000e0000 */
[----:B------:R-:W-:-:S02]  /*da50*/  SHF.R.U64 R4, R4, 0x3, RZ ;  /* 0x0000000304047819 */ /* 0x000fc400000012ff */
[----:B------:R-:W-:Y:S01]  /*da60*/  LOP3.LUT R20, R5, R20, RZ, 0x3c, !PT ;  /* 0x0000001405147212 */ /* 0x000fe200078e3cff */
[----:B------:R-:W-:Y:S01]  /*da70*/  IMAD.X R5, RZ, RZ, R21, P2 ;  /* 0x000000ffff057224 */ /* 0x000fe200010e0615 */
[----:B------:R-:W-:Y:S01]  /*da80*/  LOP3.LUT R6, R57, 0x380, RZ, 0xc0, !PT ;  /* 0x0000038039067812 */ /* 0x000fe200078ec0ff */
[----:B------:R-:W-:Y:S01]  /*da90*/  SHFL.IDX PT, R91, R84, R39, 0x1c1f ;  /* 0x001c1f27545b7589 */ /* 0x000fe200000e0000 */
[----:B------:R-:W-:Y:S02]  /*daa0*/  SHF.R.U64 R8, R8, 0x3, RZ ;  /* 0x0000000308087819 */ /* 0x000fe400000012ff */
[----:B------:R-:W-:Y:S01]  /*dab0*/  SHF.R.U64 R0, R0, 0x3, RZ ;  /* 0x0000000300007819 */ /* 0x000fe200000012ff */
[----:B------:R-:W-:Y:S01]  /*dac0*/  SHFL.IDX PT, R132, R132, R39, 0x1c1f ;  /* 0x001c1f2784847589 */ /* 0x000fe200000e0000 */
[----:B------:R-:W-:Y:S02]  /*dad0*/  LOP3.LUT R4, R4, R33, RZ, 0x3c, !PT ;  /* 0x0000002104047212 */ /* 0x000fe400078e3cff */
[----:B------:R-:W-:Y:S01]  /*dae0*/  SHF.R.U64 R6, R6, 0x3, RZ ;  /* 0x0000000306067819 */ /* 0x000fe200000012ff */
[----:B------:R-:W-:Y:S01]  /*daf0*/  SHFL.IDX PT, R118, R118, R39, 0x1c1f ;  /* 0x001c1f2776767589 */ /* 0x000fe200000e0000 */
[----:B------:R-:W-:-:S02]  /*db00*/  LOP3.LUT R140, R8, R81, RZ, 0x3c, !PT ;  /* 0x00000051088c7212 */ /* 0x000fc400078e3cff */
[----:B------:R-:W-:Y:S01]  /*db10*/  MOV R33, R20 ;  /* 0x0000001400217202 */ /* 0x000fe20000000f00 */
[----:B------:R-:W-:Y:S01]  /*db20*/  SHFL.IDX PT, R81, R120, R39, 0x1c1f ;  /* 0x001c1f2778517589 */ /* 0x000fe200000e0000 */
[----:B------:R-:W-:Y:S02]  /*db30*/  LOP3.LUT R8, R0, R27, RZ, 0x3c, !PT ;  /* 0x0000001b00087212 */ /* 0x000fe400078e3cff */
[----:B------:R-:W-:Y:S01]  /*db40*/  LOP3.LUT R20, R39, 0x2, RZ, 0x3c, !PT ;  /* 0x0000000227147812 */ /* 0x000fe200078e3cff */
[----:B------:R-:W-:Y:S01]  /*db50*/  SHFL.IDX PT, R122, R122, R39, 0x1c1f ;  /* 0x001c1f277a7a7589 */ /* 0x000fe200000e0000 */
[----:B------:R-:W-:Y:S02]  /*db60*/  LOP3.LUT R6, R6, R57, RZ, 0x3c, !PT ;  /* 0x0000003906067212 */ /* 0x000fe400078e3cff */
[----:B------:R-:W-:Y:S01]  /*db70*/  MOV R138, R138 ;  /* 0x0000008a008a7202 */ /* 0x000fe20000000f00 */
[----:B------:R-:W-:Y:S01]  /*db80*/  SHFL.IDX PT, R86, R41, R20, 0x1c1f ;  /* 0x001c1f1429567589 */ /* 0x000fe200000e0000 */
[----:B------:R-:W-:-:S02]  /*db90*/  MOV R134, R134 ;  /* 0x0000008600867202 */ /* 0x000fc40000000f00 */
[----:B------:R-:W-:Y:S01]  /*dba0*/  MOV R139, R10 ;  /* 0x0000000a008b7202 */ /* 0x000fe20000000f00 */
[----:B------:R-:W0:Y:S01]  /*dbb0*/  SHFL.IDX PT, R55, R55, R20, 0x1c1f ;  /* 0x001c1f1437377589 */ /* 0x000e2200000e0000 */
[----:B------:R-:W-:Y:S02]  /*dbc0*/  MOV R57, R8 ;  /* 0x0000000800397202 */ /* 0x000fe40000000f00 */
[----:B------:R-:W-:Y:S01]  /*dbd0*/  MOV R135, R14 ;  /* 0x0000000e00877202 */ /* 0x000fe20000000f00 */
[----:B------:R-:W-:Y:S01]  /*dbe0*/  SHFL.IDX PT, R10, R26, R39, 0x1c1f ;  /* 0x001c1f271a0a7589 */ /* 0x000fe200000e0000 */
[----:B------:R-:W-:Y:S02]  /*dbf0*/  MOV R0, R24 ;  /* 0x0000001800007202 */ /* 0x000fe40000000f00 */
[----:B------:R-:W-:Y:S01]  /*dc00*/  MOV R140, R140 ;  /* 0x0000008c008c7202 */ /* 0x000fe20000000f00 */
[----:B------:R-:W1:Y:S01]  /*dc10*/  SHFL.IDX PT, R9, R28, R20, 0x1c1f ;  /* 0x001c1f141c097589 */ /* 0x000e6200000e0000 */
[----:B------:R-:W-:-:S02]  /*dc20*/  MOV R141, R6 ;  /* 0x00000006008d7202 */ /* 0x000fc40000000f00 */
[----:B------:R-:W-:Y:S01]  /*dc30*/  MOV R142, R4 ;  /* 0x00000004008e7202 */ /* 0x000fe20000000f00 */
[----:B------:R-:W-:Y:S01]  /*dc40*/  SHFL.IDX PT, R14, R104, R39, 0x1c1f ;  /* 0x001c1f27680e7589 */ /* 0x000fe200000e0000 */
[----:B------:R-:W-:Y:S02]  /*dc50*/  MOV R136, R136 ;  /* 0x0000008800887202 */ /* 0x000fe40000000f00 */
[----:B------:R-:W-:Y:S01]  /*dc60*/  MOV R137, R12 ;  /* 0x0000000c00897202 */ /* 0x000fe20000000f00 */
[----:B------:R-:W2:Y:S04]  /*dc70*/  SHFL.IDX PT, R15, R52, R20, 0x1c1f ;  /* 0x001c1f14340f7589 */ /* 0x000ea800000e0000 */
[----:B------:R-:W3:Y:S04]  /*dc80*/  SHFL.IDX PT, R11, R29, R20, 0x1c1f ;  /* 0x001c1f141d0b7589 */ /* 0x000ee800000e0000 */
[----:B------:R-:W-:Y:S01]  /*dc90*/  SHFL.IDX PT, R24, R96, R39, 0x1c1f ;  /* 0x001c1f2760187589 */ /* 0x000fe200000e0000 */
[----:B0-----:R-:W-:-:S03]  /*dca0*/  SEL R13, R110, R55, P0 ;  /* 0x000000376e0d7207 */ /* 0x001fc60000000000 */
[----:B------:R-:W-:Y:S04]  /*dcb0*/  SHFL.IDX PT, R26, R92, R39, 0x1c1f ;  /* 0x001c1f275c1a7589 */ /* 0x000fe800000e0000 */
[----:B------:R-:W-:Y:S01]  /*dcc0*/  SHFL.IDX PT, R25, R94, R39, 0x1c1f ;  /* 0x001c1f275e197589 */ /* 0x000fe200000e0000 */
[----:B-1----:R-:W-:Y:S02]  /*dcd0*/  SEL R8, R10, R9, P0 ;  /* 0x000000090a087207 */ /* 0x002fe40000000000 */
[----:B------:R-:W-:Y:S01]  /*dce0*/  SEL R10, R9, R10, P0 ;  /* 0x0000000a090a7207 */ /* 0x000fe20000000000 */
[----:B------:R-:W-:Y:S04]  /*dcf0*/  SHFL.IDX PT, R4, R102, R39, 0x1c1f ;  /* 0x001c1f2766047589 */ /* 0x000fe800000e0000 */
[----:B------:R-:W-:Y:S01]  /*dd00*/  SHFL.IDX PT, R126, R126, R39, 0x1c1f ;  /* 0x001c1f277e7e7589 */ /* 0x000fe200000e0000 */
[----:B--2---:R-:W-:-:S02]  /*dd10*/  SEL R12, R14, R15, P0 ;  /* 0x0000000f0e0c7207 */ /* 0x004fc40000000000 */
[----:B------:R-:W-:Y:S01]  /*dd20*/  SEL R14, R15, R14, P0 ;  /* 0x0000000e0f0e7207 */ /* 0x000fe20000000000 */
[----:B------:R-:W-:Y:S01]  /*dd30*/  SHFL.IDX PT, R130, R130, R39, 0x1c1f ;  /* 0x001c1f2782827589 */ /* 0x000fe200000e0000 */
[----:B---3--:R-:W-:Y:S02]  /*dd40*/  SEL R9, R62, R11, P0 ;  /* 0x0000000b3e097207 */ /* 0x008fe40000000000 */
        /* <DEDUP_REMOVED lines=24> */
[----:B------:R0:W1:Y:S04]  /*ded0*/  SHFL.IDX PT, R39, R44, R20, 0x1c1f ;  /* 0x001c1f142c277589 */ /* 0x00006800000e0000 */
[----:B------:R-:W-:Y:S04]  /*dee0*/  SHFL.IDX PT, R36, R95, R20, 0x1c1f ;  /* 0x001c1f145f247589 */ /* 0x000fe800000e0000 */
[----:B------:R1:W-:Y:S01]  /*def0*/  SHFL.IDX PT, R37, R98, R20, 0x1c1f ;  /* 0x001c1f1462257589 */ /* 0x0003e200000e0000 */
[----:B0-----:R-:W-:-:S03]  /*df00*/  SEL R44, R21, R64, P0 ;  /* 0x00000040152c7207 */ /* 0x001fc60000000000 */
[----:B------:R-:W-:Y:S04]  /*df10*/  SHFL.IDX PT, R99, R34, R20, 0x1c1f ;  /* 0x001c1f1422637589 */ /* 0x000fe800000e0000 */
[----:B------:R-:W-:Y:S04]  /*df20*/  SHFL.IDX PT, R123, R35, R20, 0x1c1f ;  /* 0x001c1f14237b7589 */ /* 0x000fe800000e0000 */
[----:B------:R-:W-:Y:S04]  /*df30*/  SHFL.IDX PT, R94, R43, R20, 0x1c1f ;  /* 0x001c1f142b5e7589 */ /* 0x000fe800000e0000 */
[----:B------:R-:W0:Y:S01]  /*df40*/  SHFL.IDX PT, R38, R59, R20, 0x1c1f ;  /* 0x001c1f143b267589 */ /* 0x000e2200000e0000 */
[----:B-1----:R-:W-:-:S02]  /*df50*/  SEL R98, R100, R39, P0 ;  /* 0x0000002764627207 */ /* 0x002fc40000000000 */
[----:B------:R-:W-:Y:S01]  /*df60*/  SEL R100, R39, R100, P0 ;  /* 0x0000006427647207 */ /* 0x000fe20000000000 */
[----:B------:R-:W-:Y:S01]  /*df70*/  SHFL.IDX PT, R145, R63, R20, 0x1c1f ;  /* 0x001c1f143f917589 */ /* 0x000fe200000e0000 */
[----:B------:R-:W-:-:S03]  /*df80*/  F2FP.BF16.F32.PACK_AB R39, R15, R14 ;  /* 0x0000000e0f27723e */ /* 0x000fc600000010ff */
[----:B------:R-:W-:Y:S04]  /*df90*/  SHFL.IDX PT, R43, R56, R20, 0x1c1f ;  /* 0x001c1f14382b7589 */ /* 0x000fe800000e0000 */
[----:B------:R1:W2:Y:S04]  /*dfa0*/  SHFL.IDX PT, R143, R60, R20, 0x1c1f ;  /* 0x001c1f143c8f7589 */ /* 0x0002a800000e0000 */
[----:B------:R3:W-:Y:S04]  /*dfb0*/  SHFL.IDX PT, R147, R61, R20, 0x1c1f ;  /* 0x001c1f143d937589 */ /* 0x0007e800000e0000 */
[----:B------:R4:W-:Y:S01]  /*dfc0*/  SHFL.IDX PT, R151, R65, R20, 0x1c1f ;  /* 0x001c1f1441977589 */ /* 0x0009e200000e0000 */
[----:B-1----:R-:W-:-:S03]  /*dfd0*/  SEL R60, R107, R68, P0 ;  /* 0x000000446b3c7207 */ /* 0x002fc60000000000 */
[----:B------:R-:W1:Y:S01]  /*dfe0*/  SHFL.IDX PT, R40, R40, R20, 0x1c1f ;  /* 0x001c1f1428287589 */ /* 0x000e6200000e0000 */
[----:B0-----:R-:W-:Y:S02]  /*dff0*/  SEL R62, R81, R38, P0 ;  /* 0x00000026513e7207 */ /* 0x001fe40000000000 */
[----:B---3--:R-:W-:Y:S01]  /*e000*/  SEL R61, R99, R70, P0 ;  /* 0x00000046633d7207 */ /* 0x008fe20000000000 */
[----:B------:R-:W0:Y:S04]  /*e010*/  SHFL.IDX PT, R42, R42, R20, 0x1c1f ;  /* 0x001c1f142a2a7589 */ /* 0x000e2800000e0000 */
[----:B------:R3:W0:Y:S04]  /*e020*/  SHFL.IDX PT, R109, R46, R20, 0x1c1f ;  /* 0x001c1f142e6d7589 */ /* 0x00062800000e0000 */
[----:B------:R1:W-:Y:S01]  /*e030*/  SHFL.IDX PT, R117, R48, R20, 0x1c1f ;  /* 0x001c1f1430757589 */ /* 0x0003e200000e0000 */
[----:B--2---:R-:W-:-:S02]  /*e040*/  SEL R63, R122, R143, P0 ;  /* 0x0000008f7a3f7207 */ /* 0x004fc40000000000 */
[----:B----4-:R-:W-:Y:S01]  /*e050*/  SEL R65, R143, R122, P0 ;  /* 0x0000007a8f417207 */ /* 0x010fe20000000000 */
[----:B------:R2:W4:Y:S01]  /*e060*/  SHFL.IDX PT, R125, R50, R20, 0x1c1f ;  /* 0x001c1f14327d7589 */ /* 0x00052200000e0000 */
[----:B---3--:R-:W-:-:S03]  /*e070*/  SEL R46, R82, R43, P0 ;  /* 0x0000002b522e7207 */ /* 0x008fc60000000000 */
[----:B------:R3:W-:Y:S01]  /*e080*/  SHFL.IDX PT, R133, R51, R20, 0x1c1f ;  /* 0x001c1f1433857589 */ /* 0x0007e200000e0000 */
[----:B-1----:R-:W-:-:S03]  /*e090*/  SEL R48, R43, R82, P0 ;  /* 0x000000522b307207 */ /* 0x002fc60000000000 */
[----:B------:R1:W-:Y:S01]  /*e0a0*/  SHFL.IDX PT, R129, R106, R20, 0x1c1f ;  /* 0x001c1f146a817589 */ /* 0x0003e200000e0000 */
[----:B------:R-:W-:Y:S02]  /*e0b0*/  SEL R82, R83, R40, P0 ;  /* 0x0000002853527207 */ /* 0x000fe40000000000 */
[----:B--2---:R-:W-:Y:S01]  /*e0c0*/  SEL R50, R68, R107, P0 ;  /* 0x0000006b44327207 */ /* 0x004fe20000000000 */
[----:B------:R-:W-:Y:S01]  /*e0d0*/  SHFL.IDX PT, R7, R119, R20, 0x1c1f ;  /* 0x001c1f1477077589 */ /* 0x000fe200000e0000 */
[----:B------:R-:W-:Y:S02]  /*e0e0*/  SEL R68, R123, R72, P0 ;  /* 0x000000487b447207 */ /* 0x000fe40000000000 */
[----:B---3--:R-:W-:Y:S01]  /*e0f0*/  SEL R51, R70, R99, P0 ;  /* 0x0000006346337207 */ /* 0x008fe20000000000 */
[----:B------:R2:W-:Y:S01]  /*e100*/  SHFL.IDX PT, R30, R45, R20, 0x1c1f ;  /* 0x001c1f142d1e7589 */ /* 0x0005e200000e0000 */
[----:B------:R-:W-:Y:S02]  /*e110*/  SEL R70, R126, R147, P0 ;  /* 0x000000937e467207 */ /* 0x000fe40000000000 */
[----:B------:R-:W-:Y:S01]  /*e120*/  SEL R84, R40, R83, P0 ;  /* 0x0000005328547207 */ /* 0x000fe20000000000 */
[----:B------:R3:W-:Y:S01]  /*e130*/  SHFL.IDX PT, R31, R47, R20, 0x1c1f ;  /* 0x001c1f142f1f7589 */ /* 0x0007e200000e0000 */
[----:B0-----:R-:W-:-:S02]  /*e140*/  SEL R90, R91, R42, P0 ;  /* 0x0000002a5b5a7207 */ /* 0x001fc40000000000 */
[----:B------:R-:W-:Y:S01]  /*e150*/  SEL R92, R42, R91, P0 ;  /* 0x0000005b2a5c7207 */ /* 0x000fe20000000000 */
[----:B------:R0:W-:Y:S01]  /*e160*/  SHFL.IDX PT, R28, R49, R20, 0x1c1f ;  /* 0x001c1f14311c7589 */ /* 0x0001e200000e0000 */
[----:B-1----:R-:W-:Y:S02]  /*e170*/  SEL R106, R108, R109, P0 ;  /* 0x0000006d6c6a7207 */ /* 0x002fe40000000000 */
[----:B--2---:R-:W-:Y:S01]  /*e180*/  SEL R45, R89, R66, P0 ;  /* 0x00000042592d7207 */ /* 0x004fe20000000000 */
[----:B------:R-:W-:Y:S01]  /*e190*/  SHFL.IDX PT, R53, R53, R20, 0x1c1f ;  /* 0x001c1f1435357589 */ /* 0x000fe200000e0000 */
[----:B----4-:R-:W-:Y:S02]  /*e1a0*/  SEL R122, R124, R125, P0 ;  /* 0x0000007d7c7a7207 */ /* 0x010fe40000000000 */
[----:B---3--:R-:W-:Y:S01]  /*e1b0*/  SEL R47, R118, R41, P0 ;  /* 0x00000029762f7207 */ /* 0x008fe20000000000 */
[----:B------:R-:W-:Y:S01]  /*e1c0*/  SHFL.IDX PT, R29, R54, R20, 0x1c1f ;  /* 0x001c1f14361d7589 */ /* 0x000fe200000e0000 */
[----:B------:R-:W-:-:S02]  /*e1d0*/  SEL R83, R85, R86, P0 ;  /* 0x0000005655537207 */ /* 0x000fc40000000000 */
[----:B0-----:R-:W-:Y:S01]  /*e1e0*/  SEL R49, R41, R118, P0 ;  /* 0x0000007629317207 */ /* 0x001fe20000000000 */
[----:B------:R0:W-:Y:S01]  /*e1f0*/  SHFL.IDX PT, R149, R67, R20, 0x1c1f ;  /* 0x001c1f1443957589 */ /* 0x0001e200000e0000 */
[----:B------:R-:W-:Y:S02]  /*e200*/  SEL R118, R120, R37, P0 ;  /* 0x0000002578767207 */ /* 0x000fe40000000000 */
[----:B------:R-:W-:Y:S01]  /*e210*/  SEL R120, R37, R120, P0 ;  /* 0x0000007825787207 */ /* 0x000fe20000000000 */
[----:B------:R1:W2:Y:S01]  /*e220*/  SHFL.IDX PT, R119, R71, R20, 0x1c1f ;  /* 0x001c1f1447777589 */ /* 0x0002a200000e0000 */
[----:B------:R-:W-:Y:S02]  /*e230*/  F2FP.BF16.F32.PACK_AB R37, R13, R12 ;  /* 0x0000000c0d25723e */ /* 0x000fe400000010ff */
[----:B------:R-:W-:Y:S01]  /*e240*/  SEL R91, R93, R94, P0 ;  /* 0x0000005e5d5b7207 */ /* 0x000fe20000000000 */
[----:B------:R3:W4:Y:S01]  /*e250*/  SHFL.IDX PT, R32, R111, R20, 0x1c1f ;  /* 0x001c1f146f207589 */ /* 0x00072200000e0000 */
[----:B------:R-:W-:-:S02]  /*e260*/  SEL R108, R109, R108, P0 ;  /* 0x0000006c6d6c7207 */ /* 0x000fc40000000000 */
[----:B0-----:R-:W-:Y:S01]  /*e270*/  SEL R67, R74, R115, P0 ;  /* 0x000000734a437207 */ /* 0x001fe20000000000 */
[----:B------:R0:W4:Y:S01]  /*e280*/  SHFL.IDX PT, R153, R69, R20, 0x1c1f ;  /* 0x001c1f1445997589 */ /* 0x00012200000e0000 */
[----:B------:R-:W-:Y:S02]  /*e290*/  SEL R124, R125, R124, P0 ;  /* 0x0000007c7d7c7207 */ /* 0x000fe40000000000 */
[----:B-1----:R-:W-:Y:S01]  /*e2a0*/  SEL R71, R80, R145, P0 ;  /* 0x0000009150477207 */ /* 0x002fe20000000000 */
[----:B------:R1:W-:Y:S01]  /*e2b0*/  SHFL.IDX PT, R52, R75, R20, 0x1c1f ;  /* 0x001c1f144b347589 */ /* 0x0003e200000e0000 */
[----:B------:R-:W-:Y:S02]  /*e2c0*/  SEL R85, R86, R85, P0 ;  /* 0x0000005556557207 */ /* 0x000fe40000000000 */
[----:B---3--:R-:W-:Y:S01]  /*e2d0*/  SEL R111, R113, R36, P0 ;  /* 0x00000024716f7207 */ /* 0x008fe20000000000 */
[----:B------:R3:W4:Y:S01]  /*e2e0*/  SHFL.IDX PT, R155, R73, R20, 0x1c1f ;  /* 0x001c1f14499b7589 */ /* 0x00072200000e0000 */
[----:B------:R-:W-:-:S02]  /*e2f0*/  SEL R113, R36, R113, P0 ;  /* 0x0000007124717207 */ /* 0x000fc40000000000 */
[----:B0-----:R-:W-:Y:S01]  /*e300*/  SEL R69, R115, R74, P0 ;  /* 0x0000004a73457207 */ /* 0x001fe20000000000 */
[----:B------:R-:W0:Y:S01]  /*e310*/  SHFL.IDX PT, R34, R103, R20, 0x1c1f ;  /* 0x001c1f1467227589 */ /* 0x000e2200000e0000 */
[----:B------:R-:W-:Y:S02]  /*e320*/  F2FP.BF16.F32.PACK_AB R36, R9, R8 ;  /* 0x000000080924723e */ /* 0x000fe400000010ff */
[----:B-1----:R-:W-:Y:S01]  /*e330*/  SEL R75, R78, R127, P0 ;  /* 0x0000007f4e4b7207 */ /* 0x002fe20000000000 */
[----:B------:R1:W0:Y:S01]  /*e340*/  SHFL.IDX PT, R35, R114, R20, 0x1c1f ;  /* 0x001c1f1472237589 */ /* 0x00022200000e0000 */
[----:B------:R-:W-:Y:S02]  /*e350*/  SEL R74, R76, R131, P0 ;  /* 0x000000834c4a7207 */ /* 0x000fe40000000000 */
[----:B---3--:R-:W-:Y:S01]  /*e360*/  SEL R73, R145, R80, P0 ;  /* 0x0000005091497207 */ /* 0x008fe20000000000 */
[----:B------:R2:W-:Y:S01]  /*e370*/  SHFL.IDX PT, R54, R87, R20, 0x1c1f ;  /* 0x001c1f1457367589 */ /* 0x0005e200000e0000 */
[----:B------:R-:W-:-:S02]  /*e380*/  SEL R80, R151, R130, P0 ;  /* 0x0000008297507207 */ /* 0x000fc40000000000 */
[----:B------:R-:W-:Y:S01]  /*e390*/  SEL R76, R131, R76, P0 ;  /* 0x0000004c834c7207 */ /* 0x000fe20000000000 */
[----:B------:R3:W0:Y:S01]  /*e3a0*/  SHFL.IDX PT, R157, R77, R20, 0x1c1f ;  /* 0x001c1f144d9d7589 */ /* 0x00062200000e0000 */
[----:B------:R-:W-:Y:S02]  /*e3b0*/  SEL R93, R94, R93, P0 ;  /* 0x0000005d5e5d7207 */ /* 0x000fe40000000000 */
[----:B-1----:R-:W-:Y:S01]  /*e3c0*/  SEL R114, R116, R117, P0 ;  /* 0x0000007574727207 */ /* 0x002fe20000000000 */
[----:B------:R1:W0:Y:S01]  /*e3d0*/  SHFL.IDX PT, R59, R79, R20, 0x1c1f ;  /* 0x001c1f144f3b7589 */ /* 0x00022200000e0000 */
[----:B------:R-:W-:Y:S02]  /*e3e0*/  SEL R116, R117, R116, P0 ;  /* 0x0000007475747207 */ /* 0x000fe40000000000 */
[----:B--2---:R-:W-:Y:S02]  /*e3f0*/  SEL R87, R148, R119, P0 ;  /* 0x0000007794577207 */ /* 0x004fe40000000000 */
[----:B------:R-:W-:-:S02]  /*e400*/  SEL R99, R101, R30, P0 ;  /* 0x0000001e65637207 */ /* 0x000fc40000000000 */
[----:B---3--:R-:W-:Y:S02]  /*e410*/  SEL R77, R127, R78, P0 ;  /* 0x0000004e7f4d7207 */ /* 0x008fe40000000000 */
[----:B------:R-:W-:Y:S02]  /*e420*/  SEL R78, R130, R151, P0 ;  /* 0x00000097824e7207 */ /* 0x000fe40000000000 */
[----:B-1----:R-:W-:Y:S02]  /*e430*/  SEL R20, R64, R21, P0 ;  /* 0x0000001540147207 */ /* 0x002fe40000000000 */
[----:B------:R-:W-:Y:S02]  /*e440*/  SEL R21, R66, R89, P0 ;  /* 0x0000005942157207 */ /* 0x000fe40000000000 */
[----:B------:R-:W-:Y:S02]  /*e450*/  SEL R64, R38, R81, P0 ;  /* 0x0000005126407207 */ /* 0x000fe40000000000 */
[----:B------:R-:W-:-:S02]  /*e460*/  SEL R66, R72, R123, P0 ;  /* 0x0000007b48427207 */ /* 0x000fc40000000000 */
[----:B------:R-:W-:Y:S02]  /*e470*/  SEL R72, R147, R126, P0 ;  /* 0x0000007e93487207 */ /* 0x000fe40000000000 */
[----:B------:R-:W-:Y:S02]  /*e480*/  F2FP.BF16.F32.PACK_AB R38, R11, R10 ;  /* 0x0000000a0b26723e */ /* 0x000fe400000010ff */
[----:B------:R-:W-:Y:S02]  /*e490*/  SEL R126, R128, R129, P0 ;  /* 0x00000081807e7207 */ /* 0x000fe40000000000 */
[----:B------:R-:W-:Y:S01]  /*e4a0*/  SEL R130, R132, R133, P0 ;  /* 0x0000008584827207 */ /* 0x000fe20000000000 */
[----:B------:R1:W-:Y:S01]  /*e4b0*/  STSM.16.M88.4 [R33], R36 ;  /* 0x0000002421007844 */ /* 0x0003e20000000200 */
        /* <DEDUP_REMOVED lines=11> */
[----:B----4-:R-:W-:Y:S02]  /*e570*/  SEL R127, R27, R32, P0 ;  /* 0x000000201b7f7207 */ /* 0x010fe40000000000 */
        /* <DEDUP_REMOVED lines=8> */
[----:B0-----:R-:W-:Y:S02]  /*e600*/  SEL R119, R121, R34, P0 ;  /* 0x0000002279777207 */ /* 0x001fe40000000000 */
        /* <DEDUP_REMOVED lines=10> */
[----:B------:R-:W-:Y:S02]  /*e6b0*/  SEL R121, R34, R121, P0 ;  /* 0x0000007922797207 */ /* 0x000fe40000000000 */
[----:B------:R-:W-:-:S02]  /*e6c0*/  SEL R6, R35, R6, P0 ;  /* 0x0000000623067207 */ /* 0x000fc40000000000 */
[----:B------:R-:W-:Y:S02]  /*e6d0*/  F2FP.BF16.F32.PACK_AB R28, R51, R50 ;  /* 0x00000032331c723e */ /* 0x000fe400000010ff */
[----:B------:R-:W-:Y:S02]  /*e6e0*/  F2FP.BF16.F32.PACK_AB R30, R61, R60 ;  /* 0x0000003c3d1e723e */ /* 0x000fe400000010ff */
[----:B------:R-:W-:Y:S02]  /*e6f0*/  F2FP.BF16.F32.PACK_AB R31, R65, R64 ;  /* 0x00000040411f723e */ /* 0x000fe400000010ff */
[----:B------:R-:W-:Y:S02]  /*e700*/  F2FP.BF16.F32.PACK_AB R29, R63, R62 ;  /* 0x0000003e3f1d723e */ /* 0x000fe400000010ff */
[----:B------:R-:W-:Y:S02]  /*e710*/  SEL R104, R157, R104, P0 ;  /* 0x000000689d687207 */ /* 0x000fe40000000000 */
[----:B------:R-:W-:Y:S01]  /*e720*/  SEL R105, R54, R105, P0 ;  /* 0x0000006936697207 */ /* 0x000fe20000000000 */
[----:B------:R-:W-:Y:S01]  /*e730*/  STSM.16.M88.4 [R142], R28 ;  /* 0x0000001c8e007844 */ /* 0x000fe20000000200 */
[----:B------:R-:W-:-:S02]  /*e740*/  SEL R110, R112, R59, P0 ;  /* 0x0000003b706e7207 */ /* 0x000fc40000000000 */
[----:B------:R-:W-:Y:S02]  /*e750*/  F2FP.BF16.F32.PACK_AB R32, R67, R66 ;  /* 0x000000424320723e */ /* 0x000fe400000010ff */
[----:B------:R-:W-:Y:S02]  /*e760*/  F2FP.BF16.F32.PACK_AB R34, R69, R68 ;  /* 0x000000444522723e */ /* 0x000fe400000010ff */
[----:B------:R-:W-:Y:S02]  /*e770*/  F2FP.BF16.F32.PACK_AB R35, R73, R72 ;  /* 0x000000484923723e */ /* 0x000fe400000010ff */
[----:B-1----:R-:W-:Y:S02]  /*e780*/  F2FP.BF16.F32.PACK_AB R33, R71, R70 ;  /* 0x000000464721723e */ /* 0x002fe400000010ff */
[----:B------:R-:W-:Y:S02]  /*e790*/  SEL R112, R59, R112, P0 ;  /* 0x000000703b707207 */ /* 0x000fe40000000000 */
[----:B------:R-:W-:Y:S01]  /*e7a0*/  F2FP.BF16.F32.PACK_AB R36, R75, R74 ;  /* 0x0000004a4b24723e */ /* 0x000fe200000010ff */
[----:B------:R-:W-:Y:S01]  /*e7b0*/  STSM.16.M88.4 [R141], R32 ;  /* 0x000000208d007844 */ /* 0x000fe20000000200 */
[----:B------:R-:W-:-:S02]  /*e7c0*/  F2FP.BF16.F32.PACK_AB R38, R77, R76 ;  /* 0x0000004c4d26723e */ /* 0x000fc400000010ff */
[----:B------:R-:W-:Y:S02]  /*e7d0*/  F2FP.BF16.F32.PACK_AB R39, R81, R80 ;  /* 0x000000505127723e */ /* 0x000fe400000010ff */
[----:B------:R-:W-:Y:S02]  /*e7e0*/  F2FP.BF16.F32.PACK_AB R37, R79, R78 ;  /* 0x0000004e4f25723e */ /* 0x000fe400000010ff */
[----:B------:R-:W-:Y:S02]  /*e7f0*/  F2FP.BF16.F32.PACK_AB R40, R83, R82 ;  /* 0x000000525328723e */ /* 0x000fe400000010ff */
[----:B------:R-:W-:Y:S01]  /*e800*/  F2FP.BF16.F32.PACK_AB R42, R85, R84 ;  /* 0x00000054552a723e */ /* 0x000fe200000010ff */
[----:B------:R-:W-:Y:S01]  /*e810*/  STSM.16.M88.4 [R140], R36 ;  /* 0x000000248c007844 */ /* 0x000fe20000000200 */
[----:B------:R-:W-:Y:S02]  /*e820*/  F2FP.BF16.F32.PACK_AB R43, R89, R88 ;  /* 0x00000058592b723e */ /* 0x000fe400000010ff */
[----:B------:R-:W-:-:S02]  /*e830*/  F2FP.BF16.F32.PACK_AB R41, R87, R86 ;  /* 0x000000565729723e */ /* 0x000fc400000010ff */
[----:B------:R-:W-:Y:S02]  /*e840*/  SEL R5, R172, R7, P0 ;  /* 0x00000007ac057207 */ /* 0x000fe40000000000 */
[----:B------:R-:W-:Y:S01]  /*e850*/  F2FP.BF16.F32.PACK_AB R52, R91, R90 ;  /* 0x0000005a5b34723e */ /* 0x000fe200000010ff */
[----:B------:R1:W-:Y:S01]  /*e860*/  STSM.16.M88.4 [R139], R40 ;  /* 0x000000288b007844 */ /* 0x0003e20000000200 */
[----:B------:R-:W-:Y:S02]  /*e870*/  F2FP.BF16.F32.PACK_AB R54, R93, R92 ;  /* 0x0000005c5d36723e */ /* 0x000fe400000010ff */
[----:B------:R-:W-:Y:S02]  /*e880*/  F2FP.BF16.F32.PACK_AB R55, R97, R96 ;  /* 0x000000606137723e */ /* 0x000fe400000010ff */
[----:B------:R-:W-:Y:S02]  /*e890*/  F2FP.BF16.F32.PACK_AB R53, R95, R94 ;  /* 0x0000005e5f35723e */ /* 0x000fe400000010ff */
[----:B------:R-:W-:-:S02]  /*e8a0*/  SEL R7, R7, R172, P0 ;  /* 0x000000ac07077207 */ /* 0x000fc40000000000 */
[----:B------:R-:W-:Y:S01]  /*e8b0*/  F2FP.BF16.F32.PACK_AB R56, R99, R98 ;  /* 0x000000626338723e */ /* 0x000fe200000010ff */
[----:B------:R-:W-:Y:S01]  /*e8c0*/  STSM.16.M88.4 [R138], R52 ;  /* 0x000000348a007844 */ /* 0x000fe20000000200 */
[----:B------:R-:W-:Y:S02]  /*e8d0*/  F2FP.BF16.F32.PACK_AB R58, R101, R100 ;  /* 0x00000064653a723e */ /* 0x000fe400000010ff */
[----:B------:R-:W-:Y:S02]  /*e8e0*/  F2FP.BF16.F32.PACK_AB R59, R105, R104 ;  /* 0x00000068693b723e */ /* 0x000fe400000010ff */
[----:B0-----:R-:W-:Y:S01]  /*e8f0*/  F2FP.BF16.F32.PACK_AB R57, R103, R102 ;  /* 0x000000666739723e */ /* 0x001fe200000010ff */
[----:B-1----:R-:W-:Y:S01]  /*e900*/  IMAD.U32 R40, RZ, RZ, UR12 ;  /* 0x0000000cff287e24 */ /* 0x002fe2000f8e00ff */
[----:B------:R-:W-:Y:S01]  /*e910*/  F2FP.BF16.F32.PACK_AB R24, R107, R106 ;  /* 0x0000006a6b18723e */ /* 0x000fe200000010ff */
[----:B------:R-:W-:Y:S01]  /*e920*/  IMAD.U32 R41, RZ, RZ, UR13 ;  /* 0x0000000dff297e24 */ /* 0x000fe2000f8e00ff */
[----:B------:R-:W-:Y:S01]  /*e930*/  F2FP.BF16.F32.PACK_AB R26, R109, R108 ;  /* 0x0000006c6d1a723e */ /* 0x000fe200000010ff */
[----:B------:R-:W-:Y:S01]  /*e940*/  STSM.16.M88.4 [R137], R56 ;  /* 0x0000003889007844 */ /* 0x000fe20000000200 */
[----:B------:R-:W-:Y:S01]  /*e950*/  F2FP.BF16.F32.PACK_AB R27, R113, R112 ;  /* 0x00000070711b723e */ /* 0x000fe200000010ff */
[----:B------:R-:W-:Y:S01]  /*e960*/  ULDC.64 UR12, c[0x0][0xc08] ;  /* 0x00030200000c7ab9 */ /* 0x000fe20000000a00 */
[----:B------:R-:W-:-:S02]  /*e970*/  F2FP.BF16.F32.PACK_AB R25, R111, R110 ;  /* 0x0000006e6f19723e */ /* 0x000fc400000010ff */
[----:B------:R-:W-:Y:S02]  /*e980*/  F2FP.BF16.F32.PACK_AB R28, R115, R114 ;  /* 0x00000072731c723e */ /* 0x000fe400000010ff */
        /* <DEDUP_REMOVED lines=16> */
[----:B------:R-:W-:Y:S01]  /*ea90*/  BAR.SYNC.DEFER_BLOCKING 0x1, 0x100 ;  /* 0x0044000000007b1d */ /* 0x000fe20000010000 */
[----:B------:R-:W-:-:S07]  /*eaa0*/  ISETP.NE.AND.EX P0, PT, RZ, UR15, PT, P0 ;  /* 0x0000000fff007c0c */ /* 0x000fce000bf05300 */
[----:B0-----:R-:W0:Y:S06]  /*eab0*/  LDC R134, c[0x0][0xbe8] ;  /* 0x0002fa00ff867b82 */ /* 0x001e2c0000000800 */
[----:B------:R-:W2:Y:S01]  /*eac0*/  @P0 LDG.E R42, desc[UR56][R40.64] ;  /* 0x00000038282a0981 */ /* 0x000ea2000c1e1900 */
[----:B------:R-:W-:Y:S01]  /*ead0*/  UISETP.NE.U32.AND UP0, UPT, UR12, URZ, UPT ;  /* 0x0000003f0c00728c */ /* 0x000fe2000bf05070 */
[----:B------:R-:W-:Y:S01]  /*eae0*/  UMOV UR20, 0x9b8 ;  /* 0x000009b800147882 */ /* 0x000fe20000000000 */
[----:B------:R-:W-:Y:S02]  /*eaf0*/  ULDC UR4, c[0x0][0xa88] ;  /* 0x0002a20000047ab9 */ /* 0x000fe40000000800 */
[----:B------:R-:W-:Y:S01]  /*eb00*/  UISETP.NE.AND.EX UP0, UPT, UR13, URZ, UPT, UP0 ;  /* 0x0000003f0d00728c */ /* 0x000fe2000bf05300 */
[----:B0-----:R-:W-:Y:S01]  /*eb10*/  ISETP.NE.AND P1, PT, R134, 0x1, PT ;  /* 0x000000018600780c */ /* 0x001fe20003f25270 */
[----:B------:R-:W-:-:S04]  /*eb20*/  IMAD.U32 R31, RZ, RZ, UR4 ;  /* 0x00000004ff1f7e24 */ /* 0x000fc8000f8e00ff */
[----:B------:R-:W-:-:S05]  /*eb30*/  PLOP3.LUT P4, PT, PT, PT, UP0, 0x80, 0x0 ;  /* 0x000000000000781c */ /* 0x000fca0003f8f008 */
[----:B------:R-:W-:-:S03]  /*eb40*/  @UP0 ULEA UR12, UP1, UR44, UR12, 0x2 ;  /* 0x0000000c2c0c0291 */ /* 0x000fc6000f82103f */
[----:B-1----:R-:W0:Y:S01]  /*eb50*/  @P1 LDC R0, c[0x0][0xbec] ;  /* 0x0002fb00ff001b82 */ /* 0x002e220000000800 */
[----:B------:R-:W-:Y:S02]  /*eb60*/  @UP0 ULEA.HI.X UR13, UR44, UR13, UR43, 0x2, UP1 ;  /* 0x0000000d2c0d0291 */ /* 0x000fe400088f142b */
[----:B------:R-:W-:Y:S01]  /*eb70*/  UISETP.GT.AND UP1, UPT, UR47, 0x1, UPT ;  /* 0x000000012f00788c */ /* 0x000fe2000bf24270 */
[----:B------:R-:W-:-:S04]  /*eb80*/  VIADD R35, R17, UR36 ;  /* 0x0000002411237c36 */ /* 0x000fc80008000000 */
[----:B------:R-:W1:Y:S01]  /*eb90*/  @P1 LDC R29, c[0x0][0xbf0] ;  /* 0x0002fc00ff1d1b82 */ /* 0x000e620000000800 */
[----:B------:R-:W-:Y:S01]  /*eba0*/  USEL UR20, UR20, 0x978, UP1 ;  /* 0x0000097814147887 */ /* 0x000fe20008800000 */
[----:B------:R-:W-:Y:S01]  /*ebb0*/  IMAD.U32 R24, RZ, RZ, UR12 ;  /* 0x0000000cff187e24 */ /* 0x000fe2000f8e00ff */
[----:B------:R-:W-:Y:S01]  /*ebc0*/  UISETP.NE.U32.AND UP0, UPT, UR14, URZ, UPT ;  /* 0x0000003f0e00728c */ /* 0x000fe2000bf05070 */
[----:B------:R-:W-:Y:S01]  /*ebd0*/  IMAD.U32 R25, RZ, RZ, UR13 ;  /* 0x0000000dff197e24 */ /* 0x000fe2000f8e00ff */
[----:B------:R-:W-:Y:S02]  /*ebe0*/  UMOV UR4, URZ ;  /* 0x0000003f00047c82 */ /* 0x000fe40008000000 */
[----:B------:R-:W-:Y:S02]  /*ebf0*/  UISETP.NE.AND.EX UP0, UPT, UR15, URZ, UPT, UP0 ;  /* 0x0000003f0f00728c */ /* 0x000fe4000bf05300 */
[----:B------:R-:W-:Y:S01]  /*ec00*/  USEL UR9, UR37, URZ, UP1 ;  /* 0x0000003f25097287 */ /* 0x000fe20008800000 */
[----:B------:R-:W-:Y:S01]  /*ec10*/  IMAD.MOV.U32 R27, RZ, RZ, R35 ;  /* 0x000000ffff1b7224 */ /* 0x000fe200078e0023 */
[----:B------:R-:W-:Y:S01]  /*ec20*/  USEL UR44, UR44, URZ, !UP0 ;  /* 0x0000003f2c2c7287 */ /* 0x000fe2000c000000 */
[----:B------:R3:W5:Y:S01]  /*ec30*/  @P4 LDG.E R31, desc[UR56][R24.64] ;  /* 0x00000038181f4981 */ /* 0x000762000c1e1900 */
[----:B------:R-:W-:Y:S01]  /*ec40*/  ULDC.64 UR16, c[0x0][UR20+0x218] ;  /* 0x0000860014107abb */ /* 0x000fe20008000a00 */
[----:B------:R-:W-:Y:S01]  /*ec50*/  ULDC.64 UR18, c[0x0][UR20+0x228] ;  /* 0x00008a0014127abb */ /* 0x000fe20008000a00 */
[----:B------:R-:W-:Y:S01]  /*ec60*/  ULDC.64 UR14, c[0x0][UR20+0x220] ;  /* 0x00008800140e7abb */ /* 0x000fe20008000a00 */
[----:B------:R-:W-:Y:S01]  /*ec70*/  UIMAD.WIDE.U32 UR12, UR16, UR45, URZ ;  /* 0x0000002d100c72a5 */ /* 0x000fe2000f8e003f */
[----:B0-----:R-:W-:Y:S01]  /*ec80*/  @P1 IMAD.HI.U32 R0, R35, R0, RZ ;  /* 0x0000000023001227 */ /* 0x001fe200078e00ff */
[----:B------:R-:W-:-:S02]  /*ec90*/  UIMAD.WIDE.U32 UR22, UR18, UR9, URZ ;  /* 0x00000009121672a5 */ /* 0x000fc4000f8e003f */
[----:B------:R-:W-:Y:S02]  /*eca0*/  UIMAD UR16, UR17, UR45, URZ ;  /* 0x0000002d111072a4 */ /* 0x000fe4000f8e023f */
[----:B------:R-:W-:Y:S02]  /*ecb0*/  UIMAD UR18, UR19, UR9, URZ ;  /* 0x00000009131272a4 */ /* 0x000fe4000f8e023f */
[----:B------:R-:W-:Y:S01]  /*ecc0*/  USEL UR43, UR43, URZ, !UP0 ;  /* 0x0000003f2b2b7287 */ /* 0x000fe2000c000000 */
[----:B-1----:R-:W-:Y:S01]  /*ecd0*/  @P1 SHF.R.U32.HI R27, RZ, R29, R0 ;  /* 0x0000001dff1b1219 */ /* 0x002fe20000011600 */
[----:B------:R-:W-:Y:S01]  /*ece0*/  UIMAD UR9, UR15, UR44, URZ ;  /* 0x0000002c0f0972a4 */ /* 0x000fe2000f8e023f */
[----:B---3--:R-:W-:Y:S01]  /*ecf0*/  IMAD.U32 R24, RZ, RZ, UR22 ;  /* 0x00000016ff187e24 */ /* 0x008fe2000f8e00ff */
[----:B------:R-:W-:Y:S01]  /*ed00*/  UIADD3 UR13, UR13, UR16, URZ ;  /* 0x000000100d0d7290 */ /* 0x000fe2000fffe03f */
[----:B------:R-:W-:Y:S01]  /*ed10*/  IMAD.U32 R25, RZ, RZ, UR23 ;  /* 0x00000017ff197e24 */ /* 0x000fe2000f8e00ff */
[----:B------:R-:W-:Y:S01]  /*ed20*/  UIMAD.WIDE.U32 UR16, UR14, UR44, URZ ;  /* 0x0000002c0e1072a5 */ /* 0x000fe2000f8e003f */
[--C-:B------:R-:W-:Y:S01]  /*ed30*/  IMAD.MOV R29, RZ, RZ, -R27.reuse ;  /* 0x000000ffff1d7224 */ /* 0x100fe200078e0a1b */
[----:B------:R-:W-:Y:S01]  /*ed40*/  UIMAD UR9, UR14, UR43, UR9 ;  /* 0x0000002b0e0972a4 */ /* 0x000fe2000f8e0209 */
[----:B------:R-:W-:Y:S01]  /*ed50*/  SHF.R.S32.HI R25, RZ, 0x1f, R27 ;  /* 0x0000001fff197819 */ /* 0x000fe2000001141b */
[----:B------:R-:W-:Y:S01]  /*ed60*/  UIADD3 UR18, UR23, UR18, URZ ;  /* 0x0000001217127290 */ /* 0x000fe2000fffe03f */
[----:B------:R-:W-:Y:S01]  /*ed70*/  IMAD R29, R134, R29, R35 ;  /* 0x0000001d861d7224 */ /* 0x000fe200078e0223 */
[----:B------:R-:W-:-:S04]  /*ed80*/  UIADD3 UR9, UR17, UR9, URZ ;  /* 0x0000000911097290 */ /* 0x000fc8000fffe03f */
[----:B------:R-:W-:Y:S01]  /*ed90*/  IMAD.U32 R26, RZ, RZ, UR18 ;  /* 0x00000012ff1a7e24 */ /* 0x000fe2000f8e00ff */
        /* <DEDUP_REMOVED lines=22> */
.L_x_2071:
[----:B------:R-:W2:Y:S01]  /*ef00*/  LDL R0, [R1+0x38] ;  /* 0x0000380001007983 */ /* 0x000ea20000100800 */
[----:B------:R-:W-:-:S03]  /*ef10*/  LOP3.LUT P0, RZ, R236, 0x3, RZ, 0xc0, !PT ;  /* 0x00000003ecff7812 */ /* 0x000fc6000780c0ff */
[----:B------:R-:W-:Y:S04]  /*ef20*/  SHFL.IDX PT, R26, R30, RZ, 0x1c1f ;  /* 0x001c1fff1e1a7589 */ /* 0x000fe800000e0000 */
[----:B------:R-:W0:Y:S04]  /*ef30*/  SHFL.IDX PT, R27, R24, RZ, 0x1c1f ;  /* 0x001c1fff181b7589 */ /* 0x000e2800000e0000 */
[----:B------:R-:W-:Y:S04]  /*ef40*/  SHFL.IDX PT, R28, R30, 0x1, 0x1c1f ;  /* 0x003c1f001e1c7f89 */ /* 0x000fe800000e0000 */
[----:B------:R-:W1:Y:S01]  /*ef50*/  SHFL.IDX PT, R29, R24, 0x1, 0x1c1f ;  /* 0x003c1f00181d7f89 */ /* 0x000e6200000e0000 */
[----:B--2---:R-:W-:-:S02]  /*ef60*/  VIADD R33, R0, UR36 ;  /* 0x0000002400217c36 */ /* 0x004fc40008000000 */
        /* <DEDUP_REMOVED lines=9> */
[----:B------:R-:W-:Y:S01]  /*f000*/  ULDC.64 UR12, c[0x0][0xaa0] ;  /* 0x0002a800000c7ab9 */ /* 0x000fe20000000a00 */
[----:B------:R-:W-:Y:S01]  /*f010*/  IMAD.MOV.U32 R3, RZ, RZ, 0x2 ;  /* 0x00000002ff037424 */ /* 0x000fe200078e00ff */
[----:B------:R-:W0:Y:S01]  /*f020*/  @P1 LDC R61, c[0x0][0xbf0] ;  /* 0x0002fc00ff3d1b82 */ /* 0x000e220000000800 */
[----:B------:R-:W-:-:S04]  /*f030*/  IMAD R2, R235, 0x40, R64 ;  /* 0x00000040eb027824 */ /* 0x000fc800078e0240 */
[----:B------:R-:W-:-:S03]  /*f040*/  IMAD.WIDE R2, R2, R3, UR10 ;  /* 0x0000000a02027e25 */ /* 0x000fc6000f8e0203 */
[C---:B------:R-:W-:Y:S02]  /*f050*/  IADD3 R33, P2, R2.reuse, 0x5000, RZ ;  /* 0x0000500002217810 */ /* 0x040fe40007f5e0ff */
[C---:B------:R-:W-:Y:S02]  /*f060*/  IADD3 R9, P4, R2.reuse, 0x1000, RZ ;  /* 0x0000100002097810 */ /* 0x040fe40007f9e0ff */
[C---:B------:R-:W-:Y:S02]  /*f070*/  IADD3 R13, P3, R2.reuse, 0x2000, RZ ;  /* 0x00002000020d7810 */ /* 0x040fe40007f7e0ff */
[C---:B------:R-:W-:Y:S02]  /*f080*/  IADD3 R25, P6, R2.reuse, 0x3000, RZ ;  /* 0x0000300002197810 */ /* 0x040fe40007fde0ff */
[----:B------:R-:W-:Y:S02]  /*f090*/  IADD3 R29, P5, R2, 0x4000, RZ ;  /* 0x00004000021d7810 */ /* 0x000fe40007fbe0ff */
[----:B------:R-:W-:-:S02]  /*f0a0*/  LOP3.LUT R32, R33, 0x380, RZ, 0xc0, !PT ;  /* 0x0000038021207812 */ /* 0x000fc400078ec0ff */
[----:B------:R-:W-:Y:S02]  /*f0b0*/  LOP3.LUT R8, R9, 0x380, RZ, 0xc0, !PT ;  /* 0x0000038009087812 */ /* 0x000fe400078ec0ff */
[----:B------:R-:W-:Y:S02]  /*f0c0*/  LOP3.LUT R12, R13, 0x380, RZ, 0xc0, !PT ;  /* 0x000003800d0c7812 */ /* 0x000fe400078ec0ff */
[----:B------:R-:W-:Y:S02]  /*f0d0*/  LOP3.LUT R24, R25, 0x380, RZ, 0xc0, !PT ;  /* 0x0000038019187812 */ /* 0x000fe400078ec0ff */
[----:B------:R-:W-:Y:S02]  /*f0e0*/  LOP3.LUT R28, R29, 0x380, RZ, 0xc0, !PT ;  /* 0x000003801d1c7812 */ /* 0x000fe400078ec0ff */
[----:B------:R-:W-:Y:S02]  /*f0f0*/  SHF.R.U64 R32, R32, 0x3, RZ ;  /* 0x0000000320207819 */ /* 0x000fe400000012ff */
[----:B------:R-:W-:-:S02]  /*f100*/  SHF.R.U64 R8, R8, 0x3, RZ ;  /* 0x0000000308087819 */ /* 0x000fc400000012ff */
[----:B------:R-:W-:Y:S02]  /*f110*/  SHF.R.U64 R12, R12, 0x3, RZ ;  /* 0x000000030c0c7819 */ /* 0x000fe400000012ff */
[----:B------:R-:W-:Y:S02]  /*f120*/  SHF.R.U64 R24, R24, 0x3, RZ ;  /* 0x0000000318187819 */ /* 0x000fe400000012ff */
[----:B------:R-:W-:Y:S02]  /*f130*/  SHF.R.U64 R28, R28, 0x3, RZ ;  /* 0x000000031c1c7819 */ /* 0x000fe400000012ff */
        /* <DEDUP_REMOVED lines=11> */
[----:B------:R-:W-:Y:S01]  /*f1f0*/  UIMAD UR9, UR14, UR12, URZ ;  /* 0x0000000c0e0972a4 */ /* 0x000fe2000f8e023f */
[C---:B------:R-:W-:Y:S01]  /*f200*/  IADD3 R37, P0, R2.reuse, 0x6000, RZ ;  /* 0x0000600002257810 */ /* 0x040fe20007f1e0ff */
[----:B------:R-:W-:Y:S01]  /*f210*/  UIMAD.WIDE.U32 UR10, UR4, UR12, URZ ;  /* 0x0000000c040a72a5 */ /* 0x000fe2000f8e003f */
[C---:B------:R-:W-:Y:S01]  /*f220*/  IADD3 R41, P4, R2.reuse, 0x7000, RZ ;  /* 0x0000700002297810 */ /* 0x040fe20007f9e0ff */
[----:B------:R-:W-:Y:S01]  /*f230*/  IMAD.X R57, RZ, RZ, R3, P2 ;  /* 0x000000ffff397224 */ /* 0x000fe200010e0603 */
[C---:B------:R-:W-:Y:S01]  /*f240*/  IADD3 R45, P3, R2.reuse, 0x8000, RZ ;  /* 0x00008000022d7810 */ /* 0x040fe20007f7e0ff */
[----:B------:R-:W5:Y:S01]  /*f250*/  LD.E.128 R8, desc[UR56][R8.64] ;  /* 0x0000003808087980 */ /* 0x000f62000c101d00 */
[----:B------:R-:W-:-:S02]  /*f260*/  IADD3 R49, P6, R2, 0x9000, RZ ;  /* 0x0000900002317810 */ /* 0x000fc40007fde0ff */
[C---:B------:R-:W-:Y:S01]  /*f270*/  IADD3 R53, P5, R2.reuse, 0xa000, RZ ;  /* 0x0000a00002357810 */ /* 0x040fe20007fbe0ff */
[----:B------:R-:W5:Y:S01]  /*f280*/  LD.E.128 R12, desc[UR56][R12.64] ;  /* 0x000000380c0c7980 */ /* 0x000f62000c101d00 */
[----:B------:R-:W-:Y:S02]  /*f290*/  LOP3.LUT R7, R2, 0x380, RZ, 0xc0, !PT ;  /* 0x0000038002077812 */ /* 0x000fe400078ec0ff */
[----:B------:R-:W-:Y:S01]  /*f2a0*/  LOP3.LUT R4, R5, 0x380, RZ, 0xc0, !PT ;  /* 0x0000038005047812 */ /* 0x000fe200078ec0ff */
[----:B------:R-:W5:Y:S01]  /*f2b0*/  LD.E.128 R24, desc[UR56][R24.64] ;  /* 0x0000003818187980 */ /* 0x000f62000c101d00 */
[----:B------:R-:W-:Y:S02]  /*f2c0*/  LOP3.LUT R36, R37, 0x380, RZ, 0xc0, !PT ;  /* 0x0000038025247812 */ /* 0x000fe400078ec0ff */
[----:B------:R-:W-:Y:S01]  /*f2d0*/  LOP3.LUT R40, R41, 0x380, RZ, 0xc0, !PT ;  /* 0x0000038029287812 */ /* 0x000fe200078ec0ff */
[----:B------:R-:W5:Y:S01]  /*f2e0*/  LD.E.128 R28, desc[UR56][R28.64] ;  /* 0x000000381c1c7980 */ /* 0x000f62000c101d00 */
[----:B------:R-:W-:-:S02]  /*f2f0*/  LOP3.LUT R44, R45, 0x380, RZ, 0xc0, !PT ;  /* 0x000003802d2c7812 */ /* 0x000fc400078ec0ff */
[----:B------:R-:W-:Y:S01]  /*f300*/  LOP3.LUT R48, R49, 0x380, RZ, 0xc0, !PT ;  /* 0x0000038031307812 */ /* 0x000fe200078ec0ff */
[----:B------:R-:W5:Y:S01]  /*f310*/  LD.E.128 R32, desc[UR56][R32.64] ;  /* 0x0000003820207980 */ /* 0x000f62000c101d00 */
[----:B------:R-:W-:Y:S02]  /*f320*/  LOP3.LUT R52, R53, 0x380, RZ, 0xc0, !PT ;  /* 0x0000038035347812 */ /* 0x000fe400078ec0ff */
[----:B------:R-:W-:Y:S02]  /*f330*/  SHF.R.U64 R7, R7, 0x3, RZ ;  /* 0x0000000307077819 */ /* 0x000fe400000012ff */
[----:B------:R-:W-:Y:S02]  /*f340*/  SHF.R.U64 R4, R4, 0x3, RZ ;  /* 0x0000000304047819 */ /* 0x000fe400000012ff */
[----:B------:R-:W-:Y:S02]  /*f350*/  SHF.R.U64 R36, R36, 0x3, RZ ;  /* 0x0000000324247819 */ /* 0x000fe400000012ff */
[----:B------:R-:W-:-:S02]  /*f360*/  SHF.R.U64 R40, R40, 0x3, RZ ;  /* 0x0000000328287819 */ /* 0x000fc400000012ff */
[----:B------:R-:W-:Y:S02]  /*f370*/  SHF.R.U64 R44, R44, 0x3, RZ ;  /* 0x000000032c2c7819 */ /* 0x000fe400000012ff */
[----:B------:R-:W-:Y:S02]  /*f380*/  SHF.R.U64 R48, R48, 0x3, RZ ;  /* 0x0000000330307819 */ /* 0x000fe400000012ff */
[----:B------:R-:W-:Y:S02]  /*f390*/  SHF.R.U64 R52, R52, 0x3, RZ ;  /* 0x0000000334347819 */ /* 0x000fe400000012ff */
        /* <DEDUP_REMOVED lines=12> */
[----:B------:R-:W-:Y:S01]  /*f460*/  UIMAD UR9, UR4, UR13, UR9 ;  /* 0x0000000d040972a4 */ /* 0x000fe2000f8e0209 */
[----:B------:R1:W5:Y:S02]  /*f470*/  LD.E.128 R4, desc[UR56][R2.64] ;  /* 0x0000003802047980 */ /* 0x000364000c101d00 */
[----:B------:R-:W-:-:S02]  /*f480*/  ULDC.64 UR12, c[0x0][0xae8] ;  /* 0x0002ba00000c7ab9 */ /* 0x000fc40000000a00 */
[----:B------:R-:W5:Y:S04]  /*f490*/  LD.E.128 R36, desc[UR56][R36.64] ;  /* 0x0000003824247980 */ /* 0x000f68000c101d00 */
[----:B------:R-:W5:Y:S01]  /*f4a0*/  LD.E.128 R40, desc[UR56][R40.64] ;  /* 0x0000003828287980 */ /* 0x000f62000c101d00 */
[----:B-1----:R-:W1:Y:S01]  /*f4b0*/  @P1 LDC R3, c[0x0][0xbec] ;  /* 0x0002fb00ff031b82 */ /* 0x002e620000000800 */
[----:B------:R-:W-:Y:S01]  /*f4c0*/  UIADD3 UR11, UR11, UR9, URZ ;  /* 0x000000090b0b7290 */ /* 0x000fe2000fffe03f */
[----:B------:R-:W-:Y:S01]  /*f4d0*/  IMAD R2, R18, 0x20, R235 ;  /* 0x0000002012027824 */ /* 0x000fe200078e02eb */
[----:B------:R-:W5:Y:S02]  /*f4e0*/  LD.E.128 R44, desc[UR56][R44.64] ;  /* 0x000000382c2c7980 */ /* 0x000f64000c101d00 */
[----:B------:R-:W-:Y:S01]  /*f4f0*/  UIMAD.WIDE.U32 UR10, UR45, UR12, UR10 ;  /* 0x0000000c2d0a72a5 */ /* 0x000fe2000f8e000a */
[----:B------:R-:W-:Y:S01]  /*f500*/  VIADD R60, R2, UR36 ;  /* 0x00000024023c7c36 */ /* 0x000fe20008000000 */
[----:B------:R-:W-:Y:S01]  /*f510*/  USHF.R.S32.HI UR4, URZ, 0x1f, UR44 ;  /* 0x0000001f3f047899 */ /* 0x000fe2000801142c */
[----:B------:R-:W5:Y:S01]  /*f520*/  LD.E.128 R48, desc[UR56][R48.64] ;  /* 0x0000003830307980 */ /* 0x000f62000c101d00 */
[----:B------:R-:W-:-:S03]  /*f530*/  UIMAD UR11, UR45, UR13, UR11 ;  /* 0x0000000d2d0b72a4 */ /* 0x000fc6000f8e020b */
[----:B------:R-:W-:Y:S01]  /*f540*/  ULDC.64 UR12, c[0x0][0xaf0] ;  /* 0x0002bc00000c7ab9 */ /* 0x000fe20000000a00 */
[----:B------:R-:W5:Y:S01]  /*f550*/  LD.E.128 R52, desc[UR56][R52.64] ;  /* 0x0000003834347980 */ /* 0x000f62000c101d00 */
[----:B------:R-:W-:Y:S01]  /*f560*/  UIMAD UR4, UR4, UR12, URZ ;  /* 0x0000000c040472a4 */ /* 0x000fe2000f8e023f */
[----:B------:R-:W-:Y:S02]  /*f570*/  IMAD.MOV.U32 R21, RZ, RZ, R60 ;  /* 0x000000ffff157224 */ /* 0x000fe400078e003c */
[----:B------:R-:W5:Y:S01]  /*f580*/  LD.E.128 R56, desc[UR56][R56.64] ;  /* 0x0000003838387980 */ /* 0x000f62000c101d00 */
[----:B------:R-:W-:Y:S01]  /*f590*/  UIMAD UR4, UR44, UR13, UR4 ;  /* 0x0000000d2c0472a4 */ /* 0x000fe2000f8e0204 */
[----:B-1----:R-:W-:Y:S01]  /*f5a0*/  @P1 IMAD.HI.U32 R2, R60, R3, RZ ;  /* 0x000000033c021227 */ /* 0x002fe200078e00ff */
[----:B------:R-:W-:Y:S01]  /*f5b0*/  UIMAD.WIDE.U32 UR44, UR44, UR12, UR10 ;  /* 0x0000000c2c2c72a5 */ /* 0x000fe2000f8e000a */
[----:B------:R-:W-:Y:S01]  /*f5c0*/  @!PT LDS RZ, [RZ] ;  /* 0x00000000fffff984 */ /* 0x000fe20000000800 */
[----:B------:R-:W-:Y:S01]  /*f5d0*/  @!PT LDS RZ, [RZ] ;  /* 0x00000000fffff984 */ /* 0x000fe20000000800 */
[----:B------:R-:W-:Y:S01]  /*f5e0*/  @!PT LDS RZ, [RZ] ;  /* 0x00000000fffff984 */ /* 0x000fe20000000800 */
[----:B------:R-:W-:Y:S01]  /*f5f0*/  @!PT LDS RZ, [RZ] ;  /* 0x00000000fffff984 */ /* 0x000fe20000000800 */
[----:B------:R1:W-:Y:S06]  /*f600*/  MEMBAR.ALL.CTA ;  /* 0x0000000000007992 */ /* 0x0003ec0000008000 */
[----:B-1----:R-:W1:Y:S01]  /*f610*/  FENCE.VIEW.ASYNC.S ;  /* 0x00000000000073c6 */ /* 0x002e620000000000 */
[----:B------:R-:W-:Y:S01]  /*f620*/  ULDC.64 UR10, c[0x0][0xae0] ;  /* 0x0002b800000a7ab9 */ /* 0x000fe20000000a00 */
[----:B0-----:R-:W-:Y:S01]  /*f630*/  @P1 SHF.R.U32.HI R21, RZ, R61, R2 ;  /* 0x0000003dff151219 */ /* 0x001fe20000011602 */
[----:B------:R-:W-:-:S03]  /*f640*/  UIADD3 UR4, UR45, UR4, URZ ;  /* 0x000000042d047290 */ /* 0x000fc6000fffe03f */
[--C-:B------:R-:W-:Y:S01]  /*f650*/  SHF.R.S32.HI R20, RZ, 0x1f, R21.reuse ;  /* 0x0000001fff147819 */ /* 0x100fe20000011415 */
[----:B------:R-:W-:Y:S02]  /*f660*/  IMAD.MOV R61, RZ, RZ, -R21 ;  /* 0x000000ffff3d7224 */ /* 0x000fe400078e0a15 */
[----:B------:R-:W-:Y:S02]  /*f670*/  IMAD.U32 R3, RZ, RZ, UR45 ;  /* 0x0000002dff037e24 */ /* 0x000fe4000f8e00ff */
[----:B------:R-:W-:Y:S02]  /*f680*/  IMAD R20, R20, UR10, RZ ;  /* 0x0000000a14147c24 */ /* 0x000fe4000f8e02ff */
[----:B------:R-:W-:Y:S02]  /*f690*/  IMAD R61, R134, R61, R60 ;  /* 0x0000003d863d7224 */ /* 0x000fe400078e023c */
[----:B------:R-:W-:Y:S02]  /*f6a0*/  IMAD.U32 R2, RZ, RZ, UR44 ;  /* 0x0000002cff027e24 */ /* 0x000fe4000f8e00ff */
[----:B------:R-:W-:-:S02]  /*f6b0*/  IMAD.U32 R3, RZ, RZ, UR4 ;  /* 0x00000004ff037e24 */ /* 0x000fc4000f8e00ff */
[C---:B------:R-:W-:Y:S01]  /*f6c0*/  IMAD R63, R21.reuse, UR11, R20 ;  /* 0x0000000b153f7c24 */ /* 0x040fe2000f8e0214 */
[----:B------:R-:W-:Y:S01]  /*f6d0*/  SHF.R.S32.HI R20, RZ, 0x1f, R61 ;  /* 0x0000001fff147819 */ /* 0x000fe2000001143d */
[----:B------:R-:W-:Y:S01]  /*f6e0*/  IMAD.WIDE.U32 R2, R21, UR10, R2 ;  /* 0x0000000a15027c25 */ /* 0x000fe2000f8e0002 */
[----:B------:R-:W-:-:S03]  /*f6f0*/  ULDC.64 UR10, c[0x0][0xad8] ;  /* 0x0002b600000a7ab9 */ /* 0x000fc60000000a00 */
[----:B------:R-:W-:Y:S02]  /*f700*/  IMAD.IADD R3, R3, 0x1, R63 ;  /* 0x0000000103037824 */ /* 0x000fe400078e023f */
[----:B------:R-:W-:Y:S02]  /*f710*/  IMAD R20, R20, UR10, RZ ;  /* 0x0000000a14147c24 */ /* 0x000fe4000f8e02ff */
[----:B------:R-:W-:Y:S01]  /*f720*/  VIADD R65, R235, UR36 ;  /* 0x00000024eb417c36 */ /* 0x000fe20008000000 */
[----:B------:R-:W-:Y:S01]  /*f730*/  UIADD3 UR8, UR8, 0x33420, URZ ;  /* 0x0003342008087890 */ /* 0x000fe2000fffe03f */
[C---:B------:R-:W-:Y:S02]  /*f740*/  IMAD R63, R61.reuse, UR11, R20 ;  /* 0x0000000b3d3f7c24 */ /* 0x040fe4000f8e0214 */
[----:B------:R-:W-:Y:S01]  /*f750*/  IMAD.WIDE.U32 R2, R61, UR10, R2 ;  /* 0x0000000a3d027c25 */ /* 0x000fe2000f8e0002 */
[----:B------:R-:W-:Y:S01]  /*f760*/  ISETP.GE.AND P2, PT, R65, R0, PT ;  /* 0x000000004100720c */ /* 0x000fe20003f46270 */
[----:B------:R-:W-:Y:S01]  /*f770*/  ULDC.64 UR10, c[0x0][0xa80] ;  /* 0x0002a000000a7ab9 */ /* 0x000fe20000000a00 */
[----:B------:R-:W-:Y:S01]  /*f780*/  UPRMT UR8, URZ, 0x654, UR8 ;  /* 0x000006543f087896 */ /* 0x000fe20008000008 */
[----:B------:R-:W-:Y:S01]  /*f790*/  IMAD.IADD R3, R3, 0x1, R63 ;  /* 0x0000000103037824 */ /* 0x000fe200078e023f */
[----:B------:R-:W-:Y:S01]  /*f7a0*/  LEA R62, P3, R2, UR10, 0x1 ;  /* 0x0000000a023e7c11 */ /* 0x000fe2000f8608ff */
[----:B------:R-:W-:-:S03]  /*f7b0*/  VIADD R61, R65, 0x40 ;  /* 0x00000040413d7836 */ /* 0x000fc60000000000 */
[----:B------:R-:W-:Y:S01]  /*f7c0*/  LEA.HI.X R63, R2, UR11, R3, 0x1, P3 ;  /* 0x0000000b023f7c11 */ /* 0x000fe200098f0c03 */
[----:B------:R-:W-:Y:S01]  /*f7d0*/  VIADD R21, R65, 0x20 ;  /* 0x0000002041157836 */ /* 0x000fe20000000000 */
[-C--:B------:R-:W-:Y:S01]  /*f7e0*/  ISETP.GE.AND P1, PT, R61, R0.reuse, PT ;  /* 0x000000003d00720c */ /* 0x080fe20003f26270 */
[C---:B------:R-:W-:Y:S01]  /*f7f0*/  VIADD R67, R64.reuse, 0x40 ;  /* 0x0000004040437836 */ /* 0x040fe20000000000 */
[----:B-1----:R-:W-:Y:S01]  /*f800*/  SYNCS.ARRIVE.TRANS64.RED.A1T0 RZ, [UR8], RZ ;  /* 0x000000ffffff79a7 */ /* 0x002fe20008100408 */
[----:B------:R-:W-:Y:S01]  /*f810*/  VIADD R69, R64, 0x80 ;  /* 0x0000008040457836 */ /* 0x000fe20000000000 */
        /* <DEDUP_REMOVED lines=21> */
.L_x_2074:
[----:B------:R-:W-:Y:S05]  /*f970*/  BSYNC B1 ;  /* 0x0000000000017941 */ /* 0x000fea0003800000 */
.L_x_2073:
[----:B0----5:R0:W3:Y:S01]  /*f980*/  SHFL.IDX PT, R7, R63, 0x1, 0x181f ;  /* 0x00381f003f077f89 */ /* 0x0210e200000e0000 */
[----:B------:R-:W-:Y:S03]  /*f990*/  BSSY B1, `(.L_x_2075) ;  /* 0x0000010000017945 */ /* 0x000fe60003800000 */
[----:B------:R0:W4:Y:S01]  /*f9a0*/  SHFL.IDX PT, R6, R62, 0x1, 0x181f ;  /* 0x00381f003e067f89 */ /* 0x00012200000e0000 */
[----:B------:R-:W-:Y:S05]  /*f9b0*/  @P0 BRA `(.L_x_2076) ;  /* 0x0000000000340947 */ /* 0x000fea0003800000 */
[----:B------:R-:W-:Y:S02]  /*f9c0*/  ULDC UR4, c[0x0][0xac8] ;  /* 0x0002b20000047ab9 */ /* 0x000fe40000000800 */
[----:B------:R-:W-:Y:S02]  /*f9d0*/  ISETP.GE.AND P4, PT, R64, UR4, PT ;  /* 0x0000000440007c0c */ /* 0x000fe4000bf86270 */
[----:B------:R-:W-:Y:S02]  /*f9e0*/  ISETP.GE.AND P5, PT, R67, UR4, PT ;  /* 0x0000000443007c0c */ /* 0x000fe4000bfa6270 */
[----:B------:R-:W-:-:S09]  /*f9f0*/  ISETP.GE.AND P6, PT, R69, UR4, PT ;  /* 0x0000000445007c0c */ /* 0x000fd2000bfc6270 */
[CC--:B----4-:R-:W-:Y:S02]  /*fa00*/  @!P4 LEA R2, P0, R64.reuse, R6.reuse, 0x1 ;  /* 0x000000064002c211 */ /* 0x0d0fe400078008ff */
        /* <DEDUP_REMOVED lines=8> */
.L_x_2076:
[----:B------:R-:W-:Y:S05]  /*fa90*/  BSYNC B1 ;  /* 0x0000000000017941 */ /* 0x000fea0003800000 */
.L_x_2075:
        /* <DEDUP_REMOVED lines=17> */
.L_x_2078:
[----:B------:R-:W-:Y:S05]  /*fbb0*/  BSYNC B1 ;  /* 0x0000000000017941 */ /* 0x000fea0003800000 */
.L_x_2077:
[----:B0-----:R-:W-:Y:S01]  /*fbc0*/  VIADD R3, R65, 0x60 ;  /* 0x0000006041037836 */ /* 0x001fe20000000000 */
[----:B---3--:R-:W0:Y:S04]  /*fbd0*/  SHFL.IDX PT, R63, R63, 0x3, 0x181f ;  /* 0x00781f003f3f7f89 */ /* 0x008e2800000e0000 */
[----:B------:R-:W-:Y:S01]  /*fbe0*/  ISETP.GE.AND P0, PT, R3, R0, PT ;  /* 0x000000000300720c */ /* 0x000fe20003f06270 */
[----:B------:R-:W3:-:S12]  /*fbf0*/  SHFL.IDX PT, R62, R62, 0x3, 0x181f ;  /* 0x00781f003e3e7f89 */ /* 0x000ed800000e0000 */
[----:B------:R-:W-:Y:S05]  /*fc00*/  @P0 BRA `(.L_x_2079) ;  /* 0x0000002000280947 */ /* 0x000fea0003800000 */
[----:B------:R-:W-:Y:S02]  /*fc10*/  ULDC UR4, c[0x0][0xac8] ;  /* 0x0002b20000047ab9 */ /* 0x000fe40000000800 */
[----:B------:R-:W-:Y:S02]  /*fc20*/  ISETP.GE.AND P2, PT, R64, UR4, PT ;  /* 0x0000000440007c0c */ /* 0x000fe4000bf46270 */
[----:B------:R-:W-:-:S11]  /*fc30*/  ISETP.GE.AND P3, PT, R67, UR4, PT ;  /* 0x0000000443007c0c */ /* 0x000fd6000bf66270 */
[CC--:B---3--:R-:W-:Y:S02]  /*fc40*/  @!P2 LEA R2, P0, R64.reuse, R62.reuse, 0x1 ;  /* 0x0000003e4002a211 */ /* 0x0c8fe400078008ff */
        /* <DEDUP_REMOVED lines=11> */
.L_x_2072:
        /* <DEDUP_REMOVED lines=55> */
[----:B------:R-:W-:-:S03]  /*10070*/  SHF.R.S32.HI R137, RZ, 0x1f, R234 ;  /* 0x0000001fff897819 */ /* 0x000fc600000114ea */
        /* <DEDUP_REMOVED lines=11> */
[C---:B------:R-:W-:Y:S01]  /*10130*/  VIADD R27, R16.reuse, 0x20 ;  /* 0x00000020101b7836 */ /* 0x040fe20000000000 */
[----:B------:R-:W-:Y:S01]  /*10140*/  ULDC UR4, c[0x0][0xac8] ;  /* 0x0002b20000047ab9 */ /* 0x000fe20000000800 */
[C---:B------:R-:W-:Y:S01]  /*10150*/  VIADD R35, R16.reuse, 0x28 ;  /* 0x0000002810237836 */ /* 0x040fe20000000000 */
[C---:B------:R-:W-:Y:S01]  /*10160*/  ISETP.GE.AND P2, PT, R16.reuse, UR4, PT ;  /* 0x0000000410007c0c */ /* 0x040fe2000bf46270 */
[C---:B------:R-:W-:Y:S01]  /*10170*/  VIADD R37, R16.reuse, 0x30 ;  /* 0x0000003010257836 */ /* 0x040fe20000000000 */
[----:B------:R-:W-:Y:S01]  /*10180*/  ISETP.GE.AND P4, PT, R27, UR4, PT ;  /* 0x000000041b007c0c */ /* 0x000fe2000bf86270 */
[----:B------:R-:W-:Y:S01]  /*10190*/  VIADD R39, R16, 0x38 ;  /* 0x0000003810277836 */ /* 0x000fe20000000000 */
[----:B------:R-:W-:Y:S01]  /*101a0*/  ISETP.GE.AND P1, PT, R234, UR4, PT ;  /* 0x00000004ea007c0c */ /* 0x000fe2000bf26270 */
[----:B------:R-:W-:Y:S01]  /*101b0*/  VIADD R41, R16, 0x40 ;  /* 0x0000004010297836 */ /* 0x000fe20000000000 */
[----:B------:R-:W-:Y:S02]  /*101c0*/  ISETP.GE.AND P0, PT, R233, UR4, PT ;  /* 0x00000004e9007c0c */ /* 0x000fe4000bf06270 */
[----:B------:R-:W-:-:S02]  /*101d0*/  SHF.R.S32.HI R30, RZ, 0x1f, R27 ;  /* 0x0000001fff1e7819 */ /* 0x000fc4000001141b */
[----:B------:R-:W-:-:S03]  /*101e0*/  ISETP.GE.AND P5, PT, R19, UR4, PT ;  /* 0x0000000413007c0c */ /* 0x000fc6000bfa6270 */
[----:B-12---:R-:W-:Y:S02]  /*101f0*/  @!P2 IMAD.WIDE R28, R16, 0x4, R2 ;  /* 0x00000004101ca825 */ /* 0x006fe400078e0202 */
[----:B------:R-:W-:-:S03]  /*10200*/  @!P4 LEA R26, P3, R27, R2, 0x2 ;  /* 0x000000021b1ac211 */ /* 0x000fc600078610ff */
[----:B------:R1:W-:Y:S01]  /*10210*/  @!P2 ST.E.64 desc[UR56][R28.64], R8 ;  /* 0x000000081c00a985 */ /* 0x0003e2000c101b38 */
[-C--:B------:R-:W-:Y:S02]  /*10220*/  @!P4 LEA.HI.X R27, R27, R3.reuse, R30, 0x2, P3 ;  /* 0x000000031b1bc211 */ /* 0x080fe400018f141e */
[CC--:B------:R-:W-:Y:S02]  /*10230*/  @!P1 LEA R30, P2, R234.reuse, R2.reuse, 0x2 ;  /* 0x00000002ea1e9211 */ /* 0x0c0fe400078410ff */
[----:B------:R-:W-:Y:S02]  /*10240*/  @!P0 LEA R32, P3, R233, R2, 0x2 ;  /* 0x00000002e9208211 */ /* 0x000fe400078610ff */
[-C--:B------:R-:W-:Y:S02]  /*10250*/  @!P1 LEA.HI.X R31, R234, R3.reuse, R137, 0x2, P2 ;  /* 0x00000003ea1f9211 */ /* 0x080fe400010f1489 */
[----:B------:R-:W-:Y:S02]  /*10260*/  ISETP.GE.AND P2, PT, R35, UR4, PT ;  /* 0x0000000423007c0c */ /* 0x000fe4000bf46270 */
[----:B------:R-:W-:Y:S01]  /*10270*/  @!P0 LEA.HI.X R33, R233, R3, R136, 0x2, P3 ;  /* 0x00000003e9218211 */ /* 0x000fe200018f1488 */
[----:B------:R2:W-:Y:S01]  /*10280*/  @!P1 ST.E.64 desc[UR56][R30.64], R10 ;  /* 0x0000000a1e009985 */ /* 0x0005e2000c101b38 */
[----:B------:R-:W-:-:S02]  /*10290*/  ISETP.GE.AND P3, PT, R37, UR4, PT ;  /* 0x0000000425007c0c */ /* 0x000fc4000bf66270 */
[----:B-1----:R-:W-:Y:S01]  /*102a0*/  SHF.R.S32.HI R9, RZ, 0x1f, R19 ;  /* 0x0000001fff097819 */ /* 0x002fe20000011413 */
[----:B------:R1:W-:Y:S01]  /*102b0*/  @!P0 ST.E.64 desc[UR56][R32.64], R20 ;  /* 0x0000001420008985 */ /* 0x0003e2000c101b38 */
[-C--:B------:R-:W-:Y:S02]  /*102c0*/  @!P5 LEA R8, P1, R19, R2.reuse, 0x2 ;  /* 0x000000021308d211 */ /* 0x080fe400078210ff */
[----:B------:R-:W-:Y:S02]  /*102d0*/  ISETP.GE.AND P0, PT, R39, UR4, PT ;  /* 0x0000000427007c0c */ /* 0x000fe4000bf06270 */
[----:B------:R-:W-:Y:S02]  /*102e0*/  SHF.R.S32.HI R29, RZ, 0x1f, R35 ;  /* 0x0000001fff1d7819 */ /* 0x000fe40000011423 */
[----:B------:R-:W-:Y:S02]  /*102f0*/  @!P2 LEA R28, P6, R35, R2, 0x2 ;  /* 0x00000002231ca211 */ /* 0x000fe400078c10ff */
[----:B------:R-:W-:-:S02]  /*10300*/  @!P5 LEA.HI.X R9, R19, R3, R9, 0x2, P1 ;  /* 0x000000031309d211 */ /* 0x000fc400008f1409 */
[----:B------:R-:W-:Y:S02]  /*10310*/  ISETP.GE.AND P1, PT, R41, UR4, PT ;  /* 0x0000000429007c0c */ /* 0x000fe4000bf26270 */
[-C--:B------:R-:W-:Y:S01]  /*10320*/  @!P2 LEA.HI.X R29, R35, R3.reuse, R29, 0x2, P6 ;  /* 0x00000003231da211 */ /* 0x080fe200030f141d */
[----:B------:R3:W-:Y:S01]  /*10330*/  @!P5 ST.E.64 desc[UR56][R8.64], R44 ;  /* 0x0000002c0800d985 */ /* 0x0007e2000c101b38 */
[----:B--2---:R-:W-:Y:S02]  /*10340*/  SHF.R.S32.HI R11, RZ, 0x1f, R37 ;  /* 0x0000001fff0b7819 */ /* 0x004fe40000011425 */
[C---:B------:R-:W-:Y:S01]  /*10350*/  @!P3 LEA R10, P6, R37.reuse, R2, 0x2 ;  /* 0x00000002250ab211 */ /* 0x040fe200078c10ff */
[----:B------:R2:W-:Y:S01]  /*10360*/  @!P4 ST.E.64 desc[UR56][R26.64], R50 ;  /* 0x000000321a00c985 */ /* 0x0005e2000c101b38 */
[----:B------:R-:W-:Y:S02]  /*10370*/  ISETP.GE.AND P4, PT, R232, UR4, PT ;  /* 0x00000004e8007c0c */ /* 0x000fe4000bf86270 */
[----:B------:R-:W-:Y:S01]  /*10380*/  @!P3 LEA.HI.X R11, R37, R3, R11, 0x2, P6 ;  /* 0x00000003250bb211 */ /* 0x000fe200030f140b */
[----:B------:R-:W-:Y:S01]  /*10390*/  @!P2 ST.E.64 desc[UR56][R28.64], R60 ;  /* 0x0000003c1c00a985 */ /* 0x000fe2000c101b38 */
[----:B-1----:R-:W-:-:S02]  /*103a0*/  SHF.R.S32.HI R21, RZ, 0x1f, R39 ;  /* 0x0000001fff157819 */ /* 0x002fc40000011427 */
[CC--:B------:R-:W-:Y:S01]  /*103b0*/  @!P0 LEA R20, P6, R39.reuse, R2.reuse, 0x2 ;  /* 0x0000000227148211 */ /* 0x0c0fe200078c10ff */
[----:B------:R1:W-:Y:S01]  /*103c0*/  @!P3 ST.E.64 desc[UR56][R10.64], R66 ;  /* 0x000000420a00b985 */ /* 0x0003e2000c101b38 */
[----:B------:R-:W-:Y:S02]  /*103d0*/  SHF.R.S32.HI R31, RZ, 0x1f, R41 ;  /* 0x0000001fff1f7819 */ /* 0x000fe40000011429 */
[-C--:B------:R-:W-:Y:S02]  /*103e0*/  @!P0 LEA.HI.X R21, R39, R3.reuse, R21, 0x2, P6 ;  /* 0x0000000327158211 */ /* 0x080fe400030f1415 */
[----:B------:R-:W-:Y:S02]  /*103f0*/  @!P1 LEA R30, P6, R41, R2, 0x2 ;  /* 0x00000002291e9211 */ /* 0x000fe400078c10ff */
[----:B------:R-:W-:Y:S01]  /*10400*/  ISETP.GE.AND P2, PT, R231, UR4, PT ;  /* 0x00000004e7007c0c */ /* 0x000fe2000bf46270 */
[----:B------:R4:W-:Y:S01]  /*10410*/  @!P0 ST.E.64 desc[UR56][R20.64], R68 ;  /* 0x0000004414008985 */ /* 0x0009e2000c101b38 */
[----:B------:R-:W-:-:S02]  /*10420*/  @!P1 LEA.HI.X R31, R41, R3, R31, 0x2, P6 ;  /* 0x00000003291f9211 */ /* 0x000fc400030f141f */
[----:B------:R-:W-:Y:S02]  /*10430*/  ISETP.GE.AND P3, PT, R230, UR4, PT ;  /* 0x00000004e6007c0c */ /* 0x000fe4000bf66270 */
[CC--:B------:R-:W-:Y:S01]  /*10440*/  @!P4 LEA R32, P0, R232.reuse, R2.reuse, 0x2 ;  /* 0x00000002e820c211 */ /* 0x0c0fe200078010ff */
[----:B------:R-:W-:Y:S01]  /*10450*/  @!P1 ST.E.64 desc[UR56][R30.64], R74 ;  /* 0x0000004a1e009985 */ /* 0x000fe2000c101b38 */
[----:B------:R-:W-:Y:S02]  /*10460*/  ISETP.GE.AND P1, PT, R229, UR4, PT ;  /* 0x00000004e5007c0c */ /* 0x000fe4000bf26270 */
[----:B------:R-:W-:Y:S02]  /*10470*/  @!P4 LEA.HI.X R33, R232, R3, R135, 0x2, P0 ;  /* 0x00000003e821c211 */ /* 0x000fe400000f1487 */
[----:B------:R-:W-:Y:S02]  /*10480*/  ISETP.GE.AND P0, PT, R228, UR4, PT ;  /* 0x00000004e4007c0c */ /* 0x000fe4000bf06270 */
[----:B---3--:R-:W-:Y:S01]  /*10490*/  @!P2 LEA R8, P6, R231, R2, 0x2 ;  /* 0x00000002e708a211 */ /* 0x008fe200078c10ff */
[----:B------:R-:W-:Y:S01]  /*104a0*/  @!P4 ST.E.64 desc[UR56][R32.64], R76 ;  /* 0x0000004c2000c985 */ /* 0x000fe2000c101b38 */
[----:B------:R-:W-:-:S02]  /*104b0*/  ISETP.GE.AND P4, PT, R227, UR4, PT ;  /* 0x00000004e3007c0c */ /* 0x000fc4000bf86270 */
[CC--:B--2---:R-:W-:Y:S02]  /*104c0*/  @!P3 LEA R26, P5, R230.reuse, R2.reuse, 0x2 ;  /* 0x00000002e61ab211 */ /* 0x0c4fe400078a10ff */
[-C--:B------:R-:W-:Y:S02]  /*104d0*/  @!P2 LEA.HI.X R9, R231, R3.reuse, R59, 0x2, P6 ;  /* 0x00000003e709a211 */ /* 0x080fe400030f143b */
[-C--:B------:R-:W-:Y:S02]  /*104e0*/  @!P3 LEA.HI.X R27, R230, R3.reuse, R58, 0x2, P5 ;  /* 0x00000003e61bb211 */ /* 0x080fe400028f143a */
[CC--:B-1----:R-:W-:Y:S01]  /*104f0*/  @!P1 LEA R10, P5, R229.reuse, R2.reuse, 0x2 ;  /* 0x00000002e50a9211 */ /* 0x0c2fe200078a10ff */
[----:B------:R1:W-:Y:S01]  /*10500*/  @!P2 ST.E.64 desc[UR56][R8.64], R82 ;  /* 0x000000520800a985 */ /* 0x0003e2000c101b38 */
[----:B------:R-:W-:Y:S02]  /*10510*/  ISETP.GE.AND P2, PT, R226, UR4, PT ;  /* 0x00000004e2007c0c */ /* 0x000fe4000bf46270 */
[----:B----4-:R-:W-:Y:S01]  /*10520*/  @!P0 LEA R20, P6, R228, R2, 0x2 ;  /* 0x00000002e4148211 */ /* 0x010fe200078c10ff */
        /* <DEDUP_REMOVED lines=43> */
.L_x_2081:
[----:B------:R-:W-:Y:S05]  /*107e0*/  BSYNC B1 ;  /* 0x0000000000017941 */ /* 0x000fea0003800000 */
.L_x_2080:
[----:B------:R-:W-:Y:S01]  /*107f0*/  ISETP.GE.AND P0, PT, R25, R0, PT ;  /* 0x000000001900720c */ /* 0x000fe20003f06270 */
[----:B---3--:R3:W4:Y:S04]  /*10800*/  SHFL.IDX PT, R9, R34, 0x1, 0x1c1f ;  /* 0x003c1f0022097f89 */ /* 0x00872800000e0000 */
[----:B------:R3:W0:Y:S08]  /*10810*/  SHFL.IDX PT, R8, R24, 0x1, 0x1c1f ;  /* 0x003c1f0018087f89 */ /* 0x00063000000e0000 */
[----:B---3--:R-:W-:Y:S05]  /*10820*/  @P0 BRA `(.L_x_2079) ;  /* 0x0000001400200947 */ /* 0x008fea0003800000 */
        /* <DEDUP_REMOVED lines=10> */
[----:B------:R-:W-:-:S05]  /*108d0*/  SHF.R.S32.HI R0, RZ, 0x1f, R11 ;  /* 0x0000001fff007819 */ /* 0x000fca000001140b */
[----:B012-4-:R-:W-:Y:S02]  /*108e0*/  @!P2 IMAD.WIDE R2, R16, 0x4, R8 ;  /* 0x000000041002a825 */ /* 0x017fe400078e0208 */
[----:B------:R-:W-:-:S03]  /*108f0*/  @!P3 LEA R24, P0, R11, R8, 0x2 ;  /* 0x000000080b18b211 */ /* 0x000fc600078010ff */
[----:B------:R0:W-:Y:S01]  /*10900*/  @!P2 ST.E.64 desc[UR56][R2.64], R12 ;  /* 0x0000000c0200a985 */ /* 0x0001e2000c101b38 */
[-C--:B------:R-:W-:Y:S02]  /*10910*/  @!P3 LEA.HI.X R25, R11, R9.reuse, R0, 0x2, P0 ;  /* 0x000000090b19b211 */ /* 0x080fe400000f1400 */
[CC--:B------:R-:W-:Y:S02]  /*10920*/  @!P1 LEA R10, P0, R234.reuse, R8.reuse, 0x2 ;  /* 0x00000008ea0a9211 */ /* 0x0c0fe400078010ff */
[----:B------:R-:W-:Y:S02]  /*10930*/  ISETP.GE.AND P2, PT, R19, UR4, PT ;  /* 0x0000000413007c0c */ /* 0x000fe4000bf46270 */
[-C--:B------:R-:W-:Y:S02]  /*10940*/  @!P1 LEA.HI.X R11, R234, R9.reuse, R137, 0x2, P0 ;  /* 0x00000009ea0b9211 */ /* 0x080fe400000f1489 */
[----:B------:R-:W-:Y:S02]  /*10950*/  @!P4 LEA R20, P5, R233, R8, 0x2 ;  /* 0x00000008e914c211 */ /* 0x000fe400078a10ff */
[----:B------:R-:W-:Y:S01]  /*10960*/  ISETP.GE.AND P0, PT, R29, UR4, PT ;  /* 0x000000041d007c0c */ /* 0x000fe2000bf06270 */
[----:B------:R1:W-:Y:S01]  /*10970*/  @!P1 ST.E.64 desc[UR56][R10.64], R14 ;  /* 0x0000000e0a009985 */ /* 0x0003e2000c101b38 */
[----:B------:R-:W-:-:S02]  /*10980*/  @!P4 LEA.HI.X R21, R233, R9, R136, 0x2, P5 ;  /* 0x00000009e915c211 */ /* 0x000fc400028f1488 */
[----:B------:R-:W-:Y:S02]  /*10990*/  ISETP.GE.AND P1, PT, R27, UR4, PT ;  /* 0x000000041b007c0c */ /* 0x000fe4000bf26270 */
[----:B0-----:R-:W-:Y:S01]  /*109a0*/  SHF.R.S32.HI R3, RZ, 0x1f, R19 ;  /* 0x0000001fff037819 */ /* 0x001fe20000011413 */
[----:B------:R0:W-:Y:S01]  /*109b0*/  @!P4 ST.E.64 desc[UR56][R20.64], R46 ;  /* 0x0000002e1400c985 */ /* 0x0001e2000c101b38 */
[----:B------:R-:W-:Y:S02]  /*109c0*/  ISETP.GE.AND P5, PT, R31, UR4, PT ;  /* 0x000000041f007c0c */ /* 0x000fe4000bfa6270 */
[-C--:B------:R-:W-:Y:S02]  /*109d0*/  @!P2 LEA R2, P4, R19, R8.reuse, 0x2 ;  /* 0x000000081302a211 */ /* 0x080fe400078810ff */
[----:B------:R-:W-:Y:S02]  /*109e0*/  SHF.R.S32.HI R0, RZ, 0x1f, R29 ;  /* 0x0000001fff007819 */ /* 0x000fe4000001141d */
[----:B------:R-:W-:-:S02]  /*109f0*/  @!P0 LEA R12, P6, R29, R8, 0x2 ;  /* 0x000000081d0c8211 */ /* 0x000fc400078c10ff */
[-C--:B------:R-:W-:Y:S02]  /*10a00*/  @!P2 LEA.HI.X R3, R19, R9.reuse, R3, 0x2, P4 ;  /* 0x000000091303a211 */ /* 0x080fe400020f1403 */
[----:B------:R-:W-:Y:S02]  /*10a10*/  ISETP.GE.AND P4, PT, R33, UR4, PT ;  /* 0x0000000421007c0c */ /* 0x000fe4000bf86270 */
[----:B------:R-:W-:Y:S01]  /*10a20*/  @!P0 LEA.HI.X R13, R29, R9, R0, 0x2, P6 ;  /* 0x000000091d0d8211 */ /* 0x000fe200030f1400 */
[----:B------:R2:W-:Y:S01]  /*10a30*/  @!P2 ST.E.64 desc[UR56][R2.64], R48 ;  /* 0x000000300200a985 */ /* 0x0005e2000c101b38 */
[----:B------:R-:W-:Y:S02]  /*10a40*/  SHF.R.S32.HI R0, RZ, 0x1f, R27 ;  /* 0x0000001fff007819 */ /* 0x000fe4000001141b */
[----:B-1----:R-:W-:Y:S01]  /*10a50*/  @!P1 LEA R10, P6, R27, R8, 0x2 ;  /* 0x000000081b0a9211 */ /* 0x002fe200078c10ff */
[----:B------:R-:W-:Y:S01]  /*10a60*/  @!P3 ST.E.64 desc[UR56][R24.64], R62 ;  /* 0x0000003e1800b985 */ /* 0x000fe2000c101b38 */
[----:B------:R-:W-:-:S02]  /*10a70*/  ISETP.GE.AND P2, PT, R232, UR4, PT ;  /* 0x00000004e8007c0c */ /* 0x000fc4000bf46270 */
[-C--:B------:R-:W-:Y:S01]  /*10a80*/  @!P1 LEA.HI.X R11, R27, R9.reuse, R0, 0x2, P6 ;  /* 0x000000091b0b9211 */ /* 0x080fe200030f1400 */
[----:B------:R-:W-:Y:S01]  /*10a90*/  @!P0 ST.E.64 desc[UR56][R12.64], R64 ;  /* 0x000000400c008985 */ /* 0x000fe2000c101b38 */
[----:B------:R-:W-:Y:S02]  /*10aa0*/  SHF.R.S32.HI R0, RZ, 0x1f, R31 ;  /* 0x0000001fff007819 */ /* 0x000fe4000001141f */
[----:B------:R-:W-:Y:S01]  /*10ab0*/  @!P5 LEA R14, P6, R31, R8, 0x2 ;  /* 0x000000081f0ed211 */ /* 0x000fe200078c10ff */
[----:B------:R1:W-:Y:S01]  /*10ac0*/  @!P1 ST.E.64 desc[UR56][R10.64], R70 ;  /* 0x000000460a009985 */ /* 0x0003e2000c101b38 */
[----:B------:R-:W-:Y:S02]  /*10ad0*/  ISETP.GE.AND P3, PT, R231, UR4, PT ;  /* 0x00000004e7007c0c */ /* 0x000fe4000bf66270 */
[----:B------:R-:W-:Y:S02]  /*10ae0*/  @!P5 LEA.HI.X R15, R31, R9, R0, 0x2, P6 ;  /* 0x000000091f0fd211 */ /* 0x000fe400030f1400 */
[----:B------:R-:W-:-:S02]  /*10af0*/  SHF.R.S32.HI R0, RZ, 0x1f, R33 ;  /* 0x0000001fff007819 */ /* 0x000fc40000011421 */
[CC--:B0-----:R-:W-:Y:S01]  /*10b00*/  @!P4 LEA R20, P6, R33.reuse, R8.reuse, 0x2 ;  /* 0x000000082114c211 */ /* 0x0c1fe200078c10ff */
[----:B------:R0:W-:Y:S01]  /*10b10*/  @!P5 ST.E.64 desc[UR56][R14.64], R72 ;  /* 0x000000480e00d985 */ /* 0x0001e2000c101b38 */
[----:B------:R-:W-:Y:S02]  /*10b20*/  ISETP.GE.AND P1, PT, R230, UR4, PT ;  /* 0x00000004e6007c0c */ /* 0x000fe4000bf26270 */
[----:B------:R-:W-:Y:S02]  /*10b30*/  @!P4 LEA.HI.X R21, R33, R9, R0, 0x2, P6 ;  /* 0x000000092115c211 */ /* 0x000fe400030f1400 */
[----:B------:R-:W-:Y:S02]  /*10b40*/  ISETP.GE.AND P0, PT, R229, UR4, PT ;  /* 0x00000004e5007c0c */ /* 0x000fe4000bf06270 */
[----:B------:R-:W-:Y:S01]  /*10b50*/  @!P2 LEA R26, P6, R232, R8, 0x2 ;  /* 0x00000008e81aa211 */ /* 0x000fe200078c10ff */
[----:B------:R3:W-:Y:S01]  /*10b60*/  @!P4 ST.E.64 desc[UR56][R20.64], R78 ;  /* 0x0000004e1400c985 */ /* 0x0007e2000c101b38 */
[----:B------:R-:W-:-:S02]  /*10b70*/  ISETP.GE.AND P4, PT, R228, UR4, PT ;  /* 0x00000004e4007c0c */ /* 0x000fc4000bf86270 */
[CC--:B------:R-:W-:Y:S02]  /*10b80*/  @!P3 LEA R28, P5, R231.reuse, R8.reuse, 0x2 ;  /* 0x00000008e71cb211 */ /* 0x0c0fe400078a10ff */
[-C--:B------:R-:W-:Y:S02]  /*10b90*/  @!P2 LEA.HI.X R27, R232, R9.reuse, R135, 0x2, P6 ;  /* 0x00000009e81ba211 */ /* 0x080fe400030f1487 */
[-C--:B------:R-:W-:Y:S02]  /*10ba0*/  @!P3 LEA.HI.X R29, R231, R9.reuse, R59, 0x2, P5 ;  /* 0x00000009e71db211 */ /* 0x080fe400028f143b */
[CC--:B--2---:R-:W-:Y:S01]  /*10bb0*/  @!P1 LEA R2, P5, R230.reuse, R8.reuse, 0x2 ;  /* 0x00000008e6029211 */ /* 0x0c4fe200078a10ff */
[----:B------:R-:W-:Y:S01]  /*10bc0*/  @!P2 ST.E.64 desc[UR56][R26.64], R80 ;  /* 0x000000501a00a985 */ /* 0x000fe2000c101b38 */
[----:B------:R-:W-:Y:S02]  /*10bd0*/  ISETP.GE.AND P2, PT, R227, UR4, PT ;  /* 0x00000004e3007c0c */ /* 0x000fe4000bf46270 */
[----:B-1----:R-:W-:Y:S01]  /*10be0*/  @!P0 LEA R10, P6, R229, R8, 0x2 ;  /* 0x00000008e50a8211 */ /* 0x002fe200078c10ff */
[----:B------:R-:W-:Y:S01]  /*10bf0*/  @!P3 ST.E.64 desc[UR56][R28.64], R86 ;  /* 0x000000561c00b985 */ /* 0x000fe2000c101b38 */
        /* <DEDUP_REMOVED lines=8> */
[----:B0-----:R-:W-:-:S03]  /*10c80*/  @!P2 LEA R14, P0, R227, R8, 0x2 ;  /* 0x00000008e30ea211 */ /* 0x001fc600078010ff */
[----:B------:R0:W-:Y:S01]  /*10c90*/  @!P4 ST.E.64 desc[UR56][R12.64], R96 ;  /* 0x000000600c00c985 */ /* 0x0001e2000c101b38 */
[----:B------:R-:W-:Y:S02]  /*10ca0*/  ISETP.GE.AND P4, PT, R224, UR4, PT ;  /* 0x00000004e0007c0c */ /* 0x000fe4000bf86270 */
[CC--:B---3--:R-:W-:Y:S02]  /*10cb0*/  @!P3 LEA R20, P5, R226.reuse, R8.reuse, 0x2 ;  /* 0x00000008e214b211 */ /* 0x0c8fe400078a10ff */
        /* <DEDUP_REMOVED lines=8> */
[C---:B-1----:R-:W-:Y:S02]  /*10d40*/  @!P4 LEA R2, P3, R224.reuse, R8, 0x2 ;  /* 0x00000008e002c211 */ /* 0x042fe400078610ff */
[----:B------:R-:W-:Y:S01]  /*10d50*/  ISETP.GE.AND P5, PT, R221, UR4, PT ;  /* 0x00000004dd007c0c */ /* 0x000fe2000bfa6270 */
[----:B------:R1:W-:Y:S01]  /*10d60*/  @!P1 ST.E.64 desc[UR56][R24.64], R110 ;  /* 0x0000006e18009985 */ /* 0x0003e2000c101b38 */
[----:B------:R-:W-:Y:S02]  /*10d70*/  @!P4 LEA.HI.X R3, R224, R9, R52, 0x2, P3 ;  /* 0x00000009e003c211 */ /* 0x000fe400018f1434 */
[----:B------:R-:W-:-:S02]  /*10d80*/  ISETP.GE.AND P3, PT, R220, UR4, PT ;  /* 0x00000004dc007c0c */ /* 0x000fc4000bf66270 */
[----:B------:R-:W-:Y:S01]  /*10d90*/  ISETP.GE.AND P1, PT, R23, UR4, PT ;  /* 0x0000000417007c0c */ /* 0x000fe2000bf26270 */
[----:B------:R1:W-:Y:S01]  /*10da0*/  @!P4 ST.E.64 desc[UR56][R2.64], R112 ;  /* 0x000000700200c985 */ /* 0x0003e2000c101b38 */
[CC--:B--2---:R-:W-:Y:S02]  /*10db0*/  @!P0 LEA R10, P6, R223.reuse, R8.reuse, 0x2 ;  /* 0x00000008df0a8211 */ /* 0x0c4fe400078c10ff */
[C---:B0-----:R-:W-:Y:S02]  /*10dc0*/  @!P2 LEA R12, P4, R222.reuse, R8, 0x2 ;  /* 0x00000008de0ca211 */ /* 0x041fe400078810ff */
[-C--:B------:R-:W-:Y:S02]  /*10dd0*/  @!P0 LEA.HI.X R11, R223, R9.reuse, R43, 0x2, P6 ;  /* 0x00000009df0b8211 */ /* 0x080fe400030f142b */
[----:B------:R-:W-:-:S03]  /*10de0*/  @!P2 LEA.HI.X R13, R222, R9, R42, 0x2, P4 ;  /* 0x00000009de0da211 */ /* 0x000fc600020f142a */
[----:B------:R0:W-:Y:S01]  /*10df0*/  @!P0 ST.E.64 desc[UR56][R10.64], R118 ;  /* 0x000000760a008985 */ /* 0x0001e2000c101b38 */
[-C--:B---3--:R-:W-:Y:S02]  /*10e00*/  @!P5 LEA R14, P0, R221, R8.reuse, 0x2 ;  /* 0x00000008dd0ed211 */ /* 0x088fe400078010ff */
[CC--:B----4-:R-:W-:Y:S01]  /*10e10*/  @!P3 LEA R20, P4, R220.reuse, R8.reuse, 0x2 ;  /* 0x00000008dc14b211 */ /* 0x0d0fe200078810ff */
[----:B------:R0:W-:Y:S01]  /*10e20*/  @!P2 ST.E.64 desc[UR56][R12.64], R120 ;  /* 0x000000780c00a985 */ /* 0x0001e2000c101b38 */
[----:B-1----:R-:W-:Y:S02]  /*10e30*/  @!P1 LEA R24, P6, R23, R8, 0x2 ;  /* 0x0000000817189211 */ /* 0x002fe400078c10ff */
        /* <DEDUP_REMOVED lines=8> */
[----:B------:R-:W-:-:S04]  /*10ec0*/  LEA R2, P0, R22, R8, 0x2 ;  /* 0x0000000816027211 */ /* 0x000fc800078010ff */
[----:B------:R-:W-:-:S05]  /*10ed0*/  LEA.HI.X R3, R22, R9, R237, 0x2, P0 ;  /* 0x0000000916037211 */ /* 0x000fca00000f14ed */
[----:B------:R1:W-:Y:S01]  /*10ee0*/  ST.E.64 desc[UR56][R2.64], R6 ;  /* 0x0000000602007985 */ /* 0x0003e2000c101b38 */
[----:B------:R-:W-:Y:S05]  /*10ef0*/  BRA `(.L_x_2079) ;  /* 0x0000000c006c7947 */ /* 0x000fea0003800000 */
.L_x_2070:
        /* <DEDUP_REMOVED lines=31> */
.L_x_2082:
[----:B------:R-:W-:Y:S01]  /*110f0*/  USEL UR44, UR44, URZ, !UP0 ;  /* 0x0000003f2c2c7287 */ /* 0x000fe2000c000000 */
[----:B------:R-:W-:Y:S01]  /*11100*/  BSSY B1, `(.L_x_2083) ;  /* 0x0000038000017945 */ /* 0x000fe20003800000 */
[----:B------:R-:W-:-:S03]  /*11110*/  USEL UR43, UR43, URZ, !UP0 ;  /* 0x0000003f2b2b7287 */ /* 0x000fc6000c000000 */
[----:B------:R-:W-:Y:S09]  /*11120*/  @P0 BRA `(.L_x_2084) ;  /* 0x0000000000d40947 */ /* 0x000ff20003800000 */
[----:B------:R-:W0:Y:S01]  /*11130*/  S2R R3, SR_TID.X ;  /* 0x0000000000037919 */ /* 0x000e220000002100 */
[----:B------:R-:W1:Y:S01]  /*11140*/  LDC R9, c[0x0][0xbe8] ;  /* 0x0002fa00ff097b82 */ /* 0x000e620000000800 */
[----:B------:R-:W-:Y:S02]  /*11150*/  IMAD.U32 R4, RZ, RZ, UR36 ;  /* 0x00000024ff047e24 */ /* 0x000fe4000f8e00ff */
[----:B-1---5:R-:W-:-:S03]  /*11160*/  IMAD R2, R0, R9, RZ ;  /* 0x0000000900027224 */ /* 0x022fc600078e02ff */
        /* <DEDUP_REMOVED lines=49> */
.L_x_2084:
[----:B------:R-:W-:Y:S05]  /*11480*/  BSYNC B1 ;  /* 0x0000000000017941 */ /* 0x000fea0003800000 */
.L_x_2083:
[----:B------:R-:W-:-:S06]  /*11490*/  UISETP.GT.AND UP0, UPT, UR47, 0x1, UPT ;  /* 0x000000012f00788c */ /* 0x000fcc000bf04270 */
[----:B------:R-:W-:-:S13]  /*114a0*/  PLOP3.LUT P0, PT, PT, PT, UP0, 0x80, 0x0 ;  /* 0x000000000000781c */ /* 0x000fda0003f0f008 */
[----:B------:R-:W-:Y:S05]  /*114b0*/  @P0 BRA `(.L_x_2079) ;  /* 0x0000000400fc0947 */ /* 0x000fea0003800000 */
[----:B------:R-:W1:Y:S01]  /*114c0*/  LDC R11, c[0x0][0xbe8] ;  /* 0x0002fa00ff0b7b82 */ /* 0x000e620000000800 */
[----:B------:R-:W-:Y:S01]  /*114d0*/  ULDC.64 UR12, c[0x0][0xaa0] ;  /* 0x0002a800000c7ab9 */ /* 0x000fe20000000a00 */
[----:B------:R-:W-:Y:S01]  /*114e0*/  IMAD R2, R18, 0x20, R235 ;  /* 0x0000002012027824 */ /* 0x000fe200078e02eb */
[----:B------:R-:W-:Y:S01]  /*114f0*/  UIMAD UR10, UR16, UR12, URZ ;  /* 0x0000000c100a72a4 */ /* 0x000fe2000f8e023f */
[----:B------:R-:W-:Y:S01]  /*11500*/  VIADD R8, R235, UR36 ;  /* 0x00000024eb087c36 */ /* 0x000fe20008000000 */
[----:B------:R-:W-:Y:S01]  /*11510*/  UIMAD.WIDE.U32 UR8, UR4, UR12, URZ ;  /* 0x0000000c040872a5 */ /* 0x000fe2000f8e003f */
[----:B------:R-:W-:Y:S01]  /*11520*/  VIADD R6, R2, UR36 ;  /* 0x0000002402067c36 */ /* 0x000fe20008000000 */
[----:B------:R-:W-:Y:S01]  /*11530*/  UIMAD UR10, UR4, UR13, UR10 ;  /* 0x0000000d040a72a4 */ /* 0x000fe2000f8e020a */
[----:B------:R-:W-:Y:S02]  /*11540*/  BSSY B1, `(.L_x_2085) ;  /* 0x0000040000017945 */ /* 0x000fe40003800000 */
[----:B0-----:R-:W-:Y:S01]  /*11550*/  IMAD.MOV.U32 R5, RZ, RZ, R6 ;  /* 0x000000ffff057224 */ /* 0x001fe200078e0006 */
[----:B------:R-:W-:-:S03]  /*11560*/  UIADD3 UR9, UR9, UR10, URZ ;  /* 0x0000000a09097290 */ /* 0x000fc6000fffe03f */
        /* <DEDUP_REMOVED lines=19> */
[----:B------:R-:W-:Y:S02]  /*116a0*/  IMAD R7, R11, R7, R6 ;  /* 0x000000070b077224 */ /* 0x000fe400078e0206 */
[----:B------:R-:W-:Y:S02]  /*116b0*/  IMAD.U32 R2, RZ, RZ, UR44 ;  /* 0x0000002cff027e24 */ /* 0x000fe4000f8e00ff */
[C---:B------:R-:W-:Y:S01]  /*116c0*/  IMAD R9, R5.reuse, UR9, R4 ;  /* 0x0000000905097c24 */ /* 0x040fe2000f8e0204 */
[----:B------:R-:W-:Y:S01]  /*116d0*/  SHF.R.S32.HI R4, RZ, 0x1f, R7 ;  /* 0x0000001fff047819 */ /* 0x000fe20000011407 */
[----:B------:R-:W-:Y:S01]  /*116e0*/  IMAD.WIDE.U32 R2, R5, UR8, R2 ;  /* 0x0000000805027c25 */ /* 0x000fe2000f8e0002 */
[----:B------:R-:W-:-:S03]  /*116f0*/  ULDC.64 UR8, c[0x0][0xad8] ;  /* 0x0002b60000087ab9 */ /* 0x000fc60000000a00 */
[----:B------:R-:W-:Y:S02]  /*11700*/  IMAD.IADD R3, R3, 0x1, R9 ;  /* 0x0000000103037824 */ /* 0x000fe400078e0209 */
[----:B------:R-:W-:Y:S02]  /*11710*/  IMAD R6, R4, UR8, RZ ;  /* 0x0000000804067c24 */ /* 0x000fe4000f8e02ff */
[----:B-----5:R-:W-:Y:S02]  /*11720*/  IMAD R11, R0, R11, RZ ;  /* 0x0000000b000b7224 */ /* 0x020fe400078e02ff */
[C---:B------:R-:W-:Y:S02]  /*11730*/  VIADD R4, R8.reuse, 0x40 ;  /* 0x0000004008047836 */ /* 0x040fe40000000000 */
[C---:B------:R-:W-:Y:S01]  /*11740*/  IMAD R5, R7.reuse, UR9, R6 ;  /* 0x0000000907057c24 */ /* 0x040fe2000f8e0206 */
[-C--:B------:R-:W-:Y:S01]  /*11750*/  ISETP.GE.AND P2, PT, R8, R11.reuse, PT ;  /* 0x0000000b0800720c */ /* 0x080fe20003f46270 */
[----:B------:R-:W-:Y:S01]  /*11760*/  IMAD.WIDE.U32 R2, R7, UR8, R2 ;  /* 0x0000000807027c25 */ /* 0x000fe2000f8e0002 */
[----:B------:R-:W-:Y:S01]  /*11770*/  ULDC.64 UR8, c[0x0][0xa80] ;  /* 0x0002a00000087ab9 */ /* 0x000fe20000000a00 */
[----:B------:R-:W-:-:S02]  /*11780*/  ISETP.GE.AND P1, PT, R4, R11, PT ;  /* 0x0000000b0400720c */ /* 0x000fc40003f26270 */
        /* <DEDUP_REMOVED lines=27> */
.L_x_2086:
[----:B------:R-:W-:Y:S05]  /*11940*/  BSYNC B1 ;  /* 0x0000000000017941 */ /* 0x000fea0003800000 */
.L_x_2085:
        /* <DEDUP_REMOVED lines=17> */
.L_x_2088:
[----:B------:R-:W-:Y:S05]  /*11a60*/  BSYNC B1 ;  /* 0x0000000000017941 */ /* 0x000fea0003800000 */
.L_x_2087:
        /* <DEDUP_REMOVED lines=17> */
.L_x_2090:
[----:B------:R-:W-:Y:S05]  /*11b80*/  BSYNC B1 ;  /* 0x0000000000017941 */ /* 0x000fea0003800000 */
.L_x_2089:
        /* <DEDUP_REMOVED lines=18> */
.L_x_2079:
[----:B------:R-:W-:Y:S05]  /*11cb0*/  BSYNC B0 ;  /* 0x0000000000007941 */ /* 0x000fea0003800000 */
.L_x_2069:
[----:B------:R-:W-:Y:S02]  /*11cc0*/  ULDC UR4, c[0x0][0xc3c] ;  /* 0x00030f0000047ab9 */ /* 0x000fe40000000800 */
[----:B------:R-:W-:-:S06]  /*11cd0*/  UISETP.GE.AND UP0, UPT, UR7, UR4, UPT ;  /* 0x000000040700728c */ /* 0x000fcc000bf06270 */
[----:B------:R-:W-:-:S13]  /*11ce0*/  PLOP3.LUT P0, PT, PT, PT, UP0, 0x80, 0x0 ;  /* 0x000000000000781c */ /* 0x000fda0003f0f008 */
[----:B------:R-:W-:Y:S05]  /*11cf0*/  @!P0 BRA `(.L_x_2091) ;  /* 0xfffffef000cc8947 */ /* 0x000fea000383ffff */
[----:B------:R-:W-:Y:S05]  /*11d00*/  EXIT ;  /* 0x000000000000794d */ /* 0x000fea0003800000 */
.L_x_2029:
[----:B------:R-:W-:-:S08]  /*11d10*/  NOP ;  /* 0x0000000000007918 */ /* 0x000fd00000000000 */
[----:B------:R-:W0:-:S00]  /*11d20*/  USETMAXREG.DEALLOC.CTAPOOL 0x18 ;  /* 0x00000018000079c8 */ /* 0x000e0000080e0500 */
[----:B0-----:R-:W-:Y:S01]  /*11d30*/  LOP3.LUT R0, R0, 0x3, RZ, 0xc0, !PT ;  /* 0x0000000300007812 */ /* 0x001fe200078ec0ff */
[----:B------:R-:W-:-:S05]  /*11d40*/  IMAD.MOV.U32 R6, RZ, RZ, RZ ;  /* 0x000000ffff067224 */ /* 0x000fca00078e00ff */
[----:B------:R-:W0:Y:S02]  /*11d50*/  SHFL.IDX PT, R0, R0, RZ, 0x1f ;  /* 0x00001fff00007589 */ /* 0x000e2400000e0000 */
[----:B0-----:R-:W-:-:S04]  /*11d60*/  ISETP.NE.AND P0, PT, R0, RZ, PT ;  /* 0x000000ff0000720c */ /* 0x001fc80003f05270 */
[----:B------:R-:W-:-:S05]  /*11d70*/  P2R R0, PR, RZ, 0x1 ;  /* 0x00000001ff007803 */ /* 0x000fca0000000000 */
[----:B------:R0:W-:Y:S04]  /*11d80*/  STL [R1+0x34], R0 ;  /* 0x0000340001007387 */ /* 0x0001e80000100800 */
[----:B------:R-:W-:Y:S05]  /*11d90*/  @!P0 BRA `(.L_x_2092) ;  /* 0x00000000002c8947 */ /* 0x000fea0003800000 */
[----:B------:R-:W1:Y:S08]  /*11da0*/  S2UR UR5, SR_CgaCtaId ;  /* 0x00000000000579c3 */ /* 0x000e700000008800 */
[----:B------:R-:W-:Y:S06]  /*11db0*/  BAR.SYNC.DEFER_BLOCKING 0x5, 0x180 ;  /* 0x0146000000007b1d */ /* 0x000fec0000010000 */
[----:B------:R-:W-:-:S02]  /*11dc0*/  UMOV UR4, 0x400 ;  /* 0x0000040000047882 */ /* 0x000fc40000000000 */
[----:B-1----:R-:W-:-:S09]  /*11dd0*/  ULEA UR4, UR5, UR4, 0x18 ;  /* 0x0000000405047291 */ /* 0x002fd2000f8ec03f */
[----:B------:R-:W1:Y:S04]  /*11de0*/  LDS.128 R4, [UR4+0x334d0] ;  /* 0x0334d004ff047984 */ /* 0x000e680008000c00 */
[----:B-1----:R1:W-:Y:S01]  /*11df0*/  STL.64 [R1], R4 ;  /* 0x0000000401007387 */ /* 0x0023e20000100a00 */
[----:B0-----:R-:W-:-:S03]  /*11e00*/  IMAD.MOV.U32 R0, RZ, RZ, R7 ;  /* 0x000000ffff007224 */ /* 0x001fc600078e0007 */
[----:B------:R1:W-:Y:S02]  /*11e10*/  STL [R1+0x8], R6 ;  /* 0x0000080601007387 */ /* 0x0003e40000100800 */
[----:B------:R-:W-:Y:S01]  /*11e20*/  R2UR UR42, R0 ;  /* 0x00000000002a72ca */ /* 0x000fe200000e0000 */
[----:B------:R-:W-:Y:S06]  /*11e30*/  BAR.ARV 0x4, 0x180 ;  /* 0x0106000000007b1d */ /* 0x000fec0000002000 */
[----:B------:R-:W-:Y:S08]  /*11e40*/  BRA `(.L_x_2093) ;  /* 0x0000000c00c47947 */ /* 0x000ff00003800000 */
.L_x_2092:
[----:B0-----:R-:W0:Y:S01]  /*11e50*/  S2R R0, SR_TID.X ;  /* 0x0000000000007919 */ /* 0x001e220000002100 */
        /* <DEDUP_REMOVED lines=43> */
.L_x_2096:
        /* <DEDUP_REMOVED lines=39> */
.L_x_2094:
        /* <DEDUP_REMOVED lines=15> */
.L_x_2097:
[----:B---34-:R-:W-:Y:S01]  /*12470*/  IMAD R2, R9, R4, R10 ;  /* 0x0000000409027224 */ /* 0x018fe200078e020a */
[----:B-1----:R-:W-:Y:S01]  /*12480*/  ISETP.NE.AND P0, PT, R8, 0x1, PT ;  /* 0x000000010800780c */ /* 0x002fe20003f05270 */
[----:B------:R-:W-:Y:S02]  /*12490*/  UIADD3 UR42, UR4, UR42, URZ ;  /* 0x0000002a042a7290 */ /* 0x000fe4000fffe03f */
[----:B0-----:R-:W-:Y:S01]  /*124a0*/  IMAD.IADD R5, R7, 0x1, -R2 ;  /* 0x0000000107057824 */ /* 0x001fe200078e0a02 */
[----:B------:R0:W-:Y:S09]  /*124b0*/  STL [R1], R2 ;  /* 0x0000000201007387 */ /* 0x0001f20000100800 */
        /* <DEDUP_REMOVED lines=57> */
.L_x_2098:
        /* <DEDUP_REMOVED lines=63> */
.L_x_2099:
[----:B01----:R-:W-:-:S05]  /*12c40*/  LOP3.LUT R3, RZ, R2, RZ, 0x33, !PT ;  /* 0x00000002ff037212 */ /* 0x003fca00078e33ff */
[----:B------:R-:W-:-:S05]  /*12c50*/  IMAD.IADD R2, R6, 0x1, R3 ;  /* 0x0000000106027824 */ /* 0x000fca00078e0203 */
[----:B------:R1:W-:Y:S01]  /*12c60*/  STL [R1+0x4], R2 ;  /* 0x0000040201007387 */ /* 0x0003e20000100800 */
[----:B------:R-:W-:Y:S05]  /*12c70*/  BRA `(.L_x_2100) ;  /* 0x00000000000c7947 */ /* 0x000fea0003800000 */
.L_x_2095:
[----:B------:R0:W-:Y:S04]  /*12c80*/  STL [R1], R7 ;  /* 0x0000000701007387 */ /* 0x0001e80000100800 */
[----:B------:R0:W-:Y:S04]  /*12c90*/  STL [R1+0x4], RZ ;  /* 0x000004ff01007387 */ /* 0x0001e80000100800 */
[----:B------:R0:W-:Y:S02]  /*12ca0*/  STL [R1+0x8], RZ ;  /* 0x000008ff01007387 */ /* 0x0001e40000100800 */
.L_x_2100:
[----:B------:R-:W2:Y:S04]  /*12cb0*/  LDL R4, [R1] ;  /* 0x0000000001047983 */ /* 0x000ea80000100800 */
        /* <DEDUP_REMOVED lines=10> */
.L_x_2093:
[----:B------:R-:W-:Y:S01]  /*12d60*/  ULDC UR4, c[0x0][0xc3c] ;  /* 0x00030f0000047ab9 */ /* 0x000fe20000000800 */
[----:B------:R2:W-:Y:S01]  /*12d70*/  STL [R1+0x30], RZ ;  /* 0x000030ff01007387 */ /* 0x0005e20000100800 */
[----:B------:R-:W-:Y:S01]  /*12d80*/  UISETP.GE.AND UP0, UPT, UR42, UR4, UPT ;  /* 0x000000042a00728c */ /* 0x000fe2000bf06270 */
[----:B------:R-:W-:Y:S02]  /*12d90*/  IMAD.MOV.U32 R19, RZ, RZ, 0x1 ;  /* 0x00000001ff137424 */ /* 0x000fe400078e00ff */
[----:B------:R-:W-:-:S03]  /*12da0*/  IMAD.MOV.U32 R18, RZ, RZ, RZ ;  /* 0x000000ffff127224 */ /* 0x000fc600078e00ff */
[----:B------:R-:W-:-:S13]  /*12db0*/  PLOP3.LUT P0, PT, PT, PT, UP0, 0x80, 0x0 ;  /* 0x000000000000781c */ /* 0x000fda0003f0f008 */
[----:B--2---:R-:W-:Y:S05]  /*12dc0*/  @P0 BRA `(.L_x_2101) ;  /* 0x0000005000e00947 */ /* 0x004fea0003800000 */
[----:B------:R-:W2:Y:S01]  /*12dd0*/  S2R R10, SR_TID.X ;  /* 0x00000000000a7919 */ /* 0x000ea20000002100 */
[----:B------:R-:W3:Y:S01]  /*12de0*/  S2UR UR5, SR_CgaCtaId ;  /* 0x00000000000579c3 */ /* 0x000ee20000008800 */
[----:B------:R-:W-:Y:S01]  /*12df0*/  UMOV UR4, 0x400 ;  /* 0x0000040000047882 */ /* 0x000fe20000000000 */
[----:B------:R-:W-:Y:S01]  /*12e00*/  IMAD.MOV.U32 R19, RZ, RZ, 0x1 ;  /* 0x00000001ff137424 */ /* 0x000fe200078e00ff */
[----:B------:R-:W-:Y:S01]  /*12e10*/  ULDC UR40, c[0x0][0xc] ;  /* 0x0000030000287ab9 */ /* 0x000fe20000000800 */
[----:B------:R-:W-:Y:S01]  /*12e20*/  IMAD.MOV.U32 R18, RZ, RZ, RZ ;  /* 0x000000ffff127224 */ /* 0x000fe200078e00ff */
[----:B------:R-:W-:Y:S02]  /*12e30*/  ULOP3.LUT UR39, UR38, 0x1, URZ, 0xfc, !UPT ;  /* 0x0000000126277892 */ /* 0x000fe4000f8efc3f */
[----:B------:R-:W-:Y:S01]  /*12e40*/  ULOP3.LUT UR41, UR38, 0x2, URZ, 0xfc, !UPT ;  /* 0x0000000226297892 */ /* 0x000fe2000f8efc3f */
[----:B------:R-:W-:Y:S01]  /*12e50*/  ULDC.64 UR48, c[0x0][0x198] ;  /* 0x0000660000307ab9 */ /* 0x000fe20000000a00 */
[----:B---3--:R-:W-:-:S06]  /*12e60*/  ULEA UR4, UR5, UR4, 0x18 ;  /* 0x0000000405047291 */ /* 0x008fcc000f8ec03f */
[----:B------:R-:W-:Y:S01]  /*12e70*/  IMAD.U32 R17, RZ, RZ, UR4 ;  /* 0x00000004ff117e24 */ /* 0x000fe2000f8e00ff */
[----:B--2---:R-:W-:Y:S01]  /*12e80*/  SHF.R.U32.HI R3, RZ, 0x1, R10 ;  /* 0x00000001ff037819 */ /* 0x004fe2000001160a */
[C---:B01----:R-:W-:Y:S01]  /*12e90*/  IMAD.SHL.U32 R4, R10.reuse, 0x40, RZ ;  /* 0x000000400a047824 */ /* 0x043fe200078e00ff */
        /* <DEDUP_REMOVED lines=32> */
.L_x_2175:
[----:B------:R-:W-:Y:S01]  /*130a0*/  ULDC.64 UR4, c[0x0][0xc88] ;  /* 0x0003220000047ab9 */ /* 0x000fe20000000a00 */
[----:B------:R-:W-:Y:S01]  /*130b0*/  IMAD.MOV.U32 R0, RZ, RZ, RZ ;  /* 0x000000ffff007224 */ /* 0x000fe200078e00ff */
[----:B------:R-:W-:Y:S01]  /*130c0*/  UIMAD.WIDE UR4, UR42, 0x4, UR4 ;  /* 0x000000042a0478a5 */ /* 0x000fe2000f8e0204 */
[----:B--2---:R-:W2:Y:S01]  /*130d0*/  LDL.LU R13, [R1+0x8] ;  /* 0x00000800010d7983 */ /* 0x004ea20000300800 */
[----:B------:R-:W-:Y:S01]  /*130e0*/  ULDC.64 UR6, c[0x0][0xa08] ;  /* 0x0002820000067ab9 */ /* 0x000fe20000000a00 */
[----:B------:R-:W-:Y:S01]  /*130f0*/  ULDC.64 UR8, c[0x0][0xa18] ;  /* 0x0002860000087ab9 */ /* 0x000fe20000000a00 */
[----:B0-----:R-:W0:Y:S02]  /*13100*/  LDC R10, c[0x0][0x288] ;  /* 0x0000a200ff0a7b82 */ /* 0x001e240000000800 */
[----:B------:R-:W-:Y:S02]  /*13110*/  IMAD.U32 R2, RZ, RZ, UR4 ;  /* 0x00000004ff027e24 */ /* 0x000fe4000f8e00ff */
[----:B------:R-:W-:Y:S01]  /*13120*/  IMAD.U32 R3, RZ, RZ, UR5 ;  /* 0x00000005ff037e24 */ /* 0x000fe2000f8e00ff */
[----:B------:R-:W-:Y:S01]  /*13130*/  ULDC.64 UR4, c[0x0][0xa28] ;  /* 0x00028a0000047ab9 */ /* 0x000fe20000000a00 */
[----:B------:R-:W-:-:S02]  /*13140*/  IMAD.MOV.U32 R8, RZ, RZ, RZ ;  /* 0x000000ffff087224 */ /* 0x000fc400078e00ff */
[----:B-1----:R-:W1:Y:S01]  /*13150*/  LDC R11, c[0x0][0x2f0] ;  /* 0x0000bc00ff0b7b82 */ /* 0x002e620000000800 */
[----:B------:R-:W3:Y:S01]  /*13160*/  LDG.E R2, desc[UR56][R2.64] ;  /* 0x0000003802027981 */ /* 0x000ee2000c1e1900 */
[----:B------:R-:W-:-:S04]  /*13170*/  UISETP.NE.U32.AND UP0, UPT, UR4, URZ, UPT ;  /* 0x0000003f0400728c */ /* 0x000fc8000bf05070 */
[----:B------:R-:W-:-:S06]  /*13180*/  UISETP.NE.AND.EX UP0, UPT, UR5, URZ, UPT, UP0 ;  /* 0x0000003f0500728c */ /* 0x000fcc000bf05300 */
[----:B------:R-:W-:Y:S02]  /*13190*/  PLOP3.LUT P0, PT, PT, PT, UP0, 0x80, 0x0 ;  /* 0x000000000000781c */ /* 0x000fe40003f0f008 */
[----:B---3--:R-:W-:-:S13]  /*131a0*/  R2UR UR46, R2 ;  /* 0x00000000022e72ca */ /* 0x008fda00000e0000 */
[----:B------:R-:W-:Y:S02]  /*131b0*/  USHF.R.S32.HI UR45, URZ, 0x1f, UR46 ;  /* 0x0000001f3f2d7899 */ /* 0x000fe4000801142e */
[----:B------:R-:W-:-:S04]  /*131c0*/  @UP0 ULEA UR4, UP1, UR46, UR4, 0x2 ;  /* 0x000000042e040291 */ /* 0x000fc8000f82103f */
[----:B------:R-:W-:Y:S02]  /*131d0*/  @UP0 ULEA.HI.X UR5, UR46, UR5, UR45, 0x2, UP1 ;  /* 0x000000052e050291 */ /* 0x000fe400088f142d */
[----:B------:R-:W-:Y:S01]  /*131e0*/  IMAD.U32 R2, RZ, RZ, UR4 ;  /* 0x00000004ff027e24 */ /* 0x000fe2000f8e00ff */
[----:B------:R-:W-:-:S03]  /*131f0*/  USHF.L.U32 UR43, UR46, 0x2, URZ ;  /* 0x000000022e2b7899 */ /* 0x000fc6000800063f */
[----:B------:R-:W-:Y:S01]  /*13200*/  IMAD.U32 R3, RZ, RZ, UR5 ;  /* 0x00000005ff037e24 */ /* 0x000fe2000f8e00ff */
[----:B------:R-:W-:Y:S01]  /*13210*/  ULDC.64 UR4, c[0x0][0xa00] ;  /* 0x0002800000047ab9 */ /* 0x000fe20000000a00 */
[----:B------:R-:W-:-:S03]  /*13220*/  USHF.L.U64.HI UR44, UR46, 0x2, UR45 ;  /* 0x000000022e2c7899 */ /* 0x000fc6000801022d */
[----:B------:R3:W5:Y:S01]  /*13230*/  @P0 LDG.E R0, desc[UR56][R2.64] ;  /* 0x0000003802000981 */ /* 0x000762000c1e1900 */
[----:B------:R-:W-:Y:S01]  /*13240*/  ISETP.NE.U32.AND P0, PT, RZ, UR4, PT ;  /* 0x00000004ff007c0c */ /* 0x000fe2000bf05070 */
[----:B------:R-:W-:-:S03]  /*13250*/  UIADD3 UR4, UP0, UR43, UR4, URZ ;  /* 0x000000042b047290 */ /* 0x000fc6000ff1e03f */
[----:B------:R-:W-:Y:S01]  /*13260*/  ISETP.NE.AND.EX P2, PT, RZ, UR5, PT, P0 ;  /* 0x00000005ff007c0c */ /* 0x000fe2000bf45300 */
[----:B------:R-:W-:Y:S01]  /*13270*/  UIADD3.X UR5, UR44, UR5, URZ, UP0, !UPT ;  /* 0x000000052c057290 */ /* 0x000fe200087fe43f */
[----:B------:R-:W-:Y:S01]  /*13280*/  ISETP.NE.U32.AND P0, PT, RZ, UR6, PT ;  /* 0x00000006ff007c0c */ /* 0x000fe2000bf05070 */
[----:B---3--:R-:W-:Y:S01]  /*13290*/  IMAD.U32 R2, RZ, RZ, UR4 ;  /* 0x00000004ff027e24 */ /* 0x008fe2000f8e00ff */
[----:B------:R-:W-:-:S03]  /*132a0*/  UIADD3 UR4, UP0, UR43, UR6, URZ ;  /* 0x000000062b047290 */ /* 0x000fc6000ff1e03f */
[----:B------:R-:W-:Y:S01]  /*132b0*/  IMAD.U32 R3, RZ, RZ, UR5 ;  /* 0x00000005ff037e24 */ /* 0x000fe2000f8e00ff */
[----:B------:R-:W-:Y:S02]  /*132c0*/  UIADD3.X UR5, UR44, UR7, URZ, UP0, !UPT ;  /* 0x000000072c057290 */ /* 0x000fe400087fe43f */
[----:B------:R-:W-:Y:S01]  /*132d0*/  UISETP.NE.U32.AND UP0, UPT, UR8, URZ, UPT ;  /* 0x0000003f0800728c */ /* 0x000fe2000bf05070 */
[----:B------:R-:W-:Y:S01]  /*132e0*/  IMAD.U32 R4, RZ, RZ, UR4 ;  /* 0x00000004ff047e24 */ /* 0x000fe2000f8e00ff */
[----:B------:R-:W-:Y:S01]  /*132f0*/  ISETP.NE.AND.EX P0, PT, RZ, UR7, PT, P0 ;  /* 0x00000007ff007c0c */ /* 0x000fe2000bf05300 */
[----:B------:R-:W3:Y:S01]  /*13300*/  @P2 LDG.E R9, desc[UR56][R2.64] ;  /* 0x0000003802092981 */ /* 0x000ee2000c1e1900 */
[----:B------:R-:W-:Y:S01]  /*13310*/  UISETP.NE.AND.EX UP0, UPT, UR9, URZ, UPT, UP0 ;  /* 0x0000003f0900728c */ /* 0x000fe2000bf05300 */
[----:B------:R-:W-:-:S05]  /*13320*/  IMAD.U32 R5, RZ, RZ, UR5 ;  /* 0x00000005ff057e24 */ /* 0x000fca000f8e00ff */
[----:B------:R-:W-:-:S05]  /*13330*/  PLOP3.LUT P3, PT, PT, PT, UP0, 0x80, 0x0 ;  /* 0x000000000000781c */ /* 0x000fca0003f6f008 */
[----:B------:R-:W-:Y:S01]  /*13340*/  @UP0 UIADD3 UR4, UP1, UR43, UR8, URZ ;  /* 0x000000082b040290 */ /* 0x000fe2000ff3e03f */
[----:B------:R-:W5:Y:S03]  /*13350*/  @P0 LDG.E R8, desc[UR56][R4.64] ;  /* 0x0000003804080981 */ /* 0x000f66000c1e1900 */
[----:B------:R-:W-:Y:S02]  /*13360*/  @UP0 UIADD3.X UR5, UR44, UR9, URZ, UP1, !UPT ;  /* 0x000000092c050290 */ /* 0x000fe40008ffe43f */
[----:B------:R-:W-:-:S04]  /*13370*/  IMAD.U32 R6, RZ, RZ, UR4 ;  /* 0x00000004ff067e24 */ /* 0x000fc8000f8e00ff */
[----:B------:R-:W-:-:S05]  /*13380*/  IMAD.U32 R7, RZ, RZ, UR5 ;  /* 0x00000005ff077e24 */ /* 0x000fca000f8e00ff */
[----:B0-----:R0:W4:Y:S01]  /*13390*/  @P3 LDG.E R10, desc[UR56][R6.64] ;  /* 0x00000038060a3981 */ /* 0x001122000c1e1900 */
[----:B------:R-:W-:Y:S01]  /*133a0*/  UMOV UR47, URZ ;  /* 0x0000003f002f7c82 */ /* 0x000fe20008000000 */
[C---:B--2---:R-:W-:Y:S01]  /*133b0*/  R2UR UR36, R13.reuse ;  /* 0x000000000d2472ca */ /* 0x044fe200000e0000 */
[----:B0-----:R-:W0:Y:S02]  /*133c0*/  LDC.64 R6, c[0x0][0x418] ;  /* 0x00010600ff067b82 */ /* 0x001e240000000a00 */
[----:B0-----:R-:W-:Y:S02]  /*133d0*/  ISETP.NE.U32.AND P1, PT, R6, RZ, PT ;  /* 0x000000ff0600720c */ /* 0x001fe40003f25070 */
[----:B------:R-:W-:Y:S02]  /*133e0*/  LOP3.LUT R6, R13, 0xff000000, RZ, 0xc0, !PT ;  /* 0xff0000000d067812 */ /* 0x000fe400078ec0ff */
[----:B------:R-:W-:Y:S02]  /*133f0*/  ISETP.NE.AND.EX P1, PT, R7, RZ, PT, P1 ;  /* 0x000000ff0700720c */ /* 0x000fe40003f25310 */
[----:B------:R-:W-:-:S02]  /*13400*/  LOP3.LUT R7, R13, 0xff0000, RZ, 0xc0, !PT ;  /* 0x00ff00000d077812 */ /* 0x000fc400078ec0ff */
[----:B------:R-:W-:-:S04]  /*13410*/  SHF.R.U32.HI R6, RZ, 0x8, R6 ;  /* 0x00000008ff067819 */ /* 0x000fc80000011606 */
[----:B------:R-:W-:Y:S02]  /*13420*/  LEA.HI R6, R7, R6, RZ, 0x10 ;  /* 0x0000000607067211 */ /* 0x000fe400078f80ff */
[----:B---3--:R-:W-:Y:S01]  /*13430*/  @P2 R2UR UR47, R9 ;  /* 0x00000000092f22ca */ /* 0x008fe200000e0000 */
[----:B----4-:R0:W-:Y:S01]  /*13440*/  STL [R1+0x28], R10 ;  /* 0x0000280a01007387 */ /* 0x0101e20000100800 */
[----:B------:R-:W-:Y:S02]  /*13450*/  IMAD.MOV.U32 R12, RZ, RZ, R10 ;  /* 0x000000ffff0c7224 */ /* 0x000fe400078e000a */
[----:B0-----:R-:W0:Y:S01]  /*13460*/  LDC R10, c[0x0][0x424] ;  /* 0x00010900ff0a7b82 */ /* 0x001e220000000800 */
[----:B-1----:R-:W-:Y:S10]  /*13470*/  @P3 BRA `(.L_x_2102) ;  /* 0x0000000000143947 */ /* 0x002ff40003800000 */
[----:B------:R-:W-:Y:S05]  /*13480*/  @!P2 BRA `(.L_x_2102) ;  /* 0x000000000010a947 */ /* 0x000fea0003800000 */
[----:B------:R-:W2:Y:S04]  /*13490*/  LDG.E R7, desc[UR56][R2.64] ;  /* 0x0000003802077981 */ /* 0x000ea8000c1e1900 */
[----:B------:R-:W2:Y:S02]  /*134a0*/  LDG.E R2, desc[UR56][R2.64+0x4] ;  /* 0x0000043802027981 */ /* 0x000ea4000c1e1900 */
[----:B--2---:R-:W-:-:S05]  /*134b0*/  IMAD.IADD R12, R2, 0x1, -R7 ;  /* 0x00000001020c7824 */ /* 0x004fca00078e0a07 */
[----:B------:R1:W-:Y:S02]  /*134c0*/  STL [R1+0x28], R12 ;  /* 0x0000280c01007387 */ /* 0x0003e40000100800 */
.L_x_2102:
[----:B------:R-:W-:Y:S01]  /*134d0*/  IMAD.U32 R3, RZ, RZ, UR46 ;  /* 0x0000002eff037e24 */ /* 0x000fe2000f8e00ff */
[----:B------:R-:W-:Y:S01]  /*134e0*/  ULDC.64 UR4, c[0x0][0xa20] ;  /* 0x0002880000047ab9 */ /* 0x000fe20000000a00 */
[----:B-----5:R-:W-:Y:S01]  /*134f0*/  IMAD.IADD R7, R8, 0x1, R0 ;  /* 0x0000000108077824 */ /* 0x020fe200078e0200 */
[----:B------:R-:W-:Y:S01]  /*13500*/  ISETP.NE.U32.AND P2, PT, RZ, UR4, PT ;  /* 0x00000004ff007c0c */ /* 0x000fe2000bf45070 */
[----:B------:R-:W-:Y:S01]  /*13510*/  ULOP3.LUT UR36, UR36, 0xffff, URZ, 0xc0, !UPT ;  /* 0x0000ffff24247892 */ /* 0x000fe2000f8ec03f */
[----:B------:R2:W-:Y:S01]  /*13520*/  STL [R1+0x8], R3 ;  /* 0x0000080301007387 */ /* 0x0005e20000100800 */
[----:B0-----:R-:W-:Y:S02]  /*13530*/  SEL R2, R10, 0x1, P1 ;  /* 0x000000010a027807 */ /* 0x001fe40000800000 */
[----:B------:R-:W-:Y:S01]  /*13540*/  ISETP.NE.AND.EX P2, PT, RZ, UR5, PT, P2 ;  /* 0x00000005ff007c0c */ /* 0x000fe2000bf45320 */
[----:B------:R2:W-:Y:S02]  /*13550*/  STL [R1+0x18], R7 ;  /* 0x0000180701007387 */ /* 0x0005e40000100800 */
[----:B------:R-:W-:-:S10]  /*13560*/  IMAD R2, R2, R11, RZ ;  /* 0x0000000b02027224 */ /* 0x000fd400078e02ff */
[----:B--2---:R-:W-:Y:S05]  /*13570*/  @!P2 BRA `(.L_x_2103) ;  /* 0x000000000018a947 */ /* 0x004fea0003800000 */
[----:B------:R-:W-:-:S04]  /*13580*/  UIADD3 UR4, UP0, UR43, UR4, URZ ;  /* 0x000000042b047290 */ /* 0x000fc8000ff1e03f */
[----:B------:R-:W-:Y:S02]  /*13590*/  UIADD3.X UR5, UR44, UR5, URZ, UP0, !UPT ;  /* 0x000000052c057290 */ /* 0x000fe400087fe43f */
[----:B------:R-:W-:-:S04]  /*135a0*/  IMAD.U32 R2, RZ, RZ, UR4 ;  /* 0x00000004ff027e24 */ /* 0x000fc8000f8e00ff */
[----:B------:R-:W-:-:S05]  /*135b0*/  IMAD.U32 R3, RZ, RZ, UR5 ;  /* 0x00000005ff037e24 */ /* 0x000fca000f8e00ff */
[----:B------:R0:W5:Y:S01]  /*135c0*/  LDG.E R2, desc[UR56][R2.64] ;  /* 0x0000003802027981 */ /* 0x000162000c1e1900 */
[----:B------:R-:W-:Y:S05]  /*135d0*/  BRA `(.L_x_2104) ;  /* 0x0000000000107947 */ /* 0x000fea0003800000 */
.L_x_2103:
[----:B------:R-:W-:Y:S05]  /*135e0*/  @!P0 BRA `(.L_x_2104) ;  /* 0x00000000000c8947 */ /* 0x000fea0003800000 */
[----:B------:R-:W2:Y:S04]  /*135f0*/  LDG.E R2, desc[UR56][R4.64] ;  /* 0x0000003804027981 */ /* 0x000ea8000c1e1900 */
[----:B------:R-:W2:Y:S02]  /*13600*/  LDG.E R4, desc[UR56][R4.64+0x4] ;  /* 0x0000043804047981 */ /* 0x000ea4000c1e1900 */
[----:B--2---:R-:W-:-:S07]  /*13610*/  IMAD.IADD R2, R4, 0x1, -R2 ;  /* 0x0000000104027824 */ /* 0x004fce00078e0a02 */
.L_x_2104:
[----:B0-----:R-:W2:Y:S01]  /*13620*/  LDL R3, [R1+0x4] ;  /* 0x0000040001037983 */ /* 0x001ea20000100800 */
[----:B-----5:R-:W-:Y:S02]  /*13630*/  IMAD.IADD R2, R2, 0x1, -R0 ;  /* 0x0000000102027824 */ /* 0x020fe400078e0a00 */
[----:B------:R-:W0:Y:S02]  /*13640*/  LDC R0, c[0x0][0x448] ;  /* 0x00011200ff007b82 */ /* 0x000e240000000800 */
[----:B0-----:R-:W-:-:S13]  /*13650*/  ISETP.NE.AND P0, PT, R0, 0x1, PT ;  /* 0x000000010000780c */ /* 0x001fda0003f05270 */
[----:B------:R-:W0:Y:S08]  /*13660*/  @P0 LDC R4, c[0x0][0x44c] ;  /* 0x00011300ff040b82 */ /* 0x000e300000000800 */
[----:B------:R-:W3:Y:S01]  /*13670*/  @P0 LDC R0, c[0x0][0x450] ;  /* 0x00011400ff000b82 */ /* 0x000ee20000000800 */
[----:B--2---:R-:W-:-:S04]  /*13680*/  IMAD.SHL.U32 R3, R3, 0x80, RZ ;  /* 0x0000008003037824 */ /* 0x004fc800078e00ff */
[----:B------:R-:W-:-:S04]  /*13690*/  VIADD R3, R3, 0x7f ;  /* 0x0000007f03037836 */ /* 0x000fc80000000000 */
[----:B0-----:R-:W-:-:S05]  /*136a0*/  @P0 IMAD.HI.U32 R4, R3, R4, RZ ;  /* 0x0000000403040227 */ /* 0x001fca00078e00ff */
[----:B---3--:R-:W-:Y:S01]  /*136b0*/  @P0 SHF.R.U32.HI R3, RZ, R0, R4 ;  /* 0x00000000ff030219 */ /* 0x008fe20000011604 */
[C---:B------:R-:W-:Y:S01]  /*136c0*/  VIADD R0, R2.reuse, 0x9f ;  /* 0x0000009f02007836 */ /* 0x040fe20000000000 */
[----:B------:R-:W-:Y:S02]  /*136d0*/  IADD3 R2, R2, 0xa0, -R12 ;  /* 0x000000a002027810 */ /* 0x000fe40007ffe80c */
[----:B------:R-:W-:Y:S01]  /*136e0*/  SHF.R.U32.HI R4, RZ, 0x10, R6 ;  /* 0x00000010ff047819 */ /* 0x000fe20000011606 */
[----:B------:R-:W-:-:S03]  /*136f0*/  IMAD.HI R0, R0, 0x66666667, RZ ;  /* 0x6666666700007827 */ /* 0x000fc600078e02ff */
[----:B------:R-:W-:Y:S01]  /*13700*/  ISETP.NE.AND P0, PT, R4, RZ, PT ;  /* 0x000000ff0400720c */ /* 0x000fe20003f05270 */
[----:B------:R-:W-:Y:S01]  /*13710*/  IMAD.IADD R2, R2, 0x1, R3 ;  /* 0x0000000102027824 */ /* 0x000fe200078e0203 */
[----:B------:R-:W-:-:S03]  /*13720*/  SHF.R.U32.HI R3, RZ, 0x1f, R0 ;  /* 0x0000001fff037819 */ /* 0x000fc60000011600 */
[----:B------:R-:W-:Y:S01]  /*13730*/  IMAD.HI R2, R2, 0x66666667, RZ ;  /* 0x6666666702027827 */ /* 0x000fe200078e02ff */
[----:B------:R-:W-:-:S04]  /*13740*/  LEA.HI.SX32 R0, R0, R3, 0x1a ;  /* 0x0000000300007211 */ /* 0x000fc800078fd2ff */
[----:B------:R-:W-:-:S03]  /*13750*/  SHF.R.U32.HI R3, RZ, 0x1f, R2 ;  /* 0x0000001fff037819 */ /* 0x000fc60000011602 */
[----:B------:R-:W0:Y:S01]  /*13760*/  @!P0 LDC R4, c[0x0][0x9f0] ;  /* 0x00027c00ff048b82 */ /* 0x000e220000000800 */
[----:B------:R-:W-:Y:S01]  /*13770*/  LEA.HI.SX32 R3, R2, R3, 0x1a ;  /* 0x0000000302037211 */ /* 0x000fe200078fd2ff */
[----:B------:R-:W-:-:S03]  /*13780*/  IMAD.MOV.U32 R2, RZ, RZ, RZ ;  /* 0x000000ffff027224 */ /* 0x000fc600078e00ff */
[----:B------:R-:W-:-:S04]  /*13790*/  VIMNMX R0, R0, R3, PT ;  /* 0x0000000300007248 */ /* 0x000fc80003fe0100 */
[----:B------:R-:W-:-:S13]  /*137a0*/  ISETP.GE.AND P1, PT, R0, 0x1, PT ;  /* 0x000000010000780c */ /* 0x000fda0003f26270 */
[----:B------:R-:W-:Y:S05]  /*137b0*/  @!P1 BRA `(.L_x_2105) ;  /* 0x0000000000689947 */ /* 0x000fea0003800000 */
[-C--:B0-----:R-:W-:Y:S02]  /*137c0*/  IABS R5, R4.reuse ;  /* 0x0000000400057213 */ /* 0x081fe40000000000 */
        /* <DEDUP_REMOVED lines=10> */
[----:B------:R-:W-:-:S04]  /*13870*/  IADD3 R3, R4, -0x1, R0 ;  /* 0xffffffff04037810 */ /* 0x000fc80007ffe000 */
        /* <DEDUP_REMOVED lines=14> */
.L_x_2105:
[----:B------:R-:W-:Y:S01]  /*13960*/  LOP3.LUT R6, R6, 0xff, RZ, 0xc0, !PT ;  /* 0x000000ff06067812 */ /* 0x000fe200078ec0ff */
[----:B------:R-:W-:Y:S04]  /*13970*/  BSSY B7, `(.L_x_2106) ;  /* 0x0000371000077945 */ /* 0x000fe80003800000 */
        /* <DEDUP_REMOVED lines=13> */
[----:B------:R-:W3:Y:S01]  /*13a50*/  POPC R5, UR4 ;  /* 0x0000000400057d09 */ /* 0x000ee20008000000 */
[----:B--2---:R-:W-:-:S02]  /*13a60*/  ISETP.EQ.U32.AND P0, PT, R0, R3, PT ;  /* 0x000000030000720c */ /* 0x004fc40003f02070 */
[----:B------:R-:W3:Y:S11]  /*13a70*/  LDC.64 R2, c[0x0][0xc60] ;  /* 0x00031800ff027b82 */ /* 0x000ef60000000a00 */
[----:B---3--:R-:W2:Y:S01]  /*13a80*/  @P0 ATOMG.E.ADD.STRONG.GPU PT, R3, desc[UR56][R2.64], R5 ;  /* 0x00000005020309a8 */ /* 0x008ea200081ee1f8 */
[----:B0-----:R-:W0:Y:S02]  /*13a90*/  S2R R4, SR_LTMASK ;  /* 0x0000000000047919 */ /* 0x001e240000003900 */
[----:B0-----:R-:W-:-:S04]  /*13aa0*/  LOP3.LUT R4, R4, UR4, RZ, 0xc0, !PT ;  /* 0x0000000404047c12 */ /* 0x001fc8000f8ec0ff */
[----:B------:R-:W0:Y:S01]  /*13ab0*/  POPC R7, R4 ;  /* 0x0000000400077309 */ /* 0x000e220000000000 */
[----:B--2---:R-:W0:Y:S02]  /*13ac0*/  SHFL.IDX PT, R0, R3, R0, 0x1f ;  /* 0x00001f0003007589 */ /* 0x004e2400000e0000 */
[----:B0-----:R-:W-:-:S05]  /*13ad0*/  IADD3 R0, R0, UR40, R7 ;  /* 0x0000002800007c10 */ /* 0x001fca000fffe007 */
[----:B------:R2:W-:Y:S01]  /*13ae0*/  STL [R1], R0 ;  /* 0x0000000001007387 */ /* 0x0005e20000100800 */
[----:B------:R-:W-:Y:S05]  /*13af0*/  BRA `(.L_x_2108) ;  /* 0x0000003400607947 */ /* 0x000fea0003800000 */
.L_x_2107:
        /* <DEDUP_REMOVED lines=8> */
[----:B0-----:R-:W-:Y:S02]  /*13b80*/  IMAD.U32 R4, RZ, RZ, UR6 ;  /* 0x00000006ff047e24 */ /* 0x001fe4000f8e00ff */
[----:B------:R-:W0:Y:S01]  /*13b90*/  LDC.64 R2, c[0x4][R2] ;  /* 0x0100000002027b82 */ /* 0x000e220000000a00 */
[----:B------:R-:W-:Y:S02]  /*13ba0*/  IMAD.U32 R5, RZ, RZ, UR7 ;  /* 0x00000007ff057e24 */ /* 0x000fe4000f8e00ff */
[----:B------:R-:W-:Y:S02]  /*13bb0*/  IMAD.U32 R6, RZ, RZ, UR8 ;  /* 0x00000008ff067e24 */ /* 0x000fe4000f8e00ff */
[----:B------:R-:W-:-:S02]  /*13bc0*/  IMAD.U32 R7, RZ, RZ, UR9 ;  /* 0x00000009ff077e24 */ /* 0x000fc4000f8e00ff */
[----:B------:R-:W-:Y:S02]  /*13bd0*/  IMAD.U32 R10, RZ, RZ, UR4 ;  /* 0x00000004ff0a7e24 */ /* 0x000fe4000f8e00ff */
[----:B------:R-:W-:Y:S02]  /*13be0*/  IMAD.U32 R11, RZ, RZ, UR5 ;  /* 0x00000005ff0b7e24 */ /* 0x000fe4000f8e00ff */
[----:B------:R-:W-:Y:S02]  /*13bf0*/  IMAD.MOV.U32 R8, RZ, RZ, 0x70 ;  /* 0x00000070ff087424 */ /* 0x000fe400078e00ff */
[----:B-1----:R-:W-:Y:S02]  /*13c00*/  IMAD.MOV.U32 R12, RZ, RZ, 0x1 ;  /* 0x00000001ff0c7424 */ /* 0x002fe400078e00ff */
[----:B------:R-:W-:-:S07]  /*13c10*/  IMAD.MOV.U32 R13, RZ, RZ, RZ ;  /* 0x000000ffff0d7224 */ /* 0x000fce00078e00ff */
[----:B------:R-:W-:-:S07]  /*13c20*/  LEPC R20, `(.L_x_2110) ;  /* 0x000000001014794e */ /* 0x000fce0000000000 */
[----:B0-----:R-:W-:Y:S05]  /*13c30*/  CALL.ABS.NOINC R2 ;  /* 0x0000000002007343 */ /* 0x001fea0003c00000 */
.L_x_2110:
[----:B------:R-:W-:Y:S05]  /*13c40*/  BSYNC B6 ;  /* 0x0000000000067941 */ /* 0x000fea0003800000 */
.L_x_2109:
[----:B------:R-:W-:Y:S01]  /*13c50*/  VIADD R0, R17, 0xf200 ;  /* 0x0000f20011007836 */ /* 0x000fe20000000000 */
[----:B------:R-:W-:Y:S04]  /*13c60*/  BSSY B6, `(.L_x_2111) ;  /* 0x0000014000067945 */ /* 0x000fe80003800000 */
[----:B------:R-:W-:-:S04]  /*13c70*/  LOP3.LUT P0, RZ, R0, 0x1bf, RZ, 0xc0, !PT ;  /* 0x000001bf00ff7812 */ /* 0x000fc8000780c0ff */
[----:B------:R-:W-:-:S09]  /*13c80*/  P2R R16, PR, RZ, 0x1 ;  /* 0x00000001ff107803 */ /* 0x000fd20000000000 */
        /* <DEDUP_REMOVED lines=17> */
.L_x_2112:
[----:B------:R-:W-:Y:S05]  /*13da0*/  BSYNC B6 ;  /* 0x0000000000067941 */ /* 0x000fea0003800000 */
.L_x_2111:
        /* <DEDUP_REMOVED lines=20> */
.L_x_2114:
[----:B------:R-:W-:Y:S05]  /*13ef0*/  BSYNC B6 ;  /* 0x0000000000067941 */ /* 0x000fea0003800000 */
.L_x_2113:
[----:B------:R-:W-:Y:S01]  /*13f00*/  ISETP.NE.AND P6, PT, R16, RZ, PT ;  /* 0x000000ff1000720c */ /* 0x000fe20003fc5270 */
[----:B------:R-:W-:-:S12]  /*13f10*/  BSSY B6, `(.L_x_2115) ;  /* 0x0000012000067945 */ /* 0x000fd80003800000 */
        /* <DEDUP_REMOVED lines=17> */
.L_x_2116:
[----:B------:R-:W-:Y:S05]  /*14030*/  BSYNC B6 ;  /* 0x0000000000067941 */ /* 0x000fea0003800000 */
.L_x_2115:
        /* <DEDUP_REMOVED lines=9> */
[----:B------:R-:W3:Y:S01]  /*140d0*/  S2R R0, SR_TID.X ;  /* 0x0000000000007919 */ /* 0x000ee20000002100 */
[----:B------:R-:W-:-:S03]  /*140e0*/  ULDC.64 UR4, c[0x0][0xa08] ;  /* 0x0002820000047ab9 */ /* 0x000fc60000000a00 */
[----:B--2---:R2:W4:Y:S01]  /*140f0*/  @P0 LDG.E R8, desc[UR56][R2.64] ;  /* 0x0000003802080981 */ /* 0x004522000c1e1900 */
[----:B---3--:R-:W-:-:S04]  /*14100*/  SHF.R.U32.HI R0, RZ, 0x5, R0 ;  /* 0x00000005ff007819 */ /* 0x008fc80000011600 */
[----:B------:R-:W-:Y:S01]  /*14110*/  LOP3.LUT R0, R0, 0x3, RZ, 0xc0, !PT ;  /* 0x0000000300007812 */ /* 0x000fe200078ec0ff */
[----:B--2---:R-:W2:Y:S01]  /*14120*/  LDC.64 R2, c[0x0][0x418] ;  /* 0x00010600ff027b82 */ /* 0x004ea20000000a00 */
[----:B----4-:R-:W-:Y:S01]  /*14130*/  SHF.R.S32.HI R9, RZ, 0x1f, R8 ;  /* 0x0000001fff097819 */ /* 0x010fe20000011408 */
[----:B------:R3:W-:Y:S01]  /*14140*/  @P0 STL [R1+0x8], R8 ;  /* 0x0000080801000387 */ /* 0x0007e20000100800 */
[----:B--2---:R-:W-:Y:S01]  /*14150*/  LOP3.LUT P0, RZ, R2, UR4, RZ, 0xfc, !PT ;  /* 0x0000000402ff7c12 */ /* 0x004fe2000f80fcff */
[----:B------:R-:W-:Y:S02]  /*14160*/  UMOV UR4, 0xffffffff ;  /* 0xffffffff00047882 */ /* 0x000fe40000000000 */
[----:B------:R3:W-:Y:S01]  /*14170*/  STL [R1+0x10], R9 ;  /* 0x0000100901007387 */ /* 0x0007e20000100800 */
[----:B------:R-:W-:-:S04]  /*14180*/  LOP3.LUT P0, RZ, R3, UR5, RZ, 0xfc, P0 ;  /* 0x0000000503ff7c12 */ /* 0x000fc8000800fcff */
[----:B------:R-:W-:Y:S01]  /*14190*/  SEL R16, R8, RZ, !P0 ;  /* 0x000000ff08107207 */ /* 0x000fe20004000000 */
[----:B------:R-:W-:Y:S08]  /*141a0*/  BRA.DIV UR4, `(.L_x_2117) ;  /* 0x0000004604907947 */ /* 0x000ff0000b800000 */
[----:B------:R2:W4:Y:S02]  /*141b0*/  SHFL.IDX PT, R14, R0, RZ, 0x1f ;  /* 0x00001fff000e7589 */ /* 0x00052400000e0000 */
.L_x_2194:
[----:B------:R-:W-:Y:S02]  /*141c0*/  PLOP3.LUT P1, PT, PT, PT, PT, 0x8, 0x0 ;  /* 0x000000000000781c */ /* 0x000fe40003f2e170 */
[----:B----4-:R-:W-:Y:S02]  /*141d0*/  ISETP.NE.AND P0, PT, R14, RZ, PT ;  /* 0x000000ff0e00720c */ /* 0x010fe40003f05270 */
[----:B--2---:R-:W-:-:S05]  /*141e0*/  P2R R0, PR, RZ, 0x2 ;  /* 0x00000002ff007803 */ /* 0x004fca0000000000 */
[----:B------:R2:W-:Y:S06]  /*141f0*/  STL [R1+0x14], R0 ;  /* 0x0000140001007387 */ /* 0x0005ec0000100800 */
[----:B------:R-:W-:Y:S05]  /*14200*/  @P0 BRA `(.L_x_2118) ;  /* 0x0000000400bc0947 */ /* 0x000fea0003800000 */
[----:B--2---:R-:W2:Y:S01]  /*14210*/  LDL R0, [R1+0x2c] ;  /* 0x00002c0001007983 */ /* 0x004ea20000100800 */
[----:B------:R-:W-:Y:S01]  /*14220*/  UMOV UR4, 0xffffffff ;  /* 0xffffffff00047882 */ /* 0x000fe20000000000 */
[----:B--2---:R-:W-:Y:S02]  /*14230*/  VIADD R0, R0, 0xffffffff ;  /* 0xffffffff00007836 */ /* 0x004fe40000000000 */
[----:B------:R-:W-:Y:S05]  /*14240*/  BRA.DIV UR4, `(.L_x_2119) ;  /* 0x0000004604887947 */ /* 0x000fea000b800000 */
[----:B------:R-:W-:-:S13]  /*14250*/  ELECT P6, URZ, PT ;  /* 0x00000000003f782f */ /* 0x000fda00038c0000 */
.L_x_2197:
[----:B------:R-:W-:Y:S05]  /*14260*/  @!P6 BRA `(.L_x_2118) ;  /* 0x0000000400a4e947 */ /* 0x000fea0003800000 */
[----:B------:R-:W-:-:S04]  /*14270*/  ISETP.NE.U32.AND P0, PT, R2, RZ, PT ;  /* 0x000000ff0200720c */ /* 0x000fc80003f05070 */
[----:B------:R-:W-:-:S13]  /*14280*/  ISETP.NE.AND.EX P0, PT, R3, RZ, PT, P0 ;  /* 0x000000ff0300720c */ /* 0x000fda0003f05300 */
[----:B------:R-:W-:Y:S05]  /*14290*/  @!P0 BRA `(.L_x_2120) ;  /* 0x0000000000448947 */ /* 0x000fea0003800000 */
[----:B------:R-:W2:Y:S01]  /*142a0*/  LDC R7, c[0x0][0x43c] ;  /* 0x00010f00ff077b82 */ /* 0x000ea20000000800 */
[----:B------:R-:W-:Y:S01]  /*142b0*/  ULDC.64 UR4, c[0x0][0x428] ;  /* 0x00010a0000047ab9 */ /* 0x000fe20000000a00 */
[----:B--2---:R-:W-:-:S13]  /*142c0*/  ISETP.NE.AND P0, PT, R7, 0x1, PT ;  /* 0x000000010700780c */ /* 0x004fda0003f05270 */
[----:B0-----:R-:W0:Y:S02]  /*142d0*/  @P0 LDC.64 R4, c[0x0][0x440] ;  /* 0x00011000ff040b82 */ /* 0x001e240000000a00 */
        /* <DEDUP_REMOVED lines=13> */
.L_x_2120:
[----:B0-----:R-:W-:Y:S01]  /*143b0*/  IMAD R4, R18, 0x8, R17 ;  /* 0x0000000812047824 */ /* 0x001fe200078e0211 */
[----:B--2---:R-:W-:Y:S01]  /*143c0*/  SHF.L.U32 R3, R19, 0x1f, RZ ;  /* 0x0000001f13037819 */ /* 0x004fe200000006ff */
[----:B---3--:R-:W0:Y:S03]  /*143d0*/  S2R R8, SR_TID.X ;  /* 0x0000000000087919 */ /* 0x008e260000002100 */
[----:B------:R-:W2:Y:S01]  /*143e0*/  SYNCS.PHASECHK.TRANS64.TRYWAIT P0, [R4+URZ+0x33480], R3 ;  /* 0x03348003040075a7 */ /* 0x000ea2000800017f */
[----:B0-----:R-:W-:-:S04]  /*143f0*/  LOP3.LUT R8, R8, 0x7f, RZ, 0xc0, !PT ;  /* 0x0000007f08087812 */ /* 0x001fc800078ec0ff */
[----:B------:R-:W-:Y:S01]  /*14400*/  ISETP.NE.AND P1, PT, R8, RZ, PT ;  /* 0x000000ff0800720c */ /* 0x000fe20003f25270 */
[----:B--2---:R-:W-:-:S12]  /*14410*/  @!P0 BRA `(.L_x_2121) ;  /* 0x0000004400348947 */ /* 0x004fd80003800000 */
.L_x_2198:
        /* <DEDUP_REMOVED lines=8> */
.L_x_2122:
[----:B------:R-:W2:Y:S01]  /*144a0*/  LDL R5, [R1+0x18] ;  /* 0x0000180001057983 */ /* 0x000ea20000100800 */
        /* <DEDUP_REMOVED lines=28> */
[----:B------:R-:W3:Y:S02]  /*14670*/  SYNCS.PHASECHK.TRANS64.TRYWAIT P0, [R4+URZ+0x33440], R3 ;  /* 0x03344003040075a7 */ /* 0x000ee4000800017f */
[----:B--23--:R-:W-:Y:S05]  /*14680*/  @!P0 BRA `(.L_x_2123) ;  /* 0x0000004000ac8947 */ /* 0x00cfea0003800000 */
.L_x_2199:
[----:B------:R-:W-:Y:S05]  /*14690*/  @P1 BRA `(.L_x_2124) ;  /* 0x00000000001c1947 */ /* 0x000fea0003800000 */
[----:B------:R-:W3:Y:S01]  /*146a0*/  S2R R5, SR_TID.X ;  /* 0x0000000000057919 */ /* 0x000ee20000002100 */
[----:B0-2---:R-:W-:-:S04]  /*146b0*/  IMAD.MOV.U32 R3, RZ, RZ, 0x7800 ;  /* 0x00007800ff037424 */ /* 0x005fc800078e00ff */
[----:B------:R4:W-:Y:S01]  /*146c0*/  SYNCS.ARRIVE.TRANS64 RZ, [R4+URZ+0x33430], R3 ;  /* 0x0334300304ff79a7 */ /* 0x0009e2000800003f */
[----:B---3--:R-:W-:-:S04]  /*146d0*/  LOP3.LUT R5, R5, 0x1f, RZ, 0xc0, !PT ;  /* 0x0000001f05057812 */ /* 0x008fc800078ec0ff */
[----:B------:R-:W-:-:S13]  /*146e0*/  ISETP.NE.AND P0, PT, R5, RZ, PT ;  /* 0x000000ff0500720c */ /* 0x000fda0003f05270 */
[----:B----4-:R-:W-:Y:S05]  /*146f0*/  @!P0 BRA `(.L_x_2124) ;  /* 0x0000000000048947 */ /* 0x010fea0003800000 */
[----:B------:R-:W-:Y:S01]  /*14700*/  BPT.TRAP 0x1 ;  /* 0x000000040000795c */ /* 0x000fe20000300000 */
.L_x_2124:
        /* <DEDUP_REMOVED lines=8> */
[----:B------:R-:W-:Y:S01]  /*14790*/  PLOP3.LUT P0, PT, PT, PT, PT, 0x80, 0x0 ;  /* 0x000000000000781c */ /* 0x000fe20003f0f070 */
[----:B------:R-:W-:Y:S01]  /*147a0*/  UMOV UR26, URZ ;  /* 0x0000003f001a7c82 */ /* 0x000fe20008000000 */
[----:B------:R-:W-:Y:S01]  /*147b0*/  UMOV UR28, UR36 ;  /* 0x00000024001c7c82 */ /* 0x000fe20008000000 */
[----:B------:R-:W-:Y:S01]  /*147c0*/  UMOV UR18, 0x40 ;  /* 0x0000004000127882 */ /* 0x000fe20000000000 */
[----:B------:R-:W-:Y:S01]  /*147d0*/  P2R R0, PR, RZ, 0x1 ;  /* 0x00000001ff007803 */ /* 0x000fe20000000000 */
[----:B------:R-:W-:-:S02]  /*147e0*/  UIADD3 UR24, UR8, 0x24200, URZ ;  /* 0x0002420008187890 */ /* 0x000fc4000fffe03f */
[----:B------:R-:W-:Y:S02]  /*147f0*/  UIADD3 UR25, UR25, 0x33430, URZ ;  /* 0x0003343019197890 */ /* 0x000fe4000fffe03f */
[----:B------:R-:W-:Y:S01]  /*14800*/  UIADD3 UR16, UR8, 0x26a00, URZ ;  /* 0x00026a0008107890 */ /* 0x000fe2000fffe03f */
[----:B------:R4:W-:Y:S01]  /*14810*/  STL [R1+0x14], R0 ;  /* 0x0000140001007387 */ /* 0x0009e20000100800 */
[----:B------:R-:W-:Y:S01]  /*14820*/  UIADD3 UR8, UR8, 0x29200, URZ ;  /* 0x0002920008087890 */ /* 0x000fe2000fffe03f */
        /* <DEDUP_REMOVED lines=11> */
[----:B------:R4:W-:Y:S02]  /*148e0*/  UTMALDG.4D [UR8], [UR4], desc[UR6] ;  /* 0x00000608040075b4 */ /* 0x0009e40008019000 */
[----:B----4-:R-:W-:Y:S01]  /*148f0*/  NOP ;  /* 0x0000000000007918 */ /* 0x010fe20000000000 */
.L_x_2118:
[----:B------:R-:W-:Y:S05]  /*14900*/  WARPSYNC.ALL ;  /* 0x0000000000007948 */ /* 0x000fea0003800000 */
[----:B--2---:R-:W-:Y:S01]  /*14910*/  VIADD R0, R17, 0x1e200 ;  /* 0x0001e20011007836 */ /* 0x004fe20000000000 */
[----:B------:R-:W-:Y:S01]  /*14920*/  USHF.R.S32.HI UR4, URZ, 0x1f, UR47 ;  /* 0x0000001f3f047899 */ /* 0x000fe2000801142f */
        /* <DEDUP_REMOVED lines=25> */
[----:B---3--:R-:W-:Y:S02]  /*14ac0*/  IMAD.MOV.U32 R8, RZ, RZ, 0x70 ;  /* 0x00000070ff087424 */ /* 0x008fe400078e00ff */
[----:B-1----:R-:W-:Y:S02]  /*14ad0*/  IMAD.MOV.U32 R12, RZ, RZ, 0x1 ;  /* 0x00000001ff0c7424 */ /* 0x002fe400078e00ff */
[----:B------:R-:W-:-:S07]  /*14ae0*/  IMAD.MOV.U32 R13, RZ, RZ, RZ ;  /* 0x000000ffff0d7224 */ /* 0x000fce00078e00ff */
[----:B------:R-:W-:-:S07]  /*14af0*/  LEPC R20, `(.L_x_2126) ;  /* 0x000000001014794e */ /* 0x000fce0000000000 */
[----:B0-----:R-:W-:Y:S05]  /*14b00*/  CALL.ABS.NOINC R2 ;  /* 0x0000000002007343 */ /* 0x001fea0003c00000 */
.L_x_2126:
[----:B------:R-:W-:Y:S05]  /*14b10*/  BSYNC B6 ;  /* 0x0000000000067941 */ /* 0x000fea0003800000 */
.L_x_2125:
[----:B------:R-:W2:Y:S01]  /*14b20*/  LDL R10, [R1+0x4] ;  /* 0x00000400010a7983 */ /* 0x000ea20000100800 */
[----:B------:R-:W4:Y:S01]  /*14b30*/  LDC R5, c[0x0][0x448] ;  /* 0x00011200ff057b82 */ /* 0x000f220000000800 */
[----:B------:R-:W-:Y:S01]  /*14b40*/  ULDC.64 UR6, c[0x0][0x2d8] ;  /* 0x0000b60000067ab9 */ /* 0x000fe20000000a00 */
[----:B------:R-:W0:Y:S01]  /*14b50*/  S2R R2, SR_TID.X ;  /* 0x0000000000027919 */ /* 0x000e220000002100 */
[----:B------:R-:W-:Y:S01]  /*14b60*/  UMOV UR4, UR50 ;  /* 0x0000003200047c82 */ /* 0x000fe20008000000 */
[----:B------:R-:W-:Y:S01]  /*14b70*/  UMOV UR5, UR37 ;  /* 0x0000002500057c82 */ /* 0x000fe20008000000 */
[----:B------:R-:W-:Y:S01]  /*14b80*/  ULDC.64 UR8, c[0x0][0x2e0] ;  /* 0x0000b80000087ab9 */ /* 0x000fe20000000a00 */
[----:B----4-:R-:W-:Y:S01]  /*14b90*/  ISETP.NE.AND P0, PT, R5, 0x1, PT ;  /* 0x000000010500780c */ /* 0x010fe20003f05270 */
[----:B------:R-:W4:Y:S01]  /*14ba0*/  S2R R7, SR_TID.X ;  /* 0x0000000000077919 */ /* 0x000f220000002100 */
[----:B0-----:R-:W-:-:S11]  /*14bb0*/  LOP3.LUT R0, R2, 0x7f, RZ, 0xc0, !PT ;  /* 0x0000007f02007812 */ /* 0x001fd600078ec0ff */
[----:B------:R-:W0:Y:S01]  /*14bc0*/  @P0 LDC R3, c[0x0][0x44c] ;  /* 0x00011300ff030b82 */ /* 0x000e220000000800 */
[----:B------:R-:W-:Y:S01]  /*14bd0*/  IMAD.SHL.U32 R2, R2, 0x20, RZ ;  /* 0x0000002002027824 */ /* 0x000fe200078e00ff */
[----:B------:R-:W-:-:S06]  /*14be0*/  SHF.R.U32.HI R0, RZ, 0x2, R0 ;  /* 0x00000002ff007819 */ /* 0x000fcc0000011600 */
[----:B------:R-:W1:Y:S01]  /*14bf0*/  @P0 LDC R4, c[0x0][0x450] ;  /* 0x00011400ff040b82 */ /* 0x000e620000000800 */
[----:B------:R-:W-:Y:S01]  /*14c00*/  LOP3.LUT R2, R0, 0x60, R2, 0xf8, !PT ;  /* 0x0000006000027812 */ /* 0x000fe200078ef802 */
[----:B------:R-:W-:Y:S02]  /*14c10*/  UIMAD.WIDE.U32 UR4, UR36, UR6, UR4 ;  /* 0x00000006240472a5 */ /* 0x000fe4000f8e0004 */
[----:B------:R-:W-:Y:S02]  /*14c20*/  UIMAD UR6, UR45, UR8, URZ ;  /* 0x000000082d0672a4 */ /* 0x000fe4000f8e023f */
[----:B------:R-:W-:Y:S02]  /*14c30*/  UIMAD UR5, UR36, UR7, UR5 ;  /* 0x00000007240572a4 */ /* 0x000fe4000f8e0205 */
[----:B------:R-:W-:Y:S02]  /*14c40*/  UIMAD UR6, UR46, UR9, UR6 ;  /* 0x000000092e0672a4 */ /* 0x000fe4000f8e0206 */
[----:B------:R-:W-:-:S03]  /*14c50*/  UIMAD.WIDE.U32 UR4, UR46, UR8, UR4 ;  /* 0x000000082e0472a5 */ /* 0x000fc6000f8e0004 */
[----:B------:R-:W-:Y:S01]  /*14c60*/  ULDC.64 UR8, c[0x0][0x2d0] ;  /* 0x0000b40000087ab9 */ /* 0x000fe20000000a00 */
[----:B------:R-:W-:Y:S01]  /*14c70*/  UIADD3 UR5, UR5, UR6, URZ ;  /* 0x0000000605057290 */ /* 0x000fe2000fffe03f */
[----:B----4-:R-:W-:-:S05]  /*14c80*/  IMAD.SHL.U32 R7, R7, 0x10, RZ ;  /* 0x0000001007077824 */ /* 0x010fca00078e00ff */
[----:B------:R-:W-:-:S04]  /*14c90*/  LOP3.LUT R7, R7, 0x30, RZ, 0xc0, !PT ;  /* 0x0000003007077812 */ /* 0x000fc800078ec0ff */
[----:B---3--:R-:W-:Y:S01]  /*14ca0*/  LOP3.LUT R8, R7, 0x40, RZ, 0xfc, !PT ;  /* 0x0000004007087812 */ /* 0x008fe200078efcff */
[----:B--2---:R-:W-:-:S04]  /*14cb0*/  IMAD R0, R10, 0x80, R2 ;  /* 0x000000800a007824 */ /* 0x004fc800078e0202 */
[----:B0-----:R-:W-:-:S04]  /*14cc0*/  @P0 IMAD.HI.U32 R3, R0, R3, RZ ;  /* 0x0000000300030227 */ /* 0x001fc800078e00ff */
[----:B------:R-:W-:Y:S01]  /*14cd0*/  IMAD.MOV.U32 R2, RZ, RZ, R0 ;  /* 0x000000ffff027224 */ /* 0x000fe200078e0000 */
[----:B-1----:R-:W-:-:S04]  /*14ce0*/  @P0 SHF.R.U32.HI R2, RZ, R4, R3 ;  /* 0x00000004ff020219 */ /* 0x002fc80000011603 */
[--C-:B------:R-:W-:Y:S01]  /*14cf0*/  SHF.R.S32.HI R4, RZ, 0x1f, R2.reuse ;  /* 0x0000001fff047819 */ /* 0x100fe20000011402 */
[----:B------:R-:W-:-:S04]  /*14d00*/  IMAD.MOV R3, RZ, RZ, -R2 ;  /* 0x000000ffff037224 */ /* 0x000fc800078e0a02 */
[----:B------:R-:W-:Y:S02]  /*14d10*/  IMAD R0, R5, R3, R0 ;  /* 0x0000000305007224 */ /* 0x000fe400078e0200 */
[----:B------:R-:W-:Y:S02]  /*14d20*/  IMAD R4, R4, UR8, RZ ;  /* 0x0000000804047c24 */ /* 0x000fe4000f8e02ff */
[----:B------:R-:W-:Y:S02]  /*14d30*/  IMAD.U32 R3, RZ, RZ, UR8 ;  /* 0x00000008ff037e24 */ /* 0x000fe4000f8e00ff */
[C---:B------:R-:W-:Y:S02]  /*14d40*/  IMAD R4, R2.reuse, UR9, R4 ;  /* 0x0000000902047c24 */ /* 0x040fe4000f8e0204 */
[----:B------:R-:W-:Y:S01]  /*14d50*/  IMAD.WIDE.U32 R2, R2, R3, UR4 ;  /* 0x0000000402027e25 */ /* 0x000fe2000f8e0003 */
        /* <DEDUP_REMOVED lines=8> */
[----:B------:R-:W-:Y:S02]  /*14de0*/  ULDC UR4, c[0x0][0x2b8] ;  /* 0x0000ae0000047ab9 */ /* 0x000fe40000000800 */
[----:B------:R-:W-:Y:S02]  /*14df0*/  ISETP.GE.AND P1, PT, R8, UR4, PT ;  /* 0x0000000408007c0c */ /* 0x000fe4000bf26270 */
[----:B------:R0:W5:Y:S01]  /*14e00*/  LDL R8, [R1+0x24] ;  /* 0x0000240001087983 */ /* 0x0001620000100800 */
[----:B------:R-:W1:Y:S01]  /*14e10*/  S2R R6, SR_TID.X ;  /* 0x0000000000067919 */ /* 0x000e620000002100 */
[----:B------:R-:W-:-:S02]  /*14e20*/  LOP3.LUT R7, R7, 0x80, RZ, 0xfc, !PT ;  /* 0x0000008007077812 */ /* 0x000fc400078efcff */
[----:B------:R-:W-:Y:S02]  /*14e30*/  IADD3.X R0, R3, UR5, R0, P0, !PT ;  /* 0x0000000503007c10 */ /* 0x000fe400087fe400 */
        /* <DEDUP_REMOVED lines=9> */
[----:B------:R-:W-:-:S05]  /*14ed0*/  SHF.R.U32.HI R7, RZ, 0x2, R7 ;  /* 0x00000002ff077819 */ /* 0x000fca0000011607 */
[----:B------:R-:W-:Y:S02]  /*14ee0*/  IMAD R3, R10, 0x80, R7 ;  /* 0x000000800a037824 */ /* 0x000fe400078e0207 */
[----:B--2---:R-:W-:Y:S02]  /*14ef0*/  IMAD R2, R6, R5, RZ ;  /* 0x0000000506027224 */ /* 0x004fe400078e02ff */
[----:B------:R-:W0:Y:S03]  /*14f00*/  SHFL.IDX PT, R6, R4, RZ, 0x1c1f ;  /* 0x001c1fff04067589 */ /* 0x000e2600000e0000 */
[----:B------:R-:W-:Y:S01]  /*14f10*/  ISETP.GE.AND P4, PT, R3, R2, PT ;  /* 0x000000020300720c */ /* 0x000fe20003f86270 */
[----:B------:R-:W1:-:S12]  /*14f20*/  SHFL.IDX PT, R5, R0, RZ, 0x1c1f ;  /* 0x001c1fff00057589 */ /* 0x000e5800000e0000 */
        /* <DEDUP_REMOVED lines=29> */
.L_x_2208:
        /* <DEDUP_REMOVED lines=12> */
.L_x_2129:
[----:B------:R-:W-:Y:S05]  /*151c0*/  BSYNC B0 ;  /* 0x0000000000007941 */ /* 0x000fea0003800000 */
.L_x_2128:
[----:B------:R-:W-:Y:S01]  /*151d0*/  NOP ;  /* 0x0000000000007918 */ /* 0x000fe20000000000 */
[----:B------:R-:W-:-:S13]  /*151e0*/  PLOP3.LUT P0, PT, PT, PT, PT, 0x80, 0x0 ;  /* 0x000000000000781c */ /* 0x000fda0003f0f070 */
.L_x_2130:
        /* <DEDUP_REMOVED lines=18> */
.L_x_2209:
[----:B------:R-:W-:Y:S05]  /*15310*/  BSYNC B0 ;  /* 0x0000000000007941 */ /* 0x000fea0003800000 */
.L_x_2131:
[----:B------:R-:W2:Y:S04]  /*15320*/  LDL.LU R2, [R1+0x2c] ;  /* 0x00002c0001027983 */ /* 0x000ea80000300800 */
[----:B------:R-:W3:Y:S01]  /*15330*/  LDL R3, [R1+0xc] ;  /* 0x00000c0001037983 */ /* 0x000ee20000100800 */
[----:B--2---:R-:W-:-:S05]  /*15340*/  VIADD R2, R2, 0xfffffffe ;  /* 0xfffffffe02027836 */ /* 0x004fca0000000000 */
[----:B---3--:R-:W-:-:S13]  /*15350*/  ISETP.GE.AND P0, PT, R2, R3, PT ;  /* 0x000000030200720c */ /* 0x008fda0003f06270 */
[----:B------:R-:W-:Y:S05]  /*15360*/  @!P0 BRA `(.L_x_2133) ;  /* 0x0000001000e08947 */ /* 0x000fea0003800000 */
[----:B-1----:R-:W-:Y:S02]  /*15370*/  IMAD.MOV.U32 R0, RZ, RZ, R19 ;  /* 0x000000ffff007224 */ /* 0x002fe400078e0013 */
[----:B0-----:R-:W-:-:S07]  /*15380*/  IMAD.MOV.U32 R8, RZ, RZ, R18 ;  /* 0x000000ffff087224 */ /* 0x001fce00078e0012 */
.L_x_2157:
[----:B------:R-:W2:Y:S01]  /*15390*/  LDL R3, [R1+0x14] ;  /* 0x0000140001037983 */ /* 0x000ea20000100800 */
[----:B------:R-:W-:Y:S01]  /*153a0*/  VIADD R18, R8, 0x1 ;  /* 0x0000000108127836 */ /* 0x000fe20000000000 */
[----:B------:R-:W-:Y:S05]  /*153b0*/  YIELD ;  /* 0x0000000000007946 */ /* 0x000fea0003800000 */
[----:B------:R-:W-:Y:S01]  /*153c0*/  ISETP.NE.AND P0, PT, R18, 0x2, PT ;  /* 0x000000021200780c */ /* 0x000fe20003f05270 */
[----:B------:R-:W-:Y:S03]  /*153d0*/  BSSY B0, `(.L_x_2134) ;  /* 0x00000a7000007945 */ /* 0x000fe60003800000 */
[----:B------:R-:W-:-:S02]  /*153e0*/  SEL R19, RZ, 0x1, P0 ;  /* 0x00000001ff137807 */ /* 0x000fc40000000000 */
[----:B------:R-:W-:Y:S02]  /*153f0*/  SEL R18, R18, RZ, P0 ;  /* 0x000000ff12127207 */ /* 0x000fe40000000000 */
[----:B------:R-:W-:Y:S02]  /*15400*/  LOP3.LUT R19, R0, R19, RZ, 0x3c, !PT ;  /* 0x0000001300137212 */ /* 0x000fe400078e3cff */
[----:B--2---:R-:W-:-:S13]  /*15410*/  ISETP.NE.AND P1, PT, R3, RZ, PT ;  /* 0x000000ff0300720c */ /* 0x004fda0003f25270 */
[----:B------:R-:W-:Y:S05]  /*15420*/  @!P1 BRA `(.L_x_2135) ;  /* 0x0000000800849947 */ /* 0x000fea0003800000 */
[----:B------:R-:W-:Y:S01]  /*15430*/  ULDC.64 UR4, c[0x0][0x418] ;  /* 0x0001060000047ab9 */ /* 0x000fe20000000a00 */
[----:B------:R-:W-:Y:S01]  /*15440*/  IMAD.MOV.U32 R3, RZ, RZ, R2 ;  /* 0x000000ffff037224 */ /* 0x000fe200078e0002 */
[----:B------:R-:W-:-:S04]  /*15450*/  ISETP.NE.U32.AND P0, PT, RZ, UR4, PT ;  /* 0x00000004ff007c0c */ /* 0x000fc8000bf05070 */
[----:B------:R-:W-:-:S13]  /*15460*/  ISETP.NE.AND.EX P0, PT, RZ, UR5, PT, P0 ;  /* 0x00000005ff007c0c */ /* 0x000fda000bf05300 */
[----:B------:R-:W-:Y:S05]  /*15470*/  @!P0 BRA `(.L_x_2136) ;  /* 0x00000000004c8947 */ /* 0x000fea0003800000 */
[----:B------:R-:W2:Y:S01]  /*15480*/  LDL R9, [R1+0x10] ;  /* 0x0000100001097983 */ /* 0x000ea20000100800 */
[----:B------:R-:W0:Y:S01]  /*15490*/  LDC R3, c[0x0][0x43c] ;  /* 0x00010f00ff037b82 */ /* 0x000e220000000800 */
[----:B------:R-:W-:Y:S02]  /*154a0*/  ULDC.64 UR6, c[0x0][0x428] ;  /* 0x00010a0000067ab9 */ /* 0x000fe40000000a00 */
[----:B------:R-:W3:Y:S01]  /*154b0*/  LDL R7, [R1+0x8] ;  /* 0x0000080001077983 */ /* 0x000ee20000100800 */
[----:B0-----:R-:W-:-:S13]  /*154c0*/  ISETP.NE.AND P0, PT, R3, 0x1, PT ;  /* 0x000000010300780c */ /* 0x001fda0003f05270 */
[----:B------:R-:W0:Y:S02]  /*154d0*/  @P0 LDC.64 R4, c[0x0][0x440] ;  /* 0x00011000ff040b82 */ /* 0x000e240000000a00 */
[----:B0-----:R-:W-:-:S04]  /*154e0*/  @P0 IMAD.HI.U32 R6, R2, R4, RZ ;  /* 0x0000000402060227 */ /* 0x001fc800078e00ff */
[----:B------:R-:W-:Y:S01]  /*154f0*/  IMAD.MOV.U32 R4, RZ, RZ, R2 ;  /* 0x000000ffff047224 */ /* 0x000fe200078e0002 */
[----:B------:R-:W-:-:S05]  /*15500*/  @P0 SHF.R.U32.HI R4, RZ, R5, R6 ;  /* 0x00000005ff040219 */ /* 0x000fca0000011606 */
[----:B------:R-:W-:-:S04]  /*15510*/  IMAD.MOV R5, RZ, RZ, -R4 ;  /* 0x000000ffff057224 */ /* 0x000fc800078e0a04 */
[----:B------:R-:W-:Y:S01]  /*15520*/  IMAD R3, R3, R5, R2 ;  /* 0x0000000503037224 */ /* 0x000fe200078e0202 */
[----:B------:R-:W-:Y:S01]  /*15530*/  SHF.R.S32.HI R5, RZ, 0x1f, R4 ;  /* 0x0000001fff057819 */ /* 0x000fe20000011404 */
[----:B--2---:R-:W-:-:S04]  /*15540*/  IMAD R6, R9, UR6, RZ ;  /* 0x0000000609067c24 */ /* 0x004fc8000f8e02ff */
[C---:B---3--:R-:W-:Y:S02]  /*15550*/  IMAD R6, R7.reuse, UR7, R6 ;  /* 0x0000000707067c24 */ /* 0x048fe4000f8e0206 */
[----:B------:R-:W-:-:S04]  /*15560*/  IMAD.WIDE.U32 R4, R7, UR6, R4 ;  /* 0x0000000607047c25 */ /* 0x000fc8000f8e0004 */
[----:B------:R-:W-:Y:S01]  /*15570*/  IMAD.IADD R5, R6, 0x1, R5 ;  /* 0x0000000106057824 */ /* 0x000fe200078e0205 */
[----:B------:R-:W-:-:S04]  /*15580*/  LEA R6, P0, R4, UR4, 0x2 ;  /* 0x0000000404067c11 */ /* 0x000fc8000f8010ff */
[----:B------:R-:W-:-:S05]  /*15590*/  LEA.HI.X R7, R4, UR5, R5, 0x2, P0 ;  /* 0x0000000504077c11 */ /* 0x000fca00080f1405 */
[----:B------:R0:W5:Y:S04]  /*155a0*/  LDG.E R16, desc[UR56][R6.64] ;  /* 0x0000003806107981 */ /* 0x000168000c1e1900 */
.L_x_2136:
[----:B0-----:R-:W-:Y:S01]  /*155b0*/  IMAD R6, R18, 0x8, R17 ;  /* 0x0000000812067824 */ /* 0x001fe200078e0211 */
[----:B------:R-:W-:Y:S01]  /*155c0*/  SHF.L.U32 R5, R19, 0x1f, RZ ;  /* 0x0000001f13057819 */ /* 0x000fe200000006ff */
[----:B------:R-:W0:Y:S01]  /*155d0*/  S2R R4, SR_TID.X ;  /* 0x0000000000047919 */ /* 0x000e220000002100 */
[----:B------:R-:W-:Y:S02]  /*155e0*/  BSSY B1, `(.L_x_2137) ;  /* 0x0000005000017945 */ /* 0x000fe40003800000 */
[----:B------:R-:W1:Y:S01]  /*155f0*/  SYNCS.PHASECHK.TRANS64.TRYWAIT P0, [R6+URZ+0x33480], R5 ;  /* 0x03348005060075a7 */ /* 0x000e62000800017f */
[----:B0-----:R-:W-:-:S04]  /*15600*/  LOP3.LUT R4, R4, 0x7f, RZ, 0xc0, !PT ;  /* 0x0000007f04047812 */ /* 0x001fc800078ec0ff */
[----:B------:R-:W-:Y:S01]  /*15610*/  ISETP.NE.AND P1, PT, R4, RZ, PT ;  /* 0x000000ff0400720c */ /* 0x000fe20003f25270 */
[----:B-1----:R-:W-:-:S12]  /*15620*/  @!P0 BRA `(.L_x_2138) ;  /* 0x00000038003c8947 */ /* 0x002fd80003800000 */
.L_x_2210:
[----:B------:R-:W-:Y:S05]  /*15630*/  BSYNC B1 ;  /* 0x0000000000017941 */ /* 0x000fea0003800000 */
.L_x_2137:
        /* <DEDUP_REMOVED lines=9> */
.L_x_2140:
[----:B------:R-:W-:Y:S05]  /*156d0*/  BSYNC B1 ;  /* 0x0000000000017941 */ /* 0x000fea0003800000 */
.L_x_2139:
[----:B------:R-:W2:Y:S01]  /*156e0*/  LDL R7, [R1+0x18] ;  /* 0x0000180001077983 */ /* 0x000ea20000100800 */
        /* <DEDUP_REMOVED lines=10> */
[----:B------:R-:W-:-:S09]  /*15790*/  VIADD R3, R6, 0x33470 ;  /* 0x0003347006037836 */ /* 0x000fd20000000000 */
.L_x_2141:
        /* <DEDUP_REMOVED lines=16> */
.L_x_2142:
        /* <DEDUP_REMOVED lines=16> */
.L_x_2143:
        /* <DEDUP_REMOVED lines=13> */
.L_x_2211:
[----:B------:R-:W-:Y:S05]  /*15a70*/  BSYNC B1 ;  /* 0x0000000000017941 */ /* 0x000fea0003800000 */
.L_x_2144:
        /* <DEDUP_REMOVED lines=11> */
.L_x_2147:
[----:B------:R-:W-:Y:S05]  /*15b30*/  BSYNC B1 ;  /* 0x0000000000017941 */ /* 0x000fea0003800000 */
.L_x_2146:
        /* <DEDUP_REMOVED lines=8> */
.L_x_2148:
        /* <DEDUP_REMOVED lines=15> */
.L_x_2149:
        /* <DEDUP_REMOVED lines=15> */
.L_x_2150:
        /* <DEDUP_REMOVED lines=10> */
.L_x_2135:
[----:B------:R-:W-:Y:S05]  /*15e40*/  BSYNC B0 ;  /* 0x0000000000007941 */ /* 0x000fea0003800000 */
.L_x_2134:
[----:B------:R-:W-:-:S06]  /*15e50*/  UISETP.NE.AND UP0, UPT, UR39, 0x3, UPT ;  /* 0x000000032700788c */ /* 0x000fcc000bf05270 */
[----:B------:R-:W-:-:S13]  /*15e60*/  PLOP3.LUT P0, PT, PT, PT, UP0, 0x80, 0x0 ;  /* 0x000000000000781c */ /* 0x000fda0003f0f008 */
[----:B------:R-:W-:Y:S05]  /*15e70*/  @!P0 BRA `(.L_x_2151) ;  /* 0x0000000000048947 */ /* 0x000fea0003800000 */
[----:B------:R-:W-:Y:S01]  /*15e80*/  BPT.TRAP 0x1 ;  /* 0x000000040000795c */ /* 0x000fe20000300000 */
.L_x_2151:
        /* <DEDUP_REMOVED lines=8> */
.L_x_2212:
[----:B------:R-:W-:Y:S05]  /*15f10*/  BSYNC B0 ;  /* 0x0000000000007941 */ /* 0x000fea0003800000 */
.L_x_2152:
[----:B------:R-:W-:Y:S05]  /*15f20*/  @!P1 BRA `(.L_x_2154) ;  /* 0x0000000000049947 */ /* 0x000fea0003800000 */
[----:B------:R-:W-:Y:S01]  /*15f30*/  BPT.TRAP 0x1 ;  /* 0x000000040000795c */ /* 0x000fe20000300000 */
.L_x_2154:
[----:B------:R-:W-:Y:S01]  /*15f40*/  SHF.L.U32 R0, R0, 0x1f, RZ ;  /* 0x0000001f00007819 */ /* 0x000fe200000006ff */
[----:B------:R-:W-:-:S03]  /*15f50*/  IMAD R10, R8, 0x7800, RZ ;  /* 0x00007800080a7824 */ /* 0x000fc600078e02ff */
[----:B------:R-:W1:Y:S02]  /*15f60*/  SYNCS.PHASECHK.TRANS64.TRYWAIT P0, [R3+URZ+0x33460], R0 ;  /* 0x03346000030075a7 */ /* 0x000e64000800017f */
[----:B-1----:R-:W-:Y:S05]  /*15f70*/  @!P0 BRA `(.L_x_2155) ;  /* 0x0000003000248947 */ /* 0x002fea0003800000 */
.L_x_2213:
[----:B0-----:R-:W1:Y:S04]  /*15f80*/  LDL R4, [R1+0x20] ;  /* 0x0000200001047983 */ /* 0x001e680000100800 */
[----:B------:R-:W2:Y:S01]  /*15f90*/  LDL R11, [R1+0x1c] ;  /* 0x00001c00010b7983 */ /* 0x000ea20000100800 */
[----:B------:R-:W-:Y:S05]  /*15fa0*/  WARPSYNC.ALL ;  /* 0x0000000000007948 */ /* 0x000fea0003800000 */
[----:B-1----:R-:W-:-:S02]  /*15fb0*/  LOP3.LUT R0, R10, R4, RZ, 0xfc, !PT ;  /* 0x000000040a007212 */ /* 0x002fc400078efcff */
[----:B--2---:R-:W-:-:S03]  /*15fc0*/  LOP3.LUT R12, R10, R11, RZ, 0xfc, !PT ;  /* 0x0000000b0a0c7212 */ /* 0x004fc600078efcff */
[C---:B------:R-:W-:Y:S02]  /*15fd0*/  IMAD.IADD R0, R17.reuse, 0x1, R0 ;  /* 0x0000000111007824 */ /* 0x040fe400078e0200 */
[----:B------:R-:W-:-:S03]  /*15fe0*/  IMAD.IADD R12, R17, 0x1, R12 ;  /* 0x00000001110c7824 */ /* 0x000fc600078e020c */
[----:B------:R-:W0:Y:S02]  /*15ff0*/  LDSM.16.MT88.4 R4, [R0+0xf200] ;  /* 0x00f200000004783b */ /* 0x000e240000004200 */
        /* <DEDUP_REMOVED lines=97> */
.L_x_2156:
        /* <DEDUP_REMOVED lines=13> */
[----:B---3--:R-:W-:Y:S05]  /*166e0*/  @P0 BRA `(.L_x_2157) ;  /* 0xffffffec00280947 */ /* 0x008fea000383ffff */
.L_x_2133:
[----:B------:R-:W2:Y:S01]  /*166f0*/  S2R R3, SR_TID.X ;  /* 0x0000000000037919 */ /* 0x000ea20000002100 */
[----:B------:R-:W-:Y:S01]  /*16700*/  BSSY B0, `(.L_x_2158) ;  /* 0x0000011000007945 */ /* 0x000fe20003800000 */
[----:B--2---:R-:W-:-:S04]  /*16710*/  LOP3.LUT R3, R3, 0x7f, RZ, 0xc0, !PT ;  /* 0x0000007f03037812 */ /* 0x004fc800078ec0ff */
[----:B------:R-:W-:-:S13]  /*16720*/  ISETP.NE.AND P0, PT, R3, RZ, PT ;  /* 0x000000ff0300720c */ /* 0x000fda0003f05270 */
[----:B------:R-:W-:Y:S05]  /*16730*/  @P0 BRA `(.L_x_2159) ;  /* 0x0000000000340947 */ /* 0x000fea0003800000 */
[----:B------:R-:W2:Y:S01]  /*16740*/  S2R R3, SR_LANEID ;  /* 0x0000000000037919 */ /* 0x000ea20000000000 */
[----:B------:R-:W-:Y:S02]  /*16750*/  VOTEU.ANY UR4, UPT, PT ;  /* 0x0000000000047886 */ /* 0x000fe400038e0100 */
[----:B-1----:R-:W2:Y:S08]  /*16760*/  FLO.U32 R0, UR4 ;  /* 0x0000000400007d00 */ /* 0x002eb000080e0000 */
[----:B------:R-:W1:Y:S01]  /*16770*/  POPC R5, UR4 ;  /* 0x0000000400057d09 */ /* 0x000e620008000000 */
[----:B--2---:R-:W-:-:S02]  /*16780*/  ISETP.EQ.U32.AND P1, PT, R0, R3, PT ;  /* 0x000000030000720c */ /* 0x004fc40003f22070 */
[----:B------:R-:W1:Y:S11]  /*16790*/  LDC.64 R2, c[0x0][0xc60] ;  /* 0x00031800ff027b82 */ /* 0x000e760000000a00 */
[----:B-1----:R-:W2:Y:S01]  /*167a0*/  @P1 ATOMG.E.ADD.STRONG.GPU PT, R3, desc[UR56][R2.64], R5 ;  /* 0x00000005020319a8 */ /* 0x002ea200081ee1f8 */
[----:B------:R-:W1:Y:S02]  /*167b0*/  S2R R4, SR_LTMASK ;  /* 0x0000000000047919 */ /* 0x000e640000003900 */
[----:B-1----:R-:W-:-:S04]  /*167c0*/  LOP3.LUT R4, R4, UR4, RZ, 0xc0, !PT ;  /* 0x0000000404047c12 */ /* 0x002fc8000f8ec0ff */
[----:B0-----:R-:W0:Y:S01]  /*167d0*/  POPC R7, R4 ;  /* 0x0000000400077309 */ /* 0x001e220000000000 */
[----:B--2---:R-:W0:Y:S02]  /*167e0*/  SHFL.IDX PT, R0, R3, R0, 0x1f ;  /* 0x00001f0003007589 */ /* 0x004e2400000e0000 */
[----:B0-----:R-:W-:-:S05]  /*167f0*/  IADD3 R0, R0, UR40, R7 ;  /* 0x0000002800007c10 */ /* 0x001fca000fffe007 */
[----:B------:R2:W-:Y:S02]  /*16800*/  STL [R1], R0 ;  /* 0x0000000001007387 */ /* 0x0005e40000100800 */
.L_x_2159:
[----:B------:R-:W-:Y:S05]  /*16810*/  BSYNC B0 ;  /* 0x0000000000007941 */ /* 0x000fea0003800000 */
.L_x_2158:
[----:B------:R-:W-:-:S06]  /*16820*/  UISETP.NE.AND UP0, UPT, UR39, 0x3, UPT ;  /* 0x000000032700788c */ /* 0x000fcc000bf05270 */
[----:B------:R-:W-:-:S13]  /*16830*/  PLOP3.LUT P1, PT, PT, PT, UP0, 0x80, 0x0 ;  /* 0x000000000000781c */ /* 0x000fda0003f2f008 */
[----:B------:R-:W-:Y:S05]  /*16840*/  @!P1 BRA `(.L_x_2160) ;  /* 0x0000000000049947 */ /* 0x000fea0003800000 */
[----:B------:R-:W-:Y:S01]  /*16850*/  BPT.TRAP 0x1 ;  /* 0x000000040000795c */ /* 0x000fe20000300000 */
.L_x_2160:
[----:B-12---:R-:W-:Y:S01]  /*16860*/  IMAD.U32 R0, RZ, RZ, UR41 ;  /* 0x00000029ff007e24 */ /* 0x006fe2000f8e00ff */
[----:B------:R-:W-:Y:S01]  /*16870*/  BSSY B0, `(.L_x_2161) ;  /* 0x0000007000007945 */ /* 0x000fe20003800000 */
[----:B------:R-:W-:-:S03]  /*16880*/  IMAD R3, R18, 0x8, R17 ;  /* 0x0000000812037824 */ /* 0x000fc600078e0211 */
[----:B------:R-:W-:Y:S02]  /*16890*/  ISETP.NE.AND P2, PT, R0, 0x3, PT ;  /* 0x000000030000780c */ /* 0x000fe40003f45270 */
[----:B------:R-:W-:-:S04]  /*168a0*/  LOP3.LUT R0, R19, 0x1, RZ, 0x3c, !PT ;  /* 0x0000000113007812 */ /* 0x000fc800078e3cff */
[----:B------:R-:W-:-:S04]  /*168b0*/  SHF.L.U32 R0, R0, 0x1f, RZ ;  /* 0x0000001f00007819 */ /* 0x000fc800000006ff */
[----:B------:R-:W1:Y:S02]  /*168c0*/  SYNCS.PHASECHK.TRANS64.TRYWAIT P1, [R3+URZ+0x33470], R0 ;  /* 0x03347000030075a7 */ /* 0x000e64000802017f */
[----:B-1----:R-:W-:Y:S05]  /*168d0*/  @!P1 BRA `(.L_x_2162) ;  /* 0x0000002400e09947 */ /* 0x002fea0003800000 */
.L_x_2214:
[----:B------:R-:W-:Y:S05]  /*168e0*/  BSYNC B0 ;  /* 0x0000000000007941 */ /* 0x000fea0003800000 */
.L_x_2161:
[----:B------:R-:W-:Y:S05]  /*168f0*/  @!P2 BRA `(.L_x_2163) ;  /* 0x000000000004a947 */ /* 0x000fea0003800000 */
[----:B------:R-:W-:Y:S01]  /*16900*/  BPT.TRAP 0x1 ;  /* 0x000000040000795c */ /* 0x000fe20000300000 */
.L_x_2163:
[----:B-1----:R-:W-:-:S04]  /*16910*/  SHF.L.U32 R0, R19, 0x1f, RZ ;  /* 0x0000001f13007819 */ /* 0x002fc800000006ff */
[----:B------:R-:W1:Y:S02]  /*16920*/  SYNCS.PHASECHK.TRANS64.TRYWAIT P1, [R3+URZ+0x33460], R0 ;  /* 0x03346000030075a7 */ /* 0x000e64000802017f */
[----:B-1----:R-:W-:Y:S05]  /*16930*/  @!P1 BRA `(.L_x_2164) ;  /* 0x0000002400dc9947 */ /* 0x002fea0003800000 */
.L_x_2215:
[----:B------:R-:W1:Y:S04]  /*16940*/  LDL R4, [R1+0x20] ;  /* 0x0000200001047983 */ /* 0x000e680000100800 */
[----:B------:R-:W2:Y:S01]  /*16950*/  LDL R10, [R1+0x1c] ;  /* 0x00001c00010a7983 */ /* 0x000ea20000100800 */
[----:B------:R-:W-:Y:S01]  /*16960*/  IMAD R2, R18, 0x7800, RZ ;  /* 0x0000780012027824 */ /* 0x000fe200078e02ff */
[----:B------:R-:W-:Y:S05]  /*16970*/  WARPSYNC.ALL ;  /* 0x0000000000007948 */ /* 0x000fea0003800000 */
[----:B-1----:R-:W-:-:S02]  /*16980*/  LOP3.LUT R0, R2, R4, RZ, 0xfc, !PT ;  /* 0x0000000402007212 */ /* 0x002fc400078efcff */
[----:B--2---:R-:W-:-:S03]  /*16990*/  LOP3.LUT R2, R2, R10, RZ, 0xfc, !PT ;  /* 0x0000000a02027212 */ /* 0x004fc600078efcff */
[C---:B------:R-:W-:Y:S02]  /*169a0*/  IMAD.IADD R0, R17.reuse, 0x1, R0 ;  /* 0x0000000111007824 */ /* 0x040fe400078e0200 */
[----:B------:R-:W-:-:S03]  /*169b0*/  IMAD.IADD R2, R17, 0x1, R2 ;  /* 0x0000000111027824 */ /* 0x000fc600078e0202 */
[----:B0-----:R-:W0:Y:S02]  /*169c0*/  LDSM.16.MT88.4 R4, [R0+0xf200] ;  /* 0x00f200000004783b */ /* 0x001e240000004200 */
        /* <DEDUP_REMOVED lines=97> */
.L_x_2165:
        /* <DEDUP_REMOVED lines=10> */
.L_x_2108:
[----:B------:R-:W-:Y:S05]  /*17080*/  BSYNC B7 ;  /* 0x0000000000077941 */ /* 0x000fea0003800000 */
.L_x_2106:
[----:B--2---:R-:W2:Y:S02]  /*17090*/  LDL R0, [R1+0x34] ;  /* 0x0000340001007983 */ /* 0x004ea40000100800 */
[----:B--2---:R-:W-:-:S13]  /*170a0*/  ISETP.NE.AND P0, PT, R0, RZ, PT ;  /* 0x000000ff0000720c */ /* 0x004fda0003f05270 */
[----:B------:R-:W-:Y:S05]  /*170b0*/  @!P0 BRA `(.L_x_2166) ;  /* 0x0000000000308947 */ /* 0x000fea0003800000 */
[----:B------:R-:W2:Y:S08]  /*170c0*/  S2UR UR5, SR_CgaCtaId ;  /* 0x00000000000579c3 */ /* 0x000eb00000008800 */
[----:B------:R-:W-:Y:S06]  /*170d0*/  BAR.SYNC.DEFER_BLOCKING 0x5, 0x180 ;  /* 0x0146000000007b1d */ /* 0x000fec0000010000 */
[----:B------:R-:W-:-:S02]  /*170e0*/  UMOV UR4, 0x400 ;  /* 0x0000040000047882 */ /* 0x000fc40000000000 */
[----:B--2---:R-:W-:-:S06]  /*170f0*/  ULEA UR4, UR5, UR4, 0x18 ;  /* 0x0000000405047291 */ /* 0x004fcc000f8ec03f */
[----:B------:R-:W-:-:S05]  /*17100*/  IMAD.U32 R17, RZ, RZ, UR4 ;  /* 0x00000004ff117e24 */ /* 0x000fca000f8e00ff */
[----:B0-----:R-:W0:Y:S04]  /*17110*/  LDS.128 R4, [R17+0x334d0] ;  /* 0x0334d00011047984 */ /* 0x001e280000000c00 */
[----:B0-----:R0:W-:Y:S01]  /*17120*/  STL.64 [R1], R4 ;  /* 0x0000000401007387 */ /* 0x0011e20000100a00 */
[----:B------:R-:W-:-:S03]  /*17130*/  IMAD.MOV.U32 R0, RZ, RZ, R7 ;  /* 0x000000ffff007224 */ /* 0x000fc600078e0007 */
[----:B------:R0:W-:Y:S02]  /*17140*/  STL [R1+0x8], R6 ;  /* 0x0000080601007387 */ /* 0x0001e40000100800 */
[----:B------:R-:W-:Y:S01]  /*17150*/  R2UR UR42, R0 ;  /* 0x00000000002a72ca */ /* 0x000fe200000e0000 */
[----:B------:R-:W-:Y:S06]  /*17160*/  BAR.ARV 0x4, 0x180 ;  /* 0x0106000000007b1d */ /* 0x000fec0000002000 */
[----:B------:R-:W-:Y:S08]  /*17170*/  BRA `(.L_x_2167) ;  /* 0x0000000c00e47947 */ /* 0x000ff00003800000 */
.L_x_2166:
[----:B------:R-:W2:Y:S01]  /*17180*/  LDL.LU R0, [R1] ;  /* 0x0000000001007983 */ /* 0x000ea20000300800 */
[----:B------:R-:W-:Y:S01]  /*17190*/  ULDC UR4, c[0x0][0xc3c] ;  /* 0x00030f0000047ab9 */ /* 0x000fe20000000800 */
[----:B0-----:R-:W0:Y:S02]  /*171a0*/  S2R R2, SR_TID.X ;  /* 0x0000000000027919 */ /* 0x001e240000002100 */
        /* <DEDUP_REMOVED lines=10> */
[----:B------:R-:W2:Y:S01]  /*17250*/  @!P1 LDC.64 R4, c[0x0][0xc78] ;  /* 0x00031e00ff049b82 */ /* 0x000ea20000000a00 */
[----:B0-----:R-:W-:-:S05]  /*17260*/  @!P1 IMAD.WIDE R2, R6, 0x4, R2 ;  /* 0x0000000406029825 */ /* 0x001fca00078e0202 */
[----:B------:R2:W3:Y:S02]  /*17270*/  @!P1 LDG.E R0, desc[UR56][R2.64] ;  /* 0x0000003802009981 */ /* 0x0004e4000c1e1900 */
[----:B--2---:R-:W-:-:S05]  /*17280*/  @!P1 IMAD.WIDE R2, R6, 0x4, R4 ;  /* 0x0000000406029825 */ /* 0x004fca00078e0204 */
        /* <DEDUP_REMOVED lines=15> */
[----:B------:R-:W0:Y:S01]  /*17380*/  LDC R7, c[0x0][0xc38] ;  /* 0x00030e00ff077b82 */ /* 0x000e220000000800 */
[----:B------:R-:W-:Y:S04]  /*17390*/  SHFL.IDX PT, R6, R9, 0x1, 0x1f ;  /* 0x00201f0009067f89 */ /* 0x000fe800000e0000 */
[----:B------:R-:W2:Y:S02]  /*173a0*/  SHFL.UP PT, R2, R4, 0x8, RZ ;  /* 0x0500000004027989 */ /* 0x000ea400000e00ff */
[----:B--2---:R-:W-:-:S05]  /*173b0*/  SEL R3, R2, RZ, P4 ;  /* 0x000000ff02037207 */ /* 0x004fca0002000000 */
[----:B------:R-:W-:Y:S02]  /*173c0*/  IMAD.IADD R5, R4, 0x1, R3 ;  /* 0x0000000104057824 */ /* 0x000fe400078e0203 */
[----:B------:R-:W-:Y:S04]  /*173d0*/  SHFL.IDX PT, R4, R9, RZ, 0x1f ;  /* 0x00001fff09047589 */ /* 0x000fe800000e0000 */
[----:B------:R-:W2:Y:S02]  /*173e0*/  SHFL.UP PT, R2, R5, 0x10, RZ ;  /* 0x0600000005027989 */ /* 0x000ea400000e00ff */
[----:B--2---:R-:W-:-:S05]  /*173f0*/  SEL R2, R2, RZ, P5 ;  /* 0x000000ff02027207 */ /* 0x004fca0002800000 */
[----:B------:R-:W-:Y:S02]  /*17400*/  IMAD.IADD R2, R5, 0x1, R2 ;  /* 0x0000000105027824 */ /* 0x000fe400078e0202 */
[----:B------:R-:W-:-:S03]  /*17410*/  IMAD.MOV.U32 R5, RZ, RZ, RZ ;  /* 0x000000ffff057224 */ /* 0x000fc600078e00ff */
[----:B------:R-:W0:Y:S02]  /*17420*/  SHFL.IDX PT, R3, R2, 0x1f, 0x1f ;  /* 0x03e01f0002037f89 */ /* 0x000e2400000e0000 */
[----:B0-----:R-:W-:-:S04]  /*17430*/  IMAD R3, R3, R7, RZ ;  /* 0x0000000703037224 */ /* 0x001fc800078e02ff */
[----:B------:R-:W-:-:S05]  /*17440*/  IMAD.IADD R6, R6, 0x1, R3 ;  /* 0x0000000106067824 */ /* 0x000fca00078e0203 */
[----:B------:R-:W-:-:S13]  /*17450*/  ISETP.GT.AND P6, PT, R6, R4, PT ;  /* 0x000000040600720c */ /* 0x000fda0003fc4270 */
[----:B------:R-:W-:Y:S05]  /*17460*/  @P6 BRA `(.L_x_2168) ;  /* 0x0000000000986947 */ /* 0x000fea0003800000 */
.L_x_2170:
        /* <DEDUP_REMOVED lines=11> */
[----:B------:R0:W2:Y:S01]  /*17520*/  @!P6 LDG.E R0, desc[UR56][R2.64] ;  /* 0x000000380200e981 */ /* 0x0000a2000c1e1900 */
[----:B------:R-:W-:Y:S01]  /*17530*/  IMAD.MOV.U32 R8, RZ, RZ, RZ ;  /* 0x000000ffff087224 */ /* 0x000fe200078e00ff */
[----:B0-----:R-:W0:Y:S02]  /*17540*/  @!P6 LDC.64 R2, c[0x0][0xc78] ;  /* 0x00031e00ff02eb82 */ /* 0x001e240000000a00 */
[----:B0-----:R-:W-:-:S06]  /*17550*/  @!P6 IMAD.WIDE R2, R7, 0x4, R2 ;  /* 0x000000040702e825 */ /* 0x001fcc00078e0202 */
[----:B------:R-:W0:Y:S01]  /*17560*/  LDC R7, c[0x0][0xc38] ;  /* 0x00030e00ff077b82 */ /* 0x000e220000000800 */
[----:B------:R-:W2:Y:S02]  /*17570*/  @!P6 LDG.E R8, desc[UR56][R2.64] ;  /* 0x000000380208e981 */ /* 0x000ea4000c1e1900 */
[----:B--2---:R-:W-:-:S05]  /*17580*/  IMAD R2, R8, R0, RZ ;  /* 0x0000000008027224 */ /* 0x004fca00078e02ff */
        /* <DEDUP_REMOVED lines=17> */
[----:B------:R-:W-:-:S05]  /*176a0*/  IMAD.IADD R6, R3, 0x1, R6 ;  /* 0x0000000103067824 */ /* 0x000fca00078e0206 */
[----:B------:R-:W-:-:S13]  /*176b0*/  ISETP.GT.AND P6, PT, R6, R4, PT ;  /* 0x000000040600720c */ /* 0x000fda0003fc4270 */
[----:B------:R-:W-:Y:S05]  /*176c0*/  @!P6 BRA `(.L_x_2170) ;  /* 0xfffffffc0068e947 */ /* 0x000fea000383ffff */
.L_x_2168:
[----:B------:R-:W-:-:S04]  /*176d0*/  IMAD.IADD R6, R6, 0x1, -R3 ;  /* 0x0000000106067824 */ /* 0x000fc800078e0a03 */
[----:B------:R-:W-:-:S05]  /*176e0*/  IMAD R3, R2, R7, R6 ;  /* 0x0000000702037224 */ /* 0x000fca00078e0206 */
[----:B------:R-:W-:-:S13]  /*176f0*/  ISETP.GT.AND P0, PT, R3, R4, PT ;  /* 0x000000040300720c */ /* 0x000fda0003f04270 */
[----:B------:R-:W-:Y:S02]  /*17700*/  VOTEU.ANY UR5, UPT, !P0 ;  /* 0x0000000000057886 */ /* 0x000fe400040e0100 */
[----:B------:R-:W-:Y:S01]  /*17710*/  ISETP.NE.AND P0, PT, RZ, UR5, PT ;  /* 0x00000005ff007c0c */ /* 0x000fe2000bf05270 */
[----:B------:R-:W-:-:S06]  /*17720*/  UPOPC UR4, UR5 ;  /* 0x00000005000472bf */ /* 0x000fcc0008000000 */
[----:B------:R-:W-:-:S05]  /*17730*/  IMAD.U32 R3, RZ, RZ, UR4 ;  /* 0x00000004ff037e24 */ /* 0x000fca000f8e00ff */
[----:B------:R0:W2:Y:S04]  /*17740*/  SHFL.IDX PT, R0, R0, R3, 0x1f ;  /* 0x00001f0300007589 */ /* 0x0000a800000e0000 */
[----:B------:R0:W3:Y:S01]  /*17750*/  SHFL.IDX PT, R8, R8, R3, 0x1f ;  /* 0x00001f0308087589 */ /* 0x0000e200000e0000 */
[----:B------:R-:W-:Y:S05]  /*17760*/  @!P0 BRA `(.L_x_2171) ;  /* 0x00000000000c8947 */ /* 0x000fea0003800000 */
[----:B------:R-:W-:-:S06]  /*17770*/  UIADD3 UR5, UR4, -0x1, URZ ;  /* 0xffffffff04057890 */ /* 0x000fcc000fffe03f */
[----:B------:R-:W-:-:S06]  /*17780*/  IMAD.U32 R5, RZ, RZ, UR5 ;  /* 0x00000005ff057e24 */ /* 0x000fcc000f8e00ff */
[----:B------:R4:W0:Y:S02]  /*17790*/  SHFL.IDX PT, R5, R2, R5, 0x1f ;  /* 0x00001f0502057589 */ /* 0x00082400000e0000 */
.L_x_2171:
[----:B0---4-:R-:W-:Y:S01]  /*177a0*/  IMAD R2, R5, R7, R6 ;  /* 0x0000000705027224 */ /* 0x011fe200078e0206 */
[----:B---3--:R-:W-:Y:S01]  /*177b0*/  ISETP.NE.AND P0, PT, R8, 0x1, PT ;  /* 0x000000010800780c */ /* 0x008fe20003f05270 */
[----:B------:R-:W-:Y:S02]  /*177c0*/  UIADD3 UR42, UR4, UR42, URZ ;  /* 0x0000002a042a7290 */ /* 0x000fe4000fffe03f */
[----:B------:R-:W-:Y:S01]  /*177d0*/  IMAD.IADD R4, R4, 0x1, -R2 ;  /* 0x0000000104047824 */ /* 0x000fe200078e0a02 */
[----:B------:R0:W-:Y:S09]  /*177e0*/  STL [R1], R2 ;  /* 0x0000000201007387 */ /* 0x0001f20000100800 */
[----:B------:R-:W-:Y:S05]  /*177f0*/  @!P0 BRA `(.L_x_2172) ;  /* 0x0000000000e48947 */ /* 0x000fea0003800000 */
[----:B--2---:R-:W-:-:S04]  /*17800*/  IABS R5, R0 ;  /* 0x0000000000057213 */ /* 0x004fc80000000000 */
        /* <DEDUP_REMOVED lines=56> */
.L_x_2172:
[----:B------:R-:W-:Y:S02]  /*17b90*/  ULDC.64 UR4, c[0x0][0xc90] ;  /* 0x0003240000047ab9 */ /* 0x000fe40000000a00 */
[----:B------:R-:W-:-:S06]  /*17ba0*/  UIMAD.WIDE UR4, UR42, 0x4, UR4 ;  /* 0x000000042a0478a5 */ /* 0x000fcc000f8e0204 */
[----:B0-----:R-:W-:Y:S02]  /*17bb0*/  IMAD.U32 R2, RZ, RZ, UR4 ;  /* 0x00000004ff027e24 */ /* 0x001fe4000f8e00ff */
[----:B------:R-:W-:-:S05]  /*17bc0*/  IMAD.U32 R3, RZ, RZ, UR5 ;  /* 0x00000005ff037e24 */ /* 0x000fca000f8e00ff */
[----:B------:R-:W2:Y:S02]  /*17bd0*/  LDG.E R6, desc[UR56][R2.64] ;  /* 0x0000003802067981 */ /* 0x000ea4000c1e1900 */
[----:B--2---:R-:W-:-:S05]  /*17be0*/  IMAD R5, R0, R6, RZ ;  /* 0x0000000600057224 */ /* 0x004fca00078e02ff */
        /* <DEDUP_REMOVED lines=49> */
[----:B------:R-:W-:Y:S02]  /*17f00*/  ISETP.GE.AND P2, PT, R3, RZ, PT ;  /* 0x000000ff0300720c */ /* 0x000fe40003f46270 */
[----:B------:R-:W-:-:S05]  /*17f10*/  IADD3 R3, R8, 0x1000000, R4 ;  /* 0x0100000008037810 */ /* 0x000fca0007ffe004 */
[----:B------:R-:W-:-:S06]  /*17f20*/  @P0 VIADD R2, R2, 0x1 ;  /* 0x0000000102020836 */ /* 0x000fcc0000000000 */
[----:B------:R-:W-:Y:S01]  /*17f30*/  @!P2 IMAD.MOV R2, RZ, RZ, -R2 ;  /* 0x000000ffff02a224 */ /* 0x000fe200078e0a02 */
[----:B------:R-:W-:Y:S01]  /*17f40*/  @!P1 LOP3.LUT R2, RZ, R6, RZ, 0x33, !PT ;  /* 0x00000006ff029212 */ /* 0x000fe200078e33ff */
[----:B------:R-:W-:-:S04]  /*17f50*/  IMAD.MOV R6, RZ, RZ, -R6 ;  /* 0x000000ffff067224 */ /* 0x000fc800078e0a06 */
[----:B------:R-:W-:Y:S02]  /*17f60*/  IMAD R3, R2, R6, R3 ;  /* 0x0000000602037224 */ /* 0x000fe400078e0203 */
[----:B------:R-:W-:-:S03]  /*17f70*/  IMAD.MOV.U32 R4, RZ, RZ, R2 ;  /* 0x000000ffff047224 */ /* 0x000fc600078e0002 */
[----:B------:R0:W-:Y:S04]  /*17f80*/  STL [R1+0x8], R3 ;  /* 0x0000080301007387 */ /* 0x0001e80000100800 */
.L_x_2173:
[----:B0-----:R-:W-:-:S05]  /*17f90*/  LOP3.LUT R3, RZ, R4, RZ, 0x33, !PT ;  /* 0x00000004ff037212 */ /* 0x001fca00078e33ff */
[----:B------:R-:W-:-:S05]  /*17fa0*/  IMAD.IADD R0, R0, 0x1, R3 ;  /* 0x0000000100007824 */ /* 0x000fca00078e0203 */
[----:B------:R0:W-:Y:S01]  /*17fb0*/  STL [R1+0x4], R0 ;  /* 0x0000040001007387 */ /* 0x0001e20000100800 */
[----:B------:R-:W-:Y:S05]  /*17fc0*/  BRA `(.L_x_2174) ;  /* 0x0000000000107947 */ /* 0x000fea0003800000 */
.L_x_2169:
[----:B------:R3:W-:Y:S01]  /*17fd0*/  STL [R1], R4 ;  /* 0x0000000401007387 */ /* 0x0007e20000100800 */
[----:B------:R-:W-:-:S03]  /*17fe0*/  ULDC UR42, c[0x0][0xc3c] ;  /* 0x00030f00002a7ab9 */ /* 0x000fc60000000800 */
[----:B------:R3:W-:Y:S04]  /*17ff0*/  STL [R1+0x4], RZ ;  /* 0x000004ff01007387 */ /* 0x0007e80000100800 */
[----:B------:R3:W-:Y:S02]  /*18000*/  STL [R1+0x8], RZ ;  /* 0x000008ff01007387 */ /* 0x0007e40000100800 */
.L_x_2174:
[----:B------:R-:W4:Y:S04]  /*18010*/  LDL R3, [R1+0x4] ;  /* 0x0000040001037983 */ /* 0x000f280000100800 */
[----:B--2---:R-:W2:Y:S04]  /*18020*/  LDL R2, [R1+0x8] ;  /* 0x0000080001027983 */ /* 0x004ea80000100800 */
[----:B---3--:R-:W3:Y:S01]  /*18030*/  LDL R4, [R1] ;  /* 0x0000000001047983 */ /* 0x008ee20000100800 */
[----:B0-----:R-:W0:Y:S02]  /*18040*/  S2R R0, SR_TID.X ;  /* 0x0000000000007919 */ /* 0x001e240000002100 */
[----:B0-----:R-:W-:Y:S01]  /*18050*/  LOP3.LUT R0, R0, 0x1f, RZ, 0xc0, !PT ;  /* 0x0000001f00007812 */ /* 0x001fe200078ec0ff */
[----:B------:R-:W-:Y:S03]  /*18060*/  BAR.SYNC.DEFER_BLOCKING 0x4, 0x180 ;  /* 0x0106000000007b1d */ /* 0x000fe60000010000 */
[----:B------:R-:W-:-:S13]  /*18070*/  ISETP.NE.AND P0, PT, R0, RZ, PT ;  /* 0x000000ff0000720c */ /* 0x000fda0003f05270 */
[----:B------:R-:W-:Y:S01]  /*18080*/  @!P0 MOV R0, 0x400 ;  /* 0x0000040000008802 */ /* 0x000fe20000000f00 */
[----:B----4-:R-:W-:Y:S02]  /*18090*/  IMAD.MOV.U32 R5, RZ, RZ, R3 ;  /* 0x000000ffff057224 */ /* 0x010fe400078e0003 */
[----:B------:R-:W0:Y:S01]  /*180a0*/  @!P0 S2R R3, SR_CgaCtaId ;  /* 0x0000000000038919 */ /* 0x000e220000008800 */
[----:B--2---:R-:W-:Y:S01]  /*180b0*/  IMAD.MOV.U32 R6, RZ, RZ, R2 ;  /* 0x000000ffff067224 */ /* 0x004fe200078e0002 */
[----:B0-----:R-:W-:Y:S01]  /*180c0*/  @!P0 LEA R17, R3, R0, 0x18 ;  /* 0x0000000003118211 */ /* 0x001fe200078ec0ff */
[----:B------:R-:W-:-:S04]  /*180d0*/  IMAD.U32 R0, RZ, RZ, UR42 ;  /* 0x0000002aff007e24 */ /* 0x000fc8000f8e00ff */
[----:B------:R-:W-:-:S05]  /*180e0*/  @!P0 IMAD.MOV.U32 R7, RZ, RZ, R0 ;  /* 0x000000ffff078224 */ /* 0x000fca00078e0000 */
[----:B---3--:R2:W-:Y:S01]  /*180f0*/  @!P0 STS.128 [R17+0x334d0], R4 ;  /* 0x0334d00411008388 */ /* 0x0085e20000000c00 */
[----:B------:R-:W-:Y:S06]  /*18100*/  BAR.ARV 0x5, 0x180 ;  /* 0x0146000000007b1d */ /* 0x000fec0000002000 */
.L_x_2167:
[----:B------:R-:W-:Y:S02]  /*18110*/  ULDC UR4, c[0x0][0xc3c] ;  /* 0x00030f0000047ab9 */ /* 0x000fe40000000800 */
[----:B------:R-:W-:-:S06]  /*18120*/  UISETP.GE.AND UP0, UPT, UR42, UR4, UPT ;  /* 0x000000042a00728c */ /* 0x000fcc000bf06270 */
[----:B------:R-:W-:-:S13]  /*18130*/  PLOP3.LUT P0, PT, PT, PT, UP0, 0x80, 0x0 ;  /* 0x000000000000781c */ /* 0x000fda0003f0f008 */
[----:B------:R-:W-:Y:S05]  /*18140*/  @!P0 BRA `(.L_x_2175) ;  /* 0xffffffac00d48947 */ /* 0x000fea000383ffff */
.L_x_2101:
[----:B0-----:R-:W3:Y:S01]  /*18150*/  LDL.LU R0, [R1+0x30] ;  /* 0x0000300001007983 */ /* 0x001ee20000300800 */
[----:B------:R-:W-:Y:S01]  /*18160*/  BSSY B0, `(.L_x_2176) ;  /* 0x000000b000007945 */ /* 0x000fe20003800000 */
[----:B-12---:R-:W0:Y:S01]  /*18170*/  S2R R4, SR_CgaCtaId ;  /* 0x0000000000047919 */ /* 0x006e220000008800 */
        /* <DEDUP_REMOVED lines=9> */
.L_x_2216:
[----:B------:R-:W-:Y:S05]  /*18210*/  BSYNC B0 ;  /* 0x0000000000007941 */ /* 0x000fea0003800000 */
.L_x_2176:
[----:B------:R-:W-:-:S03]  /*18220*/  UMOV UR4, 0xffffffff ;  /* 0xffffffff00047882 */ /* 0x000fc60000000000 */
[----:B------:R-:W-:Y:S05]  /*18230*/  BRA.DIV UR4, `(.L_x_2178) ;  /* 0x0000000e04c47947 */ /* 0x000fea000b800000 */
[----:B0-----:R-:W0:Y:S02]  /*18240*/  S2R R0, SR_TID.X ;  /* 0x0000000000007919 */ /* 0x001e240000002100 */
[----:B0-----:R-:W-:-:S04]  /*18250*/  SHF.R.U32.HI R0, RZ, 0x5, R0 ;  /* 0x00000005ff007819 */ /* 0x001fc80000011600 */
[----:B------:R-:W-:-:S05]  /*18260*/  LOP3.LUT R0, R0, 0x3, RZ, 0xc0, !PT ;  /* 0x0000000300007812 */ /* 0x000fca00078ec0ff */
[----:B------:R0:W1:Y:S02]  /*18270*/  SHFL.IDX PT, R14, R0, RZ, 0x1f ;  /* 0x00001fff000e7589 */ /* 0x00006400000e0000 */
.L_x_2219:
[----:B-1----:R-:W-:Y:S01]  /*18280*/  ISETP.NE.AND P0, PT, R14, RZ, PT ;  /* 0x000000ff0e00720c */ /* 0x002fe20003f05270 */
[----:B------:R-:W-:-:S12]  /*18290*/  BSSY B0, `(.L_x_2179) ;  /* 0x000002b000007945 */ /* 0x000fd80003800000 */
[----:B------:R-:W-:Y:S05]  /*182a0*/  @P0 BRA `(.L_x_2180) ;  /* 0x0000000000a40947 */ /* 0x000fea0003800000 */
[----:B------:R-:W-:-:S03]  /*182b0*/  UMOV UR4, 0xffffffff ;  /* 0xffffffff00047882 */ /* 0x000fc60000000000 */
[----:B------:R-:W-:Y:S05]  /*182c0*/  BRA.DIV UR4, `(.L_x_2181) ;  /* 0x0000000e04d47947 */ /* 0x000fea000b800000 */
[----:B------:R-:W-:-:S13]  /*182d0*/  ELECT P6, URZ, PT ;  /* 0x00000000003f782f */ /* 0x000fda00038c0000 */
.L_x_2222:
[----:B------:R-:W-:Y:S05]  /*182e0*/  @!P6 BRA `(.L_x_2180) ;  /* 0x000000000094e947 */ /* 0x000fea0003800000 */
[----:B------:R-:W-:-:S06]  /*182f0*/  ULOP3.LUT UR4, UR38, 0x2, URZ, 0xfc, !UPT ;  /* 0x0000000226047892 */ /* 0x000fcc000f8efc3f */
[----:B0-----:R-:W-:-:S05]  /*18300*/  IMAD.U32 R0, RZ, RZ, UR4 ;  /* 0x00000004ff007e24 */ /* 0x001fca000f8e00ff */
[----:B------:R-:W-:-:S13]  /*18310*/  ISETP.NE.AND P0, PT, R0, 0x3, PT ;  /* 0x000000030000780c */ /* 0x000fda0003f05270 */
[----:B------:R-:W-:Y:S05]  /*18320*/  @!P0 BRA `(.L_x_2182) ;  /* 0x0000000000048947 */ /* 0x000fea0003800000 */
[----:B------:R-:W-:Y:S01]  /*18330*/  BPT.TRAP 0x1 ;  /* 0x000000040000795c */ /* 0x000fe20000300000 */
.L_x_2182:
        /* <DEDUP_REMOVED lines=12> */
.L_x_2223:
[----:B------:R-:W1:Y:S02]  /*18400*/  SYNCS.PHASECHK.TRANS64.TRYWAIT P1, [R5+URZ], R0 ;  /* 0x00000000050075a7 */ /* 0x000e64000802017f */
[----:B-1----:R-:W-:Y:S05]  /*18410*/  @!P1 BRA `(.L_x_2184) ;  /* 0x0000000c00b49947 */ /* 0x002fea0003800000 */
.L_x_2224:
[----:B------:R-:W-:Y:S05]  /*18420*/  @!P0 BRA `(.L_x_2185) ;  /* 0x0000000000048947 */ /* 0x000fea0003800000 */
[----:B------:R-:W-:Y:S01]  /*18430*/  BPT.TRAP 0x1 ;  /* 0x000000040000795c */ /* 0x000fe20000300000 */
.L_x_2185:
[----:B-1----:R-:W-:-:S04]  /*18440*/  IMAD R5, R18, 0x8, R3 ;  /* 0x0000000812057824 */ /* 0x002fc800078e0203 */
[----:B------:R-:W1:Y:S02]  /*18450*/  SYNCS.PHASECHK.TRANS64.TRYWAIT P1, [R5+URZ+0x33460], R4 ;  /* 0x03346004050075a7 */ /* 0x000e64000802017f */
[----:B-1----:R-:W-:Y:S05]  /*18460*/  @!P1 BRA `(.L_x_2186) ;  /* 0x0000000c00b49947 */ /* 0x002fea0003800000 */
.L_x_2225:
[----:B------:R-:W-:Y:S05]  /*18470*/  @!P0 BRA `(.L_x_2187) ;  /* 0x0000000000048947 */ /* 0x000fea0003800000 */
[----:B------:R-:W-:Y:S01]  /*18480*/  BPT.TRAP 0x1 ;  /* 0x000000040000795c */ /* 0x000fe20000300000 */
.L_x_2187:
[----:B------:R-:W-:-:S04]  /*18490*/  IMAD R3, R2, 0x8, R3 ;  /* 0x0000000802037824 */ /* 0x000fc800078e0203 */
[----:B------:R-:W2:Y:S02]  /*184a0*/  SYNCS.PHASECHK.TRANS64.TRYWAIT P1, [R3+URZ+0x33460], R0 ;  /* 0x03346000030075a7 */ /* 0x000ea4000802017f */
[----:B--2---:R-:W-:Y:S05]  /*184b0*/  @!P1 BRA `(.L_x_2188) ;  /* 0x0000000c00b49947 */ /* 0x004fea0003800000 */
.L_x_2226:
[----:B------:R-:W-:Y:S05]  /*184c0*/  @!P0 BRA `(.L_x_2189) ;  /* 0x0000000000048947 */ /* 0x000fea0003800000 */
[----:B------:R-:W-:Y:S01]  /*184d0*/  BPT.TRAP 0x1 ;  /* 0x000000040000795c */ /* 0x000fe20000300000 */
.L_x_2189:
[----:B------:R-:W3:Y:S02]  /*184e0*/  SYNCS.PHASECHK.TRANS64.TRYWAIT P0, [R5+URZ+0x33480], R4 ;  /* 0x03348004050075a7 */ /* 0x000ee4000800017f */
[----:B---3--:R-:W-:Y:S05]  /*184f0*/  @!P0 BRA `(.L_x_2190) ;  /* 0x0000000c00b88947 */ /* 0x008fea0003800000 */
.L_x_2191:
[----:B----4-:R4:W0:Y:S02]  /*18500*/  SYNCS.PHASECHK.TRANS64.TRYWAIT P0, [R3+URZ+0x33480], R0 ;  /* 0x03348000030075a7 */ /* 0x010824000800017f */
[----:B0-----:R-:W-:Y:S05]  /*18510*/  @!P0 NANOSLEEP.SYNCS 0x989680 ;  /* 0x009896800000895d */ /* 0x001fea0003900000 */
[----:B------:R-:W0:Y:S02]  /*18520*/  @!P0 SYNCS.PHASECHK.TRANS64 P0, [R3+URZ+0x33480], R0 ;  /* 0x03348000030085a7 */ /* 0x000e24000800007f */
[----:B0-----:R-:W-:Y:S05]  /*18530*/  @!P0 BRA `(.L_x_2191) ;  /* 0xfffffffc00f08947 */ /* 0x001fea000383ffff */
.L_x_2180:
[----:B------:R-:W-:Y:S05]  /*18540*/  BSYNC B0 ;  /* 0x0000000000007941 */ /* 0x000fea0003800000 */
.L_x_2179:
[----:B------:R-:W-:Y:S05]  /*18550*/  EXIT ;  /* 0x000000000000794d */ /* 0x000fea0003800000 */
.L_x_2037:
[----:B0-----:R-:W-:-:S04]  /*18560*/  IMAD.U32 R3, RZ, RZ, UR41 ;  /* 0x00000029ff037e24 */ /* 0x001fc8000f8e00ff */
[----:B------:R0:W1:Y:S03]  /*18570*/  SYNCS.PHASECHK.TRANS64.TRYWAIT P0, [R3+URZ+0x33400], R0 ;  /* 0x03340000030075a7 */ /* 0x000066000800017f */
[----:B-1----:R-:W-:Y:S05]  /*18580*/  @!P0 NANOSLEEP.SYNCS 0x989680 ;  /* 0x009896800000895d */ /* 0x002fea0003900000 */
[----:B------:R-:W1:Y:S02]  /*18590*/  @!P0 SYNCS.PHASECHK.TRANS64 P0, [R3+URZ+0x33400], R0 ;  /* 0x03340000030085a7 */ /* 0x000e64000800007f */
[----:B-1----:R-:W-:Y:S05]  /*185a0*/  @!P0 BRA `(.L_x_2037) ;  /* 0xfffffffc00ec8947 */ /* 0x002fea000383ffff */
[----:B------:R-:W-:Y:S05]  /*185b0*/  BRA `(.L_x_2192) ;  /* 0xfffffe9c00407947 */ /* 0x000fea000383ffff */
.L_x_2041:
[----:B-1----:R1:W2:Y:S02]  /*185c0*/  SYNCS.PHASECHK.TRANS64.TRYWAIT P2, [R2+URZ+0x33430], R3 ;  /* 0x03343003020075a7 */ /* 0x0022a4000804017f */
[----:B--2---:R-:W-:Y:S05]  /*185d0*/  @!P2 NANOSLEEP.SYNCS 0x989680 ;  /* 0x009896800000a95d */ /* 0x004fea0003900000 */
[----:B------:R-:W2:Y:S02]  /*185e0*/  @!P2 SYNCS.PHASECHK.TRANS64 P2, [R2+URZ+0x33430], R3 ;  /* 0x033430030200a5a7 */ /* 0x000ea4000804007f */
[----:B--2---:R-:W-:Y:S05]  /*185f0*/  @!P2 BRA `(.L_x_2041) ;  /* 0xfffffffc00f0a947 */ /* 0x004fea000383ffff */
[----:B------:R-:W-:Y:S05]  /*18600*/  BRA `(.L_x_2040) ;  /* 0xfffffe9c00647947 */ /* 0x000fea000383ffff */
.L_x_2046:
[----:B-1----:R-:W-:-:S04]  /*18610*/  IMAD.U32 R7, RZ, RZ, UR6 ;  /* 0x00000006ff077e24 */ /* 0x002fc8000f8e00ff */
[----:B------:R1:W2:Y:S03]  /*18620*/  SYNCS.PHASECHK.TRANS64.TRYWAIT P3, [R7+URZ+0x33430], R0 ;  /* 0x03343000070075a7 */ /* 0x0002a6000806017f */
[----:B--2---:R-:W-:Y:S05]  /*18630*/  @!P3 NANOSLEEP.SYNCS 0x989680 ;  /* 0x009896800000b95d */ /* 0x004fea0003900000 */
[----:B------:R-:W2:Y:S02]  /*18640*/  @!P3 SYNCS.PHASECHK.TRANS64 P3, [R7+URZ+0x33430], R0 ;  /* 0x033430000700b5a7 */ /* 0x000ea4000806007f */
[----:B--2---:R-:W-:Y:S05]  /*18650*/  @!P3 BRA `(.L_x_2046) ;  /* 0xfffffffc00ecb947 */ /* 0x004fea000383ffff */
[----:B------:R-:W-:Y:S05]  /*18660*/  BRA `(.L_x_2043) ;  /* 0xfffffed000f07947 */ /* 0x000fea000383ffff */
.L_x_2050:
[----:B-1----:R-:W-:-:S04]  /*18670*/  IMAD.U32 R4, RZ, RZ, UR6 ;  /* 0x00000006ff047e24 */ /* 0x002fc8000f8e00ff */
[----:B------:R1:W2:Y:S03]  /*18680*/  SYNCS.PHASECHK.TRANS64.TRYWAIT P3, [R4+URZ+0x33450], R0 ;  /* 0x03345000040075a7 */ /* 0x0002a6000806017f */
[----:B--2---:R-:W-:Y:S05]  /*18690*/  @!P3 NANOSLEEP.SYNCS 0x989680 ;  /* 0x009896800000b95d */ /* 0x004fea0003900000 */
[----:B------:R-:W2:Y:S02]  /*186a0*/  @!P3 SYNCS.PHASECHK.TRANS64 P3, [R4+URZ+0x33450], R0 ;  /* 0x033450000400b5a7 */ /* 0x000ea4000806007f */
[----:B--2---:R-:W-:Y:S05]  /*186b0*/  @!P3 BRA `(.L_x_2050) ;  /* 0xfffffffc00ecb947 */ /* 0x004fea000383ffff */
[----:B------:R-:W-:Y:S05]  /*186c0*/  BRA `(.L_x_2047) ;  /* 0xfffffedc00fc7947 */ /* 0x000fea000383ffff */
.L_x_2057:
[----:B-1----:R-:W-:-:S04]  /*186d0*/  IMAD.U32 R7, RZ, RZ, UR6 ;  /* 0x00000006ff077e24 */ /* 0x002fc8000f8e00ff */
[----:B------:R1:W2:Y:S03]  /*186e0*/  SYNCS.PHASECHK.TRANS64.TRYWAIT P2, [R7+URZ+0x33430], R0 ;  /* 0x03343000070075a7 */ /* 0x0002a6000804017f */
[----:B--2---:R-:W-:Y:S05]  /*186f0*/  @!P2 NANOSLEEP.SYNCS 0x989680 ;  /* 0x009896800000a95d */ /* 0x004fea0003900000 */
[----:B------:R-:W2:Y:S02]  /*18700*/  @!P2 SYNCS.PHASECHK.TRANS64 P2, [R7+URZ+0x33430], R0 ;  /* 0x033430000700a5a7 */ /* 0x000ea4000804007f */
[----:B--2---:R-:W-:Y:S05]  /*18710*/  @!P2 BRA `(.L_x_2057) ;  /* 0xfffffffc00eca947 */ /* 0x004fea000383ffff */
[----:B------:R-:W-:Y:S05]  /*18720*/  BRA `(.L_x_2054) ;  /* 0xffffff0c00547947 */ /* 0x000fea000383ffff */
.L_x_2061:
[----:B-1----:R-:W-:-:S04]  /*18730*/  IMAD.U32 R4, RZ, RZ, UR6 ;  /* 0x00000006ff047e24 */ /* 0x002fc8000f8e00ff */
[----:B------:R1:W2:Y:S03]  /*18740*/  SYNCS.PHASECHK.TRANS64.TRYWAIT P2, [R4+URZ+0x33450], R0 ;  /* 0x03345000040075a7 */ /* 0x0002a6000804017f */
[----:B--2---:R-:W-:Y:S05]  /*18750*/  @!P2 NANOSLEEP.SYNCS 0x989680 ;  /* 0x009896800000a95d */ /* 0x004fea0003900000 */
[----:B------:R-:W2:Y:S02]  /*18760*/  @!P2 SYNCS.PHASECHK.TRANS64 P2, [R4+URZ+0x33450], R0 ;  /* 0x033450000400a5a7 */ /* 0x000ea4000804007f */
[----:B--2---:R-:W-:Y:S05]  /*18770*/  @!P2 BRA `(.L_x_2061) ;  /* 0xfffffffc00eca947 */ /* 0x004fea000383ffff */
[----:B------:R-:W-:Y:S05]  /*18780*/  BRA `(.L_x_2058) ;  /* 0xffffff1800547947 */ /* 0x000fea000383ffff */
.L_x_2067:
[----:B-1----:R-:W-:-:S04]  /*18790*/  IMAD.U32 R6, RZ, RZ, UR5 ;  /* 0x00000005ff067e24 */ /* 0x002fc8000f8e00ff */
[----:B------:R1:W2:Y:S03]  /*187a0*/  SYNCS.PHASECHK.TRANS64.TRYWAIT P0, [R6+URZ+0x33450], R5 ;  /* 0x03345005060075a7 */ /* 0x0002a6000800017f */
[----:B--2---:R-:W-:Y:S05]  /*187b0*/  @!P0 NANOSLEEP.SYNCS 0x989680 ;  /* 0x009896800000895d */ /* 0x004fea0003900000 */
[----:B------:R-:W2:Y:S02]  /*187c0*/  @!P0 SYNCS.PHASECHK.TRANS64 P0, [R6+URZ+0x33450], R5 ;  /* 0x03345005060085a7 */ /* 0x000ea4000800007f */
[----:B--2---:R-:W-:Y:S05]  /*187d0*/  @!P0 BRA `(.L_x_2067) ;  /* 0xfffffffc00ec8947 */ /* 0x004fea000383ffff */
[----:B------:R-:W-:Y:S05]  /*187e0*/  BRA `(.L_x_2066) ;  /* 0xffffff3800a87947 */ /* 0x000fea000383ffff */
.L_x_2117:
[----:B------:R-:W-:Y:S02]  /*187f0*/  IMAD.MOV.U32 R13, RZ, RZ, R0 ;  /* 0x000000ffff0d7224 */ /* 0x000fe400078e0000 */
[----:B-1----:R-:W-:Y:S02]  /*18800*/  IMAD.MOV.U32 R12, RZ, RZ, RZ ;  /* 0x000000ffff0c7224 */ /* 0x002fe400078e00ff */
[----:B------:R-:W-:Y:S02]  /*18810*/  IMAD.MOV.U32 R11, RZ, RZ, 0x1f ;  /* 0x0000001fff0b7424 */ /* 0x000fe400078e00ff */
[----:B------:R-:W-:-:S07]  /*18820*/  IMAD.MOV.U32 R15, RZ, RZ, -0x1 ;  /* 0xffffffffff0f7424 */ /* 0x000fce00078e00ff */
[----:B0--3--:R-:W-:Y:S05]  /*18830*/  WARPSYNC.COLLECTIVE R15, `(.L_x_2193) ;  /* 0x000000000f087348 */ /* 0x009fea0003c00000 */
[----:B------:R1:W2:Y:S02]  /*18840*/  SHFL.IDX P6, R14, R13, R12, R11 ;  /* 0x0000000c0d0e7389 */ /* 0x0002a400000c000b */
[----:B0123--:R-:W-:Y:S01]  /*18850*/  ENDCOLLECTIVE ;  /* 0x000000000000791b */ /* 0x00ffe20003800000 */
.L_x_2193:
[----:B------:R-:W-:Y:S05]  /*18860*/  BRA `(.L_x_2194) ;  /* 0xffffffb800547947 */ /* 0x000fea000383ffff */
.L_x_2119:
[----:B------:R-:W-:Y:S01]  /*18870*/  BSSY B0, `(.L_x_2195) ;  /* 0x0000006000007945 */ /* 0x000fe20003800000 */
[----:B------:R-:W-:-:S07]  /*18880*/  IMAD.MOV.U32 R15, RZ, RZ, -0x1 ;  /* 0xffffffffff0f7424 */ /* 0x000fce00078e00ff */
[----:B01-3--:R-:W-:Y:S05]  /*18890*/  WARPSYNC.COLLECTIVE R15, `(.L_x_2196) ;  /* 0x000000000f0c7348 */ /* 0x00bfea0003c00000 */
[----:B------:R-:W-:Y:S02]  /*188a0*/  ELECT P6, UR62, PT ;  /* 0x00000000003e782f */ /* 0x000fe400038c0000 */
[----:B------:R-:W-:Y:S01]  /*188b0*/  MOV R14, UR62 ;  /* 0x0000003e000e7c02 */ /* 0x000fe20008000f00 */
[----:B01-3--:R-:W-:Y:S10]  /*188c0*/  ENDCOLLECTIVE ;  /* 0x000000000000791b */ /* 0x00bff40003800000 */
.L_x_2196:
[----:B------:R-:W-:Y:S05]  /*188d0*/  BSYNC B0 ;  /* 0x0000000000007941 */ /* 0x000fea0003800000 */
.L_x_2195:
[----:B------:R-:W-:Y:S05]  /*188e0*/  BRA `(.L_x_2197) ;  /* 0xffffffb8005c7947 */ /* 0x000fea000383ffff */
.L_x_2121:
[----:B0-----:R0:W2:Y:S02]  /*188f0*/  SYNCS.PHASECHK.TRANS64.TRYWAIT P0, [R4+URZ+0x33480], R3 ;  /* 0x03348003040075a7 */ /* 0x0010a4000800017f */
[----:B--2---:R-:W-:Y:S05]  /*18900*/  @!P0 NANOSLEEP.SYNCS 0x989680 ;  /* 0x009896800000895d */ /* 0x004fea0003900000 */
[----:B------:R-:W2:Y:S02]  /*18910*/  @!P0 SYNCS.PHASECHK.TRANS64 P0, [R4+URZ+0x33480], R3 ;  /* 0x03348003040085a7 */ /* 0x000ea4000800007f */
[----:B--2---:R-:W-:Y:S05]  /*18920*/  @!P0 BRA `(.L_x_2121) ;  /* 0xfffffffc00f08947 */ /* 0x004fea000383ffff */
[----:B------:R-:W-:Y:S05]  /*18930*/  BRA `(.L_x_2198) ;  /* 0xffffffb800b87947 */ /* 0x000fea000383ffff */
.L_x_2123:
[----:B--2---:R2:W3:Y:S02]  /*18940*/  SYNCS.PHASECHK.TRANS64.TRYWAIT P0, [R4+URZ+0x33440], R3 ;  /* 0x03344003040075a7 */ /* 0x0044e4000800017f */
[----:B---3--:R-:W-:Y:S05]  /*18950*/  @!P0 NANOSLEEP.SYNCS 0x989680 ;  /* 0x009896800000895d */ /* 0x008fea0003900000 */
[----:B------:R-:W3:Y:S02]  /*18960*/  @!P0 SYNCS.PHASECHK.TRANS64 P0, [R4+URZ+0x33440], R3 ;  /* 0x03344003040085a7 */ /* 0x000ee4000800007f */
[----:B---3--:R-:W-:Y:S05]  /*18970*/  @!P0 BRA `(.L_x_2123) ;  /* 0xfffffffc00f08947 */ /* 0x008fea000383ffff */
[----:B------:R-:W-:Y:S05]  /*18980*/  BRA `(.L_x_2199) ;  /* 0xffffffbc00407947 */ /* 0x000fea000383ffff */
.L_x_2127:
[----:B------:R0:W5:Y:S01]  /*18990*/  LDL.LU R7, [R1+0x28] ;  /* 0x0000280001077983 */ /* 0x0001620000300800 */
[----:B------:R-:W-:Y:S01]  /*189a0*/  IMAD.MOV.U32 R13, RZ, RZ, R0 ;  /* 0x000000ffff0d7224 */ /* 0x000fe200078e0000 */
[----:B------:R-:W-:Y:S01]  /*189b0*/  LOP3.LUT R6, R6, 0x7f, RZ, 0xc0, !PT ;  /* 0x0000007f06067812 */ /* 0x000fe200078ec0ff */
[----:B------:R-:W-:Y:S02]  /*189c0*/  IMAD.MOV.U32 R12, RZ, RZ, RZ ;  /* 0x000000ffff0c7224 */ /* 0x000fe400078e00ff */
[----:B------:R-:W-:Y:S01]  /*189d0*/  IMAD.MOV.U32 R11, RZ, RZ, 0x1c1f ;  /* 0x00001c1fff0b7424 */ /* 0x000fe200078e00ff */
[----:B------:R-:W-:Y:S01]  /*189e0*/  SHF.R.U32.HI R3, RZ, 0x2, R6 ;  /* 0x00000002ff037819 */ /* 0x000fe20000011606 */
[----:B------:R-:W-:-:S04]  /*189f0*/  IMAD.MOV.U32 R15, RZ, RZ, -0x1 ;  /* 0xffffffffff0f7424 */ /* 0x000fc800078e00ff */
[----:B0-----:R-:W-:-:S07]  /*18a00*/  IMAD R3, R10, 0x80, R3 ;  /* 0x000000800a037824 */ /* 0x001fce00078e0203 */
[----:B-----5:R-:W-:Y:S05]  /*18a10*/  WARPSYNC.COLLECTIVE R15, `(.L_x_2200) ;  /* 0x000000000f087348 */ /* 0x020fea0003c00000 */
[----:B------:R0:W1:Y:S02]  /*18a20*/  SHFL.IDX P6, R14, R13, R12, R11 ;  /* 0x0000000c0d0e7389 */ /* 0x00006400000c000b */
[----:B01---5:R-:W-:Y:S01]  /*18a30*/  ENDCOLLECTIVE ;  /* 0x000000000000791b */ /* 0x023fe20003800000 */
.L_x_2200:
[----:B------:R-:W-:Y:S02]  /*18a40*/  IMAD.MOV.U32 R13, RZ, RZ, R4 ;  /* 0x000000ffff0d7224 */ /* 0x000fe400078e0004 */
[----:B------:R-:W-:Y:S02]  /*18a50*/  IMAD R2, R7, R5, RZ ;  /* 0x0000000507027224 */ /* 0x000fe400078e02ff */
[----:B------:R-:W-:-:S07]  /*18a60*/  IMAD.MOV.U32 R5, RZ, RZ, R14 ;  /* 0x000000ffff057224 */ /* 0x000fce00078e000e */
[----:B------:R-:W-:Y:S05]  /*18a70*/  WARPSYNC.COLLECTIVE R15, `(.L_x_2201) ;  /* 0x000000000f087348 */ /* 0x000fea0003c00000 */
[----:B------:R0:W1:Y:S02]  /*18a80*/  SHFL.IDX P6, R14, R13, R12, R11 ;  /* 0x0000000c0d0e7389 */ /* 0x00006400000c000b */
[----:B01----:R-:W-:Y:S01]  /*18a90*/  ENDCOLLECTIVE ;  /* 0x000000000000791b */ /* 0x003fe20003800000 */
.L_x_2201:
[----:B------:R-:W-:Y:S01]  /*18aa0*/  ISETP.GE.AND P4, PT, R3, R2, PT ;  /* 0x000000020300720c */ /* 0x000fe20003f86270 */
[----:B------:R-:W-:Y:S02]  /*18ab0*/  IMAD.MOV.U32 R13, RZ, RZ, R0 ;  /* 0x000000ffff0d7224 */ /* 0x000fe400078e0000 */
[----:B------:R-:W-:Y:S02]  /*18ac0*/  IMAD.MOV.U32 R12, RZ, RZ, 0x1 ;  /* 0x00000001ff0c7424 */ /* 0x000fe400078e00ff */
[----:B------:R-:W-:-:S08]  /*18ad0*/  IMAD.MOV.U32 R6, RZ, RZ, R14 ;  /* 0x000000ffff067224 */ /* 0x000fd000078e000e */
[----:B------:R-:W-:Y:S05]  /*18ae0*/  WARPSYNC.COLLECTIVE R15, `(.L_x_2202) ;  /* 0x000000000f087348 */ /* 0x000fea0003c00000 */
[----:B------:R0:W1:Y:S02]  /*18af0*/  SHFL.IDX P6, R14, R13, R12, R11 ;  /* 0x0000000c0d0e7389 */ /* 0x00006400000c000b */
[----:B01----:R-:W-:Y:S01]  /*18b00*/  ENDCOLLECTIVE ;  /* 0x000000000000791b */ /* 0x003fe20003800000 */
.L_x_2202:
        /* <DEDUP_REMOVED lines=16> */
.L_x_2203:
[----:B------:R-:W-:Y:S02]  /*18c10*/  IMAD.MOV.U32 R13, RZ, RZ, R0 ;  /* 0x000000ffff0d7224 */ /* 0x000fe400078e0000 */
[----:B------:R-:W-:Y:S02]  /*18c20*/  IMAD.MOV.U32 R12, RZ, RZ, 0x2 ;  /* 0x00000002ff0c7424 */ /* 0x000fe400078e00ff */
[----:B------:R-:W-:-:S07]  /*18c30*/  IMAD.MOV.U32 R6, RZ, RZ, R14 ;  /* 0x000000ffff067224 */ /* 0x000fce00078e000e */
[----:B------:R-:W-:Y:S05]  /*18c40*/  WARPSYNC.COLLECTIVE R15, `(.L_x_2204) ;  /* 0x000000000f087348 */ /* 0x000fea0003c00000 */
[----:B------:R0:W1:Y:S02]  /*18c50*/  SHFL.IDX P6, R14, R13, R12, R11 ;  /* 0x0000000c0d0e7389 */ /* 0x00006400000c000b */
[----:B01----:R-:W-:Y:S01]  /*18c60*/  ENDCOLLECTIVE ;  /* 0x000000000000791b */ /* 0x003fe20003800000 */
.L_x_2204:
        /* <DEDUP_REMOVED lines=16> */
.L_x_2205:
[----:B------:R-:W-:Y:S02]  /*18d70*/  IMAD.MOV.U32 R13, RZ, RZ, R0 ;  /* 0x000000ffff0d7224 */ /* 0x000fe400078e0000 */
[----:B------:R-:W-:Y:S02]  /*18d80*/  IMAD.MOV.U32 R12, RZ, RZ, 0x3 ;  /* 0x00000003ff0c7424 */ /* 0x000fe400078e00ff */
[----:B------:R-:W-:-:S07]  /*18d90*/  IMAD.MOV.U32 R6, RZ, RZ, R14 ;  /* 0x000000ffff067224 */ /* 0x000fce00078e000e */
[----:B------:R-:W-:Y:S05]  /*18da0*/  WARPSYNC.COLLECTIVE R15, `(.L_x_2206) ;  /* 0x000000000f087348 */ /* 0x000fea0003c00000 */
[----:B------:R0:W1:Y:S02]  /*18db0*/  SHFL.IDX P6, R14, R13, R12, R11 ;  /* 0x0000000c0d0e7389 */ /* 0x00006400000c000b */
[----:B01----:R-:W-:Y:S01]  /*18dc0*/  ENDCOLLECTIVE ;  /* 0x000000000000791b */ /* 0x003fe20003800000 */
.L_x_2206:
        /* <DEDUP_REMOVED lines=14> */
.L_x_2207:
[----:B------:R-:W-:Y:S01]  /*18eb0*/  IMAD.MOV.U32 R4, RZ, RZ, R14 ;  /* 0x000000ffff047224 */ /* 0x000fe200078e000e */
[----:B------:R-:W-:Y:S06]  /*18ec0*/  BRA `(.L_x_2208) ;  /* 0xffffffc0008c7947 */ /* 0x000fec000383ffff */
.L_x_2132:
[----:B-1----:R1:W2:Y:S02]  /*18ed0*/  SYNCS.PHASECHK.TRANS64.TRYWAIT P0, [R17+URZ+0x33420], R0 ;  /* 0x03342000110075a7 */ /* 0x0022a4000800017f */
[----:B--2---:R-:W-:Y:S05]  /*18ee0*/  @!P0 NANOSLEEP.SYNCS 0x989680 ;  /* 0x009896800000895d */ /* 0x004fea0003900000 */
[----:B------:R-:W2:Y:S02]  /*18ef0*/  @!P0 SYNCS.PHASECHK.TRANS64 P0, [R17+URZ+0x33420], R0 ;  /* 0x03342000110085a7 */ /* 0x000ea4000800007f */
[----:B--2---:R-:W-:Y:S05]  /*18f00*/  @!P0 BRA `(.L_x_2132) ;  /* 0xfffffffc00f08947 */ /* 0x004fea000383ffff */
[----:B------:R-:W-:Y:S05]  /*18f10*/  BRA `(.L_x_2209) ;  /* 0xffffffc000fc7947 */ /* 0x000fea000383ffff */
.L_x_2138:
[----:B0-----:R0:W1:Y:S02]  /*18f20*/  SYNCS.PHASECHK.TRANS64.TRYWAIT P0, [R6+URZ+0x33480], R5 ;  /* 0x03348005060075a7 */ /* 0x001064000800017f */
[----:B-1----:R-:W-:Y:S05]  /*18f30*/  @!P0 NANOSLEEP.SYNCS 0x989680 ;  /* 0x009896800000895d */ /* 0x002fea0003900000 */
[----:B------:R-:W1:Y:S02]  /*18f40*/  @!P0 SYNCS.PHASECHK.TRANS64 P0, [R6+URZ+0x33480], R5 ;  /* 0x03348005060085a7 */ /* 0x000e64000800007f */
[----:B-1----:R-:W-:Y:S05]  /*18f50*/  @!P0 BRA `(.L_x_2138) ;  /* 0xfffffffc00f08947 */ /* 0x002fea000383ffff */
[----:B------:R-:W-:Y:S05]  /*18f60*/  BRA `(.L_x_2210) ;  /* 0xffffffc400b07947 */ /* 0x000fea000383ffff */
.L_x_2145:
[----:B-1----:R1:W2:Y:S02]  /*18f70*/  SYNCS.PHASECHK.TRANS64.TRYWAIT P0, [R6+URZ+0x33440], R5 ;  /* 0x03344005060075a7 */ /* 0x0022a4000800017f */
[----:B--2---:R-:W-:Y:S05]  /*18f80*/  @!P0 NANOSLEEP.SYNCS 0x989680 ;  /* 0x009896800000895d */ /* 0x004fea0003900000 */
[----:B------:R-:W2:Y:S02]  /*18f90*/  @!P0 SYNCS.PHASECHK.TRANS64 P0, [R6+URZ+0x33440], R5 ;  /* 0x03344005060085a7 */ /* 0x000ea4000800007f */
[----:B--2---:R-:W-:Y:S05]  /*18fa0*/  @!P0 BRA `(.L_x_2145) ;  /* 0xfffffffc00f08947 */ /* 0x004fea000383ffff */
[----:B------:R-:W-:Y:S05]  /*18fb0*/  BRA `(.L_x_2211) ;  /* 0xffffffc800ac7947 */ /* 0x000fea000383ffff */
.L_x_2153:
[----:B0-----:R0:W1:Y:S02]  /*18fc0*/  SYNCS.PHASECHK.TRANS64.TRYWAIT P0, [R3+URZ+0x33470], R4 ;  /* 0x03347004030075a7 */ /* 0x001064000800017f */
[----:B-1----:R-:W-:Y:S05]  /*18fd0*/  @!P0 NANOSLEEP.SYNCS 0x989680 ;  /* 0x009896800000895d */ /* 0x002fea0003900000 */
[----:B------:R-:W1:Y:S02]  /*18fe0*/  @!P0 SYNCS.PHASECHK.TRANS64 P0, [R3+URZ+0x33470], R4 ;  /* 0x03347004030085a7 */ /* 0x000e64000800007f */
[----:B-1----:R-:W-:Y:S05]  /*18ff0*/  @!P0 BRA `(.L_x_2153) ;  /* 0xfffffffc00f08947 */ /* 0x002fea000383ffff */
[----:B------:R-:W-:Y:S05]  /*19000*/  BRA `(.L_x_2212) ;  /* 0xffffffcc00c07947 */ /* 0x000fea000383ffff */
.L_x_2155:
[----:B-1----:R1:W2:Y:S02]  /*19010*/  SYNCS.PHASECHK.TRANS64.TRYWAIT P0, [R3+URZ+0x33460], R0 ;  /* 0x03346000030075a7 */ /* 0x0022a4000800017f */
[----:B--2---:R-:W-:Y:S05]  /*19020*/  @!P0 NANOSLEEP.SYNCS 0x989680 ;  /* 0x009896800000895d */ /* 0x004fea0003900000 */
[----:B------:R-:W2:Y:S02]  /*19030*/  @!P0 SYNCS.PHASECHK.TRANS64 P0, [R3+URZ+0x33460], R0 ;  /* 0x03346000030085a7 */ /* 0x000ea4000800007f */
[----:B--2---:R-:W-:Y:S05]  /*19040*/  @!P0 BRA `(.L_x_2155) ;  /* 0xfffffffc00f08947 */ /* 0x004fea000383ffff */
[----:B------:R-:W-:Y:S05]  /*19050*/  BRA `(.L_x_2213) ;  /* 0xffffffcc00c87947 */ /* 0x000fea000383ffff */
.L_x_2162:
[----:B-1----:R1:W2:Y:S02]  /*19060*/  SYNCS.PHASECHK.TRANS64.TRYWAIT P1, [R3+URZ+0x33470], R0 ;  /* 0x03347000030075a7 */ /* 0x0022a4000802017f */
[----:B--2---:R-:W-:Y:S05]  /*19070*/  @!P1 NANOSLEEP.SYNCS 0x989680 ;  /* 0x009896800000995d */ /* 0x004fea0003900000 */
[----:B------:R-:W2:Y:S02]  /*19080*/  @!P1 SYNCS.PHASECHK.TRANS64 P1, [R3+URZ+0x33470], R0 ;  /* 0x03347000030095a7 */ /* 0x000ea4000802007f */
[----:B--2---:R-:W-:Y:S05]  /*19090*/  @!P1 BRA `(.L_x_2162) ;  /* 0xfffffffc00f09947 */ /* 0x004fea000383ffff */
[----:B------:R-:W-:Y:S05]  /*190a0*/  BRA `(.L_x_2214) ;  /* 0xffffffd8000c7947 */ /* 0x000fea000383ffff */
.L_x_2164:
[----:B-1----:R1:W2:Y:S02]  /*190b0*/  SYNCS.PHASECHK.TRANS64.TRYWAIT P1, [R3+URZ+0x33460], R0 ;  /* 0x03346000030075a7 */ /* 0x0022a4000802017f */
[----:B--2---:R-:W-:Y:S05]  /*190c0*/  @!P1 NANOSLEEP.SYNCS 0x989680 ;  /* 0x009896800000995d */ /* 0x004fea0003900000 */
[----:B------:R-:W2:Y:S02]  /*190d0*/  @!P1 SYNCS.PHASECHK.TRANS64 P1, [R3+URZ+0x33460], R0 ;  /* 0x03346000030095a7 */ /* 0x000ea4000802007f */
[----:B--2---:R-:W-:Y:S05]  /*190e0*/  @!P1 BRA `(.L_x_2164) ;  /* 0xfffffffc00f09947 */ /* 0x004fea000383ffff */
[----:B------:R-:W-:Y:S05]  /*190f0*/  BRA `(.L_x_2215) ;  /* 0xffffffd800107947 */ /* 0x000fea000383ffff */
.L_x_2177:
[----:B0-----:R0:W1:Y:S02]  /*19100*/  SYNCS.PHASECHK.TRANS64.TRYWAIT P0, [R3+URZ+0x33420], R0 ;  /* 0x03342000030075a7 */ /* 0x001064000800017f */
[----:B-1----:R-:W-:Y:S05]  /*19110*/  @!P0 NANOSLEEP.SYNCS 0x989680 ;  /* 0x009896800000895d */ /* 0x002fea0003900000 */
[----:B------:R-:W1:Y:S02]  /*19120*/  @!P0 SYNCS.PHASECHK.TRANS64 P0, [R3+URZ+0x33420], R0 ;  /* 0x03342000030085a7 */ /* 0x000e64000800007f */
[----:B-1----:R-:W-:Y:S05]  /*19130*/  @!P0 BRA `(.L_x_2177) ;  /* 0xfffffffc00f08947 */ /* 0x002fea000383ffff */
[----:B------:R-:W-:Y:S05]  /*19140*/  BRA `(.L_x_2216) ;  /* 0xfffffff000307947 */ /* 0x000fea000383ffff */
.L_x_2178:
        /* <DEDUP_REMOVED lines=11> */
.L_x_2218:
[----:B------:R-:W-:Y:S05]  /*19200*/  BSYNC B0 ;  /* 0x0000000000007941 */ /* 0x000fea0003800000 */
.L_x_2217:
[----:B------:R-:W-:Y:S05]  /*19210*/  BRA `(.L_x_2219) ;  /* 0xfffffff000187947 */ /* 0x000fea000383ffff */
.L_x_2181:
[----:B------:R-:W-:Y:S01]  /*19220*/  BSSY B1, `(.L_x_2220) ;  /* 0x0000006000017945 */ /* 0x000fe20003800000 */
[----:B------:R-:W-:-:S07]  /*19230*/  IMAD.MOV.U32 R15, RZ, RZ, -0x1 ;  /* 0xffffffffff0f7424 */ /* 0x000fce00078e00ff */
[----:B0-----:R-:W-:Y:S05]  /*19240*/  WARPSYNC.COLLECTIVE R15, `(.L_x_2221) ;  /* 0x000000000f0c7348 */ /* 0x001fea0003c00000 */
[----:B------:R-:W-:Y:S02]  /*19250*/  ELECT P6, UR62, PT ;  /* 0x00000000003e782f */ /* 0x000fe400038c0000 */
[----:B------:R-:W-:Y:S01]  /*19260*/  MOV R14, UR62 ;  /* 0x0000003e000e7c02 */ /* 0x000fe20008000f00 */
[----:B0-----:R-:W-:Y:S10]  /*19270*/  ENDCOLLECTIVE ;  /* 0x000000000000791b */ /* 0x001ff40003800000 */
.L_x_2221:
[----:B------:R-:W-:Y:S05]  /*19280*/  BSYNC B1 ;  /* 0x0000000000017941 */ /* 0x000fea0003800000 */
.L_x_2220:
[----:B------:R-:W-:Y:S05]  /*19290*/  BRA `(.L_x_2222) ;  /* 0xfffffff000107947 */ /* 0x000fea000383ffff */
.L_x_2183:
[----:B0-----:R0:W1:Y:S02]  /*192a0*/  SYNCS.PHASECHK.TRANS64.TRYWAIT P1, [R7+URZ], R4 ;  /* 0x00000004070075a7 */ /* 0x001064000802017f */
[----:B-1----:R-:W-:Y:S05]  /*192b0*/  @!P1 NANOSLEEP.SYNCS 0x989680 ;  /* 0x009896800000995d */ /* 0x002fea0003900000 */
[----:B------:R-:W1:Y:S02]  /*192c0*/  @!P1 SYNCS.PHASECHK.TRANS64 P1, [R7+URZ], R4 ;  /* 0x00000004070095a7 */ /* 0x000e64000802007f */
[----:B-1----:R-:W-:Y:S05]  /*192d0*/  @!P1 BRA `(.L_x_2183) ;  /* 0xfffffffc00f09947 */ /* 0x002fea000383ffff */
[----:B------:R-:W-:Y:S05]  /*192e0*/  BRA `(.L_x_2223) ;  /* 0xfffffff000447947 */ /* 0x000fea000383ffff */
.L_x_2184:
[----:B-1----:R1:W2:Y:S02]  /*192f0*/  SYNCS.PHASECHK.TRANS64.TRYWAIT P1, [R5+URZ], R0 ;  /* 0x00000000050075a7 */ /* 0x0022a4000802017f */
[----:B--2---:R-:W-:Y:S05]  /*19300*/  @!P1 NANOSLEEP.SYNCS 0x989680 ;  /* 0x009896800000995d */ /* 0x004fea0003900000 */
[----:B------:R-:W2:Y:S02]  /*19310*/  @!P1 SYNCS.PHASECHK.TRANS64 P1, [R5+URZ], R0 ;  /* 0x00000000050095a7 */ /* 0x000ea4000802007f */
[----:B--2---:R-:W-:Y:S05]  /*19320*/  @!P1 BRA `(.L_x_2184) ;  /* 0xfffffffc00f09947 */ /* 0x004fea000383ffff */
[----:B------:R-:W-:Y:S05]  /*19330*/  BRA `(.L_x_2224) ;  /* 0xfffffff000387947 */ /* 0x000fea000383ffff */
.L_x_2186:
[----:B-1----:R1:W2:Y:S02]  /*19340*/  SYNCS.PHASECHK.TRANS64.TRYWAIT P1, [R5+URZ+0x33460], R4 ;  /* 0x03346004050075a7 */ /* 0x0022a4000802017f */
[----:B--2---:R-:W-:Y:S05]  /*19350*/  @!P1 NANOSLEEP.SYNCS 0x989680 ;  /* 0x009896800000995d */ /* 0x004fea0003900000 */
[----:B------:R-:W2:Y:S02]  /*19360*/  @!P1 SYNCS.PHASECHK.TRANS64 P1, [R5+URZ+0x33460], R4 ;  /* 0x03346004050095a7 */ /* 0x000ea4000802007f */
[----:B--2---:R-:W-:Y:S05]  /*19370*/  @!P1 BRA `(.L_x_2186) ;  /* 0xfffffffc00f09947 */ /* 0x004fea000383ffff */
[----:B------:R-:W-:Y:S05]  /*19380*/  BRA `(.L_x_2225) ;  /* 0xfffffff000387947 */ /* 0x000fea000383ffff */
.L_x_2188:
[----:B--2---:R2:W3:Y:S02]  /*19390*/  SYNCS.PHASECHK.TRANS64.TRYWAIT P1, [R3+URZ+0x33460], R0 ;  /* 0x03346000030075a7 */ /* 0x0044e4000802017f */
[----:B---3--:R-:W-:Y:S05]  /*193a0*/  @!P1 NANOSLEEP.SYNCS 0x989680 ;  /* 0x009896800000995d */ /* 0x008fea0003900000 */
[----:B------:R-:W3:Y:S02]  /*193b0*/  @!P1 SYNCS.PHASECHK.TRANS64 P1, [R3+URZ+0x33460], R0 ;  /* 0x03346000030095a7 */ /* 0x000ee4000802007f */
[----:B---3--:R-:W-:Y:S05]  /*193c0*/  @!P1 BRA `(.L_x_2188) ;  /* 0xfffffffc00f09947 */ /* 0x008fea000383ffff */
[----:B------:R-:W-:Y:S05]  /*193d0*/  BRA `(.L_x_2226) ;  /* 0xfffffff000387947 */ /* 0x000fea000383ffff */
.L_x_2190:
[----:B---3--:R3:W4:Y:S02]  /*193e0*/  SYNCS.PHASECHK.TRANS64.TRYWAIT P0, [R5+URZ+0x33480], R4 ;  /* 0x03348004050075a7 */ /* 0x008724000800017f */
[----:B----4-:R-:W-:Y:S05]  /*193f0*/  @!P0 NANOSLEEP.SYNCS 0x989680 ;  /* 0x009896800000895d */ /* 0x010fea0003900000 */
[----:B------:R-:W4:Y:S02]  /*19400*/  @!P0 SYNCS.PHASECHK.TRANS64 P0, [R5+URZ+0x33480], R4 ;  /* 0x03348004050085a7 */ /* 0x000f24000800007f */
[----:B----4-:R-:W-:Y:S05]  /*19410*/  @!P0 BRA `(.L_x_2190) ;  /* 0xfffffffc00f08947 */ /* 0x010fea000383ffff */
[----:B------:R-:W-:Y:S05]  /*19420*/  BRA `(.L_x_2191) ;  /* 0xfffffff000347947 */ /* 0x000fea000383ffff */
.L_x_2227:
        /* <DEDUP_REMOVED lines=13> */
.L_x_2834:


//--------------------- .text._ZN7cutlass13device_kernelIN5flash11enable_sm90INS1_16FlashAttnFwdSm90INS1_25CollectiveMainloopFwdSm90ILi2EN4cute5tupleIJNS5_1CILi1EEES8_S8_EEENS6_IJNS7_ILi128EEENS7_ILi160EEENS7_ILi192EEEEEELi192ENS_12float_e4m3_tEfNS_4arch4Sm90ELb1ELb0ELb0ELb1ELb0ELb1ELb0ELb1ELb1ELb1ELb1ELb0EEENS1_21CollectiveEpilogueFwdINS6_IJSA_SC_SB_EEES9_NS_10bfloat16_tESG_Li256ELb1ELb1ELb1ELb1EEENS1_36VarlenDynamicPersistentTileSchedulerILi128ELi160ELi256ELi128ELb1ELb1ELb1ELb1ELb1ELb1EEEEEEEEEvNT_6ParamsE --------------------------
	.section	.text._ZN7cutlass13device_kernelIN5flash11enable_sm90INS1_16FlashAttnFwdSm90INS1_25CollectiveMainloopFwdSm90ILi2EN4cute5tupleIJNS5_1CILi1EEES8_S8_EEENS6_IJNS7_ILi128EEENS7_ILi160EEENS7_ILi192EEEEEELi192ENS_12float_e4m3_tEfNS_4arch4Sm90ELb1ELb0ELb0ELb1ELb0ELb1ELb0ELb1ELb1ELb1ELb1ELb0EEENS1_21CollectiveEpilogueFwdINS6_IJSA_SC_SB_EEES9_NS_10bfloat16_tESG_Li256ELb1ELb1ELb1ELb1EEENS1_36VarlenDynamicPersistentTileSchedulerILi128ELi160ELi256ELi128ELb1ELb1ELb1ELb1ELb1ELb1EEEEEEEEEvNT_6ParamsE,"ax",@progbits
	.align	128
.text._ZN7cutlass13device_kernelIN5flash11enable_sm90INS1_16FlashAttnFwdSm90INS1_25CollectiveMainloopFwdSm90ILi2EN4cute5tupleIJNS5_1CILi1EEES8_S8_EEENS6_IJNS7_ILi128EEENS7_ILi160EEENS7_ILi192EEEEEELi192ENS_12float_e4m3_tEfNS_4arch4Sm90ELb1ELb0ELb0ELb1ELb0ELb1ELb0ELb1ELb1ELb1ELb1ELb0EEENS1_21CollectiveEpilogueFwdINS6_IJSA_SC_SB_EEES9_NS_10bfloat16_tESG_Li256ELb1ELb1ELb1ELb1EEENS1_36VarlenDynamicPersistentTileSchedulerILi128ELi160ELi256ELi128ELb1ELb1ELb1ELb1ELb1ELb1EEEEEEEEEvNT_6ParamsE:
        .type           _ZN7cutlass13device_kernelIN5flash11enable_sm90INS1_16FlashAttnFwdSm90INS1_25CollectiveMainloopFwdSm90ILi2EN4cute5tupleIJNS5_1CILi1EEES8_S8_EEENS6_IJNS7_ILi128EEENS7_ILi160EEENS7_ILi192EEEEEELi192ENS_12float_e4m3_tEfNS_4arch4Sm90ELb1ELb0ELb0ELb1ELb0ELb1ELb0ELb1ELb1ELb1ELb1ELb0EEENS1_21CollectiveEpilogueFwdINS6_IJSA_SC_SB_EEES9_NS_10bfloat16_tESG_Li256ELb1ELb1ELb1ELb1EEENS1_36VarlenDynamicPersistentTileSchedulerILi128ELi160ELi256ELi128ELb1ELb1ELb1ELb1ELb1ELb1EEEEEEEEEvNT_6ParamsE,@function
        .size           _ZN7cutlass13device_kernelIN5flash11enable_sm90INS1_16FlashAttnFwdSm90INS1_25CollectiveMainloopFwdSm90ILi2EN4cute5tupleIJNS5_1CILi1EEES8_S8_EEENS6_IJNS7_ILi128EEENS7_ILi160EEENS7_ILi192EEEEEELi192ENS_12float_e4m3_tEfNS_4arch4Sm90ELb1ELb0ELb0ELb1ELb0ELb1ELb0ELb1ELb1ELb1ELb1ELb0EEENS1_21CollectiveEpilogueFwdINS6_IJSA_SC_SB_EEES9_NS_10bfloat16_tESG_Li256ELb1ELb1ELb1ELb1EEENS1_36VarlenDynamicPersistentTileSchedulerILi128ELi160ELi256ELi128ELb1ELb1ELb1ELb1ELb1ELb1EEEEEEEEEvNT_6ParamsE,(.L_x_2835 - _ZN7cutlass13device_kernelIN5flash11enable_sm90INS1_16FlashAttnFwdSm90INS1_25CollectiveMainloopFwdSm90ILi2EN4cute5tupleIJNS5_1CILi1EEES8_S8_EEENS6_IJNS7_ILi128EEENS7_ILi160EEENS7_ILi192EEEEEELi192ENS_12float_e4m3_tEfNS_4arch4Sm90ELb1ELb0ELb0ELb1ELb0ELb1ELb0ELb1ELb1ELb1ELb1ELb0EEENS1_21CollectiveEpilogueFwdINS6_IJSA_SC_SB_EEES9_NS_10bfloat16_tESG_Li256ELb1ELb1ELb1ELb1EEENS1_36VarlenDynamicPersistentTileSchedulerILi128ELi160ELi256ELi128ELb1ELb1ELb1ELb1ELb1ELb1EEEEEEEEEvNT_6ParamsE)
        .other          _ZN7cutlass13device_kernelIN5flash11enable_sm90INS1_16FlashAttnFwdSm90INS1_25CollectiveMainloopFwdSm90ILi2EN4cute5tupleIJNS5_1CILi1EEES8_S8_EEENS6_IJNS7_ILi128EEENS7_ILi160EEENS7_ILi192EEEEEELi192ENS_12float_e4m3_tEfNS_4arch4Sm90ELb1ELb0ELb0ELb1ELb0ELb1ELb0ELb1ELb1ELb1ELb1ELb0EEENS1_21CollectiveEpilogueFwdINS6_IJSA_SC_SB_EEES9_NS_10bfloat16_tESG_Li256ELb1ELb1ELb1ELb1EEENS1_36VarlenDynamicPersistentTileSchedulerILi128ELi160ELi256ELi128ELb1ELb1ELb1ELb1ELb1ELb1EEEEEEEEEvNT_6ParamsE,@"STO_CUDA_ENTRY STV_DEFAULT"
_ZN7cutlass13device_kernelIN5flash11enable_sm90INS1_16FlashAttnFwdSm90INS1_25CollectiveMainloopFwdSm90ILi2EN4cute5tupleIJNS5_1CILi1EEES8_S8_EEENS6_IJNS7_ILi128EEENS7_ILi160EEENS7_ILi192EEEEEELi192ENS_12float_e4m3_tEfNS_4arch4Sm90ELb1ELb0ELb0ELb1ELb0ELb1ELb0ELb1ELb1ELb1ELb1ELb0EEENS1_21CollectiveEpilogueFwdINS6_IJSA_SC_SB_EEES9_NS_10bfloat16_tESG_Li256ELb1ELb1ELb1ELb1EEENS1_36VarlenDynamicPersistentTileSchedulerILi128ELi160ELi256ELi128ELb1ELb1ELb1ELb1ELb1ELb1EEEEEEEEEvNT_6ParamsE:
        /* <DEDUP_REMOVED lines=24> */
.L_x_2229:
[----:B------:R-:W-:Y:S05]  /*0180*/  BSYNC B0 ;  /* 0x0000000000007941 */ /* 0x000fea0003800000 */
.L_x_2228:
        /* <DEDUP_REMOVED lines=41> */
.L_x_2230:
        /* <DEDUP_REMOVED lines=22> */
.L_x_2231:
        /* <DEDUP_REMOVED lines=18> */
.L_x_2232:
        /* <DEDUP_REMOVED lines=22> */
.L_x_2233:
        /* <DEDUP_REMOVED lines=22> */
.L_x_2234:
        /* <DEDUP_REMOVED lines=8> */
.L_x_2237:
        /* <DEDUP_REMOVED lines=26> */
[----:B------:R-:W-:Y:S01]  /*0b80*/  CS2R R222, SRZ ;  /* 0x0000000000de7805 */ /* 0x000fe2000001ff00 */
[----:B------:R-:W-:Y:S01]  /*0b90*/  IMAD.MOV.U32 R221, RZ, RZ, RZ ;  /* 0x000000ffffdd7224 */ /* 0x000fe200078e00ff */
[----:B------:R-:W-:Y:S01]  /*0ba0*/  ULOP3.LUT UR53, UR36, 0x1, URZ, 0xfc, !UPT ;  /* 0x0000000124357892 */ /* 0x000fe2000f8efc3f */
[----:B------:R-:W-:-:S08]  /*0bb0*/  UMOV UR43, URZ ;  /* 0x0000003f002b7c82 */ /* 0x000fd00008000000 */
[----:B------:R-:W-:Y:S01]  /*0bc0*/  UIADD3 UR52, UR52, 0x1e200, URZ ;  /* 0x0001e20034347890 */ /* 0x000fe2000fffe03f */
[----:B0-----:R-:W-:-:S05]  /*0bd0*/  VIADD R0, R0, 0xffffff80 ;  /* 0xffffff8000007836 */ /* 0x001fca0000000000 */
[----:B------:R-:W-:Y:S02]  /*0be0*/  SHF.R.S32.HI R3, RZ, 0x1f, R0 ;  /* 0x0000001fff037819 */ /* 0x000fe40000011400 */
[-C--:B------:R-:W-:Y:S02]  /*0bf0*/  LEA.HI R5, R0, R0.reuse, RZ, 0x1 ;  /* 0x0000000000057211 */ /* 0x080fe400078f08ff */
[CC--:B------:R-:W-:Y:S02]  /*0c00*/  LEA.HI R6, R3.reuse, R0.reuse, RZ, 0x5 ;  /* 0x0000000003067211 */ /* 0x0c0fe400078f28ff */
[CC--:B------:R-:W-:Y:S02]  /*0c10*/  LEA.HI R2, R3.reuse, R0.reuse, RZ, 0x7 ;  /* 0x0000000003027211 */ /* 0x0c0fe400078f38ff */
[CC--:B------:R-:W-:Y:S01]  /*0c20*/  LEA.HI R8, R3.reuse, R0.reuse, RZ, 0x4 ;  /* 0x0000000003087211 */ /* 0x0c0fe200078f20ff */
[----:B------:R-:W-:Y:S01]  /*0c30*/  IMAD.SHL.U32 R6, R6, 0x20, RZ ;  /* 0x0000002006067824 */ /* 0x000fe200078e00ff */
[----:B------:R-:W-:-:S02]  /*0c40*/  LEA.HI R4, R3, R0, RZ, 0x2 ;  /* 0x0000000003047211 */ /* 0x000fc400078f10ff */
[----:B------:R-:W-:Y:S02]  /*0c50*/  LOP3.LUT R9, R2, 0xffffff80, RZ, 0xc0, !PT ;  /* 0xffffff8002097812 */ /* 0x000fe400078ec0ff */
[----:B------:R-:W-:Y:S02]  /*0c60*/  LOP3.LUT R7, R8, 0x3fffff0, RZ, 0xc0, !PT ;  /* 0x03fffff008077812 */ /* 0x000fe400078ec0ff */
[----:B------:R-:W-:Y:S01]  /*0c70*/  LOP3.LUT R3, R5, 0xfffffffe, RZ, 0xc0, !PT ;  /* 0xfffffffe05037812 */ /* 0x000fe200078ec0ff */
[----:B------:R-:W-:Y:S01]  /*0c80*/  IMAD.IADD R12, R0, 0x1, -R9 ;  /* 0x00000001000c7824 */ /* 0x000fe200078e0a09 */
[----:B------:R-:W-:Y:S01]  /*0c90*/  LOP3.LUT R11, R4, 0xfffffffc, RZ, 0xc0, !PT ;  /* 0xfffffffc040b7812 */ /* 0x000fe200078ec0ff */
[----:B------:R-:W-:Y:S01]  /*0ca0*/  IMAD.IADD R7, R0, 0x1, -R7 ;  /* 0x0000000100077824 */ /* 0x000fe200078e0a07 */
[----:B------:R-:W-:Y:S01]  /*0cb0*/  LOP3.LUT R6, R6, 0xfffffc00, RZ, 0xc0, !PT ;  /* 0xfffffc0006067812 */ /* 0x000fe200078ec0ff */
[C---:B------:R-:W-:Y:S01]  /*0cc0*/  IMAD.IADD R18, R0.reuse, 0x1, -R3 ;  /* 0x0000000100127824 */ /* 0x040fe200078e0a03 */
[----:B------:R-:W-:Y:S01]  /*0cd0*/  SHF.R.S32.HI R9, RZ, 0x4, R8 ;  /* 0x00000004ff097819 */ /* 0x000fe20000011408 */
[----:B------:R-:W-:Y:S01]  /*0ce0*/  IMAD.IADD R10, R0, 0x1, -R11 ;  /* 0x00000001000a7824 */ /* 0x000fe200078e0a0b */
[----:B------:R-:W-:Y:S01]  /*0cf0*/  SHF.R.S32.HI R220, RZ, 0x1, R5 ;  /* 0x00000001ffdc7819 */ /* 0x000fe20000011405 */
[----:B------:R-:W-:Y:S01]  /*0d00*/  IMAD R11, R7, 0x40, R6 ;  /* 0x00000040070b7824 */ /* 0x000fe200078e0206 */
[----:B------:R-:W-:Y:S01]  /*0d10*/  SHF.R.S32.HI R3, RZ, 0x7, R2 ;  /* 0x00000007ff037819 */ /* 0x000fe20000011402 */
[----:B------:R-:W-:Y:S01]  /*0d20*/  IMAD.SHL.U32 R22, R18, 0x8, RZ ;  /* 0x0000000812167824 */ /* 0x000fe200078e00ff */
[----:B------:R-:W-:Y:S01]  /*0d30*/  LEA.HI R8, R8, R9, RZ, 0x1 ;  /* 0x0000000908087211 */ /* 0x000fe200078f08ff */
[----:B------:R-:W-:Y:S01]  /*0d40*/  STL [R1+0x5c], R12 ;  /* 0x00005c0c01007387 */ /* 0x000fe20000100800 */
[----:B------:R-:W-:Y:S01]  /*0d50*/  LEA.HI R6, R5, R220, RZ, 0x1 ;  /* 0x000000dc05067211 */ /* 0x000fe200078f08ff */
[C---:B------:R-:W-:Y:S01]  /*0d60*/  VIADD R225, R22.reuse, 0x20 ;  /* 0x0000002016e17836 */ /* 0x040fe20000000000 */
[--C-:B------:R-:W-:Y:S01]  /*0d70*/  SHF.R.S32.HI R0, RZ, 0x2, R4.reuse ;  /* 0x00000002ff007819 */ /* 0x100fe20000011404 */
[----:B------:R-:W-:Y:S01]  /*0d80*/  VIADD R224, R22, 0x40 ;  /* 0x0000004016e07836 */ /* 0x000fe20000000000 */
[----:B------:R-:W-:Y:S01]  /*0d90*/  SHF.R.S32.HI R5, RZ, 0x1f, R4 ;  /* 0x0000001fff057819 */ /* 0x000fe20000011404 */
[----:B------:R-:W-:Y:S01]  /*0da0*/  VIADD R14, R220, 0x80 ;  /* 0x00000080dc0e7836 */ /* 0x000fe20000000000 */
[----:B------:R-:W-:Y:S01]  /*0db0*/  LEA.HI R2, R2, R3, RZ, 0x1 ;  /* 0x0000000302027211 */ /* 0x000fe200078f08ff */
[----:B------:R-:W-:Y:S01]  /*0dc0*/  IMAD.SHL.U32 R18, R18, 0x10, RZ ;  /* 0x0000001012127824 */ /* 0x000fe200078e00ff */
[----:B------:R-:W-:Y:S01]  /*0dd0*/  LOP3.LUT R8, R8, 0x1ffffffe, RZ, 0xc0, !PT ;  /* 0x1ffffffe08087812 */ /* 0x000fe200078ec0ff */
[C---:B------:R-:W-:Y:S01]  /*0de0*/  VIADD R226, R22.reuse, 0x10 ;  /* 0x0000001016e27836 */ /* 0x040fe20000000000 */
[----:B------:R-:W-:Y:S01]  /*0df0*/  LEA.HI R5, R5, R0, RZ, 0x2 ;  /* 0x0000000005057211 */ /* 0x000fe200078f10ff */
[----:B------:R-:W-:Y:S01]  /*0e00*/  VIADD R227, R22, 0x30 ;  /* 0x0000003016e37836 */ /* 0x000fe20000000000 */
[----:B------:R-:W-:Y:S01]  /*0e10*/  LOP3.LUT R2, R2, 0x3fffffe, RZ, 0xc0, !PT ;  /* 0x03fffffe02027812 */ /* 0x000fe200078ec0ff */
[----:B------:R-:W-:Y:S01]  /*0e20*/  IMAD.IADD R8, R9, 0x1, -R8 ;  /* 0x0000000109087824 */ /* 0x000fe200078e0a08 */
[----:B------:R-:W-:Y:S01]  /*0e30*/  LOP3.LUT R5, R5, 0xfffffffc, RZ, 0xc0, !PT ;  /* 0xfffffffc05057812 */ /* 0x000fe200078ec0ff */
[----:B------:R-:W-:Y:S01]  /*0e40*/  VIADD R228, R22, 0x50 ;  /* 0x0000005016e47836 */ /* 0x000fe20000000000 */
[----:B------:R-:W-:Y:S01]  /*0e50*/  LOP3.LUT R7, R6, 0x3fffffe, RZ, 0xc0, !PT ;  /* 0x03fffffe06077812 */ /* 0x000fe200078ec0ff */
[----:B------:R-:W-:Y:S01]  /*0e60*/  IMAD.IADD R2, R3, 0x1, -R2 ;  /* 0x0000000103027824 */ /* 0x000fe200078e0a02 */
[----:B------:R-:W-:Y:S01]  /*0e70*/  IADD3 R5, R0, -R5, RZ ;  /* 0x8000000500057210 */ /* 0x000fe20007ffe0ff */
[----:B------:R-:W-:Y:S01]  /*0e80*/  IMAD R3, R8, 0x8, R11 ;  /* 0x0000000808037824 */ /* 0x000fe200078e020b */
[----:B------:R-:W-:Y:S01]  /*0e90*/  SHF.R.S32.HI R0, RZ, 0x1f, R12 ;  /* 0x0000001fff007819 */ /* 0x000fe2000001140c */
[----:B------:R-:W-:Y:S01]  /*0ea0*/  IMAD.IADD R7, R220, 0x1, -R7 ;  /* 0x00000001dc077824 */ /* 0x000fe200078e0a07 */
[----:B------:R-:W-:Y:S01]  /*0eb0*/  LEA.HI R4, R10, R10, RZ, 0x1 ;  /* 0x0000000a0a047211 */ /* 0x000fe200078f08ff */
[----:B------:R-:W-:Y:S01]  /*0ec0*/  IMAD.IADD R6, R22, 0x1, R225 ;  /* 0x0000000116067824 */ /* 0x000fe200078e02e1 */
[----:B------:R0:W-:Y:S01]  /*0ed0*/  STL [R1+0x70], R3 ;  /* 0x0000700301007387 */ /* 0x0001e20000100800 */
[----:B------:R-:W-:Y:S01]  /*0ee0*/  IMAD R232, R9, 0x8, R7 ;  /* 0x0000000809e87824 */ /* 0x000fe200078e0207 */
[----:B------:R-:W-:Y:S01]  /*0ef0*/  LOP3.LUT R9, R4, 0x1ffffffe, RZ, 0xc0, !PT ;  /* 0x1ffffffe04097812 */ /* 0x000fe200078ec0ff */
[----:B------:R-:W-:Y:S01]  /*0f00*/  IMAD.IADD R8, R22, 0x1, R224 ;  /* 0x0000000116087824 */ /* 0x000fe200078e02e0 */
[----:B------:R-:W-:Y:S01]  /*0f10*/  SHF.R.S32.HI R11, RZ, 0x1f, R6 ;  /* 0x0000001fff0b7819 */ /* 0x000fe20000011406 */
[----:B------:R-:W-:-:S02]  /*0f20*/  IMAD.SHL.U32 R5, R5, 0x80, RZ ;  /* 0x0000008005057824 */ /* 0x000fc400078e00ff */
[----:B------:R-:W-:Y:S01]  /*0f30*/  IMAD.IADD R9, R10, 0x1, -R9 ;  /* 0x000000010a097824 */ /* 0x000fe200078e0a09 */
[----:B------:R-:W-:Y:S01]  /*0f40*/  SHF.R.S32.HI R15, RZ, 0x1f, R8 ;  /* 0x0000001fff0f7819 */ /* 0x000fe20000011408 */
[----:B------:R-:W-:Y:S01]  /*0f50*/  IMAD.SHL.U32 R232, R232, 0x40, RZ ;  /* 0x00000040e8e87824 */ /* 0x000fe200078e00ff */
[----:B0-----:R-:W-:Y:S02]  /*0f60*/  LEA.HI R3, R0, R12, RZ, 0x2 ;  /* 0x0000000c00037211 */ /* 0x001fe400078f10ff */
[CC--:B------:R-:W-:Y:S02]  /*0f70*/  LEA.HI R13, R11.reuse, R6.reuse, RZ, 0x4 ;  /* 0x000000060b0d7211 */ /* 0x0c0fe400078f20ff */
[--C-:B------:R-:W-:Y:S02]  /*0f80*/  SHF.R.S32.HI R4, RZ, 0x2, R3.reuse ;  /* 0x00000002ff047819 */ /* 0x100fe40000011403 */
[----:B------:R-:W-:Y:S02]  /*0f90*/  SHF.R.S32.HI R7, RZ, 0x1f, R3 ;  /* 0x0000001fff077819 */ /* 0x000fe40000011403 */
[----:B------:R-:W-:-:S02]  /*0fa0*/  LEA.HI R10, R11, R6, RZ, 0x6 ;  /* 0x000000060b0a7211 */ /* 0x000fc400078f30ff */
[----:B------:R-:W-:Y:S02]  /*0fb0*/  LEA.HI R7, R7, R4, RZ, 0x3 ;  /* 0x0000000407077211 */ /* 0x000fe400078f18ff */
[----:B------:R-:W-:Y:S01]  /*0fc0*/  LEA.HI R0, R0, R12, RZ, 0x5 ;  /* 0x0000000c00007211 */ /* 0x000fe200078f28ff */
[----:B------:R-:W-:Y:S01]  /*0fd0*/  IMAD.SHL.U32 R10, R10, 0x80, RZ ;  /* 0x000000800a0a7824 */ /* 0x000fe200078e00ff */
[----:B------:R-:W-:Y:S02]  /*0fe0*/  LOP3.LUT R7, R7, 0xfffffff8, RZ, 0xc0, !PT ;  /* 0xfffffff807077812 */ /* 0x000fe400078ec0ff */
[----:B------:R-:W-:Y:S02]  /*0ff0*/  SHF.R.S32.HI R6, RZ, 0x1f, R14 ;  /* 0x0000001fff067819 */ /* 0x000fe4000001140e */
[CC--:B------:R-:W-:Y:S01]  /*1000*/  LEA.HI R11, R15.reuse, R8.reuse, RZ, 0x4 ;  /* 0x000000080f0b7211 */ /* 0x0c0fe200078f20ff */
[----:B------:R-:W-:Y:S01]  /*1010*/  IMAD.IADD R7, R4, 0x1, -R7 ;  /* 0x0000000104077824 */ /* 0x000fe200078e0a07 */
[----:B------:R-:W-:-:S02]  /*1020*/  LEA.HI R15, R15, R8, RZ, 0x6 ;  /* 0x000000080f0f7211 */ /* 0x000fc400078f30ff */
[----:B------:R-:W-:Y:S02]  /*1030*/  SHF.R.S32.HI R0, RZ, 0x5, R0 ;  /* 0x00000005ff007819 */ /* 0x000fe40000011400 */
[----:B------:R-:W-:Y:S01]  /*1040*/  LEA.HI R8, R6, R14, RZ, 0x3 ;  /* 0x0000000e06087211 */ /* 0x000fe200078f18ff */
[----:B------:R-:W-:Y:S01]  /*1050*/  IMAD.SHL.U32 R15, R15, 0x80, RZ ;  /* 0x000000800f0f7824 */ /* 0x000fe200078e00ff */
[----:B------:R-:W-:Y:S01]  /*1060*/  LOP3.LUT R230, R5, 0x180, RZ, 0xc0, !PT ;  /* 0x0000018005e67812 */ /* 0x000fe200078ec0ff */
[----:B------:R-:W-:Y:S01]  /*1070*/  IMAD R7, R0, 0x10, R7 ;  /* 0x0000001000077824 */ /* 0x000fe200078e0207 */
[----:B------:R-:W-:Y:S02]  /*1080*/  SHF.L.U32 R8, R8, 0x6, RZ ;  /* 0x0000000608087819 */ /* 0x000fe400000006ff */
[----:B------:R-:W-:Y:S01]  /*1090*/  LOP3.LUT R0, R230, 0x30, R13, 0xf8, !PT ;  /* 0x00000030e6007812 */ /* 0x000fe200078ef80d */
[----:B------:R-:W-:Y:S01]  /*10a0*/  IMAD R7, R2, 0x40, R7 ;  /* 0x0000004002077824 */ /* 0x000fe200078e0207 */
[----:B------:R-:W-:-:S02]  /*10b0*/  SHF.R.U32.HI R231, RZ, 0x3, R230 ;  /* 0x00000003ffe77819 */ /* 0x000fc400000116e6 */
[----:B------:R-:W-:Y:S02]  /*10c0*/  LEA.HI R4, R14, R14, RZ, 0x1 ;  /* 0x0000000e0e047211 */ /* 0x000fe400078f08ff */
[----:B------:R-:W-:Y:S01]  /*10d0*/  LOP3.LUT R5, R8, 0xfffffe00, RZ, 0xc0, !PT ;  /* 0xfffffe0008057812 */ /* 0x000fe200078ec0ff */
[----:B------:R-:W-:Y:S01]  /*10e0*/  STL [R1+0x6c], R7 ;  /* 0x00006c0701007387 */ /* 0x000fe20000100800 */
[----:B------:R-:W-:Y:S02]  /*10f0*/  LOP3.LUT R8, R230, 0x30, R11, 0xf8, !PT ;  /* 0x00000030e6087812 */ /* 0x000fe400078ef80b */
[----:B------:R-:W-:Y:S02]  /*1100*/  LOP3.LUT R11, R10, 0xffffe000, RZ, 0xc0, !PT ;  /* 0xffffe0000a0b7812 */ /* 0x000fe400078ec0ff */
[----:B------:R-:W-:Y:S02]  /*1110*/  LOP3.LUT R0, R0, R231, RZ, 0x3c, !PT ;  /* 0x000000e700007212 */ /* 0x000fe400078e3cff */
[----:B------:R-:W-:-:S02]  /*1120*/  LOP3.LUT R3, R3, 0x7ffffffc, RZ, 0xc0, !PT ;  /* 0x7ffffffc03037812 */ /* 0x000fc400078ec0ff */
[----:B------:R-:W-:Y:S02]  /*1130*/  LOP3.LUT R6, R4, 0x3fffffe, RZ, 0xc0, !PT ;  /* 0x03fffffe04067812 */ /* 0x000fe400078ec0ff */
[-C--:B------:R-:W-:Y:S02]  /*1140*/  IADD3 R11, R0, R232.reuse, R11 ;  /* 0x000000e8000b7210 */ /* 0x080fe40007ffe00b */
[----:B------:R-:W-:Y:S01]  /*1150*/  IADD3 R3, R12, -R3, RZ ;  /* 0x800000030c037210 */ /* 0x000fe20007ffe0ff */
[----:B------:R-:W-:Y:S01]  /*1160*/  IMAD.IADD R6, R14, 0x1, -R6 ;  /* 0x000000010e067824 */ /* 0x000fe200078e0a06 */
[----:B------:R-:W-:Y:S02]  /*1170*/  SHF.R.S32.HI R0, RZ, 0x1f, R220 ;  /* 0x0000001fff007819 */ /* 0x000fe400000114dc */
[C-C-:B------:R-:W-:Y:S01]  /*1180*/  LOP3.LUT R0, R230.reuse, 0x10, R18.reuse, 0xf8, !PT ;  /* 0x00000010e6007812 */ /* 0x140fe200078ef812 */
[----:B------:R-:W-:Y:S01]  /*1190*/  IMAD.SHL.U32 R237, R3, 0x2, RZ ;  /* 0x0000000203ed7824 */ /* 0x000fe200078e00ff */
[----:B------:R-:W-:Y:S01]  /*11a0*/  LOP3.LUT R2, R230, 0x30, R18, 0xf8, !PT ;  /* 0x00000030e6027812 */ /* 0x000fe200078ef812 */
[----:B------:R-:W-:Y:S01]  /*11b0*/  IMAD R234, R6, 0x40, R5 ;  /* 0x0000004006ea7824 */ /* 0x000fe200078e0205 */
[-C--:B------:R-:W-:Y:S01]  /*11c0*/  LOP3.LUT R3, R0, R231.reuse, RZ, 0x3c, !PT ;  /* 0x000000e700037212 */ /* 0x080fe200078e3cff */
[C---:B------:R-:W-:Y:S01]  /*11d0*/  VIADD R33, R237.reuse, 0x10 ;  /* 0x00000010ed217836 */ /* 0x040fe20000000000 */
[-C--:B------:R-:W-:Y:S01]  /*11e0*/  LOP3.LUT R5, R2, R231.reuse, RZ, 0x3c, !PT ;  /* 0x000000e702057212 */ /* 0x080fe200078e3cff */
[----:B------:R-:W-:Y:S01]  /*11f0*/  VIADD R2, R237, 0xa0 ;  /* 0x000000a0ed027836 */ /* 0x000fe20000000000 */
[----:B------:R-:W-:Y:S01]  /*1200*/  LOP3.LUT R15, R15, 0xffffe000, RZ, 0xc0, !PT ;  /* 0xffffe0000f0f7812 */ /* 0x000fe200078ec0ff */
[----:B------:R-:W-:Y:S01]  /*1210*/  IMAD.IADD R0, R232, 0x1, R3 ;  /* 0x00000001e8007824 */ /* 0x000fe200078e0203 */
[-C--:B------:R-:W-:Y:S01]  /*1220*/  IADD3 R2, R16, R232.reuse, R5 ;  /* 0x000000e810027210 */ /* 0x080fe20007ffe005 */
[C---:B------:R-:W-:Y:S01]  /*1230*/  VIADD R34, R237.reuse, 0x8 ;  /* 0x00000008ed227836 */ /* 0x040fe20000000000 */
[----:B------:R-:W-:Y:S01]  /*1240*/  LOP3.LUT R8, R8, R231, RZ, 0x3c, !PT ;  /* 0x000000e708087212 */ /* 0x000fe200078e3cff */
[C---:B------:R-:W-:Y:S01]  /*1250*/  VIADD R32, R237.reuse, 0x18 ;  /* 0x00000018ed207836 */ /* 0x040fe20000000000 */
[C---:B------:R-:W-:Y:S01]  /*1260*/  IADD3 R24, R237.reuse, 0x58, RZ ;  /* 0x00000058ed187810 */ /* 0x040fe20007ffe0ff */
[C---:B------:R-:W-:Y:S01]  /*1270*/  VIADD R30, R237.reuse, 0x28 ;  /* 0x00000028ed1e7836 */ /* 0x040fe20000000000 */
[----:B------:R0:W-:Y:S01]  /*1280*/  STL [R1+0xc], R0 ;  /* 0x00000c0001007387 */ /* 0x0001e20000100800 */
[C---:B------:R-:W-:Y:S01]  /*1290*/  VIADD R31, R237.reuse, 0x20 ;  /* 0x00000020ed1f7836 */ /* 0x040fe20000000000 */
[----:B------:R-:W-:Y:S01]  /*12a0*/  IADD3 R15, R8, R232, R15 ;  /* 0x000000e8080f7210 */ /* 0x000fe20007ffe00f */
[C---:B------:R-:W-:Y:S01]  /*12b0*/  VIADD R29, R237.reuse, 0x30 ;  /* 0x00000030ed1d7836 */ /* 0x040fe20000000000 */
[----:B------:R1:W-:Y:S01]  /*12c0*/  STL [R1+0x68], R2 ;  /* 0x0000680201007387 */ /* 0x0003e20000100800 */
[C---:B------:R-:W-:Y:S01]  /*12d0*/  VIADD R27, R237.reuse, 0x40 ;  /* 0x00000040ed1b7836 */ /* 0x040fe20000000000 */
[----:B------:R-:W-:Y:S01]  /*12e0*/  SHF.R.S32.HI R3, RZ, 0x1f, R33 ;  /* 0x0000001fff037819 */ /* 0x000fe20000011421 */
[C---:B------:R-:W-:Y:S01]  /*12f0*/  VIADD R28, R237.reuse, 0x38 ;  /* 0x00000038ed1c7836 */ /* 0x040fe20000000000 */
[----:B------:R-:W-:Y:S01]  /*1300*/  SHF.R.S32.HI R3, RZ, 0x1f, R30 ;  /* 0x0000001fff037819 */ /* 0x000fe2000001141e */
[C---:B------:R-:W-:Y:S01]  /*1310*/  VIADD R26, R237.reuse, 0x48 ;  /* 0x00000048ed1a7836 */ /* 0x040fe20000000000 */
[----:B0-----:R-:W-:Y:S01]  /*1320*/  SHF.R.S32.HI R0, RZ, 0x1f, R34 ;  /* 0x0000001fff007819 */ /* 0x001fe20000011422 */
[C---:B------:R-:W-:Y:S01]  /*1330*/  VIADD R25, R237.reuse, 0x50 ;  /* 0x00000050ed197836 */ /* 0x040fe20000000000 */
[----:B------:R-:W-:Y:S01]  /*1340*/  SHF.R.S32.HI R0, RZ, 0x1f, R31 ;  /* 0x0000001fff007819 */ /* 0x000fe2000001141f */
[C---:B------:R-:W-:Y:S01]  /*1350*/  VIADD R21, R237.reuse, 0x60 ;  /* 0x00000060ed157836 */ /* 0x040fe20000000000 */
[----:B-1----:R-:W-:Y:S01]  /*1360*/  SHF.R.S32.HI R2, RZ, 0x1f, R32 ;  /* 0x0000001fff027819 */ /* 0x002fe20000011420 */
        /* <DEDUP_REMOVED lines=14> */
[----:B------:R-:W-:Y:S02]  /*1450*/  SHF.R.S32.HI R3, RZ, 0x1f, R14 ;  /* 0x0000001fff037819 */ /* 0x000fe4000001140e */
[----:B------:R-:W-:Y:S02]  /*1460*/  SHF.R.S32.HI R0, RZ, 0x1f, R20 ;  /* 0x0000001fff007819 */ /* 0x000fe40000011414 */
[----:B------:R-:W-:Y:S02]  /*1470*/  SHF.R.S32.HI R2, RZ, 0x1f, R13 ;  /* 0x0000001fff027819 */ /* 0x000fe4000001140d */
[----:B------:R-:W-:Y:S01]  /*1480*/  SHF.R.S32.HI R3, RZ, 0x1f, R10 ;  /* 0x0000001fff037819 */ /* 0x000fe2000001140a */
[C---:B------:R-:W-:Y:S01]  /*1490*/  IMAD.IADD R3, R16.reuse, 0x1, R11 ;  /* 0x0000000110037824 */ /* 0x040fe200078e020b */
[----:B------:R-:W-:Y:S02]  /*14a0*/  SHF.R.S32.HI R0, RZ, 0x1f, R12 ;  /* 0x0000001fff007819 */ /* 0x000fe4000001140c */
[----:B------:R-:W-:Y:S01]  /*14b0*/  SHF.R.S32.HI R2, RZ, 0x1f, R8 ;  /* 0x0000001fff027819 */ /* 0x000fe20000011408 */
[----:B------:R-:W-:Y:S01]  /*14c0*/  IMAD.IADD R2, R16, 0x1, R15 ;  /* 0x0000000110027824 */ /* 0x000fe200078e020f */
[----:B------:R-:W-:Y:S01]  /*14d0*/  SHF.R.S32.HI R0, RZ, 0x1f, R6 ;  /* 0x0000001fff007819 */ /* 0x000fe20000011406 */
[----:B------:R0:W-:Y:S01]  /*14e0*/  STL [R1+0x64], R3 ;  /* 0x0000640301007387 */ /* 0x0001e20000100800 */
[----:B------:R-:W-:-:S02]  /*14f0*/  LEA R0, R9, R7, 0x3 ;  /* 0x0000000709007211 */ /* 0x000fc400078e18ff */
[----:B------:R-:W-:Y:S01]  /*1500*/  SHF.R.S32.HI R4, RZ, 0x1, R4 ;  /* 0x00000001ff047819 */ /* 0x000fe20000011404 */
[----:B------:R0:W-:Y:S04]  /*1510*/  STL [R1+0x60], R2 ;  /* 0x0000600201007387 */ /* 0x0001e80000100800 */
[----:B------:R0:W-:Y:S01]  /*1520*/  STL [R1+0x14], R0 ;  /* 0x0000140001007387 */ /* 0x0001e20000100800 */
[----:B------:R-:W-:-:S05]  /*1530*/  IMAD.SHL.U32 R4, R4, 0x80, RZ ;  /* 0x0000008004047824 */ /* 0x000fca00078e00ff */
[----:B------:R-:W-:-:S07]  /*1540*/  LOP3.LUT R233, R4, 0x180, RZ, 0xc0, !PT ;  /* 0x0000018004e97812 */ /* 0x000fce00078ec0ff */
.L_x_2454:
[----:B0123--:R-:W0:Y:S02]  /*1550*/  LDC.64 R2, c[0x0][0xc88] ;  /* 0x00032200ff027b82 */ /* 0x00fe240000000a00 */
[----:B0-----:R-:W-:-:S05]  /*1560*/  IMAD.WIDE R2, R43, 0x4, R2 ;  /* 0x000000042b027825 */ /* 0x001fca00078e0202 */
[----:B------:R-:W2:Y:S01]  /*1570*/  LDG.E R28, desc[UR54][R2.64] ;  /* 0x00000036021c7981 */ /* 0x000ea2000c1e1900 */
[----:B------:R-:W-:Y:S05]  /*1580*/  YIELD ;  /* 0x0000000000007946 */ /* 0x000fea0003800000 */
[----:B------:R-:W-:Y:S01]  /*1590*/  ULDC.64 UR4, c[0x0][0xa28] ;  /* 0x00028a0000047ab9 */ /* 0x000fe20000000a00 */
[----:B------:R-:W-:Y:S01]  /*15a0*/  ULDC.64 UR8, c[0x0][0xa18] ;  /* 0x0002860000087ab9 */ /* 0x000fe20000000a00 */
[----:B------:R-:W-:Y:S01]  /*15b0*/  ISETP.NE.U32.AND P1, PT, RZ, UR4, PT ;  /* 0x00000004ff007c0c */ /* 0x000fe2000bf25070 */
[----:B------:R-:W-:Y:S01]  /*15c0*/  IMAD.MOV.U32 R10, RZ, RZ, RZ ;  /* 0x000000ffff0a7224 */ /* 0x000fe200078e00ff */
[----:B------:R-:W-:Y:S01]  /*15d0*/  ULDC.64 UR6, c[0x0][0xa08] ;  /* 0x0002820000067ab9 */ /* 0x000fe20000000a00 */
[----:B------:R-:W-:Y:S01]  /*15e0*/  IMAD.MOV.U32 R26, RZ, RZ, RZ ;  /* 0x000000ffff1a7224 */ /* 0x000fe200078e00ff */
[----:B------:R-:W-:-:S02]  /*15f0*/  ISETP.NE.AND.EX P1, PT, RZ, UR5, PT, P1 ;  /* 0x00000005ff007c0c */ /* 0x000fc4000bf25310 */
[----:B------:R-:W-:-:S04]  /*1600*/  ISETP.NE.U32.AND P0, PT, RZ, UR6, PT ;  /* 0x00000006ff007c0c */ /* 0x000fc8000bf05070 */
[----:B------:R-:W-:Y:S02]  /*1610*/  ISETP.NE.AND.EX P0, PT, RZ, UR7, PT, P0 ;  /* 0x00000007ff007c0c */ /* 0x000fe4000bf05300 */
[----:B--2---:R-:W-:Y:S01]  /*1620*/  SHF.R.S32.HI R0, RZ, 0x1f, R28 ;  /* 0x0000001fff007819 */ /* 0x004fe2000001141c */
[----:B------:R-:W-:-:S04]  /*1630*/  IMAD.SHL.U32 R30, R28, 0x4, RZ ;  /* 0x000000041c1e7824 */ /* 0x000fc800078e00ff */
[C---:B------:R-:W-:Y:S01]  /*1640*/  @P1 LEA R4, P2, R28.reuse, UR4, 0x2 ;  /* 0x000000041c041c11 */ /* 0x040fe2000f8410ff */
[----:B------:R-:W-:Y:S01]  /*1650*/  STL [R1+0x18], R28 ;  /* 0x0000181c01007387 */ /* 0x000fe20000100800 */
[C-C-:B------:R-:W-:Y:S02]  /*1660*/  SHF.L.U64.HI R29, R28.reuse, 0x2, R0.reuse ;  /* 0x000000021c1d7819 */ /* 0x140fe40000010200 */
[----:B------:R-:W-:Y:S01]  /*1670*/  @P1 LEA.HI.X R5, R28, UR5, R0, 0x2, P2 ;  /* 0x000000051c051c11 */ /* 0x000fe200090f1400 */
[----:B------:R-:W-:Y:S01]  /*1680*/  ULDC UR4, c[0x0][0x288] ;  /* 0x0000a20000047ab9 */ /* 0x000fe20000000800 */
[----:B------:R-:W-:Y:S01]  /*1690*/  ISETP.NE.U32.AND P2, PT, RZ, UR8, PT ;  /* 0x00000008ff007c0c */ /* 0x000fe2000bf45070 */
[----:B------:R0:W-:Y:S01]  /*16a0*/  STL [R1+0x28], R0 ;  /* 0x0000280001007387 */ /* 0x0001e20000100800 */
[----:B------:R-:W-:Y:S02]  /*16b0*/  IADD3 R8, P3, R30, UR6, RZ ;  /* 0x000000061e087c10 */ /* 0x000fe4000ff7e0ff */
[----:B------:R-:W-:Y:S01]  /*16c0*/  ISETP.NE.AND.EX P2, PT, RZ, UR9, PT, P2 ;  /* 0x00000009ff007c0c */ /* 0x000fe2000bf45320 */
[----:B------:R1:W5:Y:S01]  /*16d0*/  @P1 LDG.E R10, desc[UR54][R4.64] ;  /* 0x00000036040a1981 */ /* 0x000362000c1e1900 */
[----:B------:R-:W-:-:S03]  /*16e0*/  IADD3.X R9, R29, UR7, RZ, P3, !PT ;  /* 0x000000071d097c10 */ /* 0x000fc60009ffe4ff */
[----:B------:R1:W-:Y:S01]  /*16f0*/  STL [R1+0x20], R30 ;  /* 0x0000201e01007387 */ /* 0x0003e20000100800 */
[----:B0-----:R-:W-:Y:S01]  /*1700*/  IMAD.U32 R0, RZ, RZ, UR4 ;  /* 0x00000004ff007e24 */ /* 0x001fe2000f8e00ff */
[----:B------:R-:W-:Y:S02]  /*1710*/  ULDC.64 UR4, c[0x0][0x418] ;  /* 0x0001060000047ab9 */ /* 0x000fe40000000a00 */
[----:B------:R1:W5:Y:S04]  /*1720*/  @P0 LDG.E R26, desc[UR54][R8.64] ;  /* 0x00000036081a0981 */ /* 0x000368000c1e1900 */
[----:B------:R-:W-:Y:S01]  /*1730*/  @P2 IADD3 R6, P1, R30, UR8, RZ ;  /* 0x000000081e062c10 */ /* 0x000fe2000ff3e0ff */
[----:B------:R1:W-:Y:S03]  /*1740*/  STL [R1+0x24], R29 ;  /* 0x0000241d01007387 */ /* 0x0003e60000100800 */
[----:B------:R-:W-:-:S05]  /*1750*/  @P2 IADD3.X R7, R29, UR9, RZ, P1, !PT ;  /* 0x000000091d072c10 */ /* 0x000fca0008ffe4ff */
[----:B------:R-:W2:Y:S01]  /*1760*/  @P2 LDG.E R0, desc[UR54][R6.64] ;  /* 0x0000003606002981 */ /* 0x000ea2000c1e1900 */
[----:B------:R-:W-:-:S03]  /*1770*/  UISETP.NE.U32.AND UP0, UPT, UR4, URZ, UPT ;  /* 0x0000003f0400728c */ /* 0x000fc6000bf05070 */
[----:B------:R-:W-:Y:S01]  /*1780*/  ULDC UR4, c[0x0][0x424] ;  /* 0x0001090000047ab9 */ /* 0x000fe20000000800 */
[----:B------:R-:W-:-:S03]  /*1790*/  UISETP.NE.AND.EX UP0, UPT, UR5, URZ, UPT, UP0 ;  /* 0x0000003f0500728c */ /* 0x000fc6000bf05300 */
[----:B------:R-:W-:Y:S01]  /*17a0*/  ULDC UR5, c[0x0][0x2f0] ;  /* 0x0000bc0000057ab9 */ /* 0x000fe20000000800 */
[----:B------:R-:W-:-:S04]  /*17b0*/  USEL UR4, UR4, 0x1, UP0 ;  /* 0x0000000104047887 */ /* 0x000fc80008000000 */
[----:B------:R-:W-:-:S03]  /*17c0*/  UIMAD UR4, UR4, UR5, URZ ;  /* 0x00000005040472a4 */ /* 0x000fc6000f8e023f */
[----:B------:R-:W-:Y:S02]  /*17d0*/  ULDC UR5, c[0x0][0x348] ;  /* 0x0000d20000057ab9 */ /* 0x000fe40000000800 */
[----:B------:R-:W-:Y:S02]  /*17e0*/  IMAD.U32 R2, RZ, RZ, UR5 ;  /* 0x00000005ff027e24 */ /* 0x000fe4000f8e00ff */
[----:B------:R-:W-:Y:S01]  /*17f0*/  IMAD.U32 R25, RZ, RZ, UR4 ;  /* 0x00000004ff197e24 */ /* 0x000fe2000f8e00ff */
[----:B--2---:R1:W-:Y:S01]  /*1800*/  STL [R1], R0 ;  /* 0x0000000001007387 */ /* 0x0043e20000100800 */
[----:B------:R-:W-:Y:S01]  /*1810*/  IMAD.MOV.U32 R14, RZ, RZ, R0 ;  /* 0x000000ffff0e7224 */ /* 0x000fe200078e0000 */
[----:B----4-:R-:W-:Y:S06]  /*1820*/  @P2 BRA `(.L_x_2239) ;  /* 0x0000000000282947 */ /* 0x010fec0003800000 */
[----:B------:R-:W-:Y:S02]  /*1830*/  ULDC.64 UR4, c[0x0][0xa00] ;  /* 0x0002800000047ab9 */ /* 0x000fe40000000a00 */
[----:B------:R-:W-:-:S04]  /*1840*/  ISETP.NE.U32.AND P1, PT, RZ, UR4, PT ;  /* 0x00000004ff007c0c */ /* 0x000fc8000bf25070 */
[----:B------:R-:W-:-:S13]  /*1850*/  ISETP.NE.AND.EX P1, PT, RZ, UR5, PT, P1 ;  /* 0x00000005ff007c0c */ /* 0x000fda000bf25310 */
[----:B------:R-:W-:Y:S05]  /*1860*/  @!P1 BRA `(.L_x_2239) ;  /* 0x0000000000189947 */ /* 0x000fea0003800000 */
[----:B-1----:R-:W0:Y:S02]  /*1870*/  LDC.64 R4, c[0x0][0xa00] ;  /* 0x00028000ff047b82 */ /* 0x002e240000000a00 */
[----:B0-----:R-:W-:-:S05]  /*1880*/  IMAD.WIDE R4, R28, 0x4, R4 ;  /* 0x000000041c047825 */ /* 0x001fca00078e0204 */
[----:B------:R-:W2:Y:S04]  /*1890*/  LDG.E R0, desc[UR54][R4.64] ;  /* 0x0000003604007981 */ /* 0x000ea8000c1e1900 */
[----:B------:R-:W2:Y:S02]  /*18a0*/  LDG.E R3, desc[UR54][R4.64+0x4] ;  /* 0x0000043604037981 */ /* 0x000ea4000c1e1900 */
[----:B--2---:R-:W-:-:S05]  /*18b0*/  IMAD.IADD R14, R3, 0x1, -R0 ;  /* 0x00000001030e7824 */ /* 0x004fca00078e0a00 */
[----:B------:R0:W-:Y:S02]  /*18c0*/  STL [R1], R14 ;  /* 0x0000000e01007387 */ /* 0x0001e40000100800 */
.L_x_2239:
[C---:B------:R-:W-:Y:S01]  /*18d0*/  LOP3.LUT R27, R42.reuse, 0xffff, RZ, 0xc0, !PT ;  /* 0x0000ffff2a1b7812 */ /* 0x040fe200078ec0ff */
[----:B------:R-:W-:Y:S01]  /*18e0*/  ULDC.64 UR4, c[0x0][0xa20] ;  /* 0x0002880000047ab9 */ /* 0x000fe20000000a00 */
[C---:B------:R-:W-:Y:S02]  /*18f0*/  LOP3.LUT R3, R42.reuse, 0xff000000, RZ, 0xc0, !PT ;  /* 0xff0000002a037812 */ /* 0x040fe400078ec0ff */
[----:B------:R-:W-:Y:S01]  /*1900*/  ISETP.NE.U32.AND P1, PT, RZ, UR4, PT ;  /* 0x00000004ff007c0c */ /* 0x000fe2000bf25070 */
[----:B------:R2:W-:Y:S01]  /*1910*/  STL [R1+0x8], R27 ;  /* 0x0000081b01007387 */ /* 0x0005e20000100800 */
[----:B-1----:R-:W-:Y:S02]  /*1920*/  LOP3.LUT R0, R42, 0xff0000, RZ, 0xc0, !PT ;  /* 0x00ff00002a007812 */ /* 0x002fe400078ec0ff */
[----:B------:R-:W-:Y:S02]  /*1930*/  ISETP.NE.AND.EX P1, PT, RZ, UR5, PT, P1 ;  /* 0x00000005ff007c0c */ /* 0x000fe4000bf25310 */
[----:B------:R-:W-:-:S04]  /*1940*/  SHF.R.U32.HI R3, RZ, 0x8, R3 ;  /* 0x00000008ff037819 */ /* 0x000fc80000011603 */
[----:B------:R-:W-:-:S07]  /*1950*/  LEA.HI R11, R0, R3, RZ, 0x10 ;  /* 0x00000003000b7211 */ /* 0x000fce00078f80ff */
[----:B--2---:R-:W-:Y:S05]  /*1960*/  @!P1 BRA `(.L_x_2240) ;  /* 0x0000000000109947 */ /* 0x004fea0003800000 */
[----:B------:R-:W-:-:S04]  /*1970*/  IADD3 R4, P0, R30, UR4, RZ ;  /* 0x000000041e047c10 */ /* 0x000fc8000ff1e0ff */
[----:B------:R-:W-:-:S05]  /*1980*/  IADD3.X R5, R29, UR5, RZ, P0, !PT ;  /* 0x000000051d057c10 */ /* 0x000fca00087fe4ff */
[----:B------:R1:W5:Y:S01]  /*1990*/  LDG.E R25, desc[UR54][R4.64] ;  /* 0x0000003604197981 */ /* 0x000362000c1e1900 */
[----:B------:R-:W-:Y:S05]  /*19a0*/  BRA `(.L_x_2241) ;  /* 0x0000000000107947 */ /* 0x000fea0003800000 */
.L_x_2240:
[----:B------:R-:W-:Y:S05]  /*19b0*/  @!P0 BRA `(.L_x_2241) ;  /* 0x00000000000c8947 */ /* 0x000fea0003800000 */
[----:B------:R-:W2:Y:S04]  /*19c0*/  LDG.E R0, desc[UR54][R8.64] ;  /* 0x0000003608007981 */ /* 0x000ea8000c1e1900 */
[----:B------:R-:W2:Y:S02]  /*19d0*/  LDG.E R25, desc[UR54][R8.64+0x4] ;  /* 0x0000043608197981 */ /* 0x000ea4000c1e1900 */
[----:B--2---:R-:W-:-:S07]  /*19e0*/  IMAD.IADD R25, R25, 0x1, -R0 ;  /* 0x0000000119197824 */ /* 0x004fce00078e0a00 */
.L_x_2241:
[----:B------:R-:W-:Y:S01]  /*19f0*/  ULDC.64 UR4, c[0x0][0xa10] ;  /* 0x0002840000047ab9 */ /* 0x000fe20000000a00 */
[----:B------:R-:W2:Y:S01]  /*1a00*/  LDC R8, c[0x0][0x448] ;  /* 0x00011200ff087b82 */ /* 0x000ea20000000800 */
[----:B------:R-:W-:-:S04]  /*1a10*/  ISETP.NE.U32.AND P0, PT, RZ, UR4, PT ;  /* 0x00000004ff007c0c */ /* 0x000fc8000bf05070 */
[----:B------:R-:W-:Y:S01]  /*1a20*/  ISETP.NE.AND.EX P0, PT, RZ, UR5, PT, P0 ;  /* 0x00000005ff007c0c */ /* 0x000fe2000bf05300 */
[----:B------:R-:W-:-:S12]  /*1a30*/  ULDC.64 UR4, c[0x0][0xa30] ;  /* 0x00028c0000047ab9 */ /* 0x000fd80000000a00 */
[----:B-1----:R-:W1:Y:S02]  /*1a40*/  @P0 LDC.64 R4, c[0x0][0xa10] ;  /* 0x00028400ff040b82 */ /* 0x002e640000000a00 */
[----:B-1----:R-:W-:-:S05]  /*1a50*/  @P0 IMAD.WIDE R4, R28, 0x4, R4 ;  /* 0x000000041c040825 */ /* 0x002fca00078e0204 */
[----:B------:R-:W3:Y:S04]  /*1a60*/  @P0 LDG.E R0, desc[UR54][R4.64] ;  /* 0x0000003604000981 */ /* 0x000ee8000c1e1900 */
[----:B------:R1:W3:Y:S01]  /*1a70*/  @P0 LDG.E R3, desc[UR54][R4.64+0x4] ;  /* 0x0000043604030981 */ /* 0x0002e2000c1e1900 */
[----:B------:R-:W-:Y:S01]  /*1a80*/  ISETP.NE.U32.AND P1, PT, RZ, UR4, PT ;  /* 0x00000004ff007c0c */ /* 0x000fe2000bf25070 */
[----:B-----5:R-:W-:-:S03]  /*1a90*/  IMAD.MOV.U32 R146, RZ, RZ, R25 ;  /* 0x000000ffff927224 */ /* 0x020fc600078e0019 */
[----:B------:R-:W-:-:S13]  /*1aa0*/  ISETP.NE.AND.EX P1, PT, RZ, UR5, PT, P1 ;  /* 0x00000005ff007c0c */ /* 0x000fda000bf25310 */
[----:B------:R-:W-:-:S04]  /*1ab0*/  @P1 IADD3 R6, P2, R30, UR4, RZ ;  /* 0x000000041e061c10 */ /* 0x000fc8000ff5e0ff */
[----:B------:R-:W-:-:S05]  /*1ac0*/  @P1 IADD3.X R7, R29, UR5, RZ, P2, !PT ;  /* 0x000000051d071c10 */ /* 0x000fca00097fe4ff */
[----:B------:R4:W5:Y:S01]  /*1ad0*/  @P1 LDG.E R146, desc[UR54][R6.64] ;  /* 0x0000003606921981 */ /* 0x000962000c1e1900 */
[----:B--2---:R-:W-:Y:S01]  /*1ae0*/  ISETP.NE.AND P1, PT, R8, 0x1, PT ;  /* 0x000000010800780c */ /* 0x004fe20003f25270 */
[----:B------:R-:W-:Y:S01]  /*1af0*/  IMAD.SHL.U32 R236, R41, 0x80, RZ ;  /* 0x0000008029ec7824 */ /* 0x000fe200078e00ff */
[----:B------:R-:W-:Y:S01]  /*1b00*/  BSSY B0, `(.L_x_2242) ;  /* 0x0000038000007945 */ /* 0x000fe20003800000 */
[----:B------:R-:W-:Y:S02]  /*1b10*/  IMAD.IADD R13, R25, 0x1, -R10 ;  /* 0x00000001190d7824 */ /* 0x000fe400078e0a0a */
[----:B-1----:R-:W-:Y:S01]  /*1b20*/  VIADD R4, R236, 0x7f ;  /* 0x0000007fec047836 */ /* 0x002fe20000000000 */
[----:B----4-:R-:W-:-:S07]  /*1b30*/  SHF.R.U32.HI R6, RZ, 0x10, R11 ;  /* 0x00000010ff067819 */ /* 0x010fce000001160b */
[----:B------:R-:W1:Y:S08]  /*1b40*/  @P1 LDC R9, c[0x0][0x44c] ;  /* 0x00011300ff091b82 */ /* 0x000e700000000800 */
[----:B------:R-:W2:Y:S01]  /*1b50*/  @P1 LDC R5, c[0x0][0x450] ;  /* 0x00011400ff051b82 */ /* 0x000ea20000000800 */
[----:B---3--:R-:W-:Y:S01]  /*1b60*/  @P0 IADD3 R2, -R0, R3, RZ ;  /* 0x0000000300020210 */ /* 0x008fe20007ffe1ff */
[----:B-1----:R-:W-:-:S04]  /*1b70*/  @P1 IMAD.HI.U32 R0, R4, R9, RZ ;  /* 0x0000000904001227 */ /* 0x002fc800078e00ff */
[----:B------:R-:W-:Y:S01]  /*1b80*/  IMAD.IADD R12, R13, 0x1, R2 ;  /* 0x000000010d0c7824 */ /* 0x000fe200078e0202 */
[----:B--2---:R-:W-:-:S03]  /*1b90*/  @P1 SHF.R.U32.HI R4, RZ, R5, R0 ;  /* 0x00000005ff041219 */ /* 0x004fc60000011600 */
[C---:B------:R-:W-:Y:S01]  /*1ba0*/  VIADD R0, R12.reuse, 0x9f ;  /* 0x0000009f0c007836 */ /* 0x040fe20000000000 */
[----:B------:R-:W-:Y:S01]  /*1bb0*/  IADD3 R159, R12, 0xa0, -R14 ;  /* 0x000000a00c9f7810 */ /* 0x000fe20007ffe80e */
[----:B------:R1:W-:Y:S02]  /*1bc0*/  STL [R1+0x4], R12 ;  /* 0x0000040c01007387 */ /* 0x0003e40000100800 */
[----:B------:R-:W-:-:S04]  /*1bd0*/  IMAD.HI R0, R0, 0x66666667, RZ ;  /* 0x6666666700007827 */ /* 0x000fc800078e02ff */
[----:B------:R-:W-:Y:S01]  /*1be0*/  IMAD.IADD R4, R159, 0x1, R4 ;  /* 0x000000019f047824 */ /* 0x000fe200078e0204 */
[----:B------:R-:W-:-:S03]  /*1bf0*/  SHF.R.U32.HI R3, RZ, 0x1f, R0 ;  /* 0x0000001fff037819 */ /* 0x000fc60000011600 */
[----:B------:R-:W-:Y:S01]  /*1c00*/  IMAD.HI R4, R4, 0x66666667, RZ ;  /* 0x6666666704047827 */ /* 0x000fe200078e02ff */
[----:B-1----:R-:W-:Y:S02]  /*1c10*/  LOP3.LUT R12, R11, 0xff, RZ, 0xc0, !PT ;  /* 0x000000ff0b0c7812 */ /* 0x002fe400078ec0ff */
[----:B------:R-:W-:Y:S01]  /*1c20*/  LEA.HI.SX32 R160, R0, R3, 0x1a ;  /* 0x0000000300a07211 */ /* 0x000fe200078fd2ff */
[----:B------:R-:W-:Y:S01]  /*1c30*/  IMAD.MOV.U32 R0, RZ, RZ, RZ ;  /* 0x000000ffff007224 */ /* 0x000fe200078e00ff */
[----:B------:R-:W-:Y:S01]  /*1c40*/  SHF.R.U32.HI R5, RZ, 0x1f, R4 ;  /* 0x0000001fff057819 */ /* 0x000fe20000011604 */
[----:B------:R1:W-:Y:S03]  /*1c50*/  STL [R1+0x34], R12 ;  /* 0x0000340c01007387 */ /* 0x0003e60000100800 */
[----:B------:R-:W-:Y:S01]  /*1c60*/  LEA.HI.SX32 R5, R4, R5, 0x1a ;  /* 0x0000000504057211 */ /* 0x000fe200078fd2ff */
[----:B------:R1:W-:Y:S03]  /*1c70*/  STL [R1+0x1c], R6 ;  /* 0x00001c0601007387 */ /* 0x0003e60000100800 */
[----:B------:R-:W-:-:S04]  /*1c80*/  VIMNMX R9, R160, R5, PT ;  /* 0x00000005a0097248 */ /* 0x000fc80003fe0100 */
[----:B------:R-:W-:-:S13]  /*1c90*/  ISETP.GE.AND P0, PT, R9, 0x1, PT ;  /* 0x000000010900780c */ /* 0x000fda0003f06270 */
[----:B-1----:R-:W-:Y:S05]  /*1ca0*/  @!P0 BRA `(.L_x_2243) ;  /* 0x0000000000748947 */ /* 0x002fea0003800000 */
[----:B------:R-:W-:Y:S01]  /*1cb0*/  ISETP.NE.AND P0, PT, R6, RZ, PT ;  /* 0x000000ff0600720c */ /* 0x000fe20003f05270 */
[----:B------:R-:W-:-:S03]  /*1cc0*/  ULDC UR4, c[0x0][0x9f0] ;  /* 0x00027c0000047ab9 */ /* 0x000fc60000000800 */
[----:B------:R-:W-:-:S04]  /*1cd0*/  SEL R10, R6, UR4, P0 ;  /* 0x00000004060a7c07 */ /* 0x000fc80008000000 */
[-C--:B------:R-:W-:Y:S02]  /*1ce0*/  IABS R6, R10.reuse ;  /* 0x0000000a00067213 */ /* 0x080fe40000000000 */
[----:B------:R-:W-:Y:S02]  /*1cf0*/  IADD3 R0, R10, -0x1, R9 ;  /* 0xffffffff0a007810 */ /* 0x000fe40007ffe009 */
[----:B------:R-:W1:Y:S01]  /*1d00*/  I2F.RP R3, R6 ;  /* 0x0000000600037306 */ /* 0x000e620000209400 */
[----:B------:R-:W-:Y:S02]  /*1d10*/  IABS R11, R10 ;  /* 0x0000000a000b7213 */ /* 0x000fe40000000000 */
[----:B------:R-:W-:Y:S02]  /*1d20*/  IABS R8, R0 ;  /* 0x0000000000087213 */ /* 0x000fe40000000000 */
[----:B------:R-:W-:-:S04]  /*1d30*/  LOP3.LUT R0, R0, R10, RZ, 0x3c, !PT ;  /* 0x0000000a00007212 */ /* 0x000fc800078e3cff */
[----:B------:R-:W-:Y:S01]  /*1d40*/  ISETP.GE.AND P2, PT, R0, RZ, PT ;  /* 0x000000ff0000720c */ /* 0x000fe20003f46270 */
[----:B-1----:R-:W1:Y:S02]  /*1d50*/  MUFU.RCP R3, R3 ;  /* 0x0000000300037308 */ /* 0x002e640000001000 */
[----:B-1----:R-:W-:Y:S02]  /*1d60*/  VIADD R4, R3, 0xffffffe ;  /* 0x0ffffffe03047836 */ /* 0x002fe40000000000 */
[----:B------:R-:W-:-:S04]  /*1d70*/  IMAD.MOV R3, RZ, RZ, -R11 ;  /* 0x000000ffff037224 */ /* 0x000fc800078e0a0b */
[----:B------:R1:W2:Y:S02]  /*1d80*/  F2I.FTZ.U32.TRUNC.NTZ R5, R4 ;  /* 0x0000000400057305 */ /* 0x0002a4000021f000 */
[----:B-1----:R-:W-:Y:S02]  /*1d90*/  IMAD.MOV.U32 R4, RZ, RZ, RZ ;  /* 0x000000ffff047224 */ /* 0x002fe400078e00ff */
[----:B--2---:R-:W-:-:S04]  /*1da0*/  IMAD.MOV R7, RZ, RZ, -R5 ;  /* 0x000000ffff077224 */ /* 0x004fc800078e0a05 */
        /* <DEDUP_REMOVED lines=9> */
[----:B------:R-:W-:-:S05]  /*1e40*/  @P0 VIADD R5, R5, 0x1 ;  /* 0x0000000105050836 */ /* 0x000fca0000000000 */
[----:B------:R-:W-:-:S05]  /*1e50*/  MOV R0, R5 ;  /* 0x0000000500007202 */ /* 0x000fca0000000f00 */
[----:B------:R-:W-:Y:S01]  /*1e60*/  @!P2 IMAD.MOV R0, RZ, RZ, -R0 ;  /* 0x000000ffff00a224 */ /* 0x000fe200078e0a00 */
[----:B------:R-:W-:-:S07]  /*1e70*/  @!P1 LOP3.LUT R0, RZ, R10, RZ, 0x33, !PT ;  /* 0x0000000aff009212 */ /* 0x000fce00078e33ff */
.L_x_2243:
[----:B------:R-:W-:Y:S05]  /*1e80*/  BSYNC B0 ;  /* 0x0000000000007941 */ /* 0x000fea0003800000 */
.L_x_2242:
        /* <DEDUP_REMOVED lines=25> */
[----:B0-----:R0:W1:Y:S01]  /*2020*/  LDC.64 R14, c[0x4][R0] ;  /* 0x01000000000e7b82 */ /* 0x0010620000000a00 */
[----:B------:R-:W-:Y:S01]  /*2030*/  IMAD.U32 R5, RZ, RZ, UR5 ;  /* 0x00000005ff057e24 */ /* 0x000fe2000f8e00ff */
[----:B------:R-:W-:Y:S01]  /*2040*/  ULDC.64 UR4, c[0x4][0xa0] ;  /* 0x0100280000047ab9 */ /* 0x000fe20000000a00 */
[----:B------:R-:W-:Y:S01]  /*2050*/  IMAD.U32 R10, RZ, RZ, UR6 ;  /* 0x00000006ff0a7e24 */ /* 0x000fe2000f8e00ff */
[----:B------:R-:W-:Y:S01]  /*2060*/  MOV R13, RZ ;  /* 0x000000ff000d7202 */ /* 0x000fe20000000f00 */
[----:B------:R-:W-:Y:S02]  /*2070*/  IMAD.U32 R6, RZ, RZ, UR4 ;  /* 0x00000004ff067e24 */ /* 0x000fe4000f8e00ff */
[----:B------:R-:W-:-:S02]  /*2080*/  IMAD.U32 R7, RZ, RZ, UR5 ;  /* 0x00000005ff077e24 */ /* 0x000fc4000f8e00ff */
[----:B------:R-:W-:Y:S02]  /*2090*/  IMAD.U32 R11, RZ, RZ, UR7 ;  /* 0x00000007ff0b7e24 */ /* 0x000fe4000f8e00ff */
[----:B------:R-:W-:Y:S02]  /*20a0*/  IMAD.MOV.U32 R8, RZ, RZ, 0x70 ;  /* 0x00000070ff087424 */ /* 0x000fe400078e00ff */
[----:B0-----:R-:W-:-:S07]  /*20b0*/  IMAD.MOV.U32 R12, RZ, RZ, 0x1 ;  /* 0x00000001ff0c7424 */ /* 0x001fce00078e00ff */
[----:B------:R-:W-:-:S07]  /*20c0*/  LEPC R20, `(.L_x_2246) ;  /* 0x000000001014794e */ /* 0x000fce0000000000 */
[----:B-1---5:R-:W-:Y:S05]  /*20d0*/  CALL.ABS.NOINC R14 ;  /* 0x000000000e007343 */ /* 0x022fea0003c00000 */
.L_x_2246:
[----:B------:R-:W-:Y:S05]  /*20e0*/  BSYNC B6 ;  /* 0x0000000000067941 */ /* 0x000fea0003800000 */
.L_x_2245:
        /* <DEDUP_REMOVED lines=19> */
[----:B-1---5:R-:W-:Y:S05]  /*2220*/  CALL.ABS.NOINC R14 ;  /* 0x000000000e007343 */ /* 0x022fea0003c00000 */
.L_x_2248:
[----:B------:R-:W-:Y:S05]  /*2230*/  BSYNC B6 ;  /* 0x0000000000067941 */ /* 0x000fea0003800000 */
.L_x_2247:
[----:B------:R-:W-:Y:S01]  /*2240*/  ULDC.64 UR4, c[0x0][0x9f8] ;  /* 0x00027e0000047ab9 */ /* 0x000fe20000000a00 */
[----:B------:R-:W-:Y:S01]  /*2250*/  IMAD.MOV.U32 R0, RZ, RZ, R28 ;  /* 0x000000ffff007224 */ /* 0x000fe200078e001c */
[----:B------:R-:W-:Y:S01]  /*2260*/  ISETP.NE.U32.AND P0, PT, RZ, UR4, PT ;  /* 0x00000004ff007c0c */ /* 0x000fe2000bf05070 */
[----:B0-----:R-:W2:Y:S01]  /*2270*/  LDL.LU R14, [R1+0x10] ;  /* 0x00001000010e7983 */ /* 0x001ea20000300800 */
[----:B------:R-:W0:Y:S02]  /*2280*/  LDC.64 R114, c[0x0][0x300] ;  /* 0x0000c000ff727b82 */ /* 0x000e240000000a00 */
[----:B------:R-:W-:Y:S01]  /*2290*/  ISETP.NE.AND.EX P0, PT, RZ, UR5, PT, P0 ;  /* 0x00000005ff007c0c */ /* 0x000fe2000bf05300 */
[----:B------:R-:W1:Y:S01]  /*22a0*/  S2R R20, SR_TID.X ;  /* 0x0000000000147919 */ /* 0x000e620000002100 */
[----:B------:R-:W-:Y:S01]  /*22b0*/  IMAD.IADD R123, R26, 0x1, R25 ;  /* 0x000000011a7b7824 */ /* 0x000fe200078e0219 */
[----:B------:R-:W-:-:S03]  /*22c0*/  SHF.R.S32.HI R19, RZ, 0x1f, R18 ;  /* 0x0000001fff137819 */ /* 0x000fc60000011412 */
[----:B------:R-:W3:Y:S07]  /*22d0*/  LDC.64 R108, c[0x0][0x3f8] ;  /* 0x0000fe00ff6c7b82 */ /* 0x000eee0000000a00 */
[----:B------:R-:W-:Y:S01]  /*22e0*/  @P0 IADD3 R4, P1, R30, UR4, RZ ;  /* 0x000000041e040c10 */ /* 0x000fe2000ff3e0ff */
[----:B------:R-:W4:Y:S03]  /*22f0*/  LDC.64 R102, c[0x0][0x408] ;  /* 0x00010200ff667b82 */ /* 0x000f260000000a00 */
[----:B------:R-:W-:Y:S01]  /*2300*/  @P0 IADD3.X R5, R29, UR5, RZ, P1, !PT ;  /* 0x000000051d050c10 */ /* 0x000fe20008ffe4ff */
[----:B------:R-:W-:-:S04]  /*2310*/  ULDC.64 UR4, c[0x0][0xa08] ;  /* 0x0002820000047ab9 */ /* 0x000fc80000000a00 */
[----:B------:R1:W2:Y:S01]  /*2320*/  @P0 LDG.E R0, desc[UR54][R4.64] ;  /* 0x0000003604000981 */ /* 0x0002a2000c1e1900 */
[----:B------:R-:W-:Y:S01]  /*2330*/  SHF.R.S32.HI R15, RZ, 0x1f, R123 ;  /* 0x0000001fff0f7819 */ /* 0x000fe2000001147b */
[-C--:B0-----:R-:W-:Y:S01]  /*2340*/  IMAD.WIDE.U32 R6, R123, R114.reuse, RZ ;  /* 0x000000727b067225 */ /* 0x081fe200078e00ff */
[----:B------:R-:W-:Y:S01]  /*2350*/  SHF.R.S32.HI R31, RZ, 0x1f, R220 ;  /* 0x0000001fff1f7819 */ /* 0x000fe200000114dc */
[----:B------:R-:W0:Y:S02]  /*2360*/  LDC R121, c[0x0][0x3f4] ;  /* 0x0000fd00ff797b82 */ /* 0x000e240000000800 */
[----:B------:R-:W-:Y:S01]  /*2370*/  IMAD R8, R15, R114, RZ ;  /* 0x000000720f087224 */ /* 0x000fe200078e02ff */
[----:B------:R-:W-:-:S03]  /*2380*/  ISETP.NE.U32.AND P0, PT, RZ, UR4, PT ;  /* 0x00000004ff007c0c */ /* 0x000fc6000bf05070 */
[----:B------:R-:W-:Y:S01]  /*2390*/  IMAD R3, R123, R115, R8 ;  /* 0x000000737b037224 */ /* 0x000fe200078e0208 */
[----:B-1----:R-:W-:Y:S02]  /*23a0*/  IADD3 R9, R20, -0x80, RZ ;  /* 0xffffff8014097810 */ /* 0x002fe40007ffe0ff */
[----:B------:R-:W-:Y:S01]  /*23b0*/  SHF.R.U32.HI R32, RZ, 0x7, R20 ;  /* 0x00000007ff207819 */ /* 0x000fe20000011614 */
[----:B------:R-:W-:Y:S01]  /*23c0*/  IMAD.IADD R7, R7, 0x1, R3 ;  /* 0x0000000107077824 */ /* 0x000fe200078e0203 */
[----:B------:R-:W-:Y:S02]  /*23d0*/  SHF.R.S32.HI R8, RZ, 0x1f, R9 ;  /* 0x0000001fff087819 */ /* 0x000fe40000011409 */
[----:B------:R-:W-:Y:S01]  /*23e0*/  ISETP.NE.AND.EX P0, PT, RZ, UR5, PT, P0 ;  /* 0x00000005ff007c0c */ /* 0x000fe2000bf05300 */
[----:B------:R-:W-:Y:S01]  /*23f0*/  ULDC.64 UR4, c[0x0][0x308] ;  /* 0x0000c20000047ab9 */ /* 0x000fe20000000a00 */
[----:B------:R-:W-:Y:S01]  /*2400*/  ISETP.NE.AND P6, PT, R32, 0x1, PT ;  /* 0x000000012000780c */ /* 0x000fe20003fc5270 */
[----:B------:R-:W-:Y:S01]  /*2410*/  IMAD.WIDE.U32 R4, R27, UR4, R6 ;  /* 0x000000041b047c25 */ /* 0x000fe2000f8e0006 */
[----:B------:R-:W-:-:S03]  /*2420*/  LEA.HI R8, R8, R9, RZ, 0x2 ;  /* 0x0000000908087211 */ /* 0x000fc600078f10ff */
[----:B------:R-:W-:Y:S01]  /*2430*/  IMAD R5, R27, UR5, R5 ;  /* 0x000000051b057c24 */ /* 0x000fe2000f8e0205 */
[--C-:B------:R-:W-:Y:S01]  /*2440*/  SHF.R.S32.HI R127, RZ, 0x2, R8.reuse ;  /* 0x00000002ff7f7819 */ /* 0x100fe20000011408 */
[----:B------:R-:W-:Y:S01]  /*2450*/  ULDC.64 UR4, c[0x0][0x310] ;  /* 0x0000c40000047ab9 */ /* 0x000fe20000000a00 */
[----:B------:R-:W-:-:S04]  /*2460*/  SHF.R.S32.HI R8, RZ, 0x1f, R8 ;  /* 0x0000001fff087819 */ /* 0x000fc80000011408 */
[----:B------:R-:W-:-:S04]  /*2470*/  LEA.HI R8, R8, R127, RZ, 0x2 ;  /* 0x0000007f08087211 */ /* 0x000fc800078f10ff */
[----:B------:R-:W-:-:S05]  /*2480*/  LOP3.LUT R8, R8, 0xfffffffc, RZ, 0xc0, !PT ;  /* 0xfffffffc08087812 */ /* 0x000fca00078ec0ff */
[----:B------:R-:W-:Y:S02]  /*2490*/  IMAD.IADD R127, R127, 0x1, -R8 ;  /* 0x000000017f7f7824 */ /* 0x000fe400078e0a08 */
[-C--:B---3--:R-:W-:Y:S02]  /*24a0*/  IMAD R10, R31, R108.reuse, RZ ;  /* 0x0000006c1f0a7224 */ /* 0x088fe400078e02ff */
[----:B------:R-:W-:Y:S02]  /*24b0*/  VIADD R8, R18, 0x80 ;  /* 0x0000008012087836 */ /* 0x000fe40000000000 */
[C---:B------:R-:W-:Y:S01]  /*24c0*/  IMAD R13, R220.reuse, R109, R10 ;  /* 0x0000006ddc0d7224 */ /* 0x040fe200078e020a */
[----:B------:R-:W-:Y:S01]  /*24d0*/  SHF.R.S32.HI R23, RZ, 0x1f, R22 ;  /* 0x0000001fff177819 */ /* 0x000fe20000011416 */
[----:B------:R-:W-:-:S04]  /*24e0*/  IMAD.WIDE.U32 R110, R220, R108, R18 ;  /* 0x0000006cdc6e7225 */ /* 0x000fc800078e0012 */
[----:B------:R-:W-:-:S04]  /*24f0*/  IMAD.WIDE.U32 R112, R220, R108, R22 ;  /* 0x0000006cdc707225 */ /* 0x000fc800078e0016 */
[----:B------:R-:W-:Y:S02]  /*2500*/  IMAD.IADD R113, R113, 0x1, R13 ;  /* 0x0000000171717824 */ /* 0x000fe400078e020d */
[----:B------:R-:W-:Y:S02]  /*2510*/  IMAD.IADD R111, R13, 0x1, R111 ;  /* 0x000000010d6f7824 */ /* 0x000fe400078e026f */
[----:B----4-:R-:W-:-:S04]  /*2520*/  IMAD.WIDE.U32 R106, R220, R102, R22 ;  /* 0x00000066dc6a7225 */ /* 0x010fc800078e0016 */
[----:B------:R-:W-:Y:S01]  /*2530*/  IMAD.WIDE.U32 R104, R220, R102, R18 ;  /* 0x00000066dc687225 */ /* 0x000fe200078e0012 */
[----:B------:R-:W-:-:S03]  /*2540*/  SHF.L.U64.HI R131, R114, 0x7, R115 ;  /* 0x0000000772837819 */ /* 0x000fc60000010273 */
[----:B------:R-:W-:Y:S02]  /*2550*/  VIADD R33, R220, 0x80 ;  /* 0x00000080dc217836 */ /* 0x000fe40000000000 */
[----:B------:R-:W-:Y:S02]  /*2560*/  IMAD R25, R115, 0xa0, RZ ;  /* 0x000000a073197824 */ /* 0x000fe400078e02ff */
[----:B------:R-:W-:Y:S01]  /*2570*/  IMAD.SHL.U32 R133, R114, 0x80, RZ ;  /* 0x0000008072857824 */ /* 0x000fe200078e00ff */
[----:B------:R-:W-:Y:S01]  /*2580*/  SHF.R.S32.HI R147, RZ, 0x1f, R33 ;  /* 0x0000001fff937819 */ /* 0x000fe20000011421 */
[----:B-----5:R-:W-:-:S04]  /*2590*/  IMAD.WIDE.U32 R112, R146, R108, R112 ;  /* 0x0000006c92707225 */ /* 0x020fc800078e0070 */
[----:B------:R-:W-:-:S04]  /*25a0*/  IMAD.WIDE.U32 R110, R146, R108, R110 ;  /* 0x0000006c926e7225 */ /* 0x000fc800078e006e */
[----:B------:R-:W-:Y:S02]  /*25b0*/  IMAD R129, R109, 0xa0, RZ ;  /* 0x000000a06d817824 */ /* 0x000fe400078e02ff */
[----:B------:R-:W-:Y:S01]  /*25c0*/  VIADD R153, R32, 0x8 ;  /* 0x0000000820997836 */ /* 0x000fe20000000000 */
[----:B--2---:R-:W-:-:S04]  /*25d0*/  SHF.R.S32.HI R3, RZ, 0x1f, R0 ;  /* 0x0000001fff037819 */ /* 0x004fc80000011400 */
[----:B------:R-:W-:Y:S02]  /*25e0*/  SEL R12, R3, RZ, !P0 ;  /* 0x000000ff030c7207 */ /* 0x000fe40004000000 */
[----:B------:R-:W-:-:S03]  /*25f0*/  SEL R21, R0, RZ, !P0 ;  /* 0x000000ff00157207 */ /* 0x000fc60004000000 */
[----:B------:R-:W-:Y:S02]  /*2600*/  IMAD R0, R12, UR4, RZ ;  /* 0x000000040c007c24 */ /* 0x000fe4000f8e02ff */
[----:B------:R-:W-:-:S04]  /*2610*/  IMAD.WIDE.U32 R118, R21, UR4, R4 ;  /* 0x0000000415767c25 */ /* 0x000fc8000f8e0004 */
[----:B------:R-:W-:Y:S01]  /*2620*/  IMAD R9, R21, UR5, R0 ;  /* 0x0000000515097c24 */ /* 0x000fe2000f8e0200 */
[----:B------:R-:W-:Y:S05]  /*2630*/  @!P6 WARPSYNC.ALL ;  /* 0x000000000000e948 */ /* 0x000fea0003800000 */
[----:B------:R-:W-:Y:S01]  /*2640*/  VIADD R0, R18, 0x20 ;  /* 0x0000002012007836 */ /* 0x000fe20000000000 */
[----:B------:R-:W-:Y:S01]  /*2650*/  ULDC.64 UR4, c[0x0][0x330] ;  /* 0x0000cc0000047ab9 */ /* 0x000fe20000000a00 */
[----:B------:R-:W-:Y:S01]  /*2660*/  IMAD R3, R31, R114, RZ ;  /* 0x000000721f037224 */ /* 0x000fe200078e02ff */
[----:B------:R-:W-:Y:S01]  /*2670*/  LOP3.LUT R14, R14, 0xfffffffb, RZ, 0xc0, !PT ;  /* 0xfffffffb0e0e7812 */ /* 0x000fe200078ec0ff */
[----:B------:R-:W-:Y:S01]  /*2680*/  IMAD.WIDE.U32 R116, R27, UR4, R18 ;  /* 0x000000041b747c25 */ /* 0x000fe2000f8e0012 */
[----:B------:R-:W-:Y:S01]  /*2690*/  ULDC UR4, c[0x0][0x2f4] ;  /* 0x0000bd0000047ab9 */ /* 0x000fe20000000800 */
[----:B------:R-:W-:Y:S01]  /*26a0*/  ULDC.64 UR6, c[0x0][0x338] ;  /* 0x0000ce0000067ab9 */ /* 0x000fe20000000a00 */
[----:B------:R-:W-:Y:S01]  /*26b0*/  @!P6 BAR.SYNC.DEFER_BLOCKING 0x9, 0x100 ;  /* 0x024400000000eb1d */ /* 0x000fe20000010000 */
[----:B------:R-:W-:-:S02]  /*26c0*/  ISETP.GE.AND P1, PT, R0, UR4, PT ;  /* 0x0000000400007c0c */ /* 0x000fc4000bf26270 */
[----:B------:R-:W-:Y:S02]  /*26d0*/  ISETP.GE.AND P0, PT, R18, UR4, PT ;  /* 0x0000000412007c0c */ /* 0x000fe4000bf06270 */
[----:B------:R-:W-:Y:S02]  /*26e0*/  SEL R7, RZ, 0xffffffff, P1 ;  /* 0xffffffffff077807 */ /* 0x000fe40000800000 */
[----:B------:R-:W-:Y:S01]  /*26f0*/  SEL R6, RZ, 0x1, P0 ;  /* 0x00000001ff067807 */ /* 0x000fe20000000000 */
[----:B------:R-:W-:Y:S01]  /*2700*/  IMAD.WIDE.U32 R4, R220, R114, R18 ;  /* 0x00000072dc047225 */ /* 0x000fe200078e0012 */
[----:B------:R-:W-:-:S03]  /*2710*/  LOP3.LUT P0, RZ, R127, 0x2, RZ, 0xc0, !PT ;  /* 0x000000027fff7812 */ /* 0x000fc6000780c0ff */
[----:B------:R-:W-:Y:S02]  /*2720*/  IMAD.SHL.U32 R7, R7, 0x2, RZ ;  /* 0x0000000207077824 */ /* 0x000fe400078e00ff */
[----:B------:R-:W-:Y:S01]  /*2730*/  IMAD R11, R220, R115, R3 ;  /* 0x00000073dc0b7224 */ /* 0x000fe200078e0203 */
[----:B------:R-:W-:Y:S01]  /*2740*/  IADD3 R3, P1, R118, R4, RZ ;  /* 0x0000000476037210 */ /* 0x000fe20007f3e0ff */
[----:B------:R-:W-:Y:S01]  /*2750*/  IMAD.IADD R4, R119, 0x1, R9 ;  /* 0x0000000177047824 */ /* 0x000fe200078e0209 */
[----:B------:R-:W-:Y:S01]  /*2760*/  LOP3.LUT R9, R7, 0x2, R6, 0xe2, !PT ;  /* 0x0000000207097812 */ /* 0x000fe200078ee206 */
[C---:B------:R-:W-:Y:S02]  /*2770*/  VIADD R6, R18.reuse, 0x40 ;  /* 0x0000004012067836 */ /* 0x040fe40000000000 */
[----:B------:R-:W-:Y:S01]  /*2780*/  VIADD R7, R18, 0x60 ;  /* 0x0000006012077836 */ /* 0x000fe20000000000 */
[----:B------:R-:W-:Y:S02]  /*2790*/  IADD3.X R5, R4, R5, R11, P1, !PT ;  /* 0x0000000504057210 */ /* 0x000fe40000ffe40b */
[----:B------:R-:W-:-:S02]  /*27a0*/  @P0 LOP3.LUT R14, R14, 0x4, RZ, 0xfc, !PT ;  /* 0x000000040e0e0812 */ /* 0x000fc400078efcff */
[----:B------:R-:W-:Y:S02]  /*27b0*/  ISETP.GE.AND P0, PT, R6, UR4, PT ;  /* 0x0000000406007c0c */ /* 0x000fe4000bf06270 */
[----:B------:R-:W-:Y:S02]  /*27c0*/  ISETP.GE.AND P1, PT, R7, UR4, PT ;  /* 0x0000000407007c0c */ /* 0x000fe4000bf26270 */
[----:B------:R-:W-:Y:S02]  /*27d0*/  SEL R10, RZ, 0x4, P0 ;  /* 0x00000004ff0a7807 */ /* 0x000fe40000000000 */
[----:B------:R-:W-:Y:S02]  /*27e0*/  SEL R11, RZ, 0x8, P1 ;  /* 0x00000008ff0b7807 */ /* 0x000fe40000800000 */
[----:B------:R-:W-:Y:S02]  /*27f0*/  ISETP.GE.AND P0, PT, R8, UR4, PT ;  /* 0x0000000408007c0c */ /* 0x000fe4000bf06270 */
[----:B------:R-:W-:-:S02]  /*2800*/  LOP3.LUT R9, R11, R9, R10, 0xfe, !PT ;  /* 0x000000090b097212 */ /* 0x000fc400078efe0a */
[----:B------:R-:W-:Y:S01]  /*2810*/  SEL R10, RZ, 0x10, P0 ;  /* 0x00000010ff0a7807 */ /* 0x000fe20000000000 */
[----:B------:R-:W-:Y:S01]  /*2820*/  IMAD R11, R12, UR6, RZ ;  /* 0x000000060c0b7c24 */ /* 0x000fe2000f8e02ff */
[-C--:B0-----:R-:W-:Y:S02]  /*2830*/  ISETP.GE.AND P1, PT, R0, R121.reuse, PT ;  /* 0x000000790000720c */ /* 0x081fe40003f26270 */
[----:B------:R-:W-:Y:S01]  /*2840*/  LOP3.LUT R36, R9, R10, RZ, 0xfc, !PT ;  /* 0x0000000a09247212 */ /* 0x000fe200078efcff */
[----:B------:R-:W-:Y:S01]  /*2850*/  IMAD R9, R31, R102, RZ ;  /* 0x000000661f097224 */ /* 0x000fe200078e02ff */
[----:B------:R-:W-:Y:S01]  /*2860*/  ISETP.GE.AND P0, PT, R18, R121, PT ;  /* 0x000000791200720c */ /* 0x000fe20003f06270 */
[----:B------:R-:W-:Y:S01]  /*2870*/  IMAD R35, R21, UR7, R11 ;  /* 0x0000000715237c24 */ /* 0x000fe2000f8e020b */
[C---:B------:R-:W-:Y:S01]  /*2880*/  SEL R11, R121.reuse, RZ, P1 ;  /* 0x000000ff790b7207 */ /* 0x040fe20000800000 */
[----:B------:R-:W-:Y:S01]  /*2890*/  IMAD R13, R220, R103, R9 ;  /* 0x00000067dc0d7224 */ /* 0x000fe200078e0209 */
[----:B------:R-:W-:-:S02]  /*28a0*/  SEL R9, R121, RZ, P0 ;  /* 0x000000ff79097207 */ /* 0x000fc40000000000 */
[----:B------:R-:W-:Y:S01]  /*28b0*/  ISETP.GE.AND P2, PT, R6, R121, PT ;  /* 0x000000790600720c */ /* 0x000fe20003f46270 */
[----:B------:R-:W-:Y:S01]  /*28c0*/  IMAD.IADD R11, R0, 0x1, R11 ;  /* 0x00000001000b7824 */ /* 0x000fe200078e020b */
[----:B------:R-:W-:Y:S01]  /*28d0*/  IADD3 R9, R18, R9, RZ ;  /* 0x0000000912097210 */ /* 0x000fe20007ffe0ff */
[----:B------:R-:W-:Y:S01]  /*28e0*/  IMAD.IADD R107, R107, 0x1, R13 ;  /* 0x000000016b6b7824 */ /* 0x000fe200078e020d */
[----:B------:R-:W-:Y:S01]  /*28f0*/  LOP3.LUT R14, R14, 0xfffffffe, RZ, 0xc0, !PT ;  /* 0xfffffffe0e0e7812 */ /* 0x000fe200078ec0ff */
[----:B------:R-:W-:Y:S01]  /*2900*/  IMAD.IADD R105, R13, 0x1, R105 ;  /* 0x000000010d697824 */ /* 0x000fe200078e0269 */
[----:B------:R-:W-:Y:S02]  /*2910*/  SHF.R.S32.HI R10, RZ, 0x1f, R9 ;  /* 0x0000001fff0a7819 */ /* 0x000fe40000011409 */
[----:B------:R-:W-:Y:S02]  /*2920*/  SHF.R.S32.HI R12, RZ, 0x1f, R11 ;  /* 0x0000001fff0c7819 */ /* 0x000fe4000001140b */
[----:B------:R-:W-:-:S02]  /*2930*/  SEL R13, R121, RZ, P2 ;  /* 0x000000ff790d7207 */ /* 0x000fc40001000000 */
[-C--:B------:R-:W-:Y:S02]  /*2940*/  LEA.HI R26, R10, R9.reuse, RZ, 0x4 ;  /* 0x000000090a1a7211 */ /* 0x080fe400078f20ff */
[----:B------:R-:W-:Y:S02]  /*2950*/  @P2 LOP3.LUT R14, R14, 0x1, RZ, 0xfc, !PT ;  /* 0x000000010e0e2812 */ /* 0x000fe400078efcff */
[----:B------:R-:W-:Y:S02]  /*2960*/  LEA.HI R10, R10, R9, RZ, 0x6 ;  /* 0x000000090a0a7211 */ /* 0x000fe400078f30ff */
[CC--:B------:R-:W-:Y:S01]  /*2970*/  LEA.HI R28, R12.reuse, R11.reuse, RZ, 0x4 ;  /* 0x0000000b0c1c7211 */ /* 0x0c0fe200078f20ff */
[----:B------:R-:W-:Y:S01]  /*2980*/  IMAD R117, R27, UR5, R117 ;  /* 0x000000051b757c24 */ /* 0x000fe2000f8e0275 */
[----:B------:R-:W-:Y:S01]  /*2990*/  LEA.HI R12, R12, R11, RZ, 0x6 ;  /* 0x0000000b0c0c7211 */ /* 0x000fe200078f30ff */
[----:B------:R-:W-:Y:S01]  /*29a0*/  IMAD.IADD R20, R6, 0x1, R13 ;  /* 0x0000000106147824 */ /* 0x000fe200078e020d */
[----:B------:R-:W-:Y:S01]  /*29b0*/  SHF.R.S32.HI R11, RZ, 0x6, R10 ;  /* 0x00000006ff0b7819 */ /* 0x000fe2000001140a */
[----:B------:R0:W-:Y:S01]  /*29c0*/  STL [R1+0x10], R14 ;  /* 0x0000100e01007387 */ /* 0x0001e20000100800 */
[----:B------:R-:W-:Y:S01]  /*29d0*/  SHF.R.S32.HI R13, RZ, 0x6, R12 ;  /* 0x00000006ff0d7819 */ /* 0x000fe2000001140c */
[----:B------:R-:W-:Y:S01]  /*29e0*/  IMAD.WIDE.U32 R116, R21, UR6, R116 ;  /* 0x0000000615747c25 */ /* 0x000fe2000f8e0074 */
[----:B------:R-:W-:-:S02]  /*29f0*/  SHF.R.U32.HI R9, RZ, 0x3, R233 ;  /* 0x00000003ff097819 */ /* 0x000fc400000116e9 */
[C---:B------:R-:W-:Y:S02]  /*2a00*/  LOP3.LUT R12, R230.reuse, 0x30, R28, 0xf8, !PT ;  /* 0x00000030e60c7812 */ /* 0x040fe400078ef81c */
[----:B------:R-:W-:Y:S02]  /*2a10*/  SHF.R.S32.HI R21, RZ, 0x1f, R20 ;  /* 0x0000001fff157819 */ /* 0x000fe40000011414 */
[----:B0-----:R-:W-:Y:S01]  /*2a20*/  LOP3.LUT R14, R233, 0x30, R26, 0xf8, !PT ;  /* 0x00000030e90e7812 */ /* 0x001fe200078ef81a */
[C---:B------:R-:W-:Y:S01]  /*2a30*/  IMAD R145, R11.reuse, 0x2800, R232 ;  /* 0x000028000b917824 */ /* 0x040fe200078e02e8 */
[----:B------:R-:W-:Y:S01]  /*2a40*/  LOP3.LUT R10, R230, 0x30, R26, 0xf8, !PT ;  /* 0x00000030e60a7812 */ /* 0x000fe200078ef81a */
[----:B------:R-:W-:Y:S01]  /*2a50*/  IMAD R143, R11, 0x2800, R234 ;  /* 0x000028000b8f7824 */ /* 0x000fe200078e02ea */
[----:B------:R-:W-:Y:S01]  /*2a60*/  LOP3.LUT R11, R12, R231, RZ, 0x3c, !PT ;  /* 0x000000e70c0b7212 */ /* 0x000fe200078e3cff */
[----:B------:R-:W-:Y:S01]  /*2a70*/  IMAD R144, R13, 0x2800, R232 ;  /* 0x000028000d907824 */ /* 0x000fe200078e02e8 */
[----:B------:R-:W-:-:S02]  /*2a80*/  LOP3.LUT R14, R14, R9, RZ, 0x3c, !PT ;  /* 0x000000090e0e7212 */ /* 0x000fc400078e3cff */
[-C--:B------:R-:W-:Y:S02]  /*2a90*/  LEA.HI R30, R21, R20.reuse, RZ, 0x4 ;  /* 0x00000014151e7211 */ /* 0x080fe400078f20ff */
[----:B------:R-:W-:Y:S02]  /*2aa0*/  LOP3.LUT R12, R233, 0x30, R28, 0xf8, !PT ;  /* 0x00000030e90c7812 */ /* 0x000fe400078ef81c */
[----:B------:R-:W-:Y:S02]  /*2ab0*/  LEA.HI R20, R21, R20, RZ, 0x6 ;  /* 0x0000001415147211 */ /* 0x000fe400078f30ff */
[----:B------:R-:W-:Y:S01]  /*2ac0*/  LOP3.LUT R10, R10, R231, RZ, 0x3c, !PT ;  /* 0x000000e70a0a7212 */ /* 0x000fe200078e3cff */
[----:B------:R-:W-:Y:S01]  /*2ad0*/  IMAD.IADD R144, R144, 0x1, R11 ;  /* 0x0000000190907824 */ /* 0x000fe200078e020b */
[----:B------:R-:W-:Y:S01]  /*2ae0*/  LOP3.LUT R12, R12, R9, RZ, 0x3c, !PT ;  /* 0x000000090c0c7212 */ /* 0x000fe200078e3cff */
[----:B------:R-:W-:Y:S01]  /*2af0*/  IMAD.IADD R143, R143, 0x1, R14 ;  /* 0x000000018f8f7824 */ /* 0x000fe200078e020e */
[----:B------:R-:W-:Y:S01]  /*2b00*/  SHF.R.S32.HI R11, RZ, 0x6, R20 ;  /* 0x00000006ff0b7819 */ /* 0x000fe20000011414 */
[----:B------:R-:W-:Y:S01]  /*2b10*/  IMAD R141, R13, 0x2800, R234 ;  /* 0x000028000d8d7824 */ /* 0x000fe200078e02ea */
[----:B------:R-:W-:-:S02]  /*2b20*/  LOP3.LUT R14, R233, 0x30, R30, 0xf8, !PT ;  /* 0x00000030e90e7812 */ /* 0x000fc400078ef81e */
[----:B------:R-:W-:Y:S01]  /*2b30*/  SHF.R.S32.HI R21, RZ, 0x1f, R146 ;  /* 0x0000001fff157819 */ /* 0x000fe20000011492 */
[----:B------:R-:W-:Y:S01]  /*2b40*/  IMAD.IADD R145, R145, 0x1, R10 ;  /* 0x0000000191917824 */ /* 0x000fe200078e020a */
[----:B------:R-:W-:Y:S01]  /*2b50*/  LOP3.LUT R10, R230, 0x30, R30, 0xf8, !PT ;  /* 0x00000030e60a7812 */ /* 0x000fe200078ef81e */
[----:B------:R-:W-:Y:S01]  /*2b60*/  IMAD.IADD R141, R141, 0x1, R12 ;  /* 0x000000018d8d7824 */ /* 0x000fe200078e020c */
[----:B------:R-:W-:Y:S01]  /*2b70*/  IADD3 R122, P2, R220, R123, RZ ;  /* 0x0000007bdc7a7210 */ /* 0x000fe20007f5e0ff */
[----:B------:R-:W-:Y:S01]  /*2b80*/  IMAD R140, R11, 0x2800, R234 ;  /* 0x000028000b8c7824 */ /* 0x000fe200078e02ea */
[----:B------:R-:W-:Y:S01]  /*2b90*/  LOP3.LUT R13, R14, R9, RZ, 0x3c, !PT ;  /* 0x000000090e0d7212 */ /* 0x000fe200078e3cff */
[----:B------:R-:W-:Y:S01]  /*2ba0*/  IMAD R12, R21, R102, RZ ;  /* 0x00000066150c7224 */ /* 0x000fe200078e02ff */
[----:B------:R-:W-:Y:S01]  /*2bb0*/  IADD3 R14, R18, 0xa0, RZ ;  /* 0x000000a0120e7810 */ /* 0x000fe20007ffe0ff */
[----:B------:R-:W-:Y:S01]  /*2bc0*/  IMAD R142, R11, 0x2800, R232 ;  /* 0x000028000b8e7824 */ /* 0x000fe200078e02e8 */
[----:B------:R-:W-:Y:S01]  /*2bd0*/  LOP3.LUT R11, R10, R231, RZ, 0x3c, !PT ;  /* 0x000000e70a0b7212 */ /* 0x000fe200078e3cff */
[----:B------:R-:W-:-:S02]  /*2be0*/  IMAD R10, R21, R108, RZ ;  /* 0x0000006c150a7224 */ /* 0x000fc400078e02ff */
[----:B------:R-:W-:Y:S01]  /*2bf0*/  IMAD.X R123, R31, 0x1, R15, P2 ;  /* 0x000000011f7b7824 */ /* 0x000fe200010e060f */
[----:B------:R-:W-:Y:S01]  /*2c00*/  ISETP.GE.AND P2, PT, R14, UR4, PT ;  /* 0x000000040e007c0c */ /* 0x000fe2000bf46270 */
[----:B------:R-:W-:Y:S02]  /*2c10*/  IMAD.IADD R140, R140, 0x1, R13 ;  /* 0x000000018c8c7824 */ /* 0x000fe400078e020d */
[----:B------:R-:W-:Y:S01]  /*2c20*/  IMAD R29, R146, R103, R12 ;  /* 0x00000067921d7224 */ /* 0x000fe200078e020c */
[C---:B------:R-:W-:Y:S01]  /*2c30*/  SHF.L.U64.HI R12, R102.reuse, 0x7, R103 ;  /* 0x00000007660c7819 */ /* 0x040fe20000010267 */
[----:B------:R-:W-:Y:S02]  /*2c40*/  IMAD R21, R103, 0xa0, RZ ;  /* 0x000000a067157824 */ /* 0x000fe400078e02ff */
[----:B------:R-:W-:Y:S02]  /*2c50*/  IMAD.SHL.U32 R13, R102, 0x80, RZ ;  /* 0x00000080660d7824 */ /* 0x000fe400078e00ff */
[----:B------:R-:W-:Y:S01]  /*2c60*/  IMAD.WIDE.U32 R106, R146, R102, R106 ;  /* 0x00000066926a7225 */ /* 0x000fe200078e006a */
[----:B------:R-:W-:-:S03]  /*2c70*/  SEL R33, RZ, 0x20, P2 ;  /* 0x00000020ff217807 */ /* 0x000fc60001000000 */
[----:B------:R-:W-:-:S04]  /*2c80*/  IMAD.WIDE.U32 R104, R146, R102, R104 ;  /* 0x0000006692687225 */ /* 0x000fc800078e0068 */
[----:B------:R-:W-:-:S04]  /*2c90*/  IMAD.WIDE.U32 R114, R114, 0xa0, RZ ;  /* 0x000000a072727825 */ /* 0x000fc800078e00ff */
[----:B------:R-:W-:-:S04]  /*2ca0*/  IMAD.WIDE.U32 R102, R102, 0xa0, RZ ;  /* 0x000000a066667825 */ /* 0x000fc800078e00ff */
[----:B------:R-:W-:Y:S02]  /*2cb0*/  IMAD R27, R146, R109, R10 ;  /* 0x0000006d921b7224 */ /* 0x000fe400078e020a */
[----:B------:R-:W-:Y:S02]  /*2cc0*/  IMAD.IADD R128, R115, 0x1, R25 ;  /* 0x0000000173807824 */ /* 0x000fe400078e0219 */
[----:B------:R-:W-:Y:S01]  /*2cd0*/  IMAD.IADD R130, R103, 0x1, R21 ;  /* 0x0000000167827824 */ /* 0x000fe200078e0215 */
[----:B------:R-:W-:Y:S01]  /*2ce0*/  SHF.L.U64.HI R10, R108, 0x7, R109 ;  /* 0x000000076c0a7819 */ /* 0x000fe2000001026d */
[----:B------:R-:W-:Y:S01]  /*2cf0*/  IMAD.IADD R142, R142, 0x1, R11 ;  /* 0x000000018e8e7824 */ /* 0x000fe200078e020b */
[----:B------:R-:W-:Y:S01]  /*2d00*/  SHF.R.S32.HI R120, RZ, 0x4, R26 ;  /* 0x00000004ff787819 */ /* 0x000fe2000001141a */
[----:B------:R-:W-:Y:S01]  /*2d10*/  IMAD.IADD R15, R113, 0x1, R27 ;  /* 0x00000001710f7824 */ /* 0x000fe200078e021b */
[----:B------:R-:W-:Y:S01]  /*2d20*/  LOP3.LUT R40, R36, R33, RZ, 0xfc, !PT ;  /* 0x0000002124287212 */ /* 0x000fe200078efcff */
[----:B------:R-:W-:Y:S01]  /*2d30*/  IMAD.IADD R20, R27, 0x1, R111 ;  /* 0x000000011b147824 */ /* 0x000fe200078e026f */
[----:B------:R-:W-:Y:S01]  /*2d40*/  SHF.R.S32.HI R27, RZ, 0x4, R28 ;  /* 0x00000004ff1b7819 */ /* 0x000fe2000001141c */
[----:B------:R-:W-:-:S02]  /*2d50*/  IMAD.IADD R21, R107, 0x1, R29 ;  /* 0x000000016b157824 */ /* 0x000fc400078e021d */
[----:B------:R-:W-:Y:S01]  /*2d60*/  IMAD.IADD R25, R29, 0x1, R105 ;  /* 0x000000011d197824 */ /* 0x000fe200078e0269 */
[----:B------:R-:W-:Y:S01]  /*2d70*/  SHF.R.S32.HI R29, RZ, 0x4, R30 ;  /* 0x00000004ff1d7819 */ /* 0x000fe2000001141e */
[----:B------:R-:W-:Y:S01]  /*2d80*/  IMAD.SHL.U32 R11, R108, 0x80, RZ ;  /* 0x000000806c0b7824 */ /* 0x000fe200078e00ff */
[----:B------:R-:W-:Y:S01]  /*2d90*/  LOP3.LUT R26, R26, 0xfffffff0, RZ, 0xc0, !PT ;  /* 0xfffffff01a1a7812 */ /* 0x000fe200078ec0ff */
[----:B------:R-:W-:Y:S01]  /*2da0*/  IMAD.WIDE.U32 R108, R108, 0xa0, RZ ;  /* 0x000000a06c6c7825 */ /* 0x000fe200078e00ff */
[----:B------:R-:W-:Y:S02]  /*2db0*/  LOP3.LUT R28, R28, 0xfffffff0, RZ, 0xc0, !PT ;  /* 0xfffffff01c1c7812 */ /* 0x000fe400078ec0ff */
[----:B------:R-:W-:Y:S01]  /*2dc0*/  LOP3.LUT R30, R30, 0xfffffff0, RZ, 0xc0, !PT ;  /* 0xfffffff01e1e7812 */ /* 0x000fe200078ec0ff */
[----:B------:R-:W-:Y:S01]  /*2dd0*/  IMAD.IADD R34, R117, 0x1, R35 ;  /* 0x0000000175227824 */ /* 0x000fe200078e0223 */
[----:B------:R-:W-:Y:S01]  /*2de0*/  LOP3.LUT R35, R36, 0x1, RZ, 0xc0, !PT ;  /* 0x0000000124237812 */ /* 0x000fe200078ec0ff */
[----:B------:R-:W-:Y:S01]  /*2df0*/  IMAD.SHL.U32 R121, R121, 0x2, RZ ;  /* 0x0000000279797824 */ /* 0x000fe200078e00ff */
[C---:B------:R-:W-:Y:S01]  /*2e00*/  LOP3.LUT R36, R40.reuse, 0x2, RZ, 0xc0, !PT ;  /* 0x0000000228247812 */ /* 0x040fe200078ec0ff */
[----:B------:R-:W-:Y:S01]  /*2e10*/  IMAD.IADD R129, R109, 0x1, R129 ;  /* 0x000000016d817824 */ /* 0x000fe200078e0281 */
[----:B------:R-:W-:-:S02]  /*2e20*/  LOP3.LUT R37, R40, 0x4, RZ, 0xc0, !PT ;  /* 0x0000000428257812 */ /* 0x000fc400078ec0ff */
[C---:B------:R-:W-:Y:S02]  /*2e30*/  LOP3.LUT R38, R40.reuse, 0x8, RZ, 0xc0, !PT ;  /* 0x0000000828267812 */ /* 0x040fe400078ec0ff */
[C---:B------:R-:W-:Y:S02]  /*2e40*/  LOP3.LUT R39, R40.reuse, 0x10, RZ, 0xc0, !PT ;  /* 0x0000001028277812 */ /* 0x040fe400078ec0ff */
[----:B------:R-:W-:Y:S02]  /*2e50*/  SHF.R.S32.HI R31, RZ, 0x1f, R26 ;  /* 0x0000001fff1f7819 */ /* 0x000fe4000001141a */
[----:B------:R-:W-:Y:S02]  /*2e60*/  SHF.R.S32.HI R32, RZ, 0x1f, R28 ;  /* 0x0000001fff207819 */ /* 0x000fe4000001141c */
[----:B------:R-:W-:Y:S02]  /*2e70*/  SHF.R.S32.HI R33, RZ, 0x1f, R30 ;  /* 0x0000001fff217819 */ /* 0x000fe4000001141e */
[----:B------:R-:W-:-:S07]  /*2e80*/  LOP3.LUT R40, R40, 0x20, RZ, 0xc0, !PT ;  /* 0x0000002028287812 */ /* 0x000fce00078ec0ff */
.L_x_2348:
[----:B------:R-:W2:Y:S01]  /*2e90*/  LDL R43, [R1+0xc] ;  /* 0x00000c00012b7983 */ /* 0x000ea20000100800 */
[----:B0-----:R-:W0:Y:S03]  /*2ea0*/  LDC.64 R124, c[0x0][0x2e8] ;  /* 0x0000ba00ff7c7b82 */ /* 0x001e260000000a00 */
[----:B------:R-:W3:Y:S01]  /*2eb0*/  LDL.LU R42, [R1+0x10] ;  /* 0x00001000012a7983 */ /* 0x000ee20000300800 */
        /* <DEDUP_REMOVED lines=9> */
[----:B------:R-:W-:-:S04]  /*2f50*/  IADD3 R49, P2, P3, R3, R134, R133 ;  /* 0x0000008603317210 */ /* 0x000fc80007b5e085 */
[----:B------:R-:W-:-:S04]  /*2f60*/  IADD3 R96, R135, R41, RZ ;  /* 0x0000002987607210 */ /* 0x000fc80007ffe0ff */
[----:B------:R-:W-:Y:S02]  /*2f70*/  IADD3.X R24, R5, R96, R131, P2, P3 ;  /* 0x0000006005187210 */ /* 0x000fe400017e6483 */
[----:B0-----:R-:W-:-:S04]  /*2f80*/  IADD3 R50, P2, P3, R134, R124, R3 ;  /* 0x0000007c86327210 */ /* 0x001fc80007b5e003 */
[----:B------:R-:W-:Y:S02]  /*2f90*/  IADD3.X R51, R96, R125, R5, P2, P3 ;  /* 0x0000007d60337210 */ /* 0x000fe400017e6405 */
[----:B------:R-:W-:Y:S02]  /*2fa0*/  IADD3 R48, P2, R49, R124, RZ ;  /* 0x0000007c31307210 */ /* 0x000fe40007f5e0ff */
[----:B------:R-:W-:-:S03]  /*2fb0*/  ISETP.GT.AND P3, PT, R53, R126, PT ;  /* 0x0000007e3500720c */ /* 0x000fc60003f64270 */
[----:B------:R-:W-:Y:S01]  /*2fc0*/  IMAD.X R49, R24, 0x1, R125, P2 ;  /* 0x0000000118317824 */ /* 0x000fe200010e067d */
[----:B-1----:R-:W-:Y:S01]  /*2fd0*/  ISETP.GE.AND P2, PT, R132, 0x1, PT ;  /* 0x000000018400780c */ /* 0x002fe20003f46270 */
[----:B------:R-:W-:Y:S02]  /*2fe0*/  IMAD.MOV.U32 R24, RZ, RZ, R53 ;  /* 0x000000ffff187224 */ /* 0x000fe400078e0035 */
[----:B--2---:R-:W-:Y:S01]  /*2ff0*/  IMAD R41, R17, 0x7800, R43 ;  /* 0x0000780011297824 */ /* 0x004fe200078e022b */
[----:B---3--:R-:W-:-:S03]  /*3000*/  LOP3.LUT R42, R42, 0xfffffffd, RZ, 0xc0, !PT ;  /* 0xfffffffd2a2a7812 */ /* 0x008fc600078ec0ff */
[C---:B------:R-:W-:Y:S02]  /*3010*/  VIADD R43, R41.reuse, 0x20 ;  /* 0x00000020292b7836 */ /* 0x040fe40000000000 */
[----:B------:R-:W-:Y:S01]  /*3020*/  @P4 VIADD R43, R41, 0xffffffe0 ;  /* 0xffffffe0292b4836 */ /* 0x000fe20000000000 */
[----:B------:R-:W-:Y:S01]  /*3030*/  @P3 LOP3.LUT R42, R42, 0x2, RZ, 0xfc, !PT ;  /* 0x000000022a2a3812 */ /* 0x000fe200078efcff */
[----:B------:R-:W-:-:S04]  /*3040*/  IMAD.IADD R41, R16, 0x1, R41 ;  /* 0x0000000110297824 */ /* 0x000fc800078e0229 */
[----:B------:R0:W-:Y:S02]  /*3050*/  STL [R1+0x10], R42 ;  /* 0x0000102a01007387 */ /* 0x0001e40000100800 */
[----:B0-----:R-:W-:Y:S01]  /*3060*/  IMAD.IADD R42, R16, 0x1, R43 ;  /* 0x00000001102a7824 */ /* 0x001fe200078e022b */
[----:B------:R-:W-:Y:S06]  /*3070*/  @!P2 BRA `(.L_x_2250) ;  /* 0x000000c40080a947 */ /* 0x000fec0003800000 */
[----:B------:R-:W-:Y:S01]  /*3080*/  ULDC.U8 UR4, c[0x0][0x410] ;  /* 0x0001040000047ab9 */ /* 0x000fe20000000000 */
[-C--:B------:R-:W-:Y:S01]  /*3090*/  IMAD R43, R129, R53.reuse, RZ ;  /* 0x00000035812b7224 */ /* 0x080fe200078e02ff */
[----:B------:R-:W-:Y:S01]  /*30a0*/  ISETP.NE.AND P2, PT, RZ, UR4, PT ;  /* 0x00000004ff007c0c */ /* 0x000fe2000bf45270 */
[-C--:B------:R-:W-:Y:S02]  /*30b0*/  IMAD R47, R130, R53.reuse, RZ ;  /* 0x00000035822f7224 */ /* 0x080fe400078e02ff */
[----:B------:R-:W-:Y:S02]  /*30c0*/  IMAD R45, R44, R108, R43 ;  /* 0x0000006c2c2d7224 */ /* 0x000fe400078e022b */
[----:B------:R-:W-:Y:S02]  /*30d0*/  IMAD R43, R24, -0xa0, R2 ;  /* 0xffffff60182b7824 */ /* 0x000fe400078e0202 */
[----:B------:R-:W-:Y:S02]  /*30e0*/  IMAD R47, R44, R102, R47 ;  /* 0x000000662c2f7224 */ /* 0x000fe400078e022f */
[----:B------:R-:W-:Y:S01]  /*30f0*/  IMAD.WIDE.U32 R94, R108, R53, RZ ;  /* 0x000000356c5e7225 */ /* 0x000fe200078e00ff */
[----:B------:R-:W-:-:S03]  /*3100*/  VIMNMX R43, R43, 0xa0, PT ;  /* 0x000000a02b2b7848 */ /* 0x000fc60003fe0100 */
        /* <DEDUP_REMOVED lines=67> */
.L_x_2253:
[----:B------:R-:W-:Y:S05]  /*3540*/  BSYNC B1 ;  /* 0x0000000000017941 */ /* 0x000fea0003800000 */
.L_x_2252:
        /* <DEDUP_REMOVED lines=46> */
.L_x_2255:
[----:B------:R-:W-:Y:S05]  /*3830*/  BSYNC B1 ;  /* 0x0000000000017941 */ /* 0x000fea0003800000 */
.L_x_2254:
[----:B------:R-:W-:Y:S01]  /*3840*/  UISETP.NE.AND UP0, UPT, UR53, 0x3, UPT ;  /* 0x000000033500788c */ /* 0x000fe2000bf05270 */
[----:B------:R-:W-:Y:S01]  /*3850*/  IMAD.MOV.U32 R157, RZ, RZ, R84 ;  /* 0x000000ffff9d7224 */ /* 0x000fe200078e0054 */
[----:B------:R-:W-:Y:S01]  /*3860*/  MOV R161, R88 ;  /* 0x0000005800a17202 */ /* 0x000fe20000000f00 */
[----:B------:R-:W-:Y:S01]  /*3870*/  IMAD.MOV.U32 R163, RZ, RZ, R96 ;  /* 0x000000ffffa37224 */ /* 0x000fe200078e0060 */
[----:B-----5:R-:W-:Y:S01]  /*3880*/  MOV R149, R68 ;  /* 0x0000004400957202 */ /* 0x020fe20000000f00 */
[----:B------:R-:W-:Y:S01]  /*3890*/  IMAD.MOV.U32 R165, RZ, RZ, R124 ;  /* 0x000000ffffa57224 */ /* 0x000fe200078e007c */
[----:B------:R-:W-:Y:S01]  /*38a0*/  PLOP3.LUT P2, PT, PT, PT, UP0, 0x80, 0x0 ;  /* 0x000000000000781c */ /* 0x000fe20003f4f008 */
        /* <DEDUP_REMOVED lines=16> */
[----:B------:R-:W-:Y:S01]  /*39b0*/  IMAD.MOV.U32 R154, RZ, RZ, R74 ;  /* 0x000000ffff9a7224 */ /* 0x000fe200078e004a */
[----:B------:R-:W-:Y:S06]  /*39c0*/  @!P2 BRA `(.L_x_2256) ;  /* 0x000000000004a947 */ /* 0x000fec0003800000 */
[----:B------:R-:W-:Y:S01]  /*39d0*/  BPT.TRAP 0x1 ;  /* 0x000000040000795c */ /* 0x000fe20000300000 */
.L_x_2256:
[----:B------:R-:W-:Y:S01]  /*39e0*/  IMAD R100, R17, 0x8, R16 ;  /* 0x0000000811647824 */ /* 0x000fe200078e0210 */
[----:B------:R-:W-:Y:S01]  /*39f0*/  SHF.L.U32 R101, R223, 0x1f, RZ ;  /* 0x0000001fdf657819 */ /* 0x000fe200000006ff */
[----:B------:R-:W-:Y:S03]  /*3a00*/  BSSY B1, `(.L_x_2257) ;  /* 0x0000003000017945 */ /* 0x000fe60003800000 */
[----:B------:R-:W1:Y:S02]  /*3a10*/  SYNCS.PHASECHK.TRANS64.TRYWAIT P5, [R100+URZ+0x33490], R101 ;  /* 0x03349065640075a7 */ /* 0x000e6400080a017f */
[----:B-1----:R-:W-:Y:S05]  /*3a20*/  @!P5 BRA `(.L_x_2258) ;  /* 0x000002e00010d947 */ /* 0x002fea0003800000 */
.L_x_2599:
[----:B------:R-:W-:Y:S05]  /*3a30*/  BSYNC B1 ;  /* 0x0000000000017941 */ /* 0x000fea0003800000 */
.L_x_2257:
        /* <DEDUP_REMOVED lines=13> */
[----:B------:R-:W-:Y:S01]  /*3b10*/  SHF.R.U32.HI R168, RZ, 0x8, R135 ;  /* 0x00000008ffa87819 */ /* 0x000fe20000011687 */
[----:B------:R-:W-:Y:S01]  /*3b20*/  IMAD.U32 R134, R134, 0x10000, RZ ;  /* 0x0001000086867824 */ /* 0x000fe200078e00ff */
[----:B------:R-:W-:Y:S02]  /*3b30*/  LOP3.LUT R169, R135, 0xff0000ff, RZ, 0xc0, !PT ;  /* 0xff0000ff87a97812 */ /* 0x000fe400078ec0ff */
[----:B------:R-:W-:Y:S01]  /*3b40*/  LOP3.LUT R125, R125, 0xff00, R167, 0xf8, !PT ;  /* 0x0000ff007d7d7812 */ /* 0x000fe200078ef8a7 */
[----:B------:R-:W-:Y:S01]  /*3b50*/  IMAD.SHL.U32 R168, R168, 0x100, RZ ;  /* 0x00000100a8a87824 */ /* 0x000fe200078e00ff */
[----:B--2---:R-:W-:-:S02]  /*3b60*/  F2FP.F16.E4M3.UNPACK_B R167, R45 ;  /* 0x0000002dffa7723e */ /* 0x004fc400020006ff */
[----:B------:R-:W-:Y:S02]  /*3b70*/  LOP3.LUT R125, R125, 0xff0000, R134, 0xf8, !PT ;  /* 0x00ff00007d7d7812 */ /* 0x000fe400078ef886 */
[-C--:B------:R-:W-:Y:S02]  /*3b80*/  F2FP.F16.E4M3.UNPACK_B R134, R166.reuse.H1 ;  /* 0x000000a6ff86723e */ /* 0x080fe400030006ff */
[----:B------:R-:W-:Y:S01]  /*3b90*/  SHF.R.U32.HI R124, RZ, 0x10, R135 ;  /* 0x00000010ff7c7819 */ /* 0x000fe20000011687 */
[--C-:B------:R-:W-:Y:S01]  /*3ba0*/  HADD2.F32 R135, -RZ, R167.reuse.H1_H1 ;  /* 0x300000a7ff877230 */ /* 0x100fe20000004100 */
[----:B------:R-:W-:Y:S01]  /*3bb0*/  LOP3.LUT R169, R169, 0xff00, R168, 0xf8, !PT ;  /* 0x0000ff00a9a97812 */ /* 0x000fe200078ef8a8 */
[----:B------:R-:W-:Y:S01]  /*3bc0*/  HADD2.F32 R171, -RZ, R134.H0_H0 ;  /* 0x20000086ffab7230 */ /* 0x000fe20000004100 */
[----:B------:R-:W-:Y:S01]  /*3bd0*/  F2FP.F16.E4M3.UNPACK_B R168, R165.H1 ;  /* 0x000000a5ffa8723e */ /* 0x000fe200030006ff */
[----:B------:R-:W-:Y:S01]  /*3be0*/  HADD2.F32 R167, -RZ, R167.H0_H0 ;  /* 0x200000a7ffa77230 */ /* 0x000fe20000004100 */
[----:B------:R-:W-:-:S02]  /*3bf0*/  F2FP.F16.E4M3.UNPACK_B R166, R166 ;  /* 0x000000a6ffa6723e */ /* 0x000fc400020006ff */
[-C--:B------:R-:W-:Y:S01]  /*3c00*/  FMUL.FTZ R172, R135, R171.reuse ;  /* 0x000000ab87ac7220 */ /* 0x080fe20000410000 */
[--C-:B------:R-:W-:Y:S02]  /*3c10*/  HADD2.F32 R170, -RZ, R168.reuse.H0_H0 ;  /* 0x200000a8ffaa7230 */ /* 0x100fe40000004100 */
[----:B------:R-:W-:Y:S01]  /*3c20*/  FMUL.FTZ R171, R167, R171 ;  /* 0x000000aba7ab7220 */ /* 0x000fe20000410000 */
[----:B------:R-:W-:Y:S01]  /*3c30*/  HADD2.F32 R168, -RZ, R168.H1_H1 ;  /* 0x300000a8ffa87230 */ /* 0x000fe20000004100 */
[----:B------:R-:W-:Y:S02]  /*3c40*/  F2FP.F16.E4M3.UNPACK_B R165, R165 ;  /* 0x000000a5ffa5723e */ /* 0x000fe400020006ff */
[-C--:B------:R-:W-:Y:S01]  /*3c50*/  FFMA.FTZ R135, R135, R170.reuse, R171 ;  /* 0x000000aa87877223 */ /* 0x080fe200000100ab */
        /* <DEDUP_REMOVED lines=9> */
[----:B------:R-:W-:Y:S01]  /*3cf0*/  IMAD.U32 R45, R124, 0x10000, RZ ;  /* 0x000100007c2d7824 */ /* 0x000fe200078e00ff */
[----:B------:R-:W-:Y:S02]  /*3d00*/  MOV R124, R47 ;  /* 0x0000002f007c7202 */ /* 0x000fe40000000f00 */
        /* <DEDUP_REMOVED lines=15> */
[-C--:B------:R-:W-:Y:S02]  /*3e00*/  F2FP.F16.E4M3.UNPACK_B R134, R46.reuse ;  /* 0x0000002eff86723e */ /* 0x080fe400020006ff */
        /* <DEDUP_REMOVED lines=10> */
[C---:B------:R-:W-:Y:S01]  /*3eb0*/  FFMA.FTZ R171, R124.reuse, R47, -R171 ;  /* 0x0000002f7cab7223 */ /* 0x040fe200000108ab */
        /* <DEDUP_REMOVED lines=26> */
[----:B------:R-:W-:Y:S01]  /*4060*/  FMUL.FTZ R167, R47, R170 ;  /* 0x000000aa2fa77220 */ /* 0x000fe20000410000 */
        /* <DEDUP_REMOVED lines=17> */
.L_x_2264:
[----:B------:R-:W-:Y:S05]  /*4180*/  BSYNC B3 ;  /* 0x0000000000037941 */ /* 0x000fea0003800000 */
.L_x_2263:
[----:B--2---:R2:W-:Y:S02]  /*4190*/  STG.E.128 desc[UR54][R50.64], R44 ;  /* 0x0000002c32007986 */ /* 0x0045e4000c101d36 */
.L_x_2262:
[----:B------:R-:W-:Y:S05]  /*41a0*/  BSYNC B2 ;  /* 0x0000000000027941 */ /* 0x000fea0003800000 */
.L_x_2261:
        /* <DEDUP_REMOVED lines=14> */
[----:B------:R-:W-:Y:S01]  /*4290*/  LOP3.LUT R98, R98, 0xff00, R124, 0xf8, !PT ;  /* 0x0000ff0062627812 */ /* 0x000fe200078ef87c */
[----:B------:R-:W-:Y:S01]  /*42a0*/  IMAD.SHL.U32 R125, R125, 0x100, RZ ;  /* 0x000001007d7d7824 */ /* 0x000fe200078e00ff */
[----:B--2---:R-:W-:-:S02]  /*42b0*/  F2FP.F16.E4M3.UNPACK_B R124, R45 ;  /* 0x0000002dff7c723e */ /* 0x004fc400020006ff */
[----:B------:R-:W-:Y:S02]  /*42c0*/  LOP3.LUT R97, R98, 0xff0000, R97, 0xf8, !PT ;  /* 0x00ff000062617812 */ /* 0x000fe400078ef861 */
[-C--:B------:R-:W-:Y:S02]  /*42d0*/  F2FP.F16.E4M3.UNPACK_B R98, R164.reuse.H1 ;  /* 0x000000a4ff62723e */ /* 0x080fe400030006ff */
[----:B------:R-:W-:Y:S01]  /*42e0*/  SHF.R.U32.HI R96, RZ, 0x10, R99 ;  /* 0x00000010ff607819 */ /* 0x000fe20000011663 */
[----:B------:R-:W-:Y:S01]  /*42f0*/  HADD2.F32 R99, -RZ, R124.H1_H1 ;  /* 0x3000007cff637230 */ /* 0x000fe20000004100 */
[----:B------:R-:W-:Y:S01]  /*4300*/  LOP3.LUT R134, R134, 0xff00, R125, 0xf8, !PT ;  /* 0x0000ff0086867812 */ /* 0x000fe200078ef87d */
[----:B------:R-:W-:Y:S01]  /*4310*/  HADD2.F32 R165, -RZ, R98.H0_H0 ;  /* 0x20000062ffa57230 */ /* 0x000fe20000004100 */
        /* <DEDUP_REMOVED lines=27> */
[----:B------:R-:W-:Y:S01]  /*44d0*/  HADD2.F32 R135, -RZ, R166.H1_H1 ;  /* 0x300000a6ff877230 */ /* 0x000fe20000004100 */
[----:B------:R-:W-:Y:S01]  /*44e0*/  F2FP.SATFINITE.E4M3.F32.PACK_AB_MERGE_C R98, R125, R98, RZ ;  /* 0x000000627d62723e */ /* 0x000fe200048070ff */
[----:B------:R-:W-:Y:S01]  /*44f0*/  HADD2.F32 R167, -RZ, R134.H0_H0 ;  /* 0x20000086ffa77230 */ /* 0x000fe20000004100 */
[----:B------:R-:W-:Y:S01]  /*4500*/  F2FP.F16.E4M3.UNPACK_B R45, R45 ;  /* 0x0000002dff2d723e */ /* 0x000fe200020006ff */
[----:B------:R-:W-:Y:S01]  /*4510*/  HADD2.F32 R166, -RZ, R166.H0_H0 ;  /* 0x200000a6ffa67230 */ /* 0x000fe20000004100 */
[----:B------:R-:W-:Y:S01]  /*4520*/  F2FP.SATFINITE.E4M3.F32.PACK_AB_MERGE_C R99, R99, R124, R98 ;  /* 0x0000007c6363723e */ /* 0x000fe20004807062 */
[----:B------:R-:W-:-:S02]  /*4530*/  HADD2.F32 R134, -RZ, R134.H1_H1 ;  /* 0x30000086ff867230 */ /* 0x000fc40000004100 */
[C---:B------:R-:W-:Y:S01]  /*4540*/  FMUL.FTZ R168, R135.reuse, R167 ;  /* 0x000000a787a87220 */ /* 0x040fe20000410000 */
        /* <DEDUP_REMOVED lines=47> */
[-C--:B------:R-:W-:Y:S02]  /*4840*/  FMUL.FTZ R97, R44, R164.reuse ;  /* 0x000000a42c617220 */ /* 0x080fe40000410000 */
[C---:B------:R-:W-:Y:S02]  /*4850*/  FMUL.FTZ R164, R47.reuse, R164 ;  /* 0x000000a42fa47220 */ /* 0x040fe40000410000 */
[-C--:B------:R-:W-:Y:S01]  /*4860*/  FFMA.FTZ R97, R47, R163.reuse, -R97 ;  /* 0x000000a32f617223 */ /* 0x080fe20000010861 */
[----:B------:R-:W-:Y:S01]  /*4870*/  F2FP.SATFINITE.E4M3.F32.PACK_AB_MERGE_C R47, R166, R168, R96 ;  /* 0x000000a8a62f723e */ /* 0x000fe20004807060 */
[----:B------:R-:W-:-:S05]  /*4880*/  FFMA.FTZ R164, R44, R163, R164 ;  /* 0x000000a32ca47223 */ /* 0x000fca00000100a4 */
[----:B------:R-:W-:-:S07]  /*4890*/  F2FP.SATFINITE.E4M3.F32.PACK_AB_MERGE_C R44, R164, R97, R124 ;  /* 0x00000061a42c723e */ /* 0x000fce000480707c */
.L_x_2268:
[----:B------:R-:W-:Y:S05]  /*48a0*/  BSYNC B3 ;  /* 0x0000000000037941 */ /* 0x000fea0003800000 */
.L_x_2267:
[----:B--2---:R3:W-:Y:S02]  /*48b0*/  STG.E.128 desc[UR54][R50.64+0x20], R44 ;  /* 0x0000202c32007986 */ /* 0x0047e4000c101d36 */
.L_x_2266:
[----:B------:R-:W-:Y:S05]  /*48c0*/  BSYNC B2 ;  /* 0x0000000000027941 */ /* 0x000fea0003800000 */
.L_x_2265:
        /* <DEDUP_REMOVED lines=14> */
[----:B------:R-:W-:Y:S01]  /*49b0*/  IMAD.SHL.U32 R98, R98, 0x100, RZ ;  /* 0x0000010062627824 */ /* 0x000fe200078e00ff */
[----:B------:R-:W-:-:S02]  /*49c0*/  SHF.L.U32 R89, R90, 0x10, RZ ;  /* 0x000000105a597819 */ /* 0x000fc400000006ff */
[----:B------:R-:W-:Y:S02]  /*49d0*/  LOP3.LUT R91, R91, 0xff0000ff, RZ, 0xc0, !PT ;  /* 0xff0000ff5b5b7812 */ /* 0x000fe400078ec0ff */
[----:B------:R-:W-:Y:S02]  /*49e0*/  LOP3.LUT R89, R96, 0xff0000, R89, 0xf8, !PT ;  /* 0x00ff000060597812 */ /* 0x000fe400078ef859 */
[-C--:B------:R-:W-:Y:S02]  /*49f0*/  F2FP.F16.E4M3.UNPACK_B R90, R162.reuse.H1 ;  /* 0x000000a2ff5a723e */ /* 0x080fe400030006ff */
[----:B--2---:R-:W-:Y:S02]  /*4a00*/  F2FP.F16.E4M3.UNPACK_B R96, R45 ;  /* 0x0000002dff60723e */ /* 0x004fe400020006ff */
[----:B------:R-:W-:Y:S01]  /*4a10*/  LOP3.LUT R98, R91, 0xff00, R98, 0xf8, !PT ;  /* 0x0000ff005b627812 */ /* 0x000fe200078ef862 */
[----:B------:R-:W-:Y:S01]  /*4a20*/  HADD2.F32 R124, -RZ, R90.H0_H0 ;  /* 0x2000005aff7c7230 */ /* 0x000fe20000004100 */
        /* <DEDUP_REMOVED lines=85> */
[----:B------:R-:W-:Y:S01]  /*4f80*/  FFMA.FTZ R89, R47, R161, -R89 ;  /* 0x000000a12f597223 */ /* 0x000fe20000010859 */
[----:B------:R-:W-:Y:S01]  /*4f90*/  F2FP.SATFINITE.E4M3.F32.PACK_AB_MERGE_C R47, R125, R135, R88 ;  /* 0x000000877d2f723e */ /* 0x000fe20004807058 */
[----:B------:R-:W-:-:S05]  /*4fa0*/  FFMA.FTZ R162, R44, R161, R162 ;  /* 0x000000a12ca27223 */ /* 0x000fca00000100a2 */
[----:B------:R-:W-:-:S07]  /*4fb0*/  F2FP.SATFINITE.E4M3.F32.PACK_AB_MERGE_C R44, R162, R89, R96 ;  /* 0x00000059a22c723e */ /* 0x000fce0004807060 */
.L_x_2272:
[----:B------:R-:W-:Y:S05]  /*4fc0*/  BSYNC B3 ;  /* 0x0000000000037941 */ /* 0x000fea0003800000 */
.L_x_2271:
[----:B--2---:R4:W-:Y:S02]  /*4fd0*/  STG.E.128 desc[UR54][R50.64+0x40], R44 ;  /* 0x0000402c32007986 */ /* 0x0049e4000c101d36 */
.L_x_2270:
[----:B------:R-:W-:Y:S05]  /*4fe0*/  BSYNC B2 ;  /* 0x0000000000027941 */ /* 0x000fea0003800000 */
.L_x_2269:
        /* <DEDUP_REMOVED lines=59> */
[----:B------:R-:W-:Y:S01]  /*53a0*/  LOP3.LUT R90, R89, 0xff00, R90, 0xf8, !PT ;  /* 0x0000ff00595a7812 */ /* 0x000fe200078ef85a */
[----:B------:R-:W-:Y:S01]  /*53b0*/  IMAD.U32 R87, R87, 0x10000, RZ ;  /* 0x0001000057577824 */ /* 0x000fe200078e00ff */
[----:B------:R-:W-:Y:S01]  /*53c0*/  F2FP.SATFINITE.E4M3.F32.PACK_AB_MERGE_C R44, R45, R44, RZ ;  /* 0x0000002c2d2c723e */ /* 0x000fe200048070ff */
[----:B------:R-:W-:Y:S01]  /*53d0*/  IMAD.MOV.U32 R45, RZ, RZ, R84 ;  /* 0x000000ffff2d7224 */ /* 0x000fe200078e0054 */
[----:B------:R-:W-:Y:S01]  /*53e0*/  LOP3.LUT R85, R88, 0xff00, R85, 0xf8, !PT ;  /* 0x0000ff0058557812 */ /* 0x000fe200078ef855 */
[----:B------:R-:W-:Y:S01]  /*53f0*/  IMAD.U32 R88, R96, 0x10000, RZ ;  /* 0x0001000060587824 */ /* 0x000fe200078e00ff */
[----:B------:R-:W-:Y:S01]  /*5400*/  LOP3.LUT R90, R90, 0xff0000, R87, 0xf8, !PT ;  /* 0x00ff00005a5a7812 */ /* 0x000fe200078ef857 */
[----:B------:R-:W-:Y:S01]  /*5410*/  IMAD.MOV.U32 R87, RZ, RZ, R47 ;  /* 0x000000ffff577224 */ /* 0x000fe200078e002f */
[----:B------:R-:W-:-:S02]  /*5420*/  F2FP.SATFINITE.E4M3.F32.PACK_AB_MERGE_C R44, R86, R91, R44 ;  /* 0x0000005b562c723e */ /* 0x000fc4000480702c */
[----:B------:R-:W-:Y:S02]  /*5430*/  LOP3.LUT R89, R85, 0xff0000, R88, 0xf8, !PT ;  /* 0x00ff000055597812 */ /* 0x000fe400078ef858 */
[----:B------:R-:W-:Y:S02]  /*5440*/  F2FP.F16.E4M3.UNPACK_B R47, R87 ;  /* 0x00000057ff2f723e */ /* 0x000fe400020006ff */
[----:B------:R-:W-:Y:S02]  /*5450*/  F2FP.F16.E4M3.UNPACK_B R96, R90.H1 ;  /* 0x0000005aff60723e */ /* 0x000fe400030006ff */
[-C--:B------:R-:W-:Y:S01]  /*5460*/  F2FP.F16.E4M3.UNPACK_B R85, R89.reuse.H1 ;  /* 0x00000059ff55723e */ /* 0x080fe200030006ff */
[--C-:B------:R-:W-:Y:S01]  /*5470*/  HADD2.F32 R97, -RZ, R47.reuse.H1_H1 ;  /* 0x3000002fff617230 */ /* 0x100fe20000004100 */
[----:B------:R-:W-:Y:S01]  /*5480*/  F2FP.F16.E4M3.UNPACK_B R89, R89 ;  /* 0x00000059ff59723e */ /* 0x000fe200020006ff */
[----:B------:R-:W-:Y:S02]  /*5490*/  HADD2.F32 R88, -RZ, R96.H0_H0 ;  /* 0x20000060ff587230 */ /* 0x000fe40000004100 */
[----:B------:R-:W-:-:S02]  /*54a0*/  HADD2.F32 R47, -RZ, R47.H0_H0 ;  /* 0x2000002fff2f7230 */ /* 0x000fc40000004100 */
[--C-:B------:R-:W-:Y:S02]  /*54b0*/  HADD2.F32 R98, -RZ, R85.reuse.H0_H0 ;  /* 0x20000055ff627230 */ /* 0x100fe40000004100 */
        /* <DEDUP_REMOVED lines=37> */
.L_x_2276:
[----:B------:R-:W-:Y:S05]  /*5710*/  BSYNC B3 ;  /* 0x0000000000037941 */ /* 0x000fea0003800000 */
.L_x_2275:
[----:B--2---:R0:W-:Y:S02]  /*5720*/  STG.E.128 desc[UR54][R50.64+0x60], R44 ;  /* 0x0000602c32007986 */ /* 0x0041e4000c101d36 */
.L_x_2274:
[----:B------:R-:W-:Y:S05]  /*5730*/  BSYNC B2 ;  /* 0x0000000000027941 */ /* 0x000fea0003800000 */
.L_x_2273:
[----:B------:R-:W-:Y:S01]  /*5740*/  ISETP.NE.AND P3, PT, R39, RZ, PT ;  /* 0x000000ff2700720c */ /* 0x000fe20003f65270 */
[----:B------:R-:W-:-:S12]  /*5750*/  BSSY B2, `(.L_x_2277) ;  /* 0x0000072000027945 */ /* 0x000fd80003800000 */
[----:B------:R-:W-:Y:S05]  /*5760*/  @!P3 BRA `(.L_x_2278) ;  /* 0x0000000400c0b947 */ /* 0x000fea0003800000 */
[----:B0-234-:R0:W2:Y:S01]  /*5770*/  LDS.128 R44, [R41+0x29200] ;  /* 0x02920000292c7984 */ /* 0x01d0a20000000c00 */
[----:B------:R-:W-:Y:S01]  /*5780*/  ISETP.GE.AND P3, PT, R224, R132, PT ;  /* 0x00000084e000720c */ /* 0x000fe20003f66270 */
[----:B------:R-:W-:-:S12]  /*5790*/  BSSY B3, `(.L_x_2279) ;  /* 0x000006c000037945 */ /* 0x000fd80003800000 */
[----:B0-----:R-:W-:Y:S05]  /*57a0*/  @P3 BRA `(.L_x_2280) ;  /* 0x0000000400a83947 */ /* 0x001fea0003800000 */
[----:B--2---:R-:W-:Y:S02]  /*57b0*/  MOV R82, R45 ;  /* 0x0000002d00527202 */ /* 0x004fe40000000f00 */
[----:B------:R-:W-:Y:S02]  /*57c0*/  F2FP.F16.E4M3.UNPACK_B R87, R156.H1 ;  /* 0x0000009cff57723e */ /* 0x000fe400030006ff */
[-C--:B------:R-:W-:Y:S02]  /*57d0*/  F2FP.F16.E4M3.UNPACK_B R45, R82.reuse ;  /* 0x00000052ff2d723e */ /* 0x080fe400020006ff */
[----:B------:R-:W-:Y:S01]  /*57e0*/  F2FP.F16.E4M3.UNPACK_B R86, R151.H1 ;  /* 0x00000097ff56723e */ /* 0x000fe200030006ff */
[----:B------:R-:W-:Y:S01]  /*57f0*/  HADD2.F32 R80, -RZ, R87.H0_H0 ;  /* 0x20000057ff507230 */ /* 0x000fe20000004100 */
[----:B------:R-:W-:Y:S01]  /*5800*/  F2FP.F16.E4M3.UNPACK_B R82, R82.H1 ;  /* 0x00000052ff52723e */ /* 0x000fe200030006ff */
[--C-:B------:R-:W-:Y:S01]  /*5810*/  HADD2.F32 R84, -RZ, R45.reuse.H1_H1 ;  /* 0x3000002dff547230 */ /* 0x100fe20000004100 */
[----:B------:R-:W-:Y:S01]  /*5820*/  SHF.R.U32.HI R96, RZ, 0x10, R81 ;  /* 0x00000010ff607819 */ /* 0x000fe20000011651 */
[----:B------:R-:W-:-:S02]  /*5830*/  HADD2.F32 R45, -RZ, R45.H0_H0 ;  /* 0x2000002dff2d7230 */ /* 0x000fc40000004100 */
[--C-:B------:R-:W-:Y:S02]  /*5840*/  HADD2.F32 R85, -RZ, R86.reuse.H0_H0 ;  /* 0x20000056ff557230 */ /* 0x100fe40000004100 */
[CC--:B------:R-:W-:Y:S01]  /*5850*/  FMUL.FTZ R88, R84.reuse, R80.reuse ;  /* 0x0000005054587220 */ /* 0x0c0fe20000410000 */
[----:B------:R-:W-:Y:S02]  /*5860*/  HADD2.F32 R87, -RZ, R87.H1_H1 ;  /* 0x30000057ff577230 */ /* 0x000fe40000004100 */
[C---:B------:R-:W-:Y:S01]  /*5870*/  FMUL.FTZ R89, R45.reuse, R80 ;  /* 0x000000502d597220 */ /* 0x040fe20000410000 */
[----:B------:R-:W-:Y:S02]  /*5880*/  HADD2.F32 R86, -RZ, R86.H1_H1 ;  /* 0x30000056ff567230 */ /* 0x000fe40000004100 */
[-C--:B------:R-:W-:Y:S01]  /*5890*/  FFMA.FTZ R80, R45, R85.reuse, -R88 ;  /* 0x000000552d507223 */ /* 0x080fe20000010858 */
[----:B------:R-:W-:Y:S01]  /*58a0*/  FFMA.FTZ R45, R84, R85, R89 ;  /* 0x00000055542d7223 */ /* 0x000fe20000010059 */
[----:B------:R-:W-:-:S02]  /*58b0*/  HADD2.F32 R85, -RZ, R82.H1_H1 ;  /* 0x30000052ff557230 */ /* 0x000fc40000004100 */
        /* <DEDUP_REMOVED lines=37> */
[----:B------:R-:W-:Y:S01]  /*5b10*/  LOP3.LUT R88, R88, 0xff00, R83, 0xf8, !PT ;  /* 0x0000ff0058587812 */ /* 0x000fe200078ef853 */
[----:B------:R-:W-:Y:S01]  /*5b20*/  IMAD.U32 R83, R90, 0x10000, RZ ;  /* 0x000100005a537824 */ /* 0x000fe200078e00ff */
[----:B------:R-:W-:-:S04]  /*5b30*/  LOP3.LUT R86, R86, 0xff00, R81, 0xf8, !PT ;  /* 0x0000ff0056567812 */ /* 0x000fc800078ef851 */
[----:B------:R-:W-:Y:S01]  /*5b40*/  LOP3.LUT R81, R88, 0xff0000, R83, 0xf8, !PT ;  /* 0x00ff000058517812 */ /* 0x000fe200078ef853 */
[----:B------:R-:W-:Y:S02]  /*5b50*/  IMAD.U32 R83, R96, 0x10000, RZ ;  /* 0x0001000060537824 */ /* 0x000fe400078e00ff */
[----:B------:R-:W-:Y:S01]  /*5b60*/  IMAD.MOV.U32 R88, RZ, RZ, R47 ;  /* 0x000000ffff587224 */ /* 0x000fe200078e002f */
[----:B------:R-:W-:Y:S02]  /*5b70*/  F2FP.F16.E4M3.UNPACK_B R97, R81.H1 ;  /* 0x00000051ff61723e */ /* 0x000fe400030006ff */
[----:B------:R-:W-:Y:S02]  /*5b80*/  LOP3.LUT R83, R86, 0xff0000, R83, 0xf8, !PT ;  /* 0x00ff000056537812 */ /* 0x000fe400078ef853 */
[----:B------:R-:W-:Y:S01]  /*5b90*/  F2FP.F16.E4M3.UNPACK_B R47, R88 ;  /* 0x00000058ff2f723e */ /* 0x000fe200020006ff */
[--C-:B------:R-:W-:Y:S01]  /*5ba0*/  HADD2.F32 R86, -RZ, R97.reuse.H0_H0 ;  /* 0x20000061ff567230 */ /* 0x100fe20000004100 */
[-C--:B------:R-:W-:Y:S01]  /*5bb0*/  F2FP.F16.E4M3.UNPACK_B R90, R83.reuse.H1 ;  /* 0x00000053ff5a723e */ /* 0x080fe200030006ff */
[----:B------:R-:W-:Y:S01]  /*5bc0*/  HADD2.F32 R97, -RZ, R97.H1_H1 ;  /* 0x30000061ff617230 */ /* 0x000fe20000004100 */
[----:B------:R-:W-:Y:S01]  /*5bd0*/  F2FP.F16.E4M3.UNPACK_B R83, R83 ;  /* 0x00000053ff53723e */ /* 0x000fe200020006ff */
[----:B------:R-:W-:-:S02]  /*5be0*/  HADD2.F32 R91, -RZ, R47.H1_H1 ;  /* 0x3000002fff5b7230 */ /* 0x000fc40000004100 */
[----:B------:R-:W-:Y:S02]  /*5bf0*/  HADD2.F32 R47, -RZ, R47.H0_H0 ;  /* 0x2000002fff2f7230 */ /* 0x000fe40000004100 */
[--C-:B------:R-:W-:Y:S02]  /*5c00*/  HADD2.F32 R96, -RZ, R90.reuse.H0_H0 ;  /* 0x2000005aff607230 */ /* 0x100fe40000004100 */
        /* <DEDUP_REMOVED lines=36> */
.L_x_2280:
[----:B------:R-:W-:Y:S05]  /*5e50*/  BSYNC B3 ;  /* 0x0000000000037941 */ /* 0x000fea0003800000 */
.L_x_2279:
[----:B--2---:R0:W-:Y:S02]  /*5e60*/  STG.E.128 desc[UR54][R50.64+0x80], R44 ;  /* 0x0000802c32007986 */ /* 0x0041e4000c101d36 */
.L_x_2278:
[----:B------:R-:W-:Y:S05]  /*5e70*/  BSYNC B2 ;  /* 0x0000000000027941 */ /* 0x000fea0003800000 */
.L_x_2277:
        /* <DEDUP_REMOVED lines=15> */
[----:B------:R-:W-:-:S02]  /*5f70*/  IMAD.U32 R77, R81, 0x10000, RZ ;  /* 0x00010000514d7824 */ /* 0x000fc400078e00ff */
[----:B--2---:R-:W-:Y:S01]  /*5f80*/  IMAD.MOV.U32 R78, RZ, RZ, R44 ;  /* 0x000000ffff4e7224 */ /* 0x004fe200078e002c */
        /* <DEDUP_REMOVED lines=92> */
.L_x_2282:
[----:B------:R-:W-:Y:S05]  /*6550*/  BSYNC B2 ;  /* 0x0000000000027941 */ /* 0x000fea0003800000 */
.L_x_2281:
[----:B--2---:R0:W-:Y:S02]  /*6560*/  STG.E.128 desc[UR54][R50.64+0xa0], R44 ;  /* 0x0000a02c32007986 */ /* 0x0041e4000c101d36 */
.L_x_2260:
[----:B------:R-:W-:Y:S05]  /*6570*/  BSYNC B1 ;  /* 0x0000000000017941 */ /* 0x000fea0003800000 */
.L_x_2259:
        /* <DEDUP_REMOVED lines=11> */
[----:B------:R-:W-:Y:S02]  /*6630*/  LOP3.LUT R50, R73, 0xff0000ff, RZ, 0xc0, !PT ;  /* 0xff0000ff49327812 */ /* 0x000fe400078ec0ff */
[----:B------:R-:W-:Y:S01]  /*6640*/  SHF.R.U32.HI R77, RZ, 0x10, R73 ;  /* 0x00000010ff4d7819 */ /* 0x000fe20000011649 */
[----:B------:R-:W-:Y:S01]  /*6650*/  IMAD.SHL.U32 R74, R74, 0x100, RZ ;  /* 0x000001004a4a7824 */ /* 0x000fe200078e00ff */
[----:B------:R-:W-:Y:S02]  /*6660*/  SHF.L.U32 R51, R51, 0x8, RZ ;  /* 0x0000000833337819 */ /* 0x000fe400000006ff */
[----:B------:R-:W-:-:S02]  /*6670*/  SHF.R.U32.HI R76, RZ, 0x10, R75 ;  /* 0x00000010ff4c7819 */ /* 0x000fc4000001164b */
[----:B------:R-:W-:Y:S02]  /*6680*/  LOP3.LUT R73, R75, 0xff0000ff, RZ, 0xc0, !PT ;  /* 0xff0000ff4b497812 */ /* 0x000fe400078ec0ff */
        /* <DEDUP_REMOVED lines=94> */
.L_x_2287:
[----:B------:R-:W-:Y:S05]  /*6c70*/  BSYNC B2 ;  /* 0x0000000000027941 */ /* 0x000fea0003800000 */
.L_x_2286:
[----:B--2---:R0:W-:Y:S02]  /*6c80*/  STG.E.128 desc[UR54][R48.64], R44 ;  /* 0x0000002c30007986 */ /* 0x0041e4000c101d36 */
.L_x_2285:
[----:B------:R-:W-:Y:S05]  /*6c90*/  BSYNC B1 ;  /* 0x0000000000017941 */ /* 0x000fea0003800000 */
.L_x_2284:
        /* <DEDUP_REMOVED lines=9> */
[----:B------:R-:W-:Y:S01]  /*6d30*/  SHF.R.U32.HI R70, RZ, 0x8, R71 ;  /* 0x00000008ff467819 */ /* 0x000fe20000011647 */
[----:B------:R-:W-:Y:S01]  /*6d40*/  IMAD.MOV.U32 R68, RZ, RZ, R44 ;  /* 0x000000ffff447224 */ /* 0x000fe200078e002c */
[----:B------:R-:W-:Y:S01]  /*6d50*/  SHF.R.U32.HI R74, RZ, 0x10, R69 ;  /* 0x00000010ff4a7819 */ /* 0x000fe20000011645 */
[----:B------:R-:W-:Y:S01]  /*6d60*/  IMAD.SHL.U32 R50, R50, 0x100, RZ ;  /* 0x0000010032327824 */ /* 0x000fe200078e00ff */
[----:B------:R-:W-:Y:S01]  /*6d70*/  LOP3.LUT R69, R69, 0xff0000ff, RZ, 0xc0, !PT ;  /* 0xff0000ff45457812 */ /* 0x000fe200078ec0ff */
[----:B------:R-:W-:Y:S01]  /*6d80*/  IMAD.SHL.U32 R70, R70, 0x100, RZ ;  /* 0x0000010046467824 */ /* 0x000fe200078e00ff */
[----:B------:R-:W-:Y:S01]  /*6d90*/  SHF.R.U32.HI R73, RZ, 0x10, R71 ;  /* 0x00000010ff497819 */ /* 0x000fe20000011647 */
[----:B------:R-:W-:Y:S01]  /*6da0*/  IMAD.U32 R45, R74, 0x10000, RZ ;  /* 0x000100004a2d7824 */ /* 0x000fe200078e00ff */
[----:B------:R-:W-:-:S02]  /*6db0*/  LOP3.LUT R71, R71, 0xff0000ff, RZ, 0xc0, !PT ;  /* 0xff0000ff47477812 */ /* 0x000fc400078ec0ff */
        /* <DEDUP_REMOVED lines=93> */
.L_x_2291:
[----:B------:R-:W-:Y:S05]  /*7390*/  BSYNC B2 ;  /* 0x0000000000027941 */ /* 0x000fea0003800000 */
.L_x_2290:
[----:B--2---:R0:W-:Y:S02]  /*73a0*/  STG.E.128 desc[UR54][R48.64+0x20], R44 ;  /* 0x0000202c30007986 */ /* 0x0041e4000c101d36 */
.L_x_2289:
[----:B------:R-:W-:Y:S05]  /*73b0*/  BSYNC B1 ;  /* 0x0000000000017941 */ /* 0x000fea0003800000 */
.L_x_2288:
        /* <DEDUP_REMOVED lines=17> */
[----:B--2---:R-:W-:Y:S01]  /*74d0*/  MOV R64, R44 ;  /* 0x0000002c00407202 */ /* 0x004fe20000000f00 */
[----:B------:R-:W-:Y:S01]  /*74e0*/  IMAD.U32 R68, R68, 0x10000, RZ ;  /* 0x0001000044447824 */ /* 0x000fe200078e00ff */
[----:B------:R-:W-:Y:S02]  /*74f0*/  LOP3.LUT R65, R65, 0xff00, R66, 0xf8, !PT ;  /* 0x0000ff0041417812 */ /* 0x000fe400078ef842 */
        /* <DEDUP_REMOVED lines=90> */
.L_x_2295:
[----:B------:R-:W-:Y:S05]  /*7aa0*/  BSYNC B2 ;  /* 0x0000000000027941 */ /* 0x000fea0003800000 */
.L_x_2294:
[----:B--2---:R0:W-:Y:S02]  /*7ab0*/  STG.E.128 desc[UR54][R48.64+0x40], R44 ;  /* 0x0000402c30007986 */ /* 0x0041e4000c101d36 */
.L_x_2293:
[----:B------:R-:W-:Y:S05]  /*7ac0*/  BSYNC B1 ;  /* 0x0000000000017941 */ /* 0x000fea0003800000 */
.L_x_2292:
        /* <DEDUP_REMOVED lines=110> */
.L_x_2299:
[----:B------:R-:W-:Y:S05]  /*81b0*/  BSYNC B2 ;  /* 0x0000000000027941 */ /* 0x000fea0003800000 */
.L_x_2298:
[----:B--2---:R0:W-:Y:S02]  /*81c0*/  STG.E.128 desc[UR54][R48.64+0x60], R44 ;  /* 0x0000602c30007986 */ /* 0x0041e4000c101d36 */
.L_x_2297:
[----:B------:R-:W-:Y:S05]  /*81d0*/  BSYNC B1 ;  /* 0x0000000000017941 */ /* 0x000fea0003800000 */
.L_x_2296:
        /* <DEDUP_REMOVED lines=18> */
[----:B------:R-:W-:Y:S01]  /*8300*/  LOP3.LUT R58, R57, 0xff00, R58, 0xf8, !PT ;  /* 0x0000ff00393a7812 */ /* 0x000fe200078ef83a */
[----:B------:R-:W-:Y:S01]  /*8310*/  IMAD.U32 R59, R59, 0x10000, RZ ;  /* 0x000100003b3b7824 */ /* 0x000fe200078e00ff */
        /* <DEDUP_REMOVED lines=90> */
.L_x_2303:
[----:B------:R-:W-:Y:S05]  /*88c0*/  BSYNC B2 ;  /* 0x0000000000027941 */ /* 0x000fea0003800000 */
.L_x_2302:
[----:B--2---:R0:W-:Y:S02]  /*88d0*/  STG.E.128 desc[UR54][R48.64+0x80], R44 ;  /* 0x0000802c30007986 */ /* 0x0041e4000c101d36 */
.L_x_2301:
[----:B------:R-:W-:Y:S05]  /*88e0*/  BSYNC B1 ;  /* 0x0000000000017941 */ /* 0x000fea0003800000 */
.L_x_2300:
        /* <DEDUP_REMOVED lines=10> */
[--C-:B------:R-:W-:Y:S02]  /*8990*/  SHF.R.U32.HI R53, RZ, 0x8, R55.reuse ;  /* 0x00000008ff357819 */ /* 0x100fe40000011637 */
[----:B------:R-:W-:Y:S02]  /*89a0*/  SHF.R.U32.HI R56, RZ, 0x10, R55 ;  /* 0x00000010ff387819 */ /* 0x000fe40000011637 */
[----:B------:R-:W-:Y:S01]  /*89b0*/  LOP3.LUT R54, R55, 0xff0000ff, RZ, 0xc0, !PT ;  /* 0xff0000ff37367812 */ /* 0x000fe200078ec0ff */
[----:B------:R-:W-:Y:S01]  /*89c0*/  IMAD.SHL.U32 R53, R53, 0x100, RZ ;  /* 0x0000010035357824 */ /* 0x000fe200078e00ff */
[----:B------:R-:W-:-:S02]  /*89d0*/  SHF.L.U32 R51, R51, 0x8, RZ ;  /* 0x0000000833337819 */ /* 0x000fc400000006ff */
[----:B------:R-:W-:Y:S02]  /*89e0*/  F2FP.F16.E4M3.UNPACK_B R44, R45 ;  /* 0x0000002dff2c723e */ /* 0x000fe400020006ff */
[----:B------:R-:W-:Y:S01]  /*89f0*/  LOP3.LUT R52, R52, 0xff00, R51, 0xf8, !PT ;  /* 0x0000ff0034347812 */ /* 0x000fe200078ef833 */
[----:B------:R-:W-:Y:S01]  /*8a00*/  IMAD.U32 R51, R57, 0x10000, RZ ;  /* 0x0001000039337824 */ /* 0x000fe200078e00ff */
        /* <DEDUP_REMOVED lines=91> */
.L_x_2305:
[----:B------:R-:W-:Y:S05]  /*8fc0*/  BSYNC B1 ;  /* 0x0000000000017941 */ /* 0x000fea0003800000 */
.L_x_2304:
[----:B--2---:R0:W-:Y:S01]  /*8fd0*/  STG.E.128 desc[UR54][R48.64+0xa0], R44 ;  /* 0x0000a02c30007986 */ /* 0x0041e2000c101d36 */
[----:B------:R-:W-:Y:S05]  /*8fe0*/  BRA `(.L_x_2283) ;  /* 0x0000006800807947 */ /* 0x000fea0003800000 */
.L_x_2251:
        /* <DEDUP_REMOVED lines=49> */
.L_x_2307:
[----:B------:R-:W-:Y:S05]  /*9300*/  BSYNC B1 ;  /* 0x0000000000017941 */ /* 0x000fea0003800000 */
.L_x_2306:
[----:B------:R-:W-:Y:S01]  /*9310*/  VIADD R97, R220, 0x80 ;  /* 0x00000080dc617836 */ /* 0x000fe20000000000 */
[----:B------:R-:W-:Y:S01]  /*9320*/  BSSY B1, `(.L_x_2308) ;  /* 0x0000029000017945 */ /* 0x000fe20003800000 */
[----:B0-----:R-:W-:Y:S02]  /*9330*/  CS2R R82, SRZ ;  /* 0x0000000000527805 */ /* 0x001fe4000001ff00 */
[----:B------:R-:W-:Y:S02]  /*9340*/  CS2R R84, SRZ ;  /* 0x0000000000547805 */ /* 0x000fe4000001ff00 */
[----:B------:R-:W-:Y:S02]  /*9350*/  CS2R R86, SRZ ;  /* 0x0000000000567805 */ /* 0x000fe4000001ff00 */
[----:B------:R-:W-:Y:S02]  /*9360*/  ISETP.GE.AND P3, PT, R97, R43, PT ;  /* 0x0000002b6100720c */ /* 0x000fe40003f66270 */
[----:B------:R-:W-:-:S02]  /*9370*/  CS2R R88, SRZ ;  /* 0x0000000000587805 */ /* 0x000fc4000001ff00 */
[----:B------:R-:W-:Y:S01]  /*9380*/  CS2R R90, SRZ ;  /* 0x00000000005a7805 */ /* 0x000fe2000001ff00 */
[----:B-----5:R-:W-:Y:S02]  /*9390*/  IMAD.MOV.U32 R174, RZ, RZ, R44 ;  /* 0x000000ffffae7224 */ /* 0x020fe400078e002c */
[----:B------:R-:W-:-:S06]  /*93a0*/  IMAD.MOV.U32 R175, RZ, RZ, R46 ;  /* 0x000000ffffaf7224 */ /* 0x000fcc00078e002e */
        /* <DEDUP_REMOVED lines=32> */
.L_x_2309:
[----:B------:R-:W-:Y:S05]  /*95b0*/  BSYNC B1 ;  /* 0x0000000000017941 */ /* 0x000fea0003800000 */
.L_x_2308:
        /* <DEDUP_REMOVED lines=26> */
.L_x_2310:
[----:B------:R-:W-:Y:S01]  /*9760*/  IMAD R100, R17, 0x8, R16 ;  /* 0x0000000811647824 */ /* 0x000fe200078e0210 */
[----:B------:R-:W-:Y:S01]  /*9770*/  SHF.L.U32 R101, R223, 0x1f, RZ ;  /* 0x0000001fdf657819 */ /* 0x000fe200000006ff */
[----:B------:R-:W1:Y:S01]  /*9780*/  LDC R152, c[0x0][0x2f4] ;  /* 0x0000bd00ff987b82 */ /* 0x000e620000000800 */
[----:B------:R-:W-:Y:S01]  /*9790*/  BSSY B1, `(.L_x_2311) ;  /* 0x0000004000017945 */ /* 0x000fe20003800000 */
[----:B------:R-:W-:Y:S01]  /*97a0*/  IMAD.MOV.U32 R135, RZ, RZ, R96 ;  /* 0x000000ffff877224 */ /* 0x000fe200078e0060 */
[----:B------:R-:W2:Y:S02]  /*97b0*/  SYNCS.PHASECHK.TRANS64.TRYWAIT P5, [R100+URZ+0x33490], R101 ;  /* 0x03349065640075a7 */ /* 0x000ea400080a017f */
[----:B--2---:R-:W-:Y:S05]  /*97c0*/  @!P5 BRA `(.L_x_2312) ;  /* 0x0000028000bcd947 */ /* 0x004fea0003800000 */
.L_x_2600:
[----:B------:R-:W-:Y:S05]  /*97d0*/  BSYNC B1 ;  /* 0x0000000000017941 */ /* 0x000fea0003800000 */
.L_x_2311:
        /* <DEDUP_REMOVED lines=41> */
[----:B------:R-:W-:Y:S01]  /*9a70*/  IMAD.U32 R46, R46, 0x10000, RZ ;  /* 0x000100002e2e7824 */ /* 0x000fe200078e00ff */
[----:B------:R-:W-:-:S02]  /*9a80*/  SHF.R.U32.HI R59, RZ, 0x8, R45 ;  /* 0x00000008ff3b7819 */ /* 0x000fc4000001162d */
[----:B------:R-:W-:Y:S02]  /*9a90*/  SHF.R.U32.HI R179, RZ, 0x10, R45 ;  /* 0x00000010ffb37819 */ /* 0x000fe4000001162d */
[----:B------:R-:W-:Y:S01]  /*9aa0*/  LOP3.LUT R56, R56, 0xff00, R182, 0xf8, !PT ;  /* 0x0000ff0038387812 */ /* 0x000fe200078ef8b6 */
[----:B------:R-:W-:Y:S01]  /*9ab0*/  IMAD.SHL.U32 R182, R59, 0x100, RZ ;  /* 0x000001003bb67824 */ /* 0x000fe200078e00ff */
[----:B------:R-:W-:Y:S02]  /*9ac0*/  SHF.L.U32 R57, R57, 0x8, RZ ;  /* 0x0000000839397819 */ /* 0x000fe400000006ff */
[----:B------:R-:W-:Y:S02]  /*9ad0*/  LOP3.LUT R181, R45, 0xff0000ff, RZ, 0xc0, !PT ;  /* 0xff0000ff2db57812 */ /* 0x000fe400078ec0ff */
[----:B------:R-:W-:Y:S01]  /*9ae0*/  LOP3.LUT R59, R180, 0xff00, R57, 0xf8, !PT ;  /* 0x0000ff00b43b7812 */ /* 0x000fe200078ef839 */
[----:B------:R-:W-:Y:S01]  /*9af0*/  IMAD.U32 R57, R179, 0x10000, RZ ;  /* 0x00010000b3397824 */ /* 0x000fe200078e00ff */
[----:B------:R-:W-:-:S02]  /*9b00*/  LOP3.LUT R181, R181, 0xff00, R182, 0xf8, !PT ;  /* 0x0000ff00b5b57812 */ /* 0x000fc400078ef8b6 */
[----:B------:R-:W-:Y:S02]  /*9b10*/  LOP3.LUT R179, R56, 0xff0000, R44, 0xf8, !PT ;  /* 0x00ff000038b37812 */ /* 0x000fe400078ef82c */
[----:B------:R-:W-:Y:S02]  /*9b20*/  LOP3.LUT R44, R181, 0xff0000, R57, 0xf8, !PT ;  /* 0x00ff0000b52c7812 */ /* 0x000fe400078ef839 */
[----:B0-----:R-:W-:Y:S02]  /*9b30*/  F2FP.F16.E4M3.UNPACK_B R180, R97 ;  /* 0x00000061ffb4723e */ /* 0x001fe400020006ff */
[----:B------:R-:W-:Y:S02]  /*9b40*/  F2FP.F16.E4M3.UNPACK_B R182, R44 ;  /* 0x0000002cffb6723e */ /* 0x000fe400020006ff */
[----:B-1----:R-:W-:Y:S01]  /*9b50*/  F2FP.F16.E4M3.UNPACK_B R56, R93 ;  /* 0x0000005dff38723e */ /* 0x002fe200020006ff */
        /* <DEDUP_REMOVED lines=29> */
[----:B------:R-:W-:Y:S01]  /*9d30*/  F2FP.F16.E4M3.UNPACK_B R58, R95 ;  /* 0x0000005fff3a723e */ /* 0x000fe200020006ff */
[----:B------:R-:W-:-:S02]  /*9d40*/  HADD2.F32 R93, -RZ, R183.H0_H0 ;  /* 0x200000b7ff5d7230 */ /* 0x000fc40000004100 */
[----:B------:R-:W-:Y:S02]  /*9d50*/  HADD2.F32 R97, -RZ, R97.H1_H1 ;  /* 0x30000061ff617230 */ /* 0x000fe40000004100 */
        /* <DEDUP_REMOVED lines=9> */
[----:B------:R-:W-:-:S02]  /*9df0*/  IMAD.U32 R45, R45, 0x10000, RZ ;  /* 0x000100002d2d7824 */ /* 0x000fc400078e00ff */
[-C--:B------:R-:W-:Y:S01]  /*9e00*/  FFMA.FTZ R182, R183, R179.reuse, -R184 ;  /* 0x000000b3b7b67223 */ /* 0x080fe200000108b8 */
[----:B------:R-:W-:Y:S01]  /*9e10*/  FFMA.FTZ R179, R97, R179, R185 ;  /* 0x000000b361b37223 */ /* 0x000fe200000100b9 */
[----:B------:R-:W-:Y:S01]  /*9e20*/  LOP3.LUT R97, R59, 0xff0000, R46, 0xf8, !PT ;  /* 0x00ff00003b617812 */ /* 0x000fe200078ef82e */
[----:B------:R-:W-:Y:S01]  /*9e30*/  IMAD.MOV.U32 R46, RZ, RZ, R99 ;  /* 0x000000ffff2e7224 */ /* 0x000fe200078e0063 */
[----:B------:R-:W-:Y:S01]  /*9e40*/  LOP3.LUT R45, R47, 0xff0000, R45, 0xf8, !PT ;  /* 0x00ff00002f2d7812 */ /* 0x000fe200078ef82d */
[----:B------:R-:W-:Y:S01]  /*9e50*/  HADD2.F32 R186, -RZ, R58.H0_H0 ;  /* 0x2000003affba7230 */ /* 0x000fe20000004100 */
[----:B------:R-:W-:Y:S02]  /*9e60*/  F2FP.F16.E4M3.UNPACK_B R183, R97 ;  /* 0x00000061ffb7723e */ /* 0x000fe400020006ff */
[-C--:B------:R-:W-:Y:S02]  /*9e70*/  F2FP.F16.E4M3.UNPACK_B R47, R46.reuse ;  /* 0x0000002eff2f723e */ /* 0x080fe400020006ff */
[-C--:B------:R-:W-:Y:S01]  /*9e80*/  F2FP.F16.E4M3.UNPACK_B R99, R45.reuse ;  /* 0x0000002dff63723e */ /* 0x080fe200020006ff */
[----:B------:R-:W-:Y:S01]  /*9e90*/  HADD2.F32 R185, -RZ, R183.H0_H0 ;  /* 0x200000b7ffb97230 */ /* 0x000fe20000004100 */
[----:B------:R-:W-:Y:S01]  /*9ea0*/  F2FP.F16.E4M3.UNPACK_B R46, R46.H1 ;  /* 0x0000002eff2e723e */ /* 0x000fe200030006ff */
[----:B------:R-:W-:Y:S01]  /*9eb0*/  HADD2.F32 R184, -RZ, R47.H0_H0 ;  /* 0x2000002fffb87230 */ /* 0x000fe20000004100 */
[----:B------:R-:W-:Y:S01]  /*9ec0*/  F2FP.F16.E4M3.UNPACK_B R45, R45.H1 ;  /* 0x0000002dff2d723e */ /* 0x000fe200030006ff */
[----:B------:R-:W-:Y:S01]  /*9ed0*/  HADD2.F32 R59, -RZ, R99.H0_H0 ;  /* 0x20000063ff3b7230 */ /* 0x000fe20000004100 */
        /* <DEDUP_REMOVED lines=99> */
[C---:B------:R-:W-:Y:S01]  /*a510*/  FMUL.FTZ R186, R174.reuse, R186 ;  /* 0x000000baaeba7220 */ /* 0x040fe20000410000 */
        /* <DEDUP_REMOVED lines=30> */
[----:B------:R-:W-:Y:S01]  /*a700*/  IMAD.MOV.U32 R92, RZ, RZ, R179 ;  /* 0x000000ffff5c7224 */ /* 0x000fe200078e00b3 */
[----:B------:R-:W-:Y:S01]  /*a710*/  MOV R94, R174 ;  /* 0x000000ae005e7202 */ /* 0x000fe20000000f00 */
[----:B------:R-:W-:Y:S02]  /*a720*/  IMAD.MOV.U32 R96, RZ, RZ, R45 ;  /* 0x000000ffff607224 */ /* 0x000fe400078e002d */
[----:B------:R-:W-:-:S07]  /*a730*/  IMAD.MOV.U32 R98, RZ, RZ, R175 ;  /* 0x000000ffff627224 */ /* 0x000fce00078e00af */
.L_x_2318:
[----:B------:R-:W-:Y:S05]  /*a740*/  BSYNC B3 ;  /* 0x0000000000037941 */ /* 0x000fea0003800000 */
.L_x_2317:
        /* <DEDUP_REMOVED lines=12> */
.L_x_2316:
[----:B------:R-:W-:Y:S05]  /*a810*/  BSYNC B2 ;  /* 0x0000000000027941 */ /* 0x000fea0003800000 */
.L_x_2315:
        /* <DEDUP_REMOVED lines=26> */
[----:B------:R-:W-:Y:S01]  /*a9c0*/  LOP3.LUT R93, R63, 0xff0000ff, RZ, 0xc0, !PT ;  /* 0xff0000ff3f5d7812 */ /* 0x000fe200078ec0ff */
[----:B------:R-:W-:Y:S01]  /*a9d0*/  IMAD.SHL.U32 R97, R50, 0x100, RZ ;  /* 0x0000010032617824 */ /* 0x000fe200078e00ff */
        /* <DEDUP_REMOVED lines=9> */
[--C-:B------:R-:W-:Y:S02]  /*aa70*/  SHF.R.U32.HI R49, RZ, 0x8, R51.reuse ;  /* 0x00000008ff317819 */ /* 0x100fe40000011633 */
[----:B------:R-:W-:Y:S02]  /*aa80*/  LOP3.LUT R50, R51, 0xff0000ff, RZ, 0xc0, !PT ;  /* 0xff0000ff33327812 */ /* 0x000fe400078ec0ff */
[----:B------:R-:W-:Y:S01]  /*aa90*/  SHF.R.U32.HI R61, RZ, 0x10, R51 ;  /* 0x00000010ff3d7819 */ /* 0x000fe20000011633 */
[----:B------:R-:W-:Y:S01]  /*aaa0*/  IMAD.SHL.U32 R51, R63, 0x100, RZ ;  /* 0x000001003f337824 */ /* 0x000fe200078e00ff */
[----:B------:R-:W-:Y:S01]  /*aab0*/  LOP3.LUT R60, R60, 0xff00, R97, 0xf8, !PT ;  /* 0x0000ff003c3c7812 */ /* 0x000fe200078ef861 */
[----:B------:R-:W-:Y:S01]  /*aac0*/  IMAD.SHL.U32 R49, R49, 0x100, RZ ;  /* 0x0000010031317824 */ /* 0x000fe200078e00ff */
[----:B------:R-:W-:-:S02]  /*aad0*/  SHF.L.U32 R96, R96, 0x10, RZ ;  /* 0x0000001060607819 */ /* 0x000fc400000006ff */
[----:B------:R-:W-:Y:S02]  /*aae0*/  LOP3.LUT R51, R95, 0xff00, R51, 0xf8, !PT ;  /* 0x0000ff005f337812 */ /* 0x000fe400078ef833 */
[----:B------:R-:W-:Y:S01]  /*aaf0*/  LOP3.LUT R95, R60, 0xff0000, R62, 0xf8, !PT ;  /* 0x00ff00003c5f7812 */ /* 0x000fe200078ef83e */
[----:B0-----:R-:W-:Y:S01]  /*ab00*/  IMAD.MOV.U32 R62, RZ, RZ, R57 ;  /* 0x000000ffff3e7224 */ /* 0x001fe200078e0039 */
[----:B------:R-:W-:Y:S02]  /*ab10*/  LOP3.LUT R60, R51, 0xff0000, R96, 0xf8, !PT ;  /* 0x00ff0000333c7812 */ /* 0x000fe400078ef860 */
[----:B------:R-:W-:Y:S02]  /*ab20*/  LOP3.LUT R63, R93, 0xff00, R94, 0xf8, !PT ;  /* 0x0000ff005d3f7812 */ /* 0x000fe400078ef85e */
[----:B------:R-:W-:Y:S02]  /*ab30*/  F2FP.F16.E4M3.UNPACK_B R93, R62 ;  /* 0x0000003eff5d723e */ /* 0x000fe400020006ff */
[----:B------:R-:W-:-:S02]  /*ab40*/  F2FP.F16.E4M3.UNPACK_B R96, R60 ;  /* 0x0000003cff60723e */ /* 0x000fc400020006ff */
[----:B-1----:R-:W-:Y:S01]  /*ab50*/  F2FP.F16.E4M3.UNPACK_B R51, R45 ;  /* 0x0000002dff33723e */ /* 0x002fe200020006ff */
[----:B------:R-:W-:Y:S01]  /*ab60*/  HADD2.F32 R57, -RZ, R93.H0_H0 ;  /* 0x2000005dff397230 */ /* 0x000fe20000004100 */
[-C--:B------:R-:W-:Y:S01]  /*ab70*/  F2FP.F16.E4M3.UNPACK_B R97, R95.reuse ;  /* 0x0000005fff61723e */ /* 0x080fe200020006ff */
[--C-:B------:R-:W-:Y:S01]  /*ab80*/  HADD2.F32 R99, -RZ, R96.reuse.H0_H0 ;  /* 0x20000060ff637230 */ /* 0x100fe20000004100 */
[----:B------:R-:W-:Y:S01]  /*ab90*/  F2FP.F16.E4M3.UNPACK_B R62, R62.H1 ;  /* 0x0000003eff3e723e */ /* 0x000fe200030006ff */
[----:B------:R-:W-:Y:S01]  /*aba0*/  HADD2.F32 R94, -RZ, R51.H0_H0 ;  /* 0x20000033ff5e7230 */ /* 0x000fe20000004100 */
[----:B------:R-:W-:Y:S01]  /*abb0*/  F2FP.F16.E4M3.UNPACK_B R95, R95.H1 ;  /* 0x0000005fff5f723e */ /* 0x000fe200030006ff */
[----:B------:R-:W-:Y:S02]  /*abc0*/  HADD2.F32 R98, -RZ, R97.H0_H0 ;  /* 0x20000061ff627230 */ /* 0x000fe40000004100 */
[----:B------:R-:W-:Y:S01]  /*abd0*/  FMUL.FTZ R174, R57, R99 ;  /* 0x0000006339ae7220 */ /* 0x000fe20000410000 */
[----:B------:R-:W-:-:S02]  /*abe0*/  HADD2.F32 R96, -RZ, R96.H1_H1 ;  /* 0x30000060ff607230 */ /* 0x000fc40000004100 */
[C---:B------:R-:W-:Y:S01]  /*abf0*/  FMUL.FTZ R99, R94.reuse, R99 ;  /* 0x000000635e637220 */ /* 0x040fe20000410000 */
[----:B------:R-:W-:Y:S02]  /*ac00*/  HADD2.F32 R51, -RZ, R51.H1_H1 ;  /* 0x30000033ff337230 */ /* 0x000fe40000004100 */
[-C--:B------:R-:W-:Y:S01]  /*ac10*/  FFMA.FTZ R94, R94, R98.reuse, -R174 ;  /* 0x000000625e5e7223 */ /* 0x080fe200000108ae */
[----:B------:R-:W-:Y:S02]  /*ac20*/  HADD2.F32 R97, -RZ, R97.H1_H1 ;  /* 0x30000061ff617230 */ /* 0x000fe40000004100 */
[----:B------:R-:W-:Y:S01]  /*ac30*/  FFMA.FTZ R57, R57, R98, R99 ;  /* 0x0000006239397223 */ /* 0x000fe20000010063 */
[----:B------:R-:W-:Y:S01]  /*ac40*/  HADD2.F32 R98, -RZ, R93.H1_H1 ;  /* 0x3000005dff627230 */ /* 0x000fe20000004100 */
[----:B------:R-:W-:Y:S01]  /*ac50*/  LOP3.LUT R50, R50, 0xff00, R49, 0xf8, !PT ;  /* 0x0000ff0032327812 */ /* 0x000fe200078ef831 */
[----:B------:R-:W-:Y:S01]  /*ac60*/  IMAD.U32 R49, R61, 0x10000, RZ ;  /* 0x000100003d317824 */ /* 0x000fe200078e00ff */
[----:B------:R-:W-:Y:S01]  /*ac70*/  LOP3.LUT R61, R63, 0xff0000, R48, 0xf8, !PT ;  /* 0x00ff00003f3d7812 */ /* 0x000fe200078ef830 */
[----:B------:R-:W-:-:S02]  /*ac80*/  IMAD.MOV.U32 R63, RZ, RZ, R47 ;  /* 0x000000ffff3f7224 */ /* 0x000fc400078e002f */
[-C--:B------:R-:W-:Y:S01]  /*ac90*/  FMUL.FTZ R93, R98, R96.reuse ;  /* 0x00000060625d7220 */ /* 0x080fe20000410000 */
[C---:B------:R-:W-:Y:S01]  /*aca0*/  FMUL.FTZ R96, R51.reuse, R96 ;  /* 0x0000006033607220 */ /* 0x040fe20000410000 */
[----:B------:R-:W-:Y:S01]  /*acb0*/  LOP3.LUT R48, R50, 0xff0000, R49, 0xf8, !PT ;  /* 0x00ff000032307812 */ /* 0x000fe200078ef831 */
        /* <DEDUP_REMOVED lines=35> */
[-C--:B------:R-:W-:Y:S01]  /*aef0*/  FMUL.FTZ R175, R98, R59.reuse ;  /* 0x0000003b62af7220 */ /* 0x080fe20000410000 */
[C---:B------:R-:W-:Y:S01]  /*af00*/  FMUL.FTZ R59, R174.reuse, R59 ;  /* 0x0000003bae3b7220 */ /* 0x040fe20000410000 */
        /* <DEDUP_REMOVED lines=12> */
[C---:B------:R-:W-:Y:S01]  /*afd0*/  FFMA.FTZ R50, R47.reuse, R97, -R50 ;  /* 0x000000612f327223 */ /* 0x040fe20000010832 */
        /* <DEDUP_REMOVED lines=22> */
[-C--:B------:R-:W-:Y:S01]  /*b140*/  F2FP.F16.E4M3.UNPACK_B R48, R173.reuse.H1 ;  /* 0x000000adff30723e */ /* 0x080fe200030006ff */
[--C-:B------:R-:W-:Y:S01]  /*b150*/  HADD2.F32 R61, -RZ, R60.reuse.H0_H0 ;  /* 0x2000003cff3d7230 */ /* 0x100fe20000004100 */
[-C--:B------:R-:W-:Y:S01]  /*b160*/  F2FP.F16.E4M3.UNPACK_B R59, R44.reuse.H1 ;  /* 0x0000002cff3b723e */ /* 0x080fe200030006ff */
        /* <DEDUP_REMOVED lines=14> */
[CC--:B------:R-:W-:Y:S01]  /*b250*/  FMUL.FTZ R61, R60.reuse, R48.reuse ;  /* 0x000000303c3d7220 */ /* 0x0c0fe20000410000 */
        /* <DEDUP_REMOVED lines=21> */
[----:B------:R-:W-:Y:S01]  /*b3b0*/  FFMA.FTZ R60, R44, R171, -R60 ;  /* 0x000000ab2c3c7223 */ /* 0x000fe2000001083c */
[----:B------:R-:W-:Y:S01]  /*b3c0*/  F2FP.SATFINITE.E4M3.F32.PACK_AB_MERGE_C R48, R48, R99, RZ ;  /* 0x000000633030723e */ /* 0x000fe200048070ff */
[----:B------:R-:W-:Y:S01]  /*b3d0*/  FFMA.FTZ R44, R56, R171, R173 ;  /* 0x000000ab382c7223 */ /* 0x000fe200000100ad */
[----:B------:R-:W-:Y:S01]  /*b3e0*/  IMAD.MOV.U32 R56, RZ, RZ, R46 ;  /* 0x000000ffff387224 */ /* 0x000fe200078e002e */
        /* <DEDUP_REMOVED lines=40> */
[C---:B------:R-:W-:Y:S01]  /*b670*/  FMUL.FTZ R172, R56.reuse, R172 ;  /* 0x000000ac38ac7220 */ /* 0x040fe20000410000 */
[----:B------:R-:W-:Y:S02]  /*b680*/  IMAD.MOV.U32 R47, RZ, RZ, R50 ;  /* 0x000000ffff2f7224 */ /* 0x000fe400078e0032 */
[----:B------:R-:W-:Y:S01]  /*b690*/  FFMA.FTZ R60, R56, R170, -R60 ;  /* 0x000000aa383c7223 */ /* 0x000fe2000001083c */
[----:B------:R-:W-:-:S02]  /*b6a0*/  IMAD.MOV.U32 R56, RZ, RZ, R48 ;  /* 0x000000ffff387224 */ /* 0x000fc400078e0030 */
[----:B------:R-:W-:Y:S02]  /*b6b0*/  FFMA.FTZ R172, R58, R170, R172 ;  /* 0x000000aa3aac7223 */ /* 0x000fe400000100ac */
[----:B------:R-:W-:-:S03]  /*b6c0*/  F2FP.SATFINITE.E4M3.F32.PACK_AB_MERGE_C R59, R60, R96, R59 ;  /* 0x000000603c3b723e */ /* 0x000fc6000480703b */
[----:B------:R-:W-:Y:S02]  /*b6d0*/  F2FP.SATFINITE.E4M3.F32.PACK_AB_MERGE_C R171, R172, R171, R46 ;  /* 0x000000abacab723e */ /* 0x000fe4000480702e */
[----:B------:R-:W-:Y:S02]  /*b6e0*/  IMAD.MOV.U32 R46, RZ, RZ, R59 ;  /* 0x000000ffff2e7224 */ /* 0x000fe400078e003b */
[----:B------:R-:W-:Y:S01]  /*b6f0*/  MOV R58, R171 ;  /* 0x000000ab003a7202 */ /* 0x000fe20000000f00 */
[----:B------:R-:W-:-:S07]  /*b700*/  IMAD.MOV.U32 R59, RZ, RZ, R98 ;  /* 0x000000ffff3b7224 */ /* 0x000fce00078e0062 */
.L_x_2322:
[----:B------:R-:W-:Y:S05]  /*b710*/  BSYNC B3 ;  /* 0x0000000000037941 */ /* 0x000fea0003800000 */
.L_x_2321:
        /* <DEDUP_REMOVED lines=12> */
.L_x_2320:
[----:B------:R-:W-:Y:S05]  /*b7e0*/  BSYNC B2 ;  /* 0x0000000000027941 */ /* 0x000fea0003800000 */
.L_x_2319:
        /* <DEDUP_REMOVED lines=64> */
[CC--:B------:R-:W-:Y:S01]  /*bbf0*/  FMUL.FTZ R61, R78.reuse, R63.reuse ;  /* 0x0000003f4e3d7220 */ /* 0x0c0fe20000410000 */
[----:B------:R-:W-:Y:S01]  /*bc00*/  FMUL.FTZ R63, R53, R63 ;  /* 0x0000003f353f7220 */ /* 0x000fe20000410000 */
[----:B------:R-:W-:Y:S02]  /*bc10*/  LOP3.LUT R55, R55, 0xff0000ff, RZ, 0xc0, !PT ;  /* 0xff0000ff37377812 */ /* 0x000fe400078ec0ff */
[-C--:B------:R-:W-:Y:S01]  /*bc20*/  FFMA.FTZ R61, R53, R77.reuse, -R61 ;  /* 0x0000004d353d7223 */ /* 0x080fe2000001083d */
[----:B------:R-:W-:Y:S01]  /*bc30*/  FFMA.FTZ R53, R78, R77, R63 ;  /* 0x0000004d4e357223 */ /* 0x000fe2000001003f */
[----:B------:R-:W-:Y:S01]  /*bc40*/  F2FP.F16.E4M3.UNPACK_B R63, R57.H1 ;  /* 0x00000039ff3f723e */ /* 0x000fe200030006ff */
[----:B------:R-:W-:Y:S01]  /*bc50*/  HADD2.F32 R78, -RZ, R59.H0_H0 ;  /* 0x2000003bff4e7230 */ /* 0x000fe20000004100 */
[----:B------:R-:W-:Y:S01]  /*bc60*/  F2FP.F16.E4M3.UNPACK_B R77, R45.H1 ;  /* 0x0000002dff4d723e */ /* 0x000fe200030006ff */
[----:B------:R-:W-:Y:S01]  /*bc70*/  HADD2.F32 R45, -RZ, R49.H0_H0 ;  /* 0x20000031ff2d7230 */ /* 0x000fe20000004100 */
[----:B------:R-:W-:Y:S01]  /*bc80*/  SHF.L.U32 R60, R60, 0x8, RZ ;  /* 0x000000083c3c7819 */ /* 0x000fe200000006ff */
        /* <DEDUP_REMOVED lines=15> */
[----:B------:R-:W-:Y:S02]  /*bd80*/  IMAD.U32 R55, R52, 0x10000, RZ ;  /* 0x0001000034377824 */ /* 0x000fe400078e00ff */
[----:B------:R-:W-:Y:S01]  /*bd90*/  IMAD.U32 R52, R58, 0x10000, RZ ;  /* 0x000100003a347824 */ /* 0x000fe200078e00ff */
[----:B------:R-:W-:Y:S01]  /*bda0*/  F2FP.SATFINITE.E4M3.F32.PACK_AB_MERGE_C R57, R63, R57, RZ ;  /* 0x000000393f39723e */ /* 0x000fe200048070ff */
[----:B------:R-:W-:Y:S01]  /*bdb0*/  IMAD.MOV.U32 R60, RZ, RZ, R47 ;  /* 0x000000ffff3c7224 */ /* 0x000fe200078e002f */
        /* <DEDUP_REMOVED lines=27> */
[C---:B------:R-:W-:Y:S01]  /*bf70*/  FFMA.FTZ R52, R47.reuse, R77, -R52 ;  /* 0x0000004d2f347223 */ /* 0x040fe20000010834 */
        /* <DEDUP_REMOVED lines=101> */
[-C--:B------:R-:W-:Y:S01]  /*c5d0*/  FMUL.FTZ R57, R50, R166.reuse ;  /* 0x000000a632397220 */ /* 0x080fe20000410000 */
[----:B------:R-:W-:Y:S01]  /*c5e0*/  F2FP.SATFINITE.E4M3.F32.PACK_AB_MERGE_C R95, R46, R95, RZ ;  /* 0x0000005f2e5f723e */ /* 0x000fe200048070ff */
[C---:B------:R-:W-:Y:S02]  /*c5f0*/  FMUL.FTZ R166, R48.reuse, R166 ;  /* 0x000000a630a67220 */ /* 0x040fe40000410000 */
[-C--:B------:R-:W-:Y:S01]  /*c600*/  FFMA.FTZ R57, R48, R168.reuse, -R57 ;  /* 0x000000a830397223 */ /* 0x080fe20000010839 */
        /* <DEDUP_REMOVED lines=8> */
.L_x_2324:
[----:B------:R-:W-:Y:S05]  /*c690*/  BSYNC B2 ;  /* 0x0000000000027941 */ /* 0x000fea0003800000 */
.L_x_2323:
        /* <DEDUP_REMOVED lines=12> */
.L_x_2314:
[----:B------:R-:W-:Y:S05]  /*c760*/  BSYNC B1 ;  /* 0x0000000000017941 */ /* 0x000fea0003800000 */
.L_x_2313:
[----:B-1-34-:R-:W-:Y:S02]  /*c770*/  VIADD R45, R220, 0x80 ;  /* 0x00000080dc2d7836 */ /* 0x01afe40000000000 */
[-C--:B------:R-:W-:Y:S02]  /*c780*/  IMAD R44, R147, R136.reuse, RZ ;  /* 0x00000088932c7224 */ /* 0x080fe400078e02ff */
        /* <DEDUP_REMOVED lines=21> */
[----:B------:R-:W-:-:S04]  /*c8e0*/  LOP3.LUT R44, R44, R9, RZ, 0x3c, !PT ;  /* 0x000000092c2c7212 */ /* 0x000fc800078e3cff */
[----:B------:R-:W-:Y:S01]  /*c8f0*/  IADD3 R44, R45, R44, RZ ;  /* 0x0000002c2d2c7210 */ /* 0x000fe20007ffe0ff */
[----:B------:R-:W-:-:S04]  /*c900*/  IMAD R45, R17, 0x7800, R143 ;  /* 0x00007800112d7824 */ /* 0x000fc800078e028f */
        /* <DEDUP_REMOVED lines=16> */
[----:B------:R-:W-:Y:S01]  /*ca10*/  LOP3.LUT R94, R67, 0xff0000ff, RZ, 0xc0, !PT ;  /* 0xff0000ff435e7812 */ /* 0x000fe200078ec0ff */
[----:B------:R-:W-:Y:S01]  /*ca20*/  HADD2.F32 R48, -RZ, R57.H0_H0 ;  /* 0x20000039ff307230 */ /* 0x000fe20000004100 */
[----:B------:R-:W-:Y:S01]  /*ca30*/  SHF.R.U32.HI R82, RZ, 0x10, R83 ;  /* 0x00000010ff527819 */ /* 0x000fe20000011653 */
        /* <DEDUP_REMOVED lines=13> */
[----:B------:R-:W-:Y:S02]  /*cb10*/  F2FP.F16.E4M3.UNPACK_B R60, R58 ;  /* 0x0000003aff3c723e */ /* 0x000fe400020006ff */
        /* <DEDUP_REMOVED lines=18> */
[----:B------:R-:W-:Y:S01]  /*cc40*/  IMAD.MOV.U32 R62, RZ, RZ, R50 ;  /* 0x000000ffff3e7224 */ /* 0x000fe200078e0032 */
[----:B------:R-:W-:-:S02]  /*cc50*/  F2FP.F16.E4M3.UNPACK_B R57, R49 ;  /* 0x00000031ff39723e */ /* 0x000fc400020006ff */
[-C--:B------:R-:W-:Y:S01]  /*cc60*/  FMUL.FTZ R79, R60, R77.reuse ;  /* 0x0000004d3c4f7220 */ /* 0x080fe20000410000 */
[C---:B------:R-:W-:Y:S01]  /*cc70*/  FMUL.FTZ R77, R58.reuse, R77 ;  /* 0x0000004d3a4d7220 */ /* 0x040fe20000410000 */
[----:B------:R-:W-:Y:S02]  /*cc80*/  F2FP.F16.E4M3.UNPACK_B R76, R62.H1 ;  /* 0x0000003eff4c723e */ /* 0x000fe400030006ff */
[-C--:B------:R-:W-:Y:S01]  /*cc90*/  FFMA.FTZ R58, R58, R61.reuse, -R79 ;  /* 0x0000003d3a3a7223 */ /* 0x080fe2000001084f */
[----:B------:R-:W-:Y:S01]  /*cca0*/  FFMA.FTZ R61, R60, R61, R77 ;  /* 0x0000003d3c3d7223 */ /* 0x000fe2000001004d */
[----:B------:R-:W-:Y:S01]  /*ccb0*/  IMAD.MOV.U32 R60, RZ, RZ, R46 ;  /* 0x000000ffff3c7224 */ /* 0x000fe200078e002e */
[----:B------:R-:W-:Y:S01]  /*ccc0*/  F2FP.F16.E4M3.UNPACK_B R77, R162.H1 ;  /* 0x000000a2ff4d723e */ /* 0x000fe200030006ff */
[----:B------:R-:W-:Y:S01]  /*ccd0*/  HADD2.F32 R46, -RZ, R76.H0_H0 ;  /* 0x2000004cff2e7230 */ /* 0x000fe20000004100 */
[----:B------:R-:W-:Y:S01]  /*cce0*/  F2FP.SATFINITE.E4M3.F32.PACK_AB_MERGE_C R44, R58, R63, R48 ;  /* 0x0000003f3a2c723e */ /* 0x000fe20004807030 */
[----:B------:R-:W-:Y:S01]  /*ccf0*/  HADD2.F32 R79, -RZ, R64.H0_H0 ;  /* 0x20000040ff4f7230 */ /* 0x000fe20000004100 */
[-C--:B------:R-:W-:Y:S01]  /*cd00*/  F2FP.F16.E4M3.UNPACK_B R66, R60.reuse.H1 ;  /* 0x0000003cff42723e */ /* 0x080fe200030006ff */
[----:B------:R-:W-:Y:S01]  /*cd10*/  HADD2.F32 R93, -RZ, R77.H0_H0 ;  /* 0x2000004dff5d7230 */ /* 0x000fe20000004100 */
[----:B------:R-:W-:Y:S01]  /*cd20*/  F2FP.F16.E4M3.UNPACK_B R60, R60 ;  /* 0x0000003cff3c723e */ /* 0x000fe200020006ff */
[----:B------:R-:W-:Y:S01]  /*cd30*/  HADD2.F32 R76, -RZ, R76.H1_H1 ;  /* 0x3000004cff4c7230 */ /* 0x000fe20000004100 */
[----:B------:R-:W-:Y:S01]  /*cd40*/  F2FP.SATFINITE.E4M3.F32.PACK_AB_MERGE_C R48, R61, R52, R59 ;  /* 0x000000343d30723e */ /* 0x000fe2000480703b */
[----:B------:R-:W-:-:S02]  /*cd50*/  HADD2.F32 R50, -RZ, R66.H0_H0 ;  /* 0x20000042ff327230 */ /* 0x000fc40000004100 */
[----:B------:R-:W-:Y:S01]  /*cd60*/  FMUL.FTZ R95, R46, R93 ;  /* 0x0000005d2e5f7220 */ /* 0x000fe20000410000 */
[----:B------:R-:W-:Y:S01]  /*cd70*/  HADD2.F32 R66, -RZ, R66.H1_H1 ;  /* 0x30000042ff427230 */ /* 0x000fe20000004100 */
[----:B------:R-:W-:Y:S01]  /*cd80*/  F2FP.F16.E4M3.UNPACK_B R52, R45 ;  /* 0x0000002dff34723e */ /* 0x000fe200020006ff */
[----:B------:R-:W-:Y:S02]  /*cd90*/  HADD2.F32 R59, -RZ, R57.H0_H0 ;  /* 0x20000039ff3b7230 */ /* 0x000fe40000004100 */
[C---:B------:R-:W-:Y:S01]  /*cda0*/  FMUL.FTZ R93, R50.reuse, R93 ;  /* 0x0000005d325d7220 */ /* 0x040fe20000410000 */
[----:B------:R-:W-:-:S03]  /*cdb0*/  FFMA.FTZ R50, R50, R79, -R95 ;  /* 0x0000004f32327223 */ /* 0x000fc6000001085f */
[----:B------:R-:W-:Y:S01]  /*cdc0*/  FFMA.FTZ R46, R46, R79, R93 ;  /* 0x0000004f2e2e7223 */ /* 0x000fe2000001005d */
[----:B------:R-:W-:Y:S02]  /*cdd0*/  HADD2.F32 R79, -RZ, R77.H1_H1 ;  /* 0x3000004dff4f7230 */ /* 0x000fe40000004100 */
[----:B------:R-:W-:Y:S01]  /*cde0*/  HADD2.F32 R77, -RZ, R64.H1_H1 ;  /* 0x30000040ff4d7230 */ /* 0x000fe20000004100 */
[----:B------:R-:W-:Y:S02]  /*cdf0*/  F2FP.F16.E4M3.UNPACK_B R64, R162 ;  /* 0x000000a2ff40723e */ /* 0x000fe400020006ff */
[-C--:B------:R-:W-:Y:S01]  /*ce00*/  FMUL.FTZ R93, R76, R79.reuse ;  /* 0x0000004f4c5d7220 */ /* 0x080fe20000410000 */
[C---:B------:R-:W-:Y:S02]  /*ce10*/  FMUL.FTZ R95, R66.reuse, R79 ;  /* 0x0000004f425f7220 */ /* 0x040fe40000410000 */
[----:B------:R-:W-:Y:S02]  /*ce20*/  HADD2.F32 R78, -RZ, R64.H0_H0 ;  /* 0x20000040ff4e7230 */ /* 0x000fe40000004100 */
[-C--:B------:R-:W-:Y:S01]  /*ce30*/  FFMA.FTZ R79, R66, R77.reuse, -R93 ;  /* 0x0000004d424f7223 */ /* 0x080fe2000001085d */
[----:B------:R-:W-:Y:S01]  /*ce40*/  F2FP.F16.E4M3.UNPACK_B R66, R62 ;  /* 0x0000003eff42723e */ /* 0x000fe200020006ff */
[----:B------:R-:W-:Y:S01]  /*ce50*/  FFMA.FTZ R77, R76, R77, R95 ;  /* 0x0000004d4c4d7223 */ /* 0x000fe2000001005f */
[----:B------:R-:W-:Y:S01]  /*ce60*/  F2FP.F16.E4M3.UNPACK_B R62, R164 ;  /* 0x000000a4ff3e723e */ /* 0x000fe200020006ff */
[----:B------:R-:W-:Y:S01]  /*ce70*/  HADD2.F32 R93, -RZ, R60.H0_H0 ;  /* 0x2000003cff5d7230 */ /* 0x000fe20000004100 */
[----:B------:R-:W-:Y:S01]  /*ce80*/  F2FP.SATFINITE.E4M3.F32.PACK_AB_MERGE_C R50, R79, R50, RZ ;  /* 0x000000324f32723e */ /* 0x000fe200048070ff */
[----:B------:R-:W-:Y:S01]  /*ce90*/  HADD2.F32 R95, -RZ, R66.H0_H0 ;  /* 0x20000042ff5f7230 */ /* 0x000fe20000004100 */
[----:B------:R-:W-:Y:S01]  /*cea0*/  F2FP.SATFINITE.E4M3.F32.PACK_AB_MERGE_C R77, R77, R46, RZ ;  /* 0x0000002e4d4d723e */ /* 0x000fe200048070ff */
[----:B------:R-:W-:Y:S01]  /*ceb0*/  HADD2.F32 R99, -RZ, R64.H1_H1 ;  /* 0x30000040ff637230 */ /* 0x000fe20000004100 */
[----:B------:R-:W-:Y:S01]  /*cec0*/  SHF.R.U32.HI R64, RZ, 0x8, R81 ;  /* 0x00000008ff407819 */ /* 0x000fe20000011651 */
[----:B------:R-:W-:-:S02]  /*ced0*/  HADD2.F32 R66, -RZ, R66.H1_H1 ;  /* 0x30000042ff427230 */ /* 0x000fc40000004100 */
[-C--:B------:R-:W-:Y:S01]  /*cee0*/  FMUL.FTZ R80, R95, R78.reuse ;  /* 0x0000004e5f507220 */ /* 0x080fe20000410000 */
[----:B------:R-:W-:Y:S02]  /*cef0*/  HADD2.F32 R60, -RZ, R60.H1_H1 ;  /* 0x3000003cff3c7230 */ /* 0x000fe40000004100 */
[----:B------:R-:W-:Y:S01]  /*cf00*/  FMUL.FTZ R78, R93, R78 ;  /* 0x0000004e5d4e7220 */ /* 0x000fe20000410000 */
[--C-:B------:R-:W-:Y:S02]  /*cf10*/  HADD2.F32 R97, -RZ, R62.reuse.H1_H1 ;  /* 0x3000003eff617230 */ /* 0x100fe40000004100 */
[-C--:B------:R-:W-:Y:S01]  /*cf20*/  FMUL.FTZ R137, R66, R99.reuse ;  /* 0x0000006342897220 */ /* 0x080fe20000410000 */
[----:B------:R-:W-:Y:S02]  /*cf30*/  HADD2.F32 R76, -RZ, R62.H0_H0 ;  /* 0x2000003eff4c7230 */ /* 0x000fe40000004100 */
[C---:B------:R-:W-:Y:S01]  /*cf40*/  FMUL.FTZ R99, R60.reuse, R99 ;  /* 0x000000633c637220 */ /* 0x040fe20000410000 */
[----:B------:R-:W-:-:S02]  /*cf50*/  FFMA.FTZ R62, R60, R97, -R137 ;  /* 0x000000613c3e7223 */ /* 0x000fc40000010889 */
[-C--:B------:R-:W-:Y:S01]  /*cf60*/  FFMA.FTZ R93, R93, R76.reuse, -R80 ;  /* 0x0000004c5d5d7223 */ /* 0x080fe20000010850 */
[----:B------:R-:W-:Y:S01]  /*cf70*/  FFMA.FTZ R95, R95, R76, R78 ;  /* 0x0000004c5f5f7223 */ /* 0x000fe2000001004e */
[----:B------:R-:W-:Y:S01]  /*cf80*/  FFMA.FTZ R60, R66, R97, R99 ;  /* 0x00000061423c7223 */ /* 0x000fe20000010063 */
[----:B------:R-:W-:Y:S01]  /*cf90*/  LOP3.LUT R66, R81, 0xff0000ff, RZ, 0xc0, !PT ;  /* 0xff0000ff51427812 */ /* 0x000fe200078ec0ff */
[----:B------:R-:W-:Y:S01]  /*cfa0*/  IMAD.SHL.U32 R97, R64, 0x100, RZ ;  /* 0x0000010040617824 */ /* 0x000fe200078e00ff */
[----:B------:R-:W-:Y:S02]  /*cfb0*/  SHF.R.U32.HI R80, RZ, 0x10, R81 ;  /* 0x00000010ff507819 */ /* 0x000fe40000011651 */
        /* <DEDUP_REMOVED lines=11> */
[----:B------:R-:W-:Y:S01]  /*d070*/  LOP3.LUT R94, R94, 0xff00, R81, 0xf8, !PT ;  /* 0x0000ff005e5e7812 */ /* 0x000fe200078ef851 */
[----:B------:R-:W-:Y:S01]  /*d080*/  IMAD.U32 R81, R80, 0x10000, RZ ;  /* 0x0001000050517824 */ /* 0x000fe200078e00ff */
[----:B------:R-:W-:Y:S02]  /*d090*/  SHF.L.U32 R65, R65, 0x10, RZ ;  /* 0x0000001041417819 */ /* 0x000fe400000006ff */
[----:B------:R-:W-:Y:S02]  /*d0a0*/  F2FP.SATFINITE.E4M3.F32.PACK_AB_MERGE_C R46, R62, R93, R50 ;  /* 0x0000005d3e2e723e */ /* 0x000fe40004807032 */
[----:B------:R-:W-:Y:S01]  /*d0b0*/  LOP3.LUT R66, R66, 0xff0000, R81, 0xf8, !PT ;  /* 0x00ff000042427812 */ /* 0x000fe200078ef851 */
[----:B------:R-:W-:Y:S01]  /*d0c0*/  IMAD.U32 R81, R67, 0x10000, RZ ;  /* 0x0001000043517824 */ /* 0x000fe200078e00ff */
[----:B------:R-:W-:-:S02]  /*d0d0*/  LOP3.LUT R67, R76, 0xff0000, R65, 0xf8, !PT ;  /* 0x00ff00004c437812 */ /* 0x000fc400078ef841 */
[-C--:B------:R-:W-:Y:S02]  /*d0e0*/  F2FP.F16.E4M3.UNPACK_B R61, R66.reuse ;  /* 0x00000042ff3d723e */ /* 0x080fe400020006ff */
[----:B------:R-:W-:Y:S02]  /*d0f0*/  F2FP.F16.E4M3.UNPACK_B R58, R67 ;  /* 0x00000043ff3a723e */ /* 0x000fe400020006ff */
[----:B------:R-:W-:Y:S01]  /*d100*/  F2FP.SATFINITE.E4M3.F32.PACK_AB_MERGE_C R50, R60, R95, R77 ;  /* 0x0000005f3c32723e */ /* 0x000fe2000480704d */
[----:B------:R-:W-:Y:S01]  /*d110*/  HADD2.F32 R60, -RZ, R57.H1_H1 ;  /* 0x30000039ff3c7230 */ /* 0x000fe20000004100 */
[----:B------:R-:W-:Y:S01]  /*d120*/  LOP3.LUT R64, R78, 0xff00, R99, 0xf8, !PT ;  /* 0x0000ff004e407812 */ /* 0x000fe200078ef863 */
[----:B------:R-:W-:Y:S01]  /*d130*/  HADD2.F32 R76, -RZ, R58.H0_H0 ;  /* 0x2000003aff4c7230 */ /* 0x000fe20000004100 */
[----:B------:R-:W-:Y:S01]  /*d140*/  F2FP.F16.E4M3.UNPACK_B R67, R67.H1 ;  /* 0x00000043ff43723e */ /* 0x000fe200030006ff */
[----:B------:R-:W-:Y:S01]  /*d150*/  HADD2.F32 R57, -RZ, R52.H0_H0 ;  /* 0x20000034ff397230 */ /* 0x000fe20000004100 */
[----:B------:R-:W-:Y:S01]  /*d160*/  F2FP.F16.E4M3.UNPACK_B R66, R66.H1 ;  /* 0x00000042ff42723e */ /* 0x000fe200030006ff */
[----:B------:R-:W-:-:S02]  /*d170*/  HADD2.F32 R63, -RZ, R58.H1_H1 ;  /* 0x3000003aff3f7230 */ /* 0x000fc40000004100 */
[-C--:B------:R-:W-:Y:S01]  /*d180*/  FMUL.FTZ R78, R59, R76.reuse ;  /* 0x0000004c3b4e7220 */ /* 0x080fe20000410000 */
[--C-:B------:R-:W-:Y:S02]  /*d190*/  HADD2.F32 R62, -RZ, R61.reuse.H0_H0 ;  /* 0x2000003dff3e7230 */ /* 0x100fe40000004100 */
        /* <DEDUP_REMOVED lines=15> */
[----:B------:R-:W-:Y:S01]  /*d290*/  LOP3.LUT R64, R64, 0xff0000, R83, 0xf8, !PT ;  /* 0x00ff000040407812 */ /* 0x000fe200078ef853 */
[--C-:B------:R-:W-:Y:S01]  /*d2a0*/  HADD2.F32 R59, -RZ, R61.reuse.H0_H0 ;  /* 0x2000003dff3b7230 */ /* 0x100fe20000004100 */
[----:B------:R-:W-:Y:S01]  /*d2b0*/  F2FP.F16.E4M3.UNPACK_B R77, R51.H1 ;  /* 0x00000033ff4d723e */ /* 0x000fe200030006ff */
[----:B------:R-:W-:Y:S01]  /*d2c0*/  HADD2.F32 R61, -RZ, R61.H1_H1 ;  /* 0x3000003dff3d7230 */ /* 0x000fe20000004100 */
[----:B------:R-:W-:Y:S01]  /*d2d0*/  F2FP.F16.E4M3.UNPACK_B R82, R65.H1 ;  /* 0x00000041ff52723e */ /* 0x000fe200030006ff */
        /* <DEDUP_REMOVED lines=12> */
[----:B------:R-:W-:Y:S01]  /*d3a0*/  HADD2.F32 R83, -RZ, R82.H0_H0 ;  /* 0x20000052ff537230 */ /* 0x000fe20000004100 */
[----:B------:R-:W-:Y:S01]  /*d3b0*/  F2FP.F16.E4M3.UNPACK_B R61, R47 ;  /* 0x0000002fff3d723e */ /* 0x000fe200020006ff */
[----:B------:R-:W-:Y:S01]  /*d3c0*/  HADD2.F32 R79, -RZ, R77.H0_H0 ;  /* 0x2000004dff4f7230 */ /* 0x000fe20000004100 */
[----:B------:R-:W-:Y:S01]  /*d3d0*/  F2FP.F16.E4M3.UNPACK_B R63, R65 ;  /* 0x00000041ff3f723e */ /* 0x000fe200020006ff */
[----:B------:R-:W-:Y:S01]  /*d3e0*/  HADD2.F32 R78, -RZ, R66.H0_H0 ;  /* 0x20000042ff4e7230 */ /* 0x000fe20000004100 */
[----:B------:R-:W-:Y:S01]  /*d3f0*/  F2FP.F16.E4M3.UNPACK_B R67, R47.H1 ;  /* 0x0000002fff43723e */ /* 0x000fe200030006ff */
[----:B------:R-:W-:Y:S01]  /*d400*/  HADD2.F32 R51, -RZ, R61.H0_H0 ;  /* 0x2000003dff337230 */ /* 0x000fe20000004100 */
[-C--:B------:R-:W-:Y:S01]  /*d410*/  F2FP.F16.E4M3.UNPACK_B R47, R64.reuse ;  /* 0x00000040ff2f723e */ /* 0x080fe200020006ff */
[----:B------:R-:W-:Y:S01]  /*d420*/  HADD2.F32 R76, -RZ, R63.H0_H0 ;  /* 0x2000003fff4c7230 */ /* 0x000fe20000004100 */
[----:B------:R-:W-:Y:S01]  /*d430*/  F2FP.F16.E4M3.UNPACK_B R65, R64.H1 ;  /* 0x00000040ff41723e */ /* 0x000fe200030006ff */
[----:B------:R-:W-:-:S02]  /*d440*/  HADD2.F32 R82, -RZ, R82.H1_H1 ;  /* 0x30000052ff527230 */ /* 0x000fc40000004100 */
[----:B------:R-:W-:Y:S01]  /*d450*/  FMUL.FTZ R95, R79, R83 ;  /* 0x000000534f5f7220 */ /* 0x000fe20000410000 */
[----:B------:R-:W-:Y:S02]  /*d460*/  HADD2.F32 R80, -RZ, R47.H0_H0 ;  /* 0x2000002fff507230 */ /* 0x000fe40000004100 */
[-C--:B------:R-:W-:Y:S01]  /*d470*/  FMUL.FTZ R92, R78, R76.reuse ;  /* 0x0000004c4e5c7220 */ /* 0x080fe20000410000 */
[C---:B------:R-:W-:Y:S01]  /*d480*/  FMUL.FTZ R93, R51.reuse, R76 ;  /* 0x0000004c335d7220 */ /* 0x040fe20000410000 */
[----:B------:R-:W-:Y:S01]  /*d490*/  HADD2.F32 R76, -RZ, R67.H0_H0 ;  /* 0x20000043ff4c7230 */ /* 0x000fe20000004100 */
[----:B------:R-:W-:Y:S01]  /*d4a0*/  F2FP.SATFINITE.E4M3.F32.PACK_AB_MERGE_C R49, R60, R49, RZ ;  /* 0x000000313c31723e */ /* 0x000fe200048070ff */
[-C--:B------:R-:W-:Y:S01]  /*d4b0*/  FFMA.FTZ R51, R51, R80.reuse, -R92 ;  /* 0x0000005033337223 */ /* 0x080fe2000001085c */
[----:B------:R-:W-:Y:S02]  /*d4c0*/  HADD2.F32 R81, -RZ, R65.H0_H0 ;  /* 0x20000041ff517230 */ /* 0x000fe40000004100 */
[----:B------:R-:W-:Y:S01]  /*d4d0*/  FFMA.FTZ R64, R78, R80, R93 ;  /* 0x000000504e407223 */ /* 0x000fe2000001005d */
[----:B------:R-:W-:Y:S01]  /*d4e0*/  FMUL.FTZ R80, R76, R83 ;  /* 0x000000534c507220 */ /* 0x000fe20000410000 */
[----:B------:R-:W-:Y:S01]  /*d4f0*/  HADD2.F32 R78, -RZ, R77.H1_H1 ;  /* 0x3000004dff4e7230 */ /* 0x000fe20000004100 */
[----:B------:R-:W-:Y:S01]  /*d500*/  F2FP.SATFINITE.E4M3.F32.PACK_AB_MERGE_C R59, R62, R59, RZ ;  /* 0x0000003b3e3b723e */ /* 0x000fe200048070ff */
[----:B------:R-:W-:-:S02]  /*d510*/  HADD2.F32 R67, -RZ, R67.H1_H1 ;  /* 0x30000043ff437230 */ /* 0x000fc40000004100 */
[----:B------:R-:W-:Y:S01]  /*d520*/  FFMA.FTZ R77, R79, R81, R80 ;  /* 0x000000514f4d7223 */ /* 0x000fe20000010050 */
[----:B------:R-:W-:Y:S02]  /*d530*/  HADD2.F32 R65, -RZ, R65.H1_H1 ;  /* 0x30000041ff417230 */ /* 0x000fe40000004100 */
[-C--:B------:R-:W-:Y:S01]  /*d540*/  FMUL.FTZ R80, R78, R82.reuse ;  /* 0x000000524e507220 */ /* 0x080fe20000410000 */
[----:B------:R-:W-:Y:S02]  /*d550*/  HADD2.F32 R66, -RZ, R66.H1_H1 ;  /* 0x30000042ff427230 */ /* 0x000fe40000004100 */
[C---:B------:R-:W-:Y:S01]  /*d560*/  FMUL.FTZ R79, R67.reuse, R82 ;  /* 0x00000052434f7220 */ /* 0x040fe20000410000 */
[----:B------:R-:W-:Y:S02]  /*d570*/  HADD2.F32 R63, -RZ, R63.H1_H1 ;  /* 0x3000003fff3f7230 */ /* 0x000fe40000004100 */
[----:B------:R-:W-:Y:S01]  /*d580*/  FFMA.FTZ R67, R67, R65, -R80 ;  /* 0x0000004143437223 */ /* 0x000fe20000010850 */
[----:B------:R-:W-:-:S02]  /*d590*/  HADD2.F32 R61, -RZ, R61.H1_H1 ;  /* 0x3000003dff3d7230 */ /* 0x000fc40000004100 */
[----:B------:R-:W-:Y:S01]  /*d5a0*/  FFMA.FTZ R76, R76, R81, -R95 ;  /* 0x000000514c4c7223 */ /* 0x000fe2000001085f */
[----:B------:R-:W-:Y:S02]  /*d5b0*/  HADD2.F32 R47, -RZ, R47.H1_H1 ;  /* 0x3000002fff2f7230 */ /* 0x000fe40000004100 */
[----:B------:R-:W-:Y:S01]  /*d5c0*/  FMUL.FTZ R80, R66, R63 ;  /* 0x0000003f42507220 */ /* 0x000fe20000410000 */
[----:B------:R-:W-:Y:S01]  /*d5d0*/  FFMA.FTZ R78, R78, R65, R79 ;  /* 0x000000414e4e7223 */ /* 0x000fe2000001004f */
[----:B------:R-:W-:Y:S01]  /*d5e0*/  FMUL.FTZ R63, R61, R63 ;  /* 0x0000003f3d3f7220 */ /* 0x000fe20000410000 */
[----:B------:R-:W-:Y:S01]  /*d5f0*/  F2FP.SATFINITE.E4M3.F32.PACK_AB_MERGE_C R67, R67, R76, RZ ;  /* 0x0000004c4343723e */ /* 0x000fe200048070ff */
[-C--:B------:R-:W-:Y:S01]  /*d600*/  FFMA.FTZ R80, R61, R47.reuse, -R80 ;  /* 0x0000002f3d507223 */ /* 0x080fe20000010850 */
[----:B------:R-:W-:Y:S01]  /*d610*/  F2FP.SATFINITE.E4M3.F32.PACK_AB_MERGE_C R45, R45, R52, R49 ;  /* 0x000000342d2d723e */ /* 0x000fe20004807031 */
[----:B------:R-:W-:Y:S01]  /*d620*/  FFMA.FTZ R63, R66, R47, R63 ;  /* 0x0000002f423f7223 */ /* 0x000fe2000001003f */
[----:B------:R-:W-:-:S02]  /*d630*/  F2FP.SATFINITE.E4M3.F32.PACK_AB_MERGE_C R77, R78, R77, RZ ;  /* 0x0000004d4e4d723e */ /* 0x000fc400048070ff */
[----:B------:R-:W-:Y:S02]  /*d640*/  F2FP.SATFINITE.E4M3.F32.PACK_AB_MERGE_C R47, R80, R51, R67 ;  /* 0x00000033502f723e */ /* 0x000fe40004807043 */
[----:B------:R-:W-:Y:S02]  /*d650*/  F2FP.SATFINITE.E4M3.F32.PACK_AB_MERGE_C R49, R58, R57, R59 ;  /* 0x000000393a31723e */ /* 0x000fe4000480703b */
[----:B------:R-:W-:-:S07]  /*d660*/  F2FP.SATFINITE.E4M3.F32.PACK_AB_MERGE_C R51, R63, R64, R77 ;  /* 0x000000403f33723e */ /* 0x000fce000480704d */
.L_x_2328:
[----:B------:R-:W-:Y:S05]  /*d670*/  BSYNC B2 ;  /* 0x0000000000027941 */ /* 0x000fea0003800000 */
.L_x_2327:
        /* <DEDUP_REMOVED lines=10> */
.L_x_2326:
[----:B------:R-:W-:Y:S05]  /*d720*/  BSYNC B1 ;  /* 0x0000000000017941 */ /* 0x000fea0003800000 */
.L_x_2325:
        /* <DEDUP_REMOVED lines=28> */
[----:B------:R-:W-:Y:S01]  /*d8f0*/  LOP3.LUT R63, R85, 0xff0000ff, RZ, 0xc0, !PT ;  /* 0xff0000ff553f7812 */ /* 0x000fe200078ec0ff */
[----:B---3--:R-:W-:Y:S01]  /*d900*/  IMAD.MOV.U32 R61, RZ, RZ, R48 ;  /* 0x000000ffff3d7224 */ /* 0x008fe200078e0030 */
[----:B------:R-:W-:Y:S01]  /*d910*/  SHF.R.U32.HI R64, RZ, 0x8, R69 ;  /* 0x00000008ff407819 */ /* 0x000fe20000011645 */
[----:B------:R-:W-:Y:S01]  /*d920*/  IMAD.SHL.U32 R44, R58, 0x100, RZ ;  /* 0x000001003a2c7824 */ /* 0x000fe200078e00ff */
[--C-:B------:R-:W-:Y:S01]  /*d930*/  SHF.R.U32.HI R66, RZ, 0x8, R87.reuse ;  /* 0x00000008ff427819 */ /* 0x100fe20000011657 */
[----:B------:R-:W-:Y:S01]  /*d940*/  IMAD.MOV.U32 R58, RZ, RZ, R46 ;  /* 0x000000ffff3a7224 */ /* 0x000fe200078e002e */
[----:B------:R-:W-:Y:S01]  /*d950*/  SHF.R.U32.HI R68, RZ, 0x10, R87 ;  /* 0x00000010ff447819 */ /* 0x000fe20000011657 */
[----:B------:R-:W-:Y:S01]  /*d960*/  IMAD.SHL.U32 R46, R64, 0x100, RZ ;  /* 0x00000100402e7824 */ /* 0x000fe200078e00ff */
[----:B------:R-:W-:Y:S01]  /*d970*/  LOP3.LUT R63, R63, 0xff00, R44, 0xf8, !PT ;  /* 0x0000ff003f3f7812 */ /* 0x000fe200078ef82c */
[----:B------:R-:W-:Y:S01]  /*d980*/  IMAD.MOV.U32 R59, RZ, RZ, R50 ;  /* 0x000000ffff3b7224 */ /* 0x000fe200078e0032 */
[----:B------:R-:W-:-:S02]  /*d990*/  LOP3.LUT R65, R87, 0xff0000ff, RZ, 0xc0, !PT ;  /* 0xff0000ff57417812 */ /* 0x000fc400078ec0ff */
[----:B------:R-:W-:Y:S02]  /*d9a0*/  SHF.L.U32 R44, R66, 0x8, RZ ;  /* 0x00000008422c7819 */ /* 0x000fe400000006ff */
[----:B------:R-:W-:Y:S02]  /*d9b0*/  LOP3.LUT R67, R69, 0xff0000ff, RZ, 0xc0, !PT ;  /* 0xff0000ff45437812 */ /* 0x000fe400078ec0ff */
[----:B------:R-:W-:Y:S02]  /*d9c0*/  SHF.R.U32.HI R70, RZ, 0x10, R85 ;  /* 0x00000010ff467819 */ /* 0x000fe40000011655 */
[----:B------:R-:W-:Y:S02]  /*d9d0*/  SHF.R.U32.HI R62, RZ, 0x8, R71 ;  /* 0x00000008ff3e7819 */ /* 0x000fe40000011647 */
[----:B------:R-:W-:Y:S01]  /*d9e0*/  SHF.R.U32.HI R52, RZ, 0x10, R69 ;  /* 0x00000010ff347819 */ /* 0x000fe20000011645 */
[----:B------:R-:W-:Y:S01]  /*d9f0*/  IMAD.U32 R48, R70, 0x10000, RZ ;  /* 0x0001000046307824 */ /* 0x000fe200078e00ff */
        /* <DEDUP_REMOVED lines=12> */
[----:B------:R-:W-:Y:S01]  /*dac0*/  F2FP.F16.E4M3.UNPACK_B R66, R155.H1 ;  /* 0x0000009bff42723e */ /* 0x000fe200030006ff */
[----:B------:R-:W-:Y:S01]  /*dad0*/  IMAD.U32 R57, R57, 0x10000, RZ ;  /* 0x0001000039397824 */ /* 0x000fe200078e00ff */
[----:B------:R-:W-:Y:S01]  /*dae0*/  LOP3.LUT R48, R63, 0xff0000, R48, 0xf8, !PT ;  /* 0x00ff00003f307812 */ /* 0x000fe200078ef830 */
[----:B------:R-:W-:Y:S01]  /*daf0*/  HADD2.F32 R63, -RZ, R62.H0_H0 ;  /* 0x2000003eff3f7230 */ /* 0x000fe20000004100 */
[----:B------:R-:W-:Y:S01]  /*db00*/  LOP3.LUT R70, R71, 0xff00, R50, 0xf8, !PT ;  /* 0x0000ff0047467812 */ /* 0x000fe200078ef832 */
[----:B------:R-:W-:-:S02]  /*db10*/  IMAD.U32 R50, R52, 0x10000, RZ ;  /* 0x0001000034327824 */ /* 0x000fc400078e00ff */
[-C--:B------:R-:W-:Y:S01]  /*db20*/  FMUL.FTZ R52, R65, R46.reuse ;  /* 0x0000002e41347220 */ /* 0x080fe20000410000 */
[----:B------:R-:W-:Y:S02]  /*db30*/  HADD2.F32 R68, -RZ, R66.H0_H0 ;  /* 0x20000042ff447230 */ /* 0x000fe40000004100 */
[C---:B------:R-:W-:Y:S01]  /*db40*/  FMUL.FTZ R76, R63.reuse, R46 ;  /* 0x0000002e3f4c7220 */ /* 0x040fe20000410000 */
[----:B------:R-:W-:Y:S01]  /*db50*/  LOP3.LUT R46, R70, 0xff0000, R57, 0xf8, !PT ;  /* 0x00ff0000462e7812 */ /* 0x000fe200078ef839 */
[----:B------:R-:W-:Y:S01]  /*db60*/  HADD2.F32 R62, -RZ, R62.H1_H1 ;  /* 0x3000003eff3e7230 */ /* 0x000fe20000004100 */
[----:B------:R-:W-:Y:S01]  /*db70*/  F2FP.F16.E4M3.UNPACK_B R157, R157 ;  /* 0x0000009dff9d723e */ /* 0x000fe200020006ff */
[-C--:B------:R-:W-:Y:S01]  /*db80*/  FFMA.FTZ R52, R63, R68.reuse, -R52 ;  /* 0x000000443f347223 */ /* 0x080fe20000010834 */
[----:B------:R-:W-:Y:S02]  /*db90*/  HADD2.F32 R63, -RZ, R67.H1_H1 ;  /* 0x30000043ff3f7230 */ /* 0x000fe40000004100 */
        /* <DEDUP_REMOVED lines=167> */
.L_x_2332:
[----:B------:R-:W-:Y:S05]  /*e610*/  BSYNC B2 ;  /* 0x0000000000027941 */ /* 0x000fea0003800000 */
.L_x_2331:
        /* <DEDUP_REMOVED lines=10> */
.L_x_2330:
[----:B------:R-:W-:Y:S05]  /*e6c0*/  BSYNC B1 ;  /* 0x0000000000017941 */ /* 0x000fea0003800000 */
.L_x_2329:
        /* <DEDUP_REMOVED lines=9> */
[----:B------:R-:W-:-:S02]  /*e760*/  SHF.R.S32.HI R45, RZ, 0x1f, R158 ;  /* 0x0000001fff2d7819 */ /* 0x000fc4000001149e */
[----:B------:R-:W-:Y:S02]  /*e770*/  IADD3.X R53, R44, R125, RZ, P3, !PT ;  /* 0x0000007d2c357210 */ /* 0x000fe40001ffe4ff */
[----:B------:R-:W-:Y:S02]  /*e780*/  LEA.HI R158, R45, R158, RZ, 0x5 ;  /* 0x0000009e2d9e7211 */ /* 0x000fe400078f28ff */
[----:B------:R-:W-:Y:S02]  /*e790*/  ISETP.GE.AND P3, PT, R6, R132, PT ;  /* 0x000000840600720c */ /* 0x000fe40003f66270 */
        /* <DEDUP_REMOVED lines=22> */
[----:B------:R-:W-:Y:S01]  /*e900*/  SHF.R.U32.HI R64, RZ, 0x8, R75 ;  /* 0x00000008ff407819 */ /* 0x000fe2000001164b */
[----:B------:R-:W-:Y:S01]  /*e910*/  IMAD.MOV.U32 R57, RZ, RZ, R46 ;  /* 0x000000ffff397224 */ /* 0x000fe200078e002e */
[----:B------:R-:W-:Y:S01]  /*e920*/  SHF.R.U32.HI R70, RZ, 0x10, R89 ;  /* 0x00000010ff467819 */ /* 0x000fe20000011659 */
[----:B------:R-:W-:Y:S01]  /*e930*/  IMAD.MOV.U32 R60, RZ, RZ, R44 ;  /* 0x000000ffff3c7224 */ /* 0x000fe200078e002c */
[----:B------:R-:W-:Y:S01]  /*e940*/  SHF.R.U32.HI R68, RZ, 0x8, R91 ;  /* 0x00000008ff447819 */ /* 0x000fe2000001165b */
[----:B------:R-:W-:Y:S01]  /*e950*/  IMAD.SHL.U32 R48, R65, 0x100, RZ ;  /* 0x0000010041307824 */ /* 0x000fe200078e00ff */
[----:B------:R-:W-:Y:S01]  /*e960*/  LOP3.LUT R45, R58, 0xff00, R45, 0xf8, !PT ;  /* 0x0000ff003a2d7812 */ /* 0x000fe200078ef82d */
[----:B------:R-:W-:Y:S01]  /*e970*/  IMAD.SHL.U32 R58, R64, 0x100, RZ ;  /* 0x00000100403a7824 */ /* 0x000fe200078e00ff */
[----:B------:R-:W-:Y:S01]  /*e980*/  SHF.R.U32.HI R66, RZ, 0x10, R91 ;  /* 0x00000010ff427819 */ /* 0x000fe2000001165b */
[----:B------:R-:W-:Y:S01]  /*e990*/  IMAD.SHL.U32 R44, R68, 0x100, RZ ;  /* 0x00000100442c7824 */ /* 0x000fe200078e00ff */
[----:B------:R-:W-:-:S02]  /*e9a0*/  SHF.L.U32 R46, R70, 0x10, RZ ;  /* 0x00000010462e7819 */ /* 0x000fc400000006ff */
[----:B------:R-:W-:Y:S02]  /*e9b0*/  LOP3.LUT R61, R73, 0xff0000ff, RZ, 0xc0, !PT ;  /* 0xff0000ff493d7812 */ /* 0x000fe400078ec0ff */
[----:B------:R-:W-:Y:S02]  /*e9c0*/  LOP3.LUT R63, R75, 0xff0000ff, RZ, 0xc0, !PT ;  /* 0xff0000ff4b3f7812 */ /* 0x000fe400078ec0ff */
[----:B------:R-:W-:Y:S02]  /*e9d0*/  LOP3.LUT R59, R91, 0xff0000ff, RZ, 0xc0, !PT ;  /* 0xff0000ff5b3b7812 */ /* 0x000fe400078ec0ff */
[----:B------:R-:W-:Y:S01]  /*e9e0*/  LOP3.LUT R46, R45, 0xff0000, R46, 0xf8, !PT ;  /* 0x00ff00002d2e7812 */ /* 0x000fe200078ef82e */
[----:B------:R-:W-:Y:S01]  /*e9f0*/  IMAD.U32 R45, R66, 0x10000, RZ ;  /* 0x00010000422d7824 */ /* 0x000fe200078e00ff */
[----:B------:R-:W-:Y:S02]  /*ea00*/  LOP3.LUT R48, R61, 0xff00, R48, 0xf8, !PT ;  /* 0x0000ff003d307812 */ /* 0x000fe400078ef830 */
[----:B------:R-:W-:-:S02]  /*ea10*/  LOP3.LUT R68, R63, 0xff00, R58, 0xf8, !PT ;  /* 0x0000ff003f447812 */ /* 0x000fc400078ef83a */
        /* <DEDUP_REMOVED lines=187> */
.L_x_2334:
[----:B------:R-:W-:Y:S05]  /*f5d0*/  BSYNC B1 ;  /* 0x0000000000017941 */ /* 0x000fea0003800000 */
.L_x_2333:
        /* <DEDUP_REMOVED lines=10> */
.L_x_2250:
[----:B------:R-:W-:-:S06]  /*f680*/  UISETP.NE.AND UP0, UPT, UR53, 0x3, UPT ;  /* 0x000000033500788c */ /* 0x000fcc000bf05270 */
[----:B------:R-:W-:-:S13]  /*f690*/  PLOP3.LUT P2, PT, PT, PT, UP0, 0x80, 0x0 ;  /* 0x000000000000781c */ /* 0x000fda0003f4f008 */
[----:B------:R-:W-:Y:S05]  /*f6a0*/  @!P2 BRA `(.L_x_2335) ;  /* 0x000000000004a947 */ /* 0x000fea0003800000 */
[----:B------:R-:W-:Y:S01]  /*f6b0*/  BPT.TRAP 0x1 ;  /* 0x000000040000795c */ /* 0x000fe20000300000 */
.L_x_2335:
[----:B------:R-:W-:Y:S01]  /*f6c0*/  IMAD R100, R17, 0x8, R16 ;  /* 0x0000000811647824 */ /* 0x000fe200078e0210 */
[----:B------:R-:W-:Y:S01]  /*f6d0*/  SHF.L.U32 R101, R223, 0x1f, RZ ;  /* 0x0000001fdf657819 */ /* 0x000fe200000006ff */
[----:B------:R-:W-:Y:S01]  /*f6e0*/  IMAD R43, R24, -0xa0, R2 ;  /* 0xffffff60182b7824 */ /* 0x000fe200078e0202 */
[----:B------:R-:W-:Y:S02]  /*f6f0*/  BSSY B1, `(.L_x_2336) ;  /* 0x0000004000017945 */ /* 0x000fe40003800000 */
[----:B------:R-:W0:Y:S02]  /*f700*/  SYNCS.PHASECHK.TRANS64.TRYWAIT P3, [R100+URZ+0x33490], R101 ;  /* 0x03349065640075a7 */ /* 0x000e24000806017f */
[----:B------:R-:W-:Y:S01]  /*f710*/  VIMNMX R43, R43, 0xa0, PT ;  /* 0x000000a02b2b7848 */ /* 0x000fe20003fe0100 */
[----:B0-----:R-:W-:Y:S06]  /*f720*/  @!P3 BRA `(.L_x_2337) ;  /* 0x0000022000f8b947 */ /* 0x001fec0003800000 */
.L_x_2601:
[----:B------:R-:W-:Y:S05]  /*f730*/  BSYNC B1 ;  /* 0x0000000000017941 */ /* 0x000fea0003800000 */
.L_x_2336:
        /* <DEDUP_REMOVED lines=21> */
.L_x_2339:
[----:B------:R-:W-:Y:S05]  /*f890*/  BSYNC B1 ;  /* 0x0000000000017941 */ /* 0x000fea0003800000 */
.L_x_2338:
[----:B-1----:R-:W-:-:S05]  /*f8a0*/  VIADD R44, R220, 0x80 ;  /* 0x00000080dc2c7836 */ /* 0x002fca0000000000 */
        /* <DEDUP_REMOVED lines=20> */
.L_x_2283:
[----:B------:R-:W-:Y:S05]  /*f9f0*/  BSYNC B0 ;  /* 0x0000000000007941 */ /* 0x000fea0003800000 */
.L_x_2249:
        /* <DEDUP_REMOVED lines=17> */
.L_x_2341:
[----:B------:R-:W-:Y:S05]  /*fb10*/  BSYNC B0 ;  /* 0x0000000000007941 */ /* 0x000fea0003800000 */
.L_x_2340:
[----:B------:R-:W1:Y:S01]  /*fb20*/  SYNCS.PHASECHK.TRANS64.TRYWAIT P2, [R100+URZ+0x334b0], R101 ;  /* 0x0334b065640075a7 */ /* 0x000e62000804017f */
[----:B------:R-:W-:Y:S01]  /*fb30*/  ULDC UR37, c[0x0][0x2f4] ;  /* 0x0000bd0000257ab9 */ /* 0x000fe20000000800 */
[----:B------:R-:W-:Y:S01]  /*fb40*/  ULDC.64 UR38, c[0x0][0x328] ;  /* 0x0000ca0000267ab9 */ /* 0x000fe20000000a00 */
[----:B------:R-:W-:Y:S01]  /*fb50*/  ULDC.64 UR40, c[0x0][0x318] ;  /* 0x0000c60000287ab9 */ /* 0x000fe20000000a00 */
[----:B------:R-:W-:Y:S01]  /*fb60*/  BSSY B0, `(.L_x_2342) ;  /* 0x0000003000007945 */ /* 0x000fe20003800000 */
[----:B------:R-:W-:-:S03]  /*fb70*/  IMAD.WIDE R48, R24, 0xa0, R122 ;  /* 0x000000a018307825 */ /* 0x000fc600078e027a */
[----:B-1----:R-:W-:Y:S05]  /*fb80*/  @!P2 BRA `(.L_x_2343) ;  /* 0x0000021c00f4a947 */ /* 0x002fea0003800000 */
.L_x_2602:
[----:B------:R-:W-:Y:S05]  /*fb90*/  BSYNC B0 ;  /* 0x0000000000007941 */ /* 0x000fea0003800000 */
.L_x_2342:
        /* <DEDUP_REMOVED lines=28> */
.L_x_2345:
[----:B------:R-:W-:Y:S05]  /*fd60*/  BSYNC B0 ;  /* 0x0000000000007941 */ /* 0x000fea0003800000 */
.L_x_2344:
[----:B0-2---:R-:W-:Y:S01]  /*fd70*/  IADD3 R44, R220, 0x80, RZ ;  /* 0x00000080dc2c7810 */ /* 0x005fe20007ffe0ff */
[----:B------:R-:W-:Y:S03]  /*fd80*/  BSSY B0, `(.L_x_2346) ;  /* 0x000001e000007945 */ /* 0x000fe60003800000 */
        /* <DEDUP_REMOVED lines=29> */
.L_x_2347:
[----:B------:R-:W-:Y:S05]  /*ff60*/  BSYNC B0 ;  /* 0x0000000000007941 */ /* 0x000fea0003800000 */
.L_x_2346:
[----:B------:R-:W2:Y:S01]  /*ff70*/  LDL R41, [R1+0x10] ;  /* 0x0000100001297983 */ /* 0x000ea20000100800 */
[----:B------:R-:W-:Y:S02]  /*ff80*/  VIADD R17, R17, 0x1 ;  /* 0x0000000111117836 */ /* 0x000fe40000000000 */
[----:B-1----:R-:W-:Y:S01]  /*ff90*/  @!P3 VIADD R100, R100, 0x334c0 ;  /* 0x000334c06464b836 */ /* 0x002fe20000000000 */
        /* <DEDUP_REMOVED lines=9> */
[----:B------:R-:W-:Y:S02]  /*10030*/  SEL R42, RZ, 0x1, P2 ;  /* 0x00000001ff2a7807 */ /* 0x000fe40001000000 */
[----:B------:R-:W-:Y:S02]  /*10040*/  SEL R17, R17, RZ, P2 ;  /* 0x000000ff11117207 */ /* 0x000fe40001000000 */
[----:B------:R-:W-:Y:S01]  /*10050*/  LOP3.LUT R223, R223, R42, RZ, 0x3c, !PT ;  /* 0x0000002adfdf7212 */ /* 0x000fe200078e3cff */
[----:B------:R1:W-:Y:S01]  /*10060*/  @!P3 SYNCS.ARRIVE.TRANS64.RED.A1T0 RZ, [R100+URZ], RZ ;  /* 0x000000ff64ffb9a7 */ /* 0x0003e2000810043f */
[----:B--2---:R-:W-:-:S13]  /*10070*/  LOP3.LUT P4, RZ, R41, 0x2, RZ, 0xc0, !PT ;  /* 0x0000000229ff7812 */ /* 0x004fda000788c0ff */
[----:B-1----:R-:W-:Y:S05]  /*10080*/  @P4 BRA `(.L_x_2348) ;  /* 0xffffff2c00804947 */ /* 0x002fea000383ffff */
[----:B------:R-:W1:Y:S01]  /*10090*/  S2R R41, SR_TID.X ;  /* 0x0000000000297919 */ /* 0x000e620000002100 */
[----:B------:R-:W-:Y:S02]  /*100a0*/  PLOP3.LUT P0, PT, PT, PT, PT, 0x8, 0x0 ;  /* 0x000000000000781c */ /* 0x000fe40003f0e170 */
[----:B-1----:R-:W-:-:S04]  /*100b0*/  SHF.R.U32.HI R41, RZ, 0x7, R41 ;  /* 0x00000007ff297819 */ /* 0x002fc80000011629 */
[----:B------:R-:W-:-:S13]  /*100c0*/  ISETP.NE.AND P4, PT, R41, 0x1, PT ;  /* 0x000000012900780c */ /* 0x000fda0003f85270 */
[----:B------:R-:W-:Y:S06]  /*100d0*/  @!P4 BAR.ARV 0x9, 0x100 ;  /* 0x024400000000cb1d */ /* 0x000fec0000002000 */
.L_x_2244:
[----:B------:R-:W-:Y:S05]  /*100e0*/  @P0 BRA `(.L_x_2349) ;  /* 0x00000000000c0947 */ /* 0x000fea0003800000 */
[----:B------:R-:W1:Y:S01]  /*100f0*/  FENCE.VIEW.ASYNC.G ;  /* 0x00000000000073c6 */ /* 0x000e620000000100 */
[----:B------:R-:W-:Y:S05]  /*10100*/  WARPSYNC.ALL ;  /* 0x0000000000007948 */ /* 0x000fea0003800000 */
[----:B-1----:R-:W-:Y:S06]  /*10110*/  BAR.ARV 0xc, 0x180 ;  /* 0x0306000000007b1d */ /* 0x002fec0000002000 */
.L_x_2349:
[----:B------:R-:W2:Y:S01]  /*10120*/  LDL R0, [R1+0x28] ;  /* 0x0000280001007983 */ /* 0x000ea20000100800 */
[----:B------:R-:W-:Y:S01]  /*10130*/  ULDC.64 UR6, c[0x0][0x998] ;  /* 0x0002660000067ab9 */ /* 0x000fe20000000a00 */
[----:B------:R-:W-:Y:S02]  /*10140*/  ULDC.64 UR4, c[0x0][0x990] ;  /* 0x0002640000047ab9 */ /* 0x000fe40000000a00 */
[----:B------:R-:W3:Y:S04]  /*10150*/  LDL R3, [R1+0x18] ;  /* 0x0000180001037983 */ /* 0x000ee80000100800 */
[----:B0-----:R-:W4:Y:S01]  /*10160*/  LDL R14, [R1+0x8] ;  /* 0x00000800010e7983 */ /* 0x001f220000100800 */
[----:B------:R-:W-:Y:S02]  /*10170*/  ISETP.NE.U32.AND P1, PT, RZ, UR6, PT ;  /* 0x00000006ff007c0c */ /* 0x000fe4000bf25070 */
[----:B------:R-:W-:-:S02]  /*10180*/  ISETP.NE.U32.AND P0, PT, RZ, UR4, PT ;  /* 0x00000004ff007c0c */ /* 0x000fc4000bf05070 */
[----:B------:R-:W-:Y:S02]  /*10190*/  ISETP.NE.AND.EX P1, PT, RZ, UR7, PT, P1 ;  /* 0x00000007ff007c0c */ /* 0x000fe4000bf25310 */
[----:B------:R-:W-:-:S11]  /*101a0*/  ISETP.NE.AND.EX P0, PT, RZ, UR5, PT, P0 ;  /* 0x00000005ff007c0c */ /* 0x000fd6000bf05300 */
[----:B------:R-:W2:Y:S08]  /*101b0*/  @P1 LDC.64 R8, c[0x0][0x9b8] ;  /* 0x00026e00ff081b82 */ /* 0x000eb00000000a00 */
[----:B------:R-:W0:Y:S08]  /*101c0*/  @P0 LDC.64 R6, c[0x0][0x9a8] ;  /* 0x00026a00ff060b82 */ /* 0x000e300000000a00 */
[----:B------:R-:W4:Y:S08]  /*101d0*/  @P1 LDC.64 R12, c[0x0][0x9c0] ;  /* 0x00027000ff0c1b82 */ /* 0x000f300000000a00 */
[----:B------:R-:W1:Y:S01]  /*101e0*/  @P0 LDC.64 R10, c[0x0][0x9b0] ;  /* 0x00026c00ff0a0b82 */ /* 0x000e620000000a00 */
[----:B--2---:R-:W-:-:S02]  /*101f0*/  @P1 IMAD R2, R0, R8, RZ ;  /* 0x0000000800021224 */ /* 0x004fc400078e02ff */
[----:B0-----:R-:W-:Y:S02]  /*10200*/  @P0 IMAD R0, R0, R6, RZ ;  /* 0x0000000600000224 */ /* 0x001fe400078e02ff */
[C---:B---3--:R-:W-:Y:S02]  /*10210*/  @P1 IMAD R9, R3.reuse, R9, R2 ;  /* 0x0000000903091224 */ /* 0x048fe400078e0202 */
[C---:B------:R-:W-:Y:S02]  /*10220*/  @P0 IMAD R7, R3.reuse, R7, R0 ;  /* 0x0000000703070224 */ /* 0x040fe400078e0200 */
[----:B------:R-:W-:-:S04]  /*10230*/  @P1 IMAD.WIDE.U32 R4, R3, R8, RZ ;  /* 0x0000000803041225 */ /* 0x000fc800078e00ff */
[----:B------:R-:W-:-:S04]  /*10240*/  @P0 IMAD.WIDE.U32 R2, R3, R6, RZ ;  /* 0x0000000603020225 */ /* 0x000fc800078e00ff */
[----:B------:R-:W-:Y:S02]  /*10250*/  @P1 IMAD.IADD R5, R5, 0x1, R9 ;  /* 0x0000000105051824 */ /* 0x000fe400078e0209 */
[----:B------:R-:W-:Y:S02]  /*10260*/  @P0 IMAD.IADD R3, R3, 0x1, R7 ;  /* 0x0000000103030824 */ /* 0x000fe400078e0207 */
[----:B----4-:R-:W-:-:S04]  /*10270*/  @P1 IMAD.WIDE.U32 R6, R14, R12, R4 ;  /* 0x0000000c0e061225 */ /* 0x010fc800078e0004 */
[----:B-1----:R-:W-:Y:S01]  /*10280*/  @P0 IMAD.WIDE.U32 R2, R14, R10, R2 ;  /* 0x0000000a0e020225 */ /* 0x002fe200078e0002 */
[----:B------:R-:W-:-:S03]  /*10290*/  @P1 LEA R8, P3, R6, UR6, 0x2 ;  /* 0x0000000606081c11 */ /* 0x000fc6000f8610ff */
[----:B------:R-:W-:Y:S01]  /*102a0*/  @P1 IMAD R5, R14, R13, R7 ;  /* 0x0000000d0e051224 */ /* 0x000fe200078e0207 */
[----:B------:R-:W-:Y:S01]  /*102b0*/  @P0 LEA R4, P2, R2, UR4, 0x2 ;  /* 0x0000000402040c11 */ /* 0x000fe2000f8410ff */
[----:B------:R-:W-:Y:S01]  /*102c0*/  @P0 IMAD R3, R14, R11, R3 ;  /* 0x0000000b0e030224 */ /* 0x000fe200078e0203 */
[----:B------:R-:W-:Y:S01]  /*102d0*/  ULDC UR4, c[0x0][0x988] ;  /* 0x0002620000047ab9 */ /* 0x000fe20000000800 */
[----:B------:R-:W-:Y:S01]  /*102e0*/  IMAD.MOV.U32 R0, RZ, RZ, 0x3f800000 ;  /* 0x3f800000ff007424 */ /* 0x000fe200078e00ff */
[----:B------:R-:W-:Y:S02]  /*102f0*/  @P1 LEA.HI.X R9, R6, UR7, R5, 0x2, P3 ;  /* 0x0000000706091c11 */ /* 0x000fe400098f1405 */
[----:B------:R-:W-:Y:S01]  /*10300*/  @P0 LEA.HI.X R5, R2, UR5, R3, 0x2, P2 ;  /* 0x0000000502050c11 */ /* 0x000fe200090f1403 */
[----:B------:R-:W-:Y:S01]  /*10310*/  IMAD.MOV.U32 R3, RZ, RZ, 0x3f800000 ;  /* 0x3f800000ff037424 */ /* 0x000fe200078e00ff */
[----:B------:R-:W0:Y:S01]  /*10320*/  LDC R2, c[0x0][0x448] ;  /* 0x00011200ff027b82 */ /* 0x000e220000000800 */
[----:B------:R-:W2:Y:S04]  /*10330*/  @P1 LDG.E R0, desc[UR54][R8.64] ;  /* 0x0000003608001981 */ /* 0x000ea8000c1e1900 */
[----:B------:R1:W2:Y:S01]  /*10340*/  @P0 LDG.E R3, desc[UR54][R4.64] ;  /* 0x0000003604030981 */ /* 0x0002a2000c1e1900 */
[----:B------:R-:W-:Y:S01]  /*10350*/  BSSY B0, `(.L_x_2350) ;  /* 0x000002f000007945 */ /* 0x000fe20003800000 */
[----:B-1----:R-:W-:Y:S01]  /*10360*/  IMAD.MOV.U32 R4, RZ, RZ, RZ ;  /* 0x000000ffff047224 */ /* 0x002fe200078e00ff */
[----:B0-----:R-:W-:Y:S01]  /*10370*/  ISETP.NE.AND P0, PT, R2, 0x1, PT ;  /* 0x000000010200780c */ /* 0x001fe20003f05270 */
[----:B------:R-:W-:-:S12]  /*10380*/  VIADD R2, R236, 0x7f ;  /* 0x0000007fec027836 */ /* 0x000fd80000000000 */
[----:B------:R-:W0:Y:S08]  /*10390*/  @P0 LDC R7, c[0x0][0x44c] ;  /* 0x00011300ff070b82 */ /* 0x000e300000000800 */
[----:B------:R-:W1:Y:S01]  /*103a0*/  @P0 LDC R6, c[0x0][0x450] ;  /* 0x00011400ff060b82 */ /* 0x000e620000000800 */
[----:B0-----:R-:W-:-:S05]  /*103b0*/  @P0 IMAD.HI.U32 R7, R2, R7, RZ ;  /* 0x0000000702070227 */ /* 0x001fca00078e00ff */
[----:B-1----:R-:W-:-:S05]  /*103c0*/  @P0 SHF.R.U32.HI R2, RZ, R6, R7 ;  /* 0x00000006ff020219 */ /* 0x002fca0000011607 */
[----:B------:R-:W-:-:S04]  /*103d0*/  IMAD.IADD R2, R159, 0x1, R2 ;  /* 0x000000019f027824 */ /* 0x000fc800078e0202 */
[----:B------:R-:W-:-:S05]  /*103e0*/  IMAD.HI R2, R2, 0x66666667, RZ ;  /* 0x6666666702027827 */ /* 0x000fca00078e02ff */
[----:B------:R-:W-:-:S04]  /*103f0*/  SHF.R.U32.HI R5, RZ, 0x1f, R2 ;  /* 0x0000001fff057819 */ /* 0x000fc80000011602 */
[----:B------:R-:W-:-:S04]  /*10400*/  LEA.HI.SX32 R5, R2, R5, 0x1a ;  /* 0x0000000502057211 */ /* 0x000fc800078fd2ff */
[----:B------:R-:W-:-:S04]  /*10410*/  VIMNMX R107, R160, R5, PT ;  /* 0x00000005a06b7248 */ /* 0x000fc80003fe0100 */
[----:B------:R-:W-:Y:S01]  /*10420*/  ISETP.GE.AND P0, PT, R107, 0x1, PT ;  /* 0x000000016b00780c */ /* 0x000fe20003f06270 */
[----:B--2---:R-:W-:-:S04]  /*10430*/  FMUL.FTZ R0, R3, R0 ;  /* 0x0000000003007220 */ /* 0x004fc80000410000 */
[----:B------:R-:W-:-:S08]  /*10440*/  FMUL.FTZ R2, R0, UR4 ;  /* 0x0000000400027c20 */ /* 0x000fd00008410000 */
[----:B------:R-:W-:Y:S05]  /*10450*/  @!P0 BRA `(.L_x_2351) ;  /* 0x0000000000788947 */ /* 0x000fea0003800000 */
        /* <DEDUP_REMOVED lines=12> */
[----:B0-----:R-:W-:Y:S01]  /*10520*/  IADD3 R4, R3, 0xffffffe, RZ ;  /* 0x0ffffffe03047810 */ /* 0x001fe20007ffe0ff */
[----:B------:R-:W-:-:S05]  /*10530*/  IMAD.MOV R3, RZ, RZ, -R10 ;  /* 0x000000ffff037224 */ /* 0x000fca00078e0a0a */
        /* <DEDUP_REMOVED lines=16> */
.L_x_2351:
[----:B------:R-:W-:Y:S05]  /*10640*/  BSYNC B0 ;  /* 0x0000000000007941 */ /* 0x000fea0003800000 */
.L_x_2350:
[----:B------:R-:W2:Y:S01]  /*10650*/  LDL R0, [R1+0x34] ;  /* 0x0000340001007983 */ /* 0x000ea20000100800 */
[----:B------:R-:W-:Y:S01]  /*10660*/  PLOP3.LUT P0, PT, PT, PT, PT, 0x80, 0x0 ;  /* 0x000000000000781c */ /* 0x000fe20003f0f070 */
        /* <DEDUP_REMOVED lines=9> */
[----:B------:R-:W-:Y:S01]  /*10700*/  IMAD.MOV.U32 R147, RZ, RZ, RZ ;  /* 0x000000ffff937224 */ /* 0x000fe200078e00ff */
[----:B------:R-:W-:Y:S01]  /*10710*/  CS2R R140, SRZ ;  /* 0x00000000008c7805 */ /* 0x000fe2000001ff00 */
[----:B------:R-:W-:Y:S01]  /*10720*/  IMAD.MOV.U32 R84, RZ, RZ, RZ ;  /* 0x000000ffff547224 */ /* 0x000fe200078e00ff */
[----:B------:R-:W-:Y:S02]  /*10730*/  CS2R R88, SRZ ;  /* 0x0000000000587805 */ /* 0x000fe4000001ff00 */
[----:B------:R-:W-:-:S02]  /*10740*/  CS2R R128, SRZ ;  /* 0x0000000000807805 */ /* 0x000fc4000001ff00 */
[----:B------:R-:W-:Y:S02]  /*10750*/  CS2R R6, SRZ ;  /* 0x0000000000067805 */ /* 0x000fe4000001ff00 */
[----:B------:R-:W-:Y:S02]  /*10760*/  CS2R R144, SRZ ;  /* 0x0000000000907805 */ /* 0x000fe4000001ff00 */
[----:B------:R-:W-:Y:S02]  /*10770*/  CS2R R32, SRZ ;  /* 0x0000000000207805 */ /* 0x000fe4000001ff00 */
[----:B------:R-:W-:Y:S02]  /*10780*/  CS2R R138, SRZ ;  /* 0x00000000008a7805 */ /* 0x000fe4000001ff00 */
[----:B------:R-:W-:Y:S02]  /*10790*/  CS2R R24, SRZ ;  /* 0x0000000000187805 */ /* 0x000fe4000001ff00 */
[----:B------:R-:W-:-:S02]  /*107a0*/  MOV R90, RZ ;  /* 0x000000ff005a7202 */ /* 0x000fc40000000f00 */
        /* <DEDUP_REMOVED lines=31> */
[----:B------:R-:W-:Y:S01]  /*109a0*/  CS2R R94, SRZ ;  /* 0x00000000005e7805 */ /* 0x000fe2000001ff00 */
[----:B------:R-:W-:Y:S02]  /*109b0*/  IMAD.MOV.U32 R117, RZ, RZ, RZ ;  /* 0x000000ffff757224 */ /* 0x000fe400078e00ff */
[----:B--2---:R-:W-:-:S02]  /*109c0*/  IMAD R235, R0, R4, RZ ;  /* 0x0000000400eb7224 */ /* 0x004fc400078e02ff */
[----:B------:R-:W-:-:S03]  /*109d0*/  IMAD.MOV.U32 R0, RZ, RZ, RZ ;  /* 0x000000ffff007224 */ /* 0x000fc600078e00ff */
[----:B------:R-:W-:Y:S02]  /*109e0*/  VIADDMNMX R107, R235, R4, R107, PT ;  /* 0x00000004eb6b7246 */ /* 0x000fe4000380016b */
[----:B------:R-:W-:Y:S02]  /*109f0*/  CS2R R4, SRZ ;  /* 0x0000000000047805 */ /* 0x000fe4000001ff00 */
[----:B------:R-:W-:-:S13]  /*10a00*/  ISETP.GT.AND P1, PT, R107, R235, PT ;  /* 0x000000eb6b00720c */ /* 0x000fda0003f24270 */
[----:B------:R-:W-:Y:S05]  /*10a10*/  @!P1 BRA `(.L_x_2352) ;  /* 0x00000130003c9947 */ /* 0x000fea0003800000 */
[----:B------:R-:W0:Y:S01]  /*10a20*/  S2R R3, SR_TID.X ;  /* 0x0000000000037919 */ /* 0x000e220000002100 */
[----:B------:R-:W-:Y:S01]  /*10a30*/  UMOV UR4, 0xffffffff ;  /* 0xffffffff00047882 */ /* 0x000fe20000000000 */
[----:B0-----:R-:W-:-:S05]  /*10a40*/  VIADD R36, R3, 0xffffff80 ;  /* 0xffffff8003247836 */ /* 0x001fca0000000000 */
[----:B------:R-:W-:-:S04]  /*10a50*/  SHF.R.S32.HI R45, RZ, 0x1f, R36 ;  /* 0x0000001fff2d7819 */ /* 0x000fc80000011424 */
[----:B------:R-:W-:-:S04]  /*10a60*/  LEA.HI R13, R45, R36, RZ, 0x7 ;  /* 0x000000242d0d7211 */ /* 0x000fc800078f38ff */
[----:B------:R-:W-:Y:S01]  /*10a70*/  SHF.R.S32.HI R13, RZ, 0x7, R13 ;  /* 0x00000007ff0d7819 */ /* 0x000fe2000001140d */
[----:B------:R-:W-:Y:S06]  /*10a80*/  BRA.DIV UR4, `(.L_x_2353) ;  /* 0x0000021204487947 */ /* 0x000fec000b800000 */
[----:B------:R0:W1:Y:S02]  /*10a90*/  SHFL.IDX PT, R229, R13, RZ, 0x1f ;  /* 0x00001fff0de57589 */ /* 0x00006400000e0000 */
.L_x_2605:
        /* <DEDUP_REMOVED lines=17> */
[----:B------:R-:W-:Y:S01]  /*10bb0*/  MOV R7, UR7 ;  /* 0x0000000700077c02 */ /* 0x000fe20008000f00 */
[----:B------:R-:W-:Y:S02]  /*10bc0*/  IMAD.U32 R10, RZ, RZ, UR4 ;  /* 0x00000004ff0a7e24 */ /* 0x000fe4000f8e00ff */
[----:B------:R-:W-:-:S02]  /*10bd0*/  IMAD.U32 R11, RZ, RZ, UR5 ;  /* 0x00000005ff0b7e24 */ /* 0x000fc4000f8e00ff */
[----:B------:R-:W-:Y:S02]  /*10be0*/  IMAD.MOV.U32 R8, RZ, RZ, 0x70 ;  /* 0x00000070ff087424 */ /* 0x000fe400078e00ff */
[----:B------:R-:W-:Y:S02]  /*10bf0*/  IMAD.MOV.U32 R12, RZ, RZ, 0x1 ;  /* 0x00000001ff0c7424 */ /* 0x000fe400078e00ff */
[----:B01----:R-:W-:-:S07]  /*10c00*/  IMAD.MOV.U32 R13, RZ, RZ, RZ ;  /* 0x000000ffff0d7224 */ /* 0x003fce00078e00ff */
[----:B------:R-:W-:-:S07]  /*10c10*/  LEPC R20, `(.L_x_2354) ;  /* 0x000000001014794e */ /* 0x000fce0000000000 */
[----:B--2--5:R-:W-:Y:S05]  /*10c20*/  CALL.ABS.NOINC R14 ;  /* 0x000000000e007343 */ /* 0x024fea0003c00000 */
.L_x_2354:
        /* <DEDUP_REMOVED lines=13> */
.L_x_2358:
[----:B--2---:R2:W3:Y:S02]  /*10d00*/  SYNCS.PHASECHK.TRANS64.TRYWAIT P0, [R16+URZ+0x33400], R3 ;  /* 0x03340003100075a7 */ /* 0x0044e4000800017f */
[----:B---3--:R-:W-:Y:S05]  /*10d10*/  @!P0 NANOSLEEP.SYNCS 0x989680 ;  /* 0x009896800000895d */ /* 0x008fea0003900000 */
[----:B------:R-:W3:Y:S02]  /*10d20*/  @!P0 SYNCS.PHASECHK.TRANS64 P0, [R16+URZ+0x33400], R3 ;  /* 0x03340003100085a7 */ /* 0x000ee4000800007f */
[----:B---3--:R-:W-:Y:S05]  /*10d30*/  @!P0 BRA `(.L_x_2358) ;  /* 0xfffffffc00f08947 */ /* 0x008fea000383ffff */
.L_x_2357:
[----:B------:R-:W-:Y:S05]  /*10d40*/  BSYNC B0 ;  /* 0x0000000000007941 */ /* 0x000fea0003800000 */
.L_x_2356:
[----:B------:R-:W-:Y:S05]  /*10d50*/  BRA `(.L_x_2359) ;  /* 0x0000007000387947 */ /* 0x000fea0003800000 */
.L_x_2355:
[----:B------:R-:W-:Y:S01]  /*10d60*/  ULOP3.LUT UP0, URZ, UR52, 0x1bf, URZ, 0xc0, !UPT ;  /* 0x000001bf343f7892 */ /* 0x000fe2000f80c03f */
[----:B-----5:R-:W-:Y:S01]  /*10d70*/  SHF.R.S32.HI R0, RZ, 0x1f, R146 ;  /* 0x0000001fff007819 */ /* 0x020fe20000011492 */
[----:B------:R-:W-:Y:S01]  /*10d80*/  ULDC.64 UR4, c[0x0][0x3f8] ;  /* 0x0000fe0000047ab9 */ /* 0x000fe20000000a00 */
[----:B------:R-:W-:Y:S01]  /*10d90*/  ULDC.64 UR6, c[0x0][0x408] ;  /* 0x0001020000067ab9 */ /* 0x000fe20000000a00 */
[----:B------:R-:W-:Y:S02]  /*10da0*/  IMAD.WIDE.U32 R24, R146, UR4, RZ ;  /* 0x0000000492187c25 */ /* 0x000fe4000f8e00ff */
[----:B------:R-:W-:Y:S02]  /*10db0*/  PLOP3.LUT P0, PT, PT, PT, UP0, 0x80, 0x0 ;  /* 0x000000000000781c */ /* 0x000fe40003f0f008 */
[C---:B------:R-:W-:Y:S02]  /*10dc0*/  IMAD R3, R0.reuse, UR4, RZ ;  /* 0x0000000400037c24 */ /* 0x040fe4000f8e02ff */
[----:B------:R-:W-:-:S02]  /*10dd0*/  IMAD R5, R0, UR6, RZ ;  /* 0x0000000600057c24 */ /* 0x000fc4000f8e02ff */
[C---:B------:R-:W-:Y:S02]  /*10de0*/  IMAD R3, R146.reuse, UR5, R3 ;  /* 0x0000000592037c24 */ /* 0x040fe4000f8e0203 */
[C---:B------:R-:W-:Y:S02]  /*10df0*/  IMAD R5, R146.reuse, UR7, R5 ;  /* 0x0000000792057c24 */ /* 0x040fe4000f8e0205 */
[----:B------:R-:W-:-:S04]  /*10e00*/  IMAD.WIDE.U32 R146, R146, UR6, RZ ;  /* 0x0000000692927c25 */ /* 0x000fc8000f8e00ff */
[----:B------:R-:W-:Y:S02]  /*10e10*/  IMAD.IADD R27, R3, 0x1, R25 ;  /* 0x00000001031b7824 */ /* 0x000fe400078e0219 */
        /* <DEDUP_REMOVED lines=17> */
[----:B--2---:R-:W-:Y:S05]  /*10f30*/  CALL.ABS.NOINC R14 ;  /* 0x000000000e007343 */ /* 0x004fea0003c00000 */
.L_x_2360:
[----:B------:R-:W-:Y:S01]  /*10f40*/  ULDC.U8 UR4, c[0x0][0x410] ;  /* 0x0001040000047ab9 */ /* 0x000fe20000000000 */
[----:B------:R-:W-:Y:S01]  /*10f50*/  BSSY B0, `(.L_x_2361) ;  /* 0x00006e6000007945 */ /* 0x000fe20003800000 */
[----:B------:R-:W-:Y:S01]  /*10f60*/  ISETP.NE.AND P0, PT, RZ, UR4, PT ;  /* 0x00000004ff007c0c */ /* 0x000fe2000bf05270 */
[----:B------:R-:W-:-:S12]  /*10f70*/  IMAD.IADD R10, R220, 0x1, R236 ;  /* 0x00000001dc0a7824 */ /* 0x000fd800078e02ec */
[----:B------:R-:W-:Y:S05]  /*10f80*/  @!P0 BRA `(.L_x_2362) ;  /* 0x0000003400b88947 */ /* 0x000fea0003800000 */
[----:B------:R-:W1:Y:S01]  /*10f90*/  LDC R37, c[0x0][0x448] ;  /* 0x00011200ff257b82 */ /* 0x000e620000000800 */
[----:B------:R-:W-:Y:S01]  /*10fa0*/  IMAD.MOV.U32 R5, RZ, RZ, R10 ;  /* 0x000000ffff057224 */ /* 0x000fe200078e000a */
[----:B------:R-:W-:Y:S01]  /*10fb0*/  ULDC.64 UR4, c[0x0][0x3f8] ;  /* 0x0000fe0000047ab9 */ /* 0x000fe20000000a00 */
[----:B------:R-:W-:Y:S01]  /*10fc0*/  IMAD.MOV.U32 R6, RZ, RZ, R24 ;  /* 0x000000ffff067224 */ /* 0x000fe200078e0018 */
[----:B------:R-:W-:Y:S01]  /*10fd0*/  ULDC.64 UR6, c[0x0][0x408] ;  /* 0x0001020000067ab9 */ /* 0x000fe20000000a00 */
[----:B------:R-:W-:Y:S01]  /*10fe0*/  IMAD.MOV.U32 R8, RZ, RZ, R146 ;  /* 0x000000ffff087224 */ /* 0x000fe200078e0092 */
[----:B------:R-:W-:Y:S01]  /*10ff0*/  ULDC.64 UR8, c[0x0][0x400] ;  /* 0x0001000000087ab9 */ /* 0x000fe20000000a00 */
[----:B------:R-:W-:Y:S01]  /*11000*/  IMAD.MOV.U32 R9, RZ, RZ, R29 ;  /* 0x000000ffff097224 */ /* 0x000fe200078e001d */
[----:B-1----:R-:W-:-:S13]  /*11010*/  ISETP.NE.AND P0, PT, R37, 0x1, PT ;  /* 0x000000012500780c */ /* 0x002fda0003f05270 */
[----:B------:R-:W1:Y:S08]  /*11020*/  @P0 LDC R3, c[0x0][0x44c] ;  /* 0x00011300ff030b82 */ /* 0x000e700000000800 */
[----:B------:R-:W2:Y:S01]  /*11030*/  @P0 LDC R7, c[0x0][0x450] ;  /* 0x00011400ff070b82 */ /* 0x000ea20000000800 */
[----:B-1----:R-:W-:-:S05]  /*11040*/  @P0 IMAD.HI.U32 R0, R10, R3, RZ ;  /* 0x000000030a000227 */ /* 0x002fca00078e00ff */
[----:B--2---:R-:W-:Y:S01]  /*11050*/  @P0 SHF.R.U32.HI R5, RZ, R7, R0 ;  /* 0x00000007ff050219 */ /* 0x004fe20000011600 */
[----:B------:R-:W-:-:S03]  /*11060*/  IMAD.MOV.U32 R7, RZ, RZ, R27 ;  /* 0x000000ffff077224 */ /* 0x000fc600078e001b */
[----:B------:R-:W-:Y:S01]  /*11070*/  SHF.R.S32.HI R0, RZ, 0x1f, R5 ;  /* 0x0000001fff007819 */ /* 0x000fe20000011405 */
[----:B------:R-:W-:-:S04]  /*11080*/  IMAD.WIDE.U32 R6, R5, UR4, R6 ;  /* 0x0000000405067c25 */ /* 0x000fc8000f8e0006 */
[----:B------:R-:W-:Y:S02]  /*11090*/  IMAD R4, R0, UR4, RZ ;  /* 0x0000000400047c24 */ /* 0x000fe4000f8e02ff */
[----:B------:R-:W-:-:S04]  /*110a0*/  IMAD.WIDE.U32 R8, R5, UR6, R8 ;  /* 0x0000000605087c25 */ /* 0x000fc8000f8e0008 */
[----:B------:R-:W-:Y:S02]  /*110b0*/  IMAD R0, R0, UR6, RZ ;  /* 0x0000000600007c24 */ /* 0x000fe4000f8e02ff */
[C---:B0-----:R-:W-:Y:S01]  /*110c0*/  IMAD R13, R5.reuse, UR5, R4 ;  /* 0x00000005050d7c24 */ /* 0x041fe2000f8e0204 */
[----:B------:R-:W-:Y:S01]  /*110d0*/  ULDC.64 UR4, c[0x0][0x3e8] ;  /* 0x0000fa0000047ab9 */ /* 0x000fe20000000a00 */
[----:B------:R-:W-:Y:S01]  /*110e0*/  IMAD R11, R5, UR7, R0 ;  /* 0x00000007050b7c24 */ /* 0x000fe2000f8e0200 */
[----:B------:R-:W-:Y:S01]  /*110f0*/  IADD3 R3, P0, R6, UR4, RZ ;  /* 0x0000000406037c10 */ /* 0x000fe2000ff1e0ff */
[----:B------:R-:W-:Y:S01]  /*11100*/  UMOV UR4, 0xffffffff ;  /* 0xffffffff00047882 */ /* 0x000fe20000000000 */
[----:B------:R-:W-:Y:S02]  /*11110*/  IADD3 R5, P1, R8, UR8, RZ ;  /* 0x0000000808057c10 */ /* 0x000fe4000ff3e0ff */
[----:B------:R-:W-:Y:S02]  /*11120*/  IADD3.X R13, R7, UR5, R13, P0, !PT ;  /* 0x00000005070d7c10 */ /* 0x000fe400087fe40d */
[----:B------:R-:W-:Y:S01]  /*11130*/  IADD3.X R4, R9, UR9, R11, P1, !PT ;  /* 0x0000000909047c10 */ /* 0x000fe20008ffe40b */
[----:B------:R-:W-:Y:S08]  /*11140*/  BRA.DIV UR4, `(.L_x_2363) ;  /* 0x0000020a04c07947 */ /* 0x000ff0000b800000 */
[----:B------:R0:W1:Y:S04]  /*11150*/  SHFL.IDX PT, R0, R13, RZ, 0x1e1f ;  /* 0x001e1fff0d007589 */ /* 0x00006800000e0000 */
[----:B------:R-:W2:Y:S04]  /*11160*/  SHFL.IDX PT, R3, R3, RZ, 0x1e1f ;  /* 0x001e1fff03037589 */ /* 0x000ea800000e0000 */
[----:B------:R-:W3:Y:S04]  /*11170*/  SHFL.IDX PT, R4, R4, RZ, 0x1e1f ;  /* 0x001e1fff04047589 */ /* 0x000ee800000e0000 */
[----:B------:R0:W4:Y:S02]  /*11180*/  SHFL.IDX PT, R14, R5, RZ, 0x1e1f ;  /* 0x001e1fff050e7589 */ /* 0x00012400000e0000 */
.L_x_2611:
[----:B0-----:R-:W5:Y:S01]  /*11190*/  LDL R5, [R1] ;  /* 0x0000000001057983 */ /* 0x001f620000100800 */
        /* <DEDUP_REMOVED lines=12> */
[----:B-----5:R-:W-:-:S05]  /*11260*/  IMAD R37, R5, R37, RZ ;  /* 0x0000002505257224 */ /* 0x020fca00078e02ff */
[----:B------:R-:W-:Y:S02]  /*11270*/  ISETP.GE.AND P0, PT, R10, R37, PT ;  /* 0x000000250a00720c */ /* 0x000fe40003f06270 */
[----:B------:R-:W-:-:S11]  /*11280*/  CS2R R10, SRZ ;  /* 0x00000000000a7805 */ /* 0x000fd6000001ff00 */
[----:B------:R-:W-:Y:S05]  /*11290*/  @P0 BRA `(.L_x_2365) ;  /* 0x0000000000f40947 */ /* 0x000fea0003800000 */
        /* <DEDUP_REMOVED lines=8> */
[----:B----4-:R-:W-:-:S03]  /*11320*/  @!P4 IADD3 R8, P1, R226, R14, RZ ;  /* 0x0000000ee208c210 */ /* 0x010fc60007f3e0ff */
[--C-:B-1----:R-:W-:Y:S02]  /*11330*/  @!P4 IMAD.X R7, R0, 0x1, R5.reuse, P0 ;  /* 0x000000010007c824 */ /* 0x102fe400000e0605 */
[----:B---3--:R-:W-:Y:S01]  /*11340*/  @!P4 IMAD.X R9, R4, 0x1, R5, P1 ;  /* 0x000000010409c824 */ /* 0x008fe200008e0605 */
[----:B------:R-:W-:Y:S02]  /*11350*/  ISETP.GE.AND P1, PT, R224, UR4, PT ;  /* 0x00000004e0007c0c */ /* 0x000fe4000bf26270 */
[----:B------:R-:W5:Y:S01]  /*11360*/  @!P4 LD.E.64 R32, desc[UR54][R6.64] ;  /* 0x000000360620c980 */ /* 0x000f62000c101b00 */
[----:B------:R-:W-:Y:S02]  /*11370*/  SHF.R.S32.HI R15, RZ, 0x1f, R225 ;  /* 0x0000001fff0f7819 */ /* 0x000fe400000114e1 */
[C---:B------:R-:W-:Y:S01]  /*11380*/  @!P3 IADD3 R46, P5, R225.reuse, R14, RZ ;  /* 0x0000000ee12eb210 */ /* 0x040fe20007fbe0ff */
[----:B------:R0:W5:Y:S01]  /*11390*/  @!P4 LD.E.64 R34, desc[UR54][R8.64] ;  /* 0x000000360822c980 */ /* 0x000162000c101b00 */
[----:B------:R-:W-:-:S02]  /*113a0*/  @!P3 IADD3 R10, P4, R225, R3, RZ ;  /* 0x00000003e10ab210 */ /* 0x000fc40007f9e0ff */
[----:B------:R-:W-:Y:S02]  /*113b0*/  CS2R R30, SRZ ;  /* 0x00000000001e7805 */ /* 0x000fe4000001ff00 */
[----:B------:R-:W-:Y:S01]  /*113c0*/  SHF.R.S32.HI R5, RZ, 0x1f, R227 ;  /* 0x0000001fff057819 */ /* 0x000fe200000114e3 */
[----:B------:R-:W-:Y:S01]  /*113d0*/  @!P3 IMAD.X R47, R4, 0x1, R15, P5 ;  /* 0x00000001042fb824 */ /* 0x000fe200028e060f */
[----:B------:R-:W-:Y:S02]  /*113e0*/  @!P3 IADD3.X R11, R0, R15, RZ, P4, !PT ;  /* 0x0000000f000bb210 */ /* 0x000fe400027fe4ff */
[----:B------:R-:W-:Y:S02]  /*113f0*/  CS2R R28, SRZ ;  /* 0x00000000001c7805 */ /* 0x000fe4000001ff00 */
[----:B------:R-:W-:Y:S02]  /*11400*/  ISETP.GE.AND P0, PT, R22, UR4, PT ;  /* 0x0000000416007c0c */ /* 0x000fe4000bf06270 */
[C---:B------:R-:W-:Y:S01]  /*11410*/  @!P2 IADD3 R48, P4, R227.reuse, R3, RZ ;  /* 0x00000003e330a210 */ /* 0x040fe20007f9e0ff */
[----:B------:R1:W5:Y:S01]  /*11420*/  @!P3 LD.E.64 R30, desc[UR54][R10.64] ;  /* 0x000000360a1eb980 */ /* 0x000362000c101b00 */
[----:B------:R-:W-:-:S02]  /*11430*/  @!P2 IADD3 R50, P5, R227, R14, RZ ;  /* 0x0000000ee332a210 */ /* 0x000fc40007fbe0ff */
[----:B------:R-:W-:Y:S01]  /*11440*/  SHF.R.S32.HI R13, RZ, 0x1f, R224 ;  /* 0x0000001fff0d7819 */ /* 0x000fe200000114e0 */
[--C-:B------:R-:W-:Y:S01]  /*11450*/  @!P2 IMAD.X R49, R0, 0x1, R5.reuse, P4 ;  /* 0x000000010031a824 */ /* 0x100fe200020e0605 */
[----:B------:R-:W-:Y:S01]  /*11460*/  @!P1 IADD3 R52, P4, R224, R3, RZ ;  /* 0x00000003e0349210 */ /* 0x000fe20007f9e0ff */
[----:B------:R-:W-:Y:S01]  /*11470*/  @!P2 IMAD.X R51, R4, 0x1, R5, P5 ;  /* 0x000000010433a824 */ /* 0x000fe200028e0605 */
[----:B------:R-:W-:Y:S02]  /*11480*/  @!P1 IADD3 R54, P5, R224, R14, RZ ;  /* 0x0000000ee0369210 */ /* 0x000fe40007fbe0ff */
[----:B------:R-:W-:Y:S02]  /*11490*/  CS2R R26, SRZ ;  /* 0x00000000001a7805 */ /* 0x000fe4000001ff00 */
[----:B0-----:R-:W-:Y:S01]  /*114a0*/  SHF.R.S32.HI R9, RZ, 0x1f, R228 ;  /* 0x0000001fff097819 */ /* 0x001fe200000114e4 */
[--C-:B------:R-:W-:Y:S01]  /*114b0*/  @!P1 IMAD.X R53, R0, 0x1, R13.reuse, P4 ;  /* 0x0000000100359824 */ /* 0x100fe200020e060d */
[----:B------:R-:W-:Y:S01]  /*114c0*/  ISETP.GE.AND P4, PT, R228, UR4, PT ;  /* 0x00000004e4007c0c */ /* 0x000fe2000bf86270 */
[----:B------:R-:W-:Y:S01]  /*114d0*/  @!P1 IMAD.X R55, R4, 0x1, R13, P5 ;  /* 0x0000000104379824 */ /* 0x000fe200028e060d */
[----:B------:R-:W-:-:S02]  /*114e0*/  @!P0 SHF.R.S32.HI R5, RZ, 0x1f, R22 ;  /* 0x0000001fff058819 */ /* 0x000fc40000011416 */
[----:B------:R-:W-:Y:S02]  /*114f0*/  CS2R R24, SRZ ;  /* 0x0000000000187805 */ /* 0x000fe4000001ff00 */
[----:B------:R-:W-:Y:S02]  /*11500*/  @!P0 IADD3 R6, P5, R22, R3, RZ ;  /* 0x0000000316068210 */ /* 0x000fe40007fbe0ff */
[----:B------:R-:W-:Y:S02]  /*11510*/  CS2R R20, SRZ ;  /* 0x0000000000147805 */ /* 0x000fe4000001ff00 */
[----:B------:R-:W-:Y:S02]  /*11520*/  CS2R R38, SRZ ;  /* 0x0000000000267805 */ /* 0x000fe4000001ff00 */
[----:B------:R-:W-:Y:S02]  /*11530*/  CS2R R40, SRZ ;  /* 0x0000000000287805 */ /* 0x000fe4000001ff00 */
[----:B-1----:R-:W-:Y:S01]  /*11540*/  CS2R R10, SRZ ;  /* 0x00000000000a7805 */ /* 0x002fe2000001ff00 */
[----:B------:R-:W-:Y:S01]  /*11550*/  @!P0 IMAD.X R7, R0, 0x1, R5, P5 ;  /* 0x0000000100078824 */ /* 0x000fe200028e0605 */
[----:B------:R-:W-:-:S02]  /*11560*/  @!P0 IADD3 R42, P5, R22, R14, RZ ;  /* 0x0000000e162a8210 */ /* 0x000fc40007fbe0ff */
[----:B------:R-:W-:Y:S01]  /*11570*/  CS2R R12, SRZ ;  /* 0x00000000000c7805 */ /* 0x000fe2000001ff00 */
[----:B------:R0:W5:Y:S02]  /*11580*/  @!P3 LD.E.64 R28, desc[UR54][R46.64] ;  /* 0x000000362e1cb980 */ /* 0x000164000c101b00 */
[----:B------:R-:W-:Y:S01]  /*11590*/  @!P0 IMAD.X R43, R4, 0x1, R5, P5 ;  /* 0x00000001042b8824 */ /* 0x000fe200028e0605 */
[----:B------:R-:W-:Y:S01]  /*115a0*/  @!P4 IADD3 R56, P5, R228, R3, RZ ;  /* 0x00000003e438c210 */ /* 0x000fe20007fbe0ff */
[----:B------:R0:W5:Y:S04]  /*115b0*/  @!P2 LD.E.64 R26, desc[UR54][R48.64] ;  /* 0x00000036301aa980 */ /* 0x000168000c101b00 */
[--C-:B------:R-:W-:Y:S01]  /*115c0*/  @!P4 IMAD.X R57, R0, 0x1, R9.reuse, P5 ;  /* 0x000000010039c824 */ /* 0x100fe200028e0609 */
[----:B------:R-:W-:Y:S01]  /*115d0*/  @!P4 IADD3 R14, P5, R228, R14, RZ ;  /* 0x0000000ee40ec210 */ /* 0x000fe20007fbe0ff */
[----:B------:R0:W5:Y:S04]  /*115e0*/  @!P2 LD.E.64 R24, desc[UR54][R50.64] ;  /* 0x000000363218a980 */ /* 0x000168000c101b00 */
[----:B------:R-:W-:Y:S01]  /*115f0*/  @!P4 IMAD.X R15, R4, 0x1, R9, P5 ;  /* 0x00000001040fc824 */ /* 0x000fe200028e0609 */
[----:B------:R-:W-:Y:S01]  /*11600*/  CS2R R8, SRZ ;  /* 0x0000000000087805 */ /* 0x000fe2000001ff00 */
[----:B------:R0:W5:Y:S04]  /*11610*/  @!P1 LD.E.64 R20, desc[UR54][R52.64] ;  /* 0x0000003634149980 */ /* 0x000168000c101b00 */
[----:B------:R0:W5:Y:S04]  /*11620*/  @!P1 LD.E.64 R12, desc[UR54][R54.64] ;  /* 0x00000036360c9980 */ /* 0x000168000c101b00 */
[----:B------:R0:W5:Y:S04]  /*11630*/  @!P0 LD.E.64 R38, desc[UR54][R6.64] ;  /* 0x0000003606268980 */ /* 0x000168000c101b00 */
[----:B------:R0:W5:Y:S04]  /*11640*/  @!P0 LD.E.64 R40, desc[UR54][R42.64] ;  /* 0x000000362a288980 */ /* 0x000168000c101b00 */
[----:B------:R0:W5:Y:S04]  /*11650*/  @!P4 LD.E.64 R8, desc[UR54][R56.64] ;  /* 0x000000363808c980 */ /* 0x000168000c101b00 */
[----:B------:R0:W5:Y:S02]  /*11660*/  @!P4 LD.E.64 R10, desc[UR54][R14.64] ;  /* 0x000000360e0ac980 */ /* 0x000164000c101b00 */
.L_x_2365:
[----:B------:R-:W-:Y:S05]  /*11670*/  BSYNC B1 ;  /* 0x0000000000017941 */ /* 0x000fea0003800000 */
.L_x_2364:
[----:B------:R-:W-:Y:S01]  /*11680*/  ULEA.HI UR4, UR43, UR43, URZ, 0x1 ;  /* 0x0000002b2b047291 */ /* 0x000fe2000f8f083f */
[----:B--2---:R-:W-:Y:S01]  /*11690*/  VIADDMNMX R3, R37, -R236, 0x80, PT ;  /* 0x0000008025037446 */ /* 0x004fe200038009ec */
[----:B------:R-:W-:Y:S02]  /*116a0*/  BSSY B1, `(.L_x_2366) ;  /* 0x0000008000017945 */ /* 0x000fe40003800000 */
[----:B------:R-:W-:Y:S01]  /*116b0*/  ULOP3.LUT UR4, UR4, 0xfffffffe, URZ, 0xc0, !UPT ;  /* 0xfffffffe04047892 */ /* 0x000fe2000f8ec03f */
[----:B------:R-:W-:-:S03]  /*116c0*/  ISETP.GE.AND P1, PT, R220, R3, PT ;  /* 0x00000003dc00720c */ /* 0x000fc60003f26270 */
[----:B------:R-:W-:-:S06]  /*116d0*/  UIADD3 UR4, UR43, -UR4, URZ ;  /* 0x800000042b047290 */ /* 0x000fcc000fffe03f */
[----:B------:R-:W-:-:S05]  /*116e0*/  IMAD.U32 R5, RZ, RZ, UR4 ;  /* 0x00000004ff057e24 */ /* 0x000fca000f8e00ff */
[----:B------:R-:W-:-:S04]  /*116f0*/  SHF.L.U32 R5, R5, 0x1f, RZ ;  /* 0x0000001f05057819 */ /* 0x000fc800000006ff */
[----:B------:R-:W2:Y:S02]  /*11700*/  SYNCS.PHASECHK.TRANS64.TRYWAIT P0, [R16+URZ+0x33400], R5 ;  /* 0x03340005100075a7 */ /* 0x000ea4000800017f */
[----:B--2---:R-:W-:Y:S05]  /*11710*/  @!P0 BRA `(.L_x_2367) ;  /* 0x0000020400b88947 */ /* 0x004fea0003800000 */
.L_x_2612:
[----:B------:R-:W-:Y:S05]  /*11720*/  BSYNC B1 ;  /* 0x0000000000017941 */ /* 0x000fea0003800000 */
.L_x_2366:
[----:B------:R-:W-:Y:S05]  /*11730*/  @P1 BRA `(.L_x_2368) ;  /* 0x00000064009c1947 */ /* 0x000fea0003800000 */
[----:B---3--:R-:W3:Y:S01]  /*11740*/  LDL R4, [R1+0xc] ;  /* 0x00000c0001047983 */ /* 0x008ee20000100800 */
[----:B--2---:R-:W2:Y:S01]  /*11750*/  LDC R5, c[0x0][0x3f4] ;  /* 0x0000fd00ff057b82 */ /* 0x004ea20000000800 */
[----:B------:R-:W-:Y:S01]  /*11760*/  LEA.HI R36, R45, R36, RZ, 0x2 ;  /* 0x000000242d247211 */ /* 0x000fe200078f10ff */
[----:B------:R-:W-:Y:S03]  /*11770*/  BSSY B1, `(.L_x_2369) ;  /* 0x0000086000017945 */ /* 0x000fe60003800000 */
[--C-:B-1----:R-:W-:Y:S02]  /*11780*/  SHF.R.S32.HI R0, RZ, 0x2, R36.reuse ;  /* 0x00000002ff007819 */ /* 0x102fe40000011424 */
[----:B------:R-:W-:-:S04]  /*11790*/  SHF.R.S32.HI R3, RZ, 0x1f, R36 ;  /* 0x0000001fff037819 */ /* 0x000fc80000011424 */
[----:B------:R-:W-:-:S04]  /*117a0*/  LEA.HI R3, R3, R0, RZ, 0x2 ;  /* 0x0000000003037211 */ /* 0x000fc800078f10ff */
[----:B0-----:R-:W-:-:S05]  /*117b0*/  LOP3.LUT R7, R3, 0xfffffffc, RZ, 0xc0, !PT ;  /* 0xfffffffc03077812 */ /* 0x001fca00078ec0ff */
[----:B------:R-:W-:Y:S01]  /*117c0*/  IMAD.IADD R7, R0, 0x1, -R7 ;  /* 0x0000000100077824 */ /* 0x000fe200078e0a07 */
[----:B--2---:R-:W-:-:S04]  /*117d0*/  ISETP.GE.AND P6, PT, R22, R5, PT ;  /* 0x000000051600720c */ /* 0x004fc80003fc6270 */
[----:B------:R-:W-:Y:S02]  /*117e0*/  LOP3.LUT P0, RZ, R7, 0x2, RZ, 0xc0, !PT ;  /* 0x0000000207ff7812 */ /* 0x000fe4000780c0ff */
[-C--:B------:R-:W-:Y:S02]  /*117f0*/  ISETP.GE.AND P1, PT, R226, R5.reuse, PT ;  /* 0x00000005e200720c */ /* 0x080fe40003f26270 */
[-C--:B------:R-:W-:Y:S02]  /*11800*/  ISETP.GE.AND P2, PT, R225, R5.reuse, PT ;  /* 0x00000005e100720c */ /* 0x080fe40003f46270 */
[-C--:B------:R-:W-:Y:S02]  /*11810*/  ISETP.GE.AND P3, PT, R227, R5.reuse, PT ;  /* 0x00000005e300720c */ /* 0x080fe40003f66270 */
[-C--:B------:R-:W-:Y:S02]  /*11820*/  ISETP.GE.AND P4, PT, R224, R5.reuse, PT ;  /* 0x00000005e000720c */ /* 0x080fe40003f86270 */
[----:B------:R-:W-:Y:S01]  /*11830*/  ISETP.GE.AND P5, PT, R228, R5, PT ;  /* 0x00000005e400720c */ /* 0x000fe20003fa6270 */
[----:B---3--:R-:W-:-:S05]  /*11840*/  IMAD.IADD R3, R16, 0x1, R4 ;  /* 0x0000000110037824 */ /* 0x008fca00078e0204 */
[----:B------:R-:W-:Y:S01]  /*11850*/  IADD3 R0, R3, 0x20, RZ ;  /* 0x0000002003007810 */ /* 0x000fe20007ffe0ff */
[----:B------:R-:W-:Y:S06]  /*11860*/  @P6 BRA `(.L_x_2370) ;  /* 0x0000000400d86947 */ /* 0x000fec0003800000 */
[----:B------:R-:W0:Y:S01]  /*11870*/  LDS.128 R4, [R3+0x1e200] ;  /* 0x01e2000003047984 */ /* 0x000e220000000c00 */
[----:B-----5:R-:W-:Y:S02]  /*11880*/  SHF.R.U32.HI R37, RZ, 0x8, R39 ;  /* 0x00000008ff257819 */ /* 0x020fe40000011627 */
[----:B------:R-:W-:Y:S02]  /*11890*/  LOP3.LUT R36, R39, 0xff, RZ, 0xc0, !PT ;  /* 0x000000ff27247812 */ /* 0x000fe400078ec0ff */
[----:B------:R-:W-:Y:S02]  /*118a0*/  LOP3.LUT R37, R37, 0xff, RZ, 0xc0, !PT ;  /* 0x000000ff25257812 */ /* 0x000fe400078ec0ff */
[----:B------:R-:W-:Y:S02]  /*118b0*/  SHF.R.U32.HI R15, RZ, 0x8, R38 ;  /* 0x00000008ff0f7819 */ /* 0x000fe40000011626 */
[----:B------:R-:W-:Y:S02]  /*118c0*/  SHF.R.U32.HI R45, RZ, 0x8, R41 ;  /* 0x00000008ff2d7819 */ /* 0x000fe40000011629 */
[----:B------:R-:W-:-:S02]  /*118d0*/  PRMT R36, R37, 0x7604, R36 ;  /* 0x0000760425247816 */ /* 0x000fc40000000024 */
[----:B----4-:R-:W-:Y:S02]  /*118e0*/  LOP3.LUT R14, R38, 0xff, RZ, 0xc0, !PT ;  /* 0x000000ff260e7812 */ /* 0x010fe400078ec0ff */
[----:B------:R-:W-:Y:S02]  /*118f0*/  LOP3.LUT R15, R15, 0xff, RZ, 0xc0, !PT ;  /* 0x000000ff0f0f7812 */ /* 0x000fe400078ec0ff */
[----:B------:R-:W-:Y:S02]  /*11900*/  SHF.R.U32.HI R47, RZ, 0x10, R39 ;  /* 0x00000010ff2f7819 */ /* 0x000fe40000011627 */
[----:B------:R-:W-:Y:S02]  /*11910*/  SHF.R.U32.HI R37, RZ, 0x8, R40 ;  /* 0x00000008ff257819 */ /* 0x000fe40000011628 */
[----:B------:R-:W-:Y:S02]  /*11920*/  LOP3.LUT R42, R41, 0xff, RZ, 0xc0, !PT ;  /* 0x000000ff292a7812 */ /* 0x000fe400078ec0ff */
[----:B------:R-:W-:-:S02]  /*11930*/  LOP3.LUT R45, R45, 0xff, RZ, 0xc0, !PT ;  /* 0x000000ff2d2d7812 */ /* 0x000fc400078ec0ff */
[----:B------:R-:W-:Y:S02]  /*11940*/  SHF.R.U32.HI R46, RZ, 0x10, R41 ;  /* 0x00000010ff2e7819 */ /* 0x000fe40000011629 */
[----:B------:R-:W-:Y:S02]  /*11950*/  PRMT R15, R15, 0x7604, R14 ;  /* 0x000076040f0f7816 */ /* 0x000fe4000000000e */
[----:B------:R-:W-:Y:S01]  /*11960*/  LOP3.LUT R43, R37, 0xff, RZ, 0xc0, !PT ;  /* 0x000000ff252b7812 */ /* 0x000fe200078ec0ff */
[----:B------:R-:W-:Y:S01]  /*11970*/  IMAD.U32 R37, R47, 0x10000, RZ ;  /* 0x000100002f257824 */ /* 0x000fe200078e00ff */
[----:B------:R-:W-:Y:S01]  /*11980*/  PRMT R42, R45, 0x7604, R42 ;  /* 0x000076042d2a7816 */ /* 0x000fe2000000002a */
[----:B------:R-:W-:Y:S01]  /*11990*/  IMAD.U32 R45, R46, 0x10000, RZ ;  /* 0x000100002e2d7824 */ /* 0x000fe200078e00ff */
[----:B------:R-:W-:Y:S02]  /*119a0*/  LOP3.LUT R14, R40, 0xff, RZ, 0xc0, !PT ;  /* 0x000000ff280e7812 */ /* 0x000fe400078ec0ff */
[----:B------:R-:W-:-:S02]  /*119b0*/  LOP3.LUT R37, R36, 0xff0000, R37, 0xf8, !PT ;  /* 0x00ff000024257812 */ /* 0x000fc400078ef825 */
[----:B------:R-:W-:Y:S02]  /*119c0*/  PRMT R43, R43, 0x7604, R14 ;  /* 0x000076042b2b7816 */ /* 0x000fe4000000000e */
[----:B------:R-:W-:Y:S02]  /*119d0*/  LOP3.LUT R45, R42, 0xff0000, R45, 0xf8, !PT ;  /* 0x00ff00002a2d7812 */ /* 0x000fe400078ef82d */
[----:B------:R-:W-:Y:S02]  /*119e0*/  LOP3.LUT R43, R43, 0xff0000, R40, 0xf8, !PT ;  /* 0x00ff00002b2b7812 */ /* 0x000fe400078ef828 */
[----:B------:R-:W-:Y:S02]  /*119f0*/  LOP3.LUT R45, R45, 0xff000000, R41, 0xf8, !PT ;  /* 0xff0000002d2d7812 */ /* 0x000fe400078ef829 */
[----:B------:R-:W-:Y:S02]  /*11a00*/  LOP3.LUT R39, R37, 0xff000000, R39, 0xf8, !PT ;  /* 0xff00000025277812 */ /* 0x000fe400078ef827 */
[----:B0-----:R-:W-:-:S02]  /*11a10*/  F2FP.F16.E4M3.UNPACK_B R14, R6.H1 ;  /* 0x00000006ff0e723e */ /* 0x001fc400030006ff */
        /* <DEDUP_REMOVED lines=91> */
.L_x_2370:
[----:B------:R-:W-:Y:S05]  /*11fd0*/  BSYNC B1 ;  /* 0x0000000000017941 */ /* 0x000fea0003800000 */
.L_x_2369:
        /* <DEDUP_REMOVED lines=125> */
.L_x_2372:
[----:B------:R-:W-:Y:S05]  /*127b0*/  BSYNC B1 ;  /* 0x0000000000017941 */ /* 0x000fea0003800000 */
.L_x_2371:
        /* <DEDUP_REMOVED lines=36> */
[--C-:B------:R-:W-:Y:S01]  /*12a00*/  HADD2.F32 R34, -RZ, R31.reuse.H1_H1 ;  /* 0x3000001fff227230 */ /* 0x100fe20000004100 */
[----:B------:R-:W-:Y:S01]  /*12a10*/  F2FP.F16.E4M3.UNPACK_B R28, R6 ;  /* 0x00000006ff1c723e */ /* 0x000fe200020006ff */
[----:B------:R-:W-:Y:S01]  /*12a20*/  HADD2.F32 R36, -RZ, R36.H0_H0 ;  /* 0x20000024ff247230 */ /* 0x000fe20000004100 */
[----:B------:R-:W-:Y:S01]  /*12a30*/  LOP3.LUT R32, R15, 0xff000000, R30, 0xf8, !PT ;  /* 0xff0000000f207812 */ /* 0x000fe200078ef81e */
        /* <DEDUP_REMOVED lines=9> */
[----:B------:R-:W-:Y:S01]  /*12ad0*/  F2FP.F16.E4M3.UNPACK_B R30, R7 ;  /* 0x00000007ff1e723e */ /* 0x000fe200020006ff */
[C---:B------:R-:W-:Y:S01]  /*12ae0*/  FMUL.FTZ R29, R5.reuse, R36 ;  /* 0x00000024051d7220 */ /* 0x040fe20000410000 */
[----:B------:R-:W-:Y:S01]  /*12af0*/  F2FP.F16.E4M3.UNPACK_B R37, R37.H1 ;  /* 0x00000025ff25723e */ /* 0x000fe200030006ff */
[----:B------:R-:W-:Y:S01]  /*12b00*/  FMUL.FTZ R39, R5, R31 ;  /* 0x0000001f05277220 */ /* 0x000fe20000410000 */
        /* <DEDUP_REMOVED lines=67> */
.L_x_2374:
[----:B------:R-:W-:Y:S05]  /*12f40*/  BSYNC B1 ;  /* 0x0000000000017941 */ /* 0x000fea0003800000 */
.L_x_2373:
        /* <DEDUP_REMOVED lines=25> */
[----:B------:R-:W-:Y:S02]  /*130e0*/  PRMT R31, R30, 0x7604, R31 ;  /* 0x000076041e1f7816 */ /* 0x000fe4000000001f */
[----:B------:R-:W-:-:S02]  /*130f0*/  SHF.R.U32.HI R30, RZ, 0x10, R24 ;  /* 0x00000010ff1e7819 */ /* 0x000fc40000011618 */
[----:B------:R-:W-:Y:S02]  /*13100*/  LOP3.LUT R14, R14, 0xff, RZ, 0xc0, !PT ;  /* 0x000000ff0e0e7812 */ /* 0x000fe400078ec0ff */
[----:B------:R-:W-:Y:S02]  /*13110*/  LOP3.LUT R33, R33, 0xff000000, R25, 0xf8, !PT ;  /* 0xff00000021217812 */ /* 0x000fe400078ef819 */
[----:B------:R-:W-:Y:S02]  /*13120*/  LOP3.LUT R29, R29, 0xff000000, R27, 0xf8, !PT ;  /* 0xff0000001d1d7812 */ /* 0x000fe400078ef81b */
[----:B------:R-:W-:Y:S02]  /*13130*/  LOP3.LUT R30, R30, 0xff, RZ, 0xc0, !PT ;  /* 0x000000ff1e1e7812 */ /* 0x000fe400078ec0ff */
[----:B------:R-:W-:Y:S02]  /*13140*/  PRMT R15, R14, 0x7054, R15 ;  /* 0x000070540e0f7816 */ /* 0x000fe4000000000f */
[----:B0-----:R-:W-:-:S02]  /*13150*/  F2FP.F16.E4M3.UNPACK_B R14, R6.H1 ;  /* 0x00000006ff0e723e */ /* 0x001fc400030006ff */
[----:B------:R-:W-:Y:S02]  /*13160*/  F2FP.F16.E4M3.UNPACK_B R32, R33 ;  /* 0x00000021ff20723e */ /* 0x000fe400020006ff */
[----:B------:R-:W-:Y:S01]  /*13170*/  F2FP.F16.E4M3.UNPACK_B R27, R29 ;  /* 0x0000001dff1b723e */ /* 0x000fe200020006ff */
[--C-:B------:R-:W-:Y:S01]  /*13180*/  HADD2.F32 R25, -RZ, R14.reuse.H0_H0 ;  /* 0x2000000eff197230 */ /* 0x100fe20000004100 */
[----:B------:R-:W-:Y:S01]  /*13190*/  PRMT R31, R30, 0x7054, R31 ;  /* 0x000070541e1f7816 */ /* 0x000fe2000000001f */
        /* <DEDUP_REMOVED lines=11> */
[--C-:B------:R-:W-:Y:S02]  /*13250*/  HADD2.F32 R5, -RZ, R24.reuse.H1_H1 ;  /* 0x30000018ff057230 */ /* 0x100fe40000004100 */
        /* <DEDUP_REMOVED lines=75> */
.L_x_2376:
[----:B------:R-:W-:Y:S05]  /*13710*/  BSYNC B1 ;  /* 0x0000000000017941 */ /* 0x000fea0003800000 */
.L_x_2375:
        /* <DEDUP_REMOVED lines=120> */
.L_x_2378:
[----:B------:R-:W-:Y:S05]  /*13ea0*/  BSYNC B1 ;  /* 0x0000000000017941 */ /* 0x000fea0003800000 */
.L_x_2377:
        /* <DEDUP_REMOVED lines=124> */
.L_x_2362:
[----:B------:R-:W1:Y:S01]  /*14670*/  LDC R25, c[0x0][0x448] ;  /* 0x00011200ff197b82 */ /* 0x000e620000000800 */
        /* <DEDUP_REMOVED lines=8> */
[----:B-1----:R-:W-:-:S13]  /*14700*/  ISETP.NE.AND P0, PT, R25, 0x1, PT ;  /* 0x000000011900780c */ /* 0x002fda0003f05270 */
[----:B------:R-:W1:Y:S08]  /*14710*/  @P0 LDC R3, c[0x0][0x44c] ;  /* 0x00011300ff030b82 */ /* 0x000e700000000800 */
[----:B------:R-:W2:Y:S01]  /*14720*/  @P0 LDC R0, c[0x0][0x450] ;  /* 0x00011400ff000b82 */ /* 0x000ea20000000800 */
[----:B-1----:R-:W-:-:S05]  /*14730*/  @P0 IMAD.HI.U32 R3, R10, R3, RZ ;  /* 0x000000030a030227 */ /* 0x002fca00078e00ff */
[----:B--2---:R-:W-:-:S04]  /*14740*/  @P0 SHF.R.U32.HI R9, RZ, R0, R3 ;  /* 0x00000000ff090219 */ /* 0x004fc80000011603 */
[----:B------:R-:W-:Y:S01]  /*14750*/  SHF.R.S32.HI R0, RZ, 0x1f, R9 ;  /* 0x0000001fff007819 */ /* 0x000fe20000011409 */
[----:B------:R-:W-:-:S04]  /*14760*/  IMAD.WIDE.U32 R4, R9, UR4, R4 ;  /* 0x0000000409047c25 */ /* 0x000fc8000f8e0004 */
[----:B------:R-:W-:Y:S02]  /*14770*/  IMAD R8, R0, UR4, RZ ;  /* 0x0000000400087c24 */ /* 0x000fe4000f8e02ff */
[----:B------:R-:W-:-:S04]  /*14780*/  IMAD.WIDE.U32 R6, R9, UR6, R6 ;  /* 0x0000000609067c25 */ /* 0x000fc8000f8e0006 */
[----:B------:R-:W-:Y:S01]  /*14790*/  IMAD R0, R0, UR6, RZ ;  /* 0x0000000600007c24 */ /* 0x000fe2000f8e02ff */
[----:B------:R-:W-:Y:S01]  /*147a0*/  IADD3 R21, P1, R6, UR8, RZ ;  /* 0x0000000806157c10 */ /* 0x000fe2000ff3e0ff */
[C---:B0-----:R-:W-:Y:S01]  /*147b0*/  IMAD R13, R9.reuse, UR5, R8 ;  /* 0x00000005090d7c24 */ /* 0x041fe2000f8e0208 */
        /* <DEDUP_REMOVED lines=11> */
.L_x_2618:
[----:B------:R-:W5:Y:S01]  /*14870*/  LDL R4, [R1] ;  /* 0x0000000001047983 */ /* 0x000f620000100800 */
        /* <DEDUP_REMOVED lines=10> */
[----:B-----5:R-:W-:Y:S01]  /*14920*/  IMAD R37, R4, R25, RZ ;  /* 0x0000001904257224 */ /* 0x020fe200078e02ff */
[----:B------:R-:W-:Y:S02]  /*14930*/  CS2R R4, SRZ ;  /* 0x0000000000047805 */ /* 0x000fe4000001ff00 */
[----:B------:R-:W-:-:S02]  /*14940*/  CS2R R24, SRZ ;  /* 0x0000000000187805 */ /* 0x000fc4000001ff00 */
[----:B------:R-:W-:Y:S02]  /*14950*/  ISETP.GE.AND P0, PT, R10, R37, PT ;  /* 0x000000250a00720c */ /* 0x000fe40003f06270 */
[----:B------:R-:W-:-:S11]  /*14960*/  CS2R R10, SRZ ;  /* 0x00000000000a7805 */ /* 0x000fd6000001ff00 */
[----:B------:R-:W-:Y:S05]  /*14970*/  @P0 BRA `(.L_x_2381) ;  /* 0x0000000000c40947 */ /* 0x000fea0003800000 */
[----:B------:R-:W-:Y:S01]  /*14980*/  IADD3 R5, R18, 0x20, RZ ;  /* 0x0000002012057810 */ /* 0x000fe20007ffe0ff */
[----:B------:R-:W-:Y:S01]  /*14990*/  IMAD.IADD R4, R22, 0x1, R225 ;  /* 0x0000000116047824 */ /* 0x000fe200078e02e1 */
        /* <DEDUP_REMOVED lines=13> */
[----:B------:R-:W-:Y:S02]  /*14a70*/  LEA.HI R7, R7, R6, RZ, 0x4 ;  /* 0x0000000607077211 */ /* 0x000fe400078f20ff */
[----:B------:R-:W-:Y:S02]  /*14a80*/  SHF.R.S32.HI R4, RZ, 0x4, R4 ;  /* 0x00000004ff047819 */ /* 0x000fe40000011404 */
[----:B------:R-:W-:Y:S02]  /*14a90*/  @!P2 SHF.R.S32.HI R5, RZ, 0x1f, R18 ;  /* 0x0000001fff05a819 */ /* 0x000fe40000011412 */
[----:B--2---:R-:W-:Y:S01]  /*14aa0*/  @!P2 IADD3 R38, P3, R18, R3, RZ ;  /* 0x000000031226a210 */ /* 0x004fe20007f7e0ff */
        /* <DEDUP_REMOVED lines=30> */
.L_x_2381:
[----:B------:R-:W-:Y:S05]  /*14c90*/  BSYNC B1 ;  /* 0x0000000000017941 */ /* 0x000fea0003800000 */
.L_x_2380:
[----:B------:R-:W-:Y:S01]  /*14ca0*/  ULEA.HI UR4, UR43, UR43, URZ, 0x1 ;  /* 0x0000002b2b047291 */ /* 0x000fe2000f8f083f */
[----:B--2---:R-:W-:Y:S01]  /*14cb0*/  VIADDMNMX R3, R37, -R236, 0x80, PT ;  /* 0x0000008025037446 */ /* 0x004fe200038009ec */
[----:B------:R-:W-:Y:S02]  /*14cc0*/  BSSY B1, `(.L_x_2382) ;  /* 0x0000008000017945 */ /* 0x000fe40003800000 */
[----:B------:R-:W-:Y:S01]  /*14cd0*/  ULOP3.LUT UR4, UR4, 0xfffffffe, URZ, 0xc0, !UPT ;  /* 0xfffffffe04047892 */ /* 0x000fe2000f8ec03f */
[----:B------:R-:W-:-:S03]  /*14ce0*/  ISETP.GE.AND P1, PT, R220, R3, PT ;  /* 0x00000003dc00720c */ /* 0x000fc60003f26270 */
[----:B------:R-:W-:-:S06]  /*14cf0*/  UIADD3 UR4, UR43, -UR4, URZ ;  /* 0x800000042b047290 */ /* 0x000fcc000fffe03f */
[----:B----4-:R-:W-:-:S05]  /*14d00*/  IMAD.U32 R21, RZ, RZ, UR4 ;  /* 0x00000004ff157e24 */ /* 0x010fca000f8e00ff */
[----:B------:R-:W-:-:S04]  /*14d10*/  SHF.L.U32 R21, R21, 0x1f, RZ ;  /* 0x0000001f15157819 */ /* 0x000fc800000006ff */
[----:B------:R-:W2:Y:S02]  /*14d20*/  SYNCS.PHASECHK.TRANS64.TRYWAIT P0, [R16+URZ+0x33400], R21 ;  /* 0x03340015100075a7 */ /* 0x000ea4000800017f */
[----:B--2---:R-:W-:Y:S05]  /*14d30*/  @!P0 BRA `(.L_x_2383) ;  /* 0x000001d000b48947 */ /* 0x004fea0003800000 */
.L_x_2619:
[----:B------:R-:W-:Y:S05]  /*14d40*/  BSYNC B1 ;  /* 0x0000000000017941 */ /* 0x000fea0003800000 */
.L_x_2382:
[----:B------:R-:W-:Y:S05]  /*14d50*/  @P1 BRA `(.L_x_2368) ;  /* 0x0000003000141947 */ /* 0x000fea0003800000 */
[----:B------:R-:W4:Y:S01]  /*14d60*/  LDC R3, c[0x0][0x3f4] ;  /* 0x0000fd00ff037b82 */ /* 0x000f220000000800 */
[C---:B---3--:R-:W-:Y:S01]  /*14d70*/  VIADD R20, R18.reuse, 0x40 ;  /* 0x0000004012147836 */ /* 0x048fe20000000000 */
[C---:B-1----:R-:W-:Y:S01]  /*14d80*/  IADD3 R0, R18.reuse, 0x20, RZ ;  /* 0x0000002012007810 */ /* 0x042fe20007ffe0ff */
[----:B------:R-:W-:Y:S01]  /*14d90*/  BSSY B1, `(.L_x_2384) ;  /* 0x00000ff000017945 */ /* 0x000fe20003800000 */
[-C--:B----4-:R-:W-:Y:S02]  /*14da0*/  ISETP.GE.AND P0, PT, R18, R3.reuse, PT ;  /* 0x000000031200720c */ /* 0x090fe40003f06270 */
[-C--:B------:R-:W-:Y:S02]  /*14db0*/  ISETP.GE.AND P1, PT, R0, R3.reuse, PT ;  /* 0x000000030000720c */ /* 0x080fe40003f26270 */
[----:B------:R-:W-:-:S09]  /*14dc0*/  ISETP.GE.AND P2, PT, R20, R3, PT ;  /* 0x000000031400720c */ /* 0x000fd20003f46270 */
[----:B------:R-:W-:Y:S05]  /*14dd0*/  @P0 BRA `(.L_x_2385) ;  /* 0x0000000c00e80947 */ /* 0x000fea0003800000 */
[----:B------:R-:W3:Y:S01]  /*14de0*/  LDL R68, [R1+0x68] ;  /* 0x0000680001447983 */ /* 0x000ee20000100800 */
[----:B------:R-:W-:Y:S02]  /*14df0*/  LEA.HI R0, R36, R36, RZ, 0x1 ;  /* 0x0000002424007211 */ /* 0x000fe400078f08ff */
[----:B-----5:R-:W-:Y:S02]  /*14e00*/  LOP3.LUT R20, R24, 0xff, RZ, 0xc0, !PT ;  /* 0x000000ff18147812 */ /* 0x020fe400078ec0ff */
[----:B--2---:R-:W-:Y:S02]  /*14e10*/  LOP3.LUT R21, R0, 0xfffffffe, RZ, 0xc0, !PT ;  /* 0xfffffffe00157812 */ /* 0x004fe400078ec0ff */
[----:B------:R-:W-:Y:S02]  /*14e20*/  SHF.R.U32.HI R0, RZ, 0x8, R24 ;  /* 0x00000008ff007819 */ /* 0x000fe40000011618 */
[----:B------:R-:W-:Y:S01]  /*14e30*/  SHF.R.U32.HI R37, RZ, 0x8, R25 ;  /* 0x00000008ff257819 */ /* 0x000fe20000011619 */
[----:B0-----:R-:W-:Y:S01]  /*14e40*/  IMAD.IADD R40, R36, 0x1, -R21 ;  /* 0x0000000124287824 */ /* 0x001fe200078e0a15 */
        /* <DEDUP_REMOVED lines=9> */
[----:B------:R-:W-:Y:S01]  /*14ee0*/  LOP3.LUT R37, R37, 0xff, RZ, 0xc0, !PT ;  /* 0x000000ff25257812 */ /* 0x000fe200078ec0ff */
[----:B------:R-:W-:Y:S01]  /*14ef0*/  IMAD.SHL.U32 R20, R20, 0x800, RZ ;  /* 0x0000080014147824 */ /* 0x000fe200078e00ff */
[----:B------:R-:W-:Y:S02]  /*14f00*/  LOP3.LUT R0, R230, 0x30, R21, 0xf8, !PT ;  /* 0x00000030e6007812 */ /* 0x000fe400078ef815 */
[----:B------:R-:W-:Y:S02]  /*14f10*/  LOP3.LUT R39, R39, 0xff, RZ, 0xc0, !PT ;  /* 0x000000ff27277812 */ /* 0x000fe400078ec0ff */
[----:B------:R-:W-:Y:S02]  /*14f20*/  LOP3.LUT R0, R0, R231, RZ, 0x3c, !PT ;  /* 0x000000e700007212 */ /* 0x000fe400078e3cff */
[----:B------:R-:W-:Y:S02]  /*14f30*/  LOP3.LUT R21, R20, 0xffffe000, RZ, 0xc0, !PT ;  /* 0xffffe00014157812 */ /* 0x000fe400078ec0ff */
[----:B------:R-:W-:-:S02]  /*14f40*/  PRMT R46, R37, 0x7604, R36 ;  /* 0x00007604252e7816 */ /* 0x000fc40000000024 */
[----:B------:R-:W-:Y:S02]  /*14f50*/  IADD3 R21, R0, R232, R21 ;  /* 0x000000e800157210 */ /* 0x000fe40007ffe015 */
[----:B------:R-:W-:Y:S02]  /*14f60*/  PRMT R47, R39, 0x7604, R38 ;  /* 0x00007604272f7816 */ /* 0x000fe40000000026 */
[----:B------:R-:W-:Y:S01]  /*14f70*/  SHF.R.U32.HI R37, RZ, 0x8, R27 ;  /* 0x00000008ff257819 */ /* 0x000fe2000001161b */
[----:B------:R-:W-:Y:S01]  /*14f80*/  IMAD.IADD R0, R16, 0x1, R21 ;  /* 0x0000000110007824 */ /* 0x000fe200078e0215 */
[----:B------:R-:W-:Y:S02]  /*14f90*/  SHF.R.U32.HI R39, RZ, 0x8, R4 ;  /* 0x00000008ff277819 */ /* 0x000fe40000011604 */
[----:B------:R-:W-:Y:S02]  /*14fa0*/  SHF.R.U32.HI R40, RZ, 0x8, R5 ;  /* 0x00000008ff287819 */ /* 0x000fe40000011605 */
[----:B------:R-:W-:-:S02]  /*14fb0*/  LOP3.LUT R36, R27, 0xff, RZ, 0xc0, !PT ;  /* 0x000000ff1b247812 */ /* 0x000fc400078ec0ff */
[----:B------:R-:W-:Y:S02]  /*14fc0*/  LOP3.LUT R38, R4, 0xff, RZ, 0xc0, !PT ;  /* 0x000000ff04267812 */ /* 0x000fe400078ec0ff */
[----:B------:R-:W-:Y:S02]  /*14fd0*/  LOP3.LUT R37, R37, 0xff, RZ, 0xc0, !PT ;  /* 0x000000ff25257812 */ /* 0x000fe400078ec0ff */
[----:B------:R-:W-:Y:S02]  /*14fe0*/  LOP3.LUT R39, R39, 0xff, RZ, 0xc0, !PT ;  /* 0x000000ff27277812 */ /* 0x000fe400078ec0ff */
[----:B------:R-:W-:Y:S02]  /*14ff0*/  LOP3.LUT R21, R40, 0xff, RZ, 0xc0, !PT ;  /* 0x000000ff28157812 */ /* 0x000fe400078ec0ff */
[----:B------:R-:W0:Y:S01]  /*15000*/  LDS.128 R40, [R0+0x1e200] ;  /* 0x01e2000000287984 */ /* 0x000e220000000c00 */
        /* <DEDUP_REMOVED lines=8> */
[----:B------:R-:W-:Y:S02]  /*15090*/  SHF.R.U32.HI R53, RZ, 0x10, R5 ;  /* 0x00000010ff357819 */ /* 0x000fe40000011605 */
[----:B------:R-:W-:Y:S02]  /*150a0*/  LOP3.LUT R49, R6, 0xff, RZ, 0xc0, !PT ;  /* 0x000000ff06317812 */ /* 0x000fe400078ec0ff */
[----:B------:R-:W-:Y:S01]  /*150b0*/  LOP3.LUT R50, R50, 0xff, RZ, 0xc0, !PT ;  /* 0x000000ff32327812 */ /* 0x000fe200078ec0ff */
[----:B------:R-:W-:Y:S01]  /*150c0*/  IMAD.U32 R53, R53, 0x10000, RZ ;  /* 0x0001000035357824 */ /* 0x000fe200078e00ff */
[----:B------:R-:W-:Y:S02]  /*150d0*/  PRMT R48, R21, 0x7604, R48 ;  /* 0x0000760415307816 */ /* 0x000fe40000000030 */
[----:B------:R-:W-:Y:S02]  /*150e0*/  SHF.R.U32.HI R21, RZ, 0x10, R25 ;  /* 0x00000010ff157819 */ /* 0x000fe40000011619 */
[----:B------:R-:W-:-:S02]  /*150f0*/  PRMT R57, R50, 0x7604, R49 ;  /* 0x0000760432397816 */ /* 0x000fc40000000031 */
[----:B------:R-:W-:Y:S01]  /*15100*/  SHF.R.U32.HI R49, RZ, 0x10, R27 ;  /* 0x00000010ff317819 */ /* 0x000fe2000001161b */
[----:B------:R-:W-:Y:S01]  /*15110*/  IMAD.U32 R21, R21, 0x10000, RZ ;  /* 0x0001000015157824 */ /* 0x000fe200078e00ff */
[----:B------:R-:W-:Y:S02]  /*15120*/  LOP3.LUT R55, R48, 0xff0000, R53, 0xf8, !PT ;  /* 0x00ff000030377812 */ /* 0x000fe400078ef835 */
[----:B------:R-:W-:Y:S01]  /*15130*/  LOP3.LUT R45, R45, 0xff0000, R24, 0xf8, !PT ;  /* 0x00ff00002d2d7812 */ /* 0x000fe200078ef818 */
[----:B------:R-:W-:Y:S01]  /*15140*/  IMAD.U32 R49, R49, 0x10000, RZ ;  /* 0x0001000031317824 */ /* 0x000fe200078e00ff */
[----:B------:R-:W-:Y:S02]  /*15150*/  LOP3.LUT R21, R46, 0xff0000, R21, 0xf8, !PT ;  /* 0x00ff00002e157812 */ /* 0x000fe400078ef815 */
[----:B------:R-:W-:Y:S02]  /*15160*/  LOP3.LUT R47, R47, 0xff0000, R26, 0xf8, !PT ;  /* 0x00ff00002f2f7812 */ /* 0x000fe400078ef81a */
[----:B------:R-:W-:-:S02]  /*15170*/  LOP3.LUT R55, R55, 0xff000000, R5, 0xf8, !PT ;  /* 0xff00000037377812 */ /* 0x000fc400078ef805 */
[----:B------:R-:W-:Y:S02]  /*15180*/  SHF.R.U32.HI R59, RZ, 0x10, R7 ;  /* 0x00000010ff3b7819 */ /* 0x000fe40000011607 */
[----:B------:R-:W-:Y:S02]  /*15190*/  LOP3.LUT R45, R45, 0xff000000, R24, 0xf8, !PT ;  /* 0xff0000002d2d7812 */ /* 0x000fe400078ef818 */
[----:B------:R-:W-:Y:S01]  /*151a0*/  LOP3.LUT R49, R20, 0xff0000, R49, 0xf8, !PT ;  /* 0x00ff000014317812 */ /* 0x000fe200078ef831 */
[----:B------:R-:W-:Y:S01]  /*151b0*/  IMAD.U32 R59, R59, 0x10000, RZ ;  /* 0x000100003b3b7824 */ /* 0x000fe200078e00ff */
[----:B------:R-:W-:Y:S02]  /*151c0*/  LOP3.LUT R24, R21, 0xff000000, R25, 0xf8, !PT ;  /* 0xff00000015187812 */ /* 0x000fe400078ef819 */
[----:B------:R-:W-:Y:S02]  /*151d0*/  LOP3.LUT R21, R57, 0xff0000, R6, 0xf8, !PT ;  /* 0x00ff000039157812 */ /* 0x000fe400078ef806 */
[----:B------:R-:W-:-:S02]  /*151e0*/  LOP3.LUT R20, R47, 0xff000000, R26, 0xf8, !PT ;  /* 0xff0000002f147812 */ /* 0x000fc400078ef81a */
[----:B------:R-:W-:Y:S02]  /*151f0*/  F2FP.F16.E4M3.UNPACK_B R54, R55 ;  /* 0x00000037ff36723e */ /* 0x000fe400020006ff */
[----:B0-----:R-:W-:Y:S02]  /*15200*/  F2FP.F16.E4M3.UNPACK_B R26, R41 ;  /* 0x00000029ff1a723e */ /* 0x001fe400020006ff */
[----:B------:R-:W-:Y:S02]  /*15210*/  LOP3.LUT R53, R49, 0xff000000, R27, 0xf8, !PT ;  /* 0xff00000031357812 */ /* 0x000fe400078ef81b */
[----:B------:R-:W-:Y:S02]  /*15220*/  LOP3.LUT R51, R51, 0xff0000, R4, 0xf8, !PT ;  /* 0x00ff000033337812 */ /* 0x000fe400078ef804 */
[----:B------:R-:W-:Y:S01]  /*15230*/  LOP3.LUT R5, R21, 0xff000000, R6, 0xf8, !PT ;  /* 0xff00000015057812 */ /* 0x000fe200078ef806 */
[--C-:B------:R-:W-:Y:S01]  /*15240*/  HADD2.F32 R6, -RZ, R26.reuse.H0_H0 ;  /* 0x2000001aff067230 */ /* 0x100fe20000004100 */
[----:B------:R-:W-:Y:S01]  /*15250*/  F2FP.F16.E4M3.UNPACK_B R27, R24 ;  /* 0x00000018ff1b723e */ /* 0x000fe200020006ff */
[----:B------:R-:W-:Y:S01]  /*15260*/  HADD2.F32 R26, -RZ, R26.H1_H1 ;  /* 0x3000001aff1a7230 */ /* 0x000fe20000004100 */
[----:B------:R-:W-:-:S02]  /*15270*/  LOP3.LUT R59, R52, 0xff0000, R59, 0xf8, !PT ;  /* 0x00ff0000343b7812 */ /* 0x000fc400078ef83b */
[----:B------:R-:W-:Y:S02]  /*15280*/  LOP3.LUT R57, R51, 0xff000000, R4, 0xf8, !PT ;  /* 0xff00000033397812 */ /* 0x000fe400078ef804 */
[-C--:B------:R-:W-:Y:S02]  /*15290*/  F2FP.F16.E4M3.UNPACK_B R51, R43.reuse ;  /* 0x0000002bff33723e */ /* 0x080fe400020006ff */
[----:B------:R-:W-:Y:S02]  /*152a0*/  F2FP.F16.E4M3.UNPACK_B R52, R43.H1 ;  /* 0x0000002bff34723e */ /* 0x000fe400030006ff */
[-C--:B------:R-:W-:Y:S02]  /*152b0*/  F2FP.F16.E4M3.UNPACK_B R43, R40.reuse ;  /* 0x00000028ff2b723e */ /* 0x080fe400020006ff */
[----:B------:R-:W-:Y:S02]  /*152c0*/  F2FP.F16.E4M3.UNPACK_B R50, R40.H1 ;  /* 0x00000028ff32723e */ /* 0x000fe400030006ff */
[----:B------:R-:W-:-:S02]  /*152d0*/  F2FP.F16.E4M3.UNPACK_B R41, R41.H1 ;  /* 0x00000029ff29723e */ /* 0x000fc400030006ff */
[----:B------:R-:W-:Y:S02]  /*152e0*/  F2FP.F16.E4M3.UNPACK_B R55, R55.H1 ;  /* 0x00000037ff37723e */ /* 0x000fe400030006ff */
[----:B------:R-:W-:Y:S01]  /*152f0*/  LOP3.LUT R58, R59, 0xff000000, R7, 0xf8, !PT ;  /* 0xff0000003b3a7812 */ /* 0x000fe200078ef807 */
[----:B------:R-:W-:Y:S01]  /*15300*/  HADD2.F32 R59, -RZ, R54.H1_H1 ;  /* 0x30000036ff3b7230 */ /* 0x000fe20000004100 */
[-C--:B------:R-:W-:Y:S02]  /*15310*/  F2FP.F16.E4M3.UNPACK_B R7, R42.reuse ;  /* 0x0000002aff07723e */ /* 0x080fe400020006ff */
[----:B------:R-:W-:Y:S02]  /*15320*/  F2FP.F16.E4M3.UNPACK_B R42, R42.H1 ;  /* 0x0000002aff2a723e */ /* 0x000fe400030006ff */
[----:B------:R-:W-:Y:S01]  /*15330*/  FMUL.FTZ R61, R26, R59 ;  /* 0x0000003b1a3d7220 */ /* 0x000fe20000410000 */
[----:B---3--:R-:W0:Y:S02]  /*15340*/  LDS.128 R36, [R68+0x1e200] ;  /* 0x01e2000044247984 */ /* 0x008e240000000c00 */
[----:B0-----:R-:W-:-:S02]  /*15350*/  F2FP.F16.E4M3.UNPACK_B R21, R37 ;  /* 0x00000025ff15723e */ /* 0x001fc400020006ff */
[-C--:B------:R-:W-:Y:S02]  /*15360*/  F2FP.F16.E4M3.UNPACK_B R48, R39.reuse ;  /* 0x00000027ff30723e */ /* 0x080fe400020006ff */
[----:B------:R-:W-:Y:S01]  /*15370*/  F2FP.F16.E4M3.UNPACK_B R49, R39.H1 ;  /* 0x00000027ff31723e */ /* 0x000fe200030006ff */
[----:B------:R-:W-:Y:S01]  /*15380*/  HADD2.F32 R39, -RZ, R54.H0_H0 ;  /* 0x20000036ff277230 */ /* 0x000fe20000004100 */
[-C--:B------:R-:W-:Y:S01]  /*15390*/  F2FP.F16.E4M3.UNPACK_B R46, R36.reuse ;  /* 0x00000024ff2e723e */ /* 0x080fe200020006ff */
[----:B------:R-:W-:Y:S01]  /*153a0*/  HADD2.F32 R25, -RZ, R21.H0_H0 ;  /* 0x20000015ff197230 */ /* 0x000fe20000004100 */
[----:B------:R-:W-:Y:S01]  /*153b0*/  F2FP.F16.E4M3.UNPACK_B R47, R36.H1 ;  /* 0x00000024ff2f723e */ /* 0x000fe200030006ff */
[----:B------:R-:W-:Y:S02]  /*153c0*/  HADD2.F32 R36, -RZ, R27.H0_H0 ;  /* 0x2000001bff247230 */ /* 0x000fe40000004100 */
[C---:B------:R-:W-:Y:S01]  /*153d0*/  FMUL.FTZ R40, R6.reuse, R39 ;  /* 0x0000002706287220 */ /* 0x040fe20000410000 */
[----:B------:R-:W-:Y:S01]  /*153e0*/  F2FP.F16.E4M3.UNPACK_B R37, R37.H1 ;  /* 0x00000025ff25723e */ /* 0x000fe200030006ff */
[----:B------:R-:W-:Y:S01]  /*153f0*/  HADD2.F32 R54, -RZ, R55.H0_H0 ;  /* 0x20000037ff367230 */ /* 0x000fe20000004100 */
[----:B------:R-:W-:Y:S01]  /*15400*/  F2FP.F16.E4M3.UNPACK_B R4, R38 ;  /* 0x00000026ff04723e */ /* 0x000fe200020006ff */
[-C--:B------:R-:W-:Y:S01]  /*15410*/  FMUL.FTZ R56, R6, R36.reuse ;  /* 0x0000002406387220 */ /* 0x080fe20000410000 */
[----:B------:R-:W-:Y:S01]  /*15420*/  FFMA.FTZ R6, R25, R36, -R40 ;  /* 0x0000002419067223 */ /* 0x000fe20000010828 */
[----:B------:R-:W-:Y:S01]  /*15430*/  F2FP.F16.E4M3.UNPACK_B R36, R24.H1 ;  /* 0x00000018ff24723e */ /* 0x000fe200030006ff */
[----:B------:R-:W-:-:S02]  /*15440*/  HADD2.F32 R24, -RZ, R21.H1_H1 ;  /* 0x30000015ff187230 */ /* 0x000fc40000004100 */
[----:B------:R-:W-:Y:S01]  /*15450*/  FFMA.FTZ R25, R25, R39, R56 ;  /* 0x0000002719197223 */ /* 0x000fe20000010038 */
[----:B------:R-:W-:Y:S01]  /*15460*/  HADD2.F32 R39, -RZ, R27.H1_H1 ;  /* 0x3000001bff277230 */ /* 0x000fe20000004100 */
[----:B------:R-:W-:Y:S01]  /*15470*/  F2FP.F16.E4M3.UNPACK_B R38, R38.H1 ;  /* 0x00000026ff26723e */ /* 0x000fe200030006ff */
[----:B------:R-:W-:Y:S02]  /*15480*/  HADD2.F32 R21, -RZ, R41.H0_H0 ;  /* 0x20000029ff157230 */ /* 0x000fe40000004100 */
[----:B------:R-:W-:Y:S02]  /*15490*/  HADD2.F32 R40, -RZ, R36.H0_H0 ;  /* 0x20000024ff287230 */ /* 0x000fe40000004100 */
[----:B------:R-:W-:Y:S01]  /*154a0*/  FMUL.FTZ R26, R26, R39 ;  /* 0x000000271a1a7220 */ /* 0x000fe20000410000 */
[----:B------:R-:W-:Y:S02]  /*154b0*/  HADD2.F32 R27, -RZ, R37.H0_H0 ;  /* 0x20000025ff1b7230 */ /* 0x000fe40000004100 */
[----:B------:R-:W-:Y:S01]  /*154c0*/  FMUL.FTZ R56, R21, R54 ;  /* 0x0000003615387220 */ /* 0x000fe20000410000 */
[----:B------:R-:W-:-:S02]  /*154d0*/  HADD2.F32 R41, -RZ, R41.H1_H1 ;  /* 0x30000029ff297230 */ /* 0x000fc40000004100 */
        /* <DEDUP_REMOVED lines=8> */
[----:B------:R-:W-:Y:S01]  /*15560*/  F2FP.F16.E4M3.UNPACK_B R58, R58.H1 ;  /* 0x0000003aff3a723e */ /* 0x000fe200030006ff */
[----:B------:R-:W-:Y:S02]  /*15570*/  HADD2.F32 R56, -RZ, R55.H1_H1 ;  /* 0x30000037ff387230 */ /* 0x000fe40000004100 */
[----:B------:R-:W-:-:S02]  /*15580*/  HADD2.F32 R36, -RZ, R37.H1_H1 ;  /* 0x30000025ff247230 */ /* 0x000fc40000004100 */
[----:B------:R-:W-:Y:S02]  /*15590*/  HADD2.F32 R60, -RZ, R59.H0_H0 ;  /* 0x2000003bff3c7230 */ /* 0x000fe40000004100 */
[C---:B------:R-:W-:Y:S01]  /*155a0*/  FMUL.FTZ R61, R41.reuse, R56 ;  /* 0x00000038293d7220 */ /* 0x040fe20000410000 */
[----:B------:R-:W-:Y:S02]  /*155b0*/  HADD2.F32 R37, -RZ, R51.H0_H0 ;  /* 0x20000033ff257230 */ /* 0x000fe40000004100 */
[----:B------:R-:W-:Y:S01]  /*155c0*/  FMUL.FTZ R41, R41, R39 ;  /* 0x0000002729297220 */ /* 0x000fe20000410000 */
[----:B------:R-:W-:Y:S02]  /*155d0*/  HADD2.F32 R55, -RZ, R54.H0_H0 ;  /* 0x20000036ff377230 */ /* 0x000fe40000004100 */
[----:B------:R-:W-:Y:S02]  /*155e0*/  HADD2.F32 R40, -RZ, R48.H0_H0 ;  /* 0x20000030ff287230 */ /* 0x000fe40000004100 */
[----:B------:R-:W-:Y:S01]  /*155f0*/  FMUL.FTZ R63, R37, R60 ;  /* 0x0000003c253f7220 */ /* 0x000fe20000410000 */
[----:B------:R-:W-:-:S02]  /*15600*/  HADD2.F32 R59, -RZ, R59.H1_H1 ;  /* 0x3000003bff3b7230 */ /* 0x000fc40000004100 */
[----:B------:R-:W-:Y:S01]  /*15610*/  FMUL.FTZ R65, R37, R55 ;  /* 0x0000003725417220 */ /* 0x000fe20000410000 */
[----:B------:R-:W-:Y:S01]  /*15620*/  FFMA.FTZ R37, R36, R39, -R61 ;  /* 0x0000002724257223 */ /* 0x000fe2000001083d */
[C---:B------:R-:W-:Y:S01]  /*15630*/  FFMA.FTZ R39, R40.reuse, R55, -R63 ;  /* 0x0000003728277223 */ /* 0x040fe2000001083f */
[----:B------:R-:W-:Y:S01]  /*15640*/  HADD2.F32 R55, -RZ, R54.H1_H1 ;  /* 0x30000036ff377230 */ /* 0x000fe20000004100 */
[----:B------:R-:W-:Y:S01]  /*15650*/  F2FP.F16.E4M3.UNPACK_B R54, R53.H1 ;  /* 0x00000035ff36723e */ /* 0x000fe200030006ff */
[----:B------:R-:W-:Y:S02]  /*15660*/  HADD2.F32 R51, -RZ, R51.H1_H1 ;  /* 0x30000033ff337230 */ /* 0x000fe40000004100 */
[----:B------:R-:W-:Y:S01]  /*15670*/  FFMA.FTZ R40, R40, R60, R65 ;  /* 0x0000003c28287223 */ /* 0x000fe20000010041 */
[----:B------:R-:W-:Y:S02]  /*15680*/  HADD2.F32 R48, -RZ, R48.H1_H1 ;  /* 0x30000030ff307230 */ /* 0x000fe40000004100 */
[----:B------:R-:W-:Y:S01]  /*15690*/  FFMA.FTZ R36, R36, R56, R41 ;  /* 0x0000003824247223 */ /* 0x000fe20000010029 */
[----:B------:R-:W-:-:S02]  /*156a0*/  HADD2.F32 R60, -RZ, R58.H0_H0 ;  /* 0x2000003aff3c7230 */ /* 0x000fc40000004100 */
[C---:B------:R-:W-:Y:S01]  /*156b0*/  FMUL.FTZ R61, R51.reuse, R59 ;  /* 0x0000003b333d7220 */ /* 0x040fe20000410000 */
[----:B------:R-:W-:Y:S02]  /*156c0*/  HADD2.F32 R53, -RZ, R52.H0_H0 ;  /* 0x20000034ff357230 */ /* 0x000fe40000004100 */
[-C--:B------:R-:W-:Y:S01]  /*156d0*/  FMUL.FTZ R64, R51, R55.reuse ;  /* 0x0000003733407220 */ /* 0x080fe20000410000 */
[----:B------:R-:W-:Y:S02]  /*156e0*/  HADD2.F32 R56, -RZ, R54.H0_H0 ;  /* 0x20000036ff387230 */ /* 0x000fe40000004100 */
[----:B------:R-:W-:Y:S01]  /*156f0*/  FFMA.FTZ R62, R48, R55, -R61 ;  /* 0x00000037303e7223 */ /* 0x000fe2000001083d */
[----:B------:R-:W-:Y:S02]  /*15700*/  HADD2.F32 R41, -RZ, R49.H0_H0 ;  /* 0x20000031ff297230 */ /* 0x000fe40000004100 */
[C---:B------:R-:W-:Y:S01]  /*15710*/  FMUL.FTZ R66, R53.reuse, R60 ;  /* 0x0000003c35427220 */ /* 0x040fe20000410000 */
[----:B------:R-:W-:Y:S01]  /*15720*/  F2FP.F16.E4M3.UNPACK_B R55, R57.H1 ;  /* 0x00000039ff37723e */ /* 0x000fe200030006ff */
[----:B------:R-:W-:Y:S01]  /*15730*/  FMUL.FTZ R53, R53, R56 ;  /* 0x0000003835357220 */ /* 0x000fe20000410000 */
[----:B------:R-:W-:Y:S01]  /*15740*/  HADD2.F32 R58, -RZ, R58.H1_H1 ;  /* 0x3000003aff3a7230 */ /* 0x000fe20000004100 */
[----:B------:R-:W-:Y:S01]  /*15750*/  F2FP.F16.E4M3.UNPACK_B R51, R45.H1 ;  /* 0x0000002dff33723e */ /* 0x000fe200030006ff */
[----:B------:R-:W-:-:S02]  /*15760*/  HADD2.F32 R52, -RZ, R52.H1_H1 ;  /* 0x30000034ff347230 */ /* 0x000fc40000004100 */
[----:B------:R-:W-:Y:S01]  /*15770*/  FFMA.FTZ R61, R48, R59, R64 ;  /* 0x0000003b303d7223 */ /* 0x000fe20000010040 */
[C---:B------:R-:W-:Y:S01]  /*15780*/  FFMA.FTZ R66, R41.reuse, R56, -R66 ;  /* 0x0000003829427223 */ /* 0x040fe20000010842 */
[----:B------:R-:W-:Y:S01]  /*15790*/  FFMA.FTZ R63, R41, R60, R53 ;  /* 0x0000003c293f7223 */ /* 0x000fe20000010035 */
[----:B------:R-:W-:Y:S02]  /*157a0*/  HADD2.F32 R54, -RZ, R54.H1_H1 ;  /* 0x30000036ff367230 */ /* 0x000fe40000004100 */
[C---:B------:R-:W-:Y:S01]  /*157b0*/  FMUL.FTZ R60, R52.reuse, R58 ;  /* 0x0000003a343c7220 */ /* 0x040fe20000410000 */
[----:B------:R-:W-:Y:S01]  /*157c0*/  HADD2.F32 R49, -RZ, R49.H1_H1 ;  /* 0x30000031ff317230 */ /* 0x000fe20000004100 */
[----:B------:R-:W-:Y:S01]  /*157d0*/  F2FP.F16.E4M3.UNPACK_B R57, R57 ;  /* 0x00000039ff39723e */ /* 0x000fe200020006ff */
[----:B------:R-:W-:Y:S02]  /*157e0*/  HADD2.F32 R56, -RZ, R55.H0_H0 ;  /* 0x20000037ff387230 */ /* 0x000fe40000004100 */
[----:B------:R-:W-:Y:S01]  /*157f0*/  FMUL.FTZ R67, R52, R54 ;  /* 0x0000003634437220 */ /* 0x000fe20000410000 */
[----:B------:R-:W-:-:S02]  /*15800*/  HADD2.F32 R48, -RZ, R50.H0_H0 ;  /* 0x20000032ff307230 */ /* 0x000fc40000004100 */
[C---:B------:R-:W-:Y:S01]  /*15810*/  FFMA.FTZ R65, R49.reuse, R54, -R60 ;  /* 0x0000003631417223 */ /* 0x040fe2000001083c */
[----:B------:R-:W-:Y:S02]  /*15820*/  HADD2.F32 R53, -RZ, R51.H0_H0 ;  /* 0x20000033ff357230 */ /* 0x000fe40000004100 */
[----:B------:R-:W-:Y:S01]  /*15830*/  FFMA.FTZ R64, R49, R58, R67 ;  /* 0x0000003a31407223 */ /* 0x000fe20000010043 */
[----:B------:R-:W-:Y:S02]  /*15840*/  HADD2.F32 R55, -RZ, R55.H1_H1 ;  /* 0x30000037ff377230 */ /* 0x000fe40000004100 */
[C---:B------:R-:W-:Y:S01]  /*15850*/  FMUL.FTZ R52, R48.reuse, R56 ;  /* 0x0000003830347220 */ /* 0x040fe20000410000 */
[----:B------:R-:W-:Y:S02]  /*15860*/  HADD2.F32 R50, -RZ, R50.H1_H1 ;  /* 0x30000032ff327230 */ /* 0x000fe40000004100 */
[----:B------:R-:W-:Y:S01]  /*15870*/  FMUL.FTZ R59, R48, R53 ;  /* 0x00000035303b7220 */ /* 0x000fe20000410000 */
[----:B------:R-:W-:Y:S01]  /*15880*/  HADD2.F32 R51, -RZ, R51.H1_H1 ;  /* 0x30000033ff337230 */ /* 0x000fe20000004100 */
[----:B------:R-:W-:Y:S01]  /*15890*/  F2FP.F16.E4M3.UNPACK_B R48, R45 ;  /* 0x0000002dff30723e */ /* 0x000fe200020006ff */
[----:B------:R-:W-:-:S02]  /*158a0*/  HADD2.F32 R41, -RZ, R47.H0_H0 ;  /* 0x2000002fff297230 */ /* 0x000fc40000004100 */
[C---:B------:R-:W-:Y:S01]  /*158b0*/  FMUL.FTZ R54, R50.reuse, R55 ;  /* 0x0000003732367220 */ /* 0x040fe20000410000 */
[----:B------:R-:W-:Y:S02]  /*158c0*/  HADD2.F32 R47, -RZ, R47.H1_H1 ;  /* 0x3000002fff2f7230 */ /* 0x000fe40000004100 */
[----:B------:R-:W-:Y:S01]  /*158d0*/  FMUL.FTZ R50, R50, R51 ;  /* 0x0000003332327220 */ /* 0x000fe20000410000 */
[----:B------:R-:W-:Y:S02]  /*158e0*/  HADD2.F32 R45, -RZ, R43.H0_H0 ;  /* 0x2000002bff2d7230 */ /* 0x000fe40000004100 */
[----:B------:R-:W-:Y:S01]  /*158f0*/  FFMA.FTZ R53, R41, R53, -R52 ;  /* 0x0000003529357223 */ /* 0x000fe20000010834 */
[----:B------:R-:W-:Y:S02]  /*15900*/  HADD2.F32 R52, -RZ, R57.H0_H0 ;  /* 0x20000039ff347230 */ /* 0x000fe40000004100 */
[----:B------:R-:W-:Y:S01]  /*15910*/  FFMA.FTZ R60, R47, R55, R50 ;  /* 0x000000372f3c7223 */ /* 0x000fe20000010032 */
[----:B------:R-:W-:-:S02]  /*15920*/  HADD2.F32 R50, -RZ, R48.H0_H0 ;  /* 0x20000030ff327230 */ /* 0x000fc40000004100 */
[----:B------:R-:W-:Y:S01]  /*15930*/  FFMA.FTZ R59, R41, R56, R59 ;  /* 0x00000038293b7223 */ /* 0x000fe2000001003b */
[----:B------:R-:W-:Y:S01]  /*15940*/  FFMA.FTZ R58, R47, R51, -R54 ;  /* 0x000000332f3a7223 */ /* 0x000fe20000010836 */
        /* <DEDUP_REMOVED lines=9> */
[----:B------:R-:W-:Y:S01]  /*159e0*/  F2FP.F16.E4M3.UNPACK_B R47, R5.H1 ;  /* 0x00000005ff2f723e */ /* 0x000fe200030006ff */
[CC--:B------:R-:W-:Y:S01]  /*159f0*/  FMUL.FTZ R45, R43.reuse, R57.reuse ;  /* 0x000000392b2d7220 */ /* 0x0c0fe20000410000 */
[----:B------:R-:W-:Y:S01]  /*15a00*/  F2FP.F16.E4M3.UNPACK_B R41, R20.H1 ;  /* 0x00000014ff29723e */ /* 0x000fe200030006ff */
[-C--:B------:R-:W-:Y:S01]  /*15a10*/  FMUL.FTZ R50, R43, R48.reuse ;  /* 0x000000302b327220 */ /* 0x080fe20000410000 */
[----:B------:R-:W-:Y:S02]  /*15a20*/  HADD2.F32 R43, -RZ, R42.H0_H0 ;  /* 0x2000002aff2b7230 */ /* 0x000fe40000004100 */
[C---:B------:R-:W-:Y:S01]  /*15a30*/  FFMA.FTZ R49, R46.reuse, R48, -R45 ;  /* 0x000000302e317223 */ /* 0x040fe2000001082d */
[----:B------:R-:W-:Y:S02]  /*15a40*/  HADD2.F32 R48, -RZ, R47.H0_H0 ;  /* 0x2000002fff307230 */ /* 0x000fe40000004100 */
[----:B------:R-:W-:Y:S01]  /*15a50*/  FFMA.FTZ R57, R46, R57, R50 ;  /* 0x000000392e397223 */ /* 0x000fe20000010032 */
[----:B------:R-:W-:Y:S01]  /*15a60*/  HADD2.F32 R46, -RZ, R41.H0_H0 ;  /* 0x20000029ff2e7230 */ /* 0x000fe20000004100 */
[----:B------:R-:W-:Y:S01]  /*15a70*/  F2FP.F16.E4M3.UNPACK_B R20, R20 ;  /* 0x00000014ff14723e */ /* 0x000fe200020006ff */
[----:B------:R-:W-:-:S02]  /*15a80*/  HADD2.F32 R47, -RZ, R47.H1_H1 ;  /* 0x3000002fff2f7230 */ /* 0x000fc40000004100 */
[C---:B------:R-:W-:Y:S01]  /*15a90*/  FMUL.FTZ R50, R43.reuse, R48 ;  /* 0x000000302b327220 */ /* 0x040fe20000410000 */
[----:B------:R-:W-:Y:S02]  /*15aa0*/  HADD2.F32 R42, -RZ, R42.H1_H1 ;  /* 0x3000002aff2a7230 */ /* 0x000fe40000004100 */
[-C--:B------:R-:W-:Y:S01]  /*15ab0*/  FMUL.FTZ R52, R43, R46.reuse ;  /* 0x0000002e2b347220 */ /* 0x080fe20000410000 */
[----:B------:R-:W-:Y:S01]  /*15ac0*/  HADD2.F32 R45, -RZ, R41.H1_H1 ;  /* 0x30000029ff2d7230 */ /* 0x000fe20000004100 */
[----:B------:R-:W-:Y:S01]  /*15ad0*/  F2FP.F16.E4M3.UNPACK_B R5, R5 ;  /* 0x00000005ff05723e */ /* 0x000fe200020006ff */
        /* <DEDUP_REMOVED lines=10> */
[----:B------:R-:W-:Y:S01]  /*15b80*/  F2FP.SATFINITE.E4M3.F32.PACK_AB_MERGE_C R63, R64, R63, RZ ;  /* 0x0000003f403f723e */ /* 0x000fe200048070ff */
[----:B------:R-:W-:Y:S01]  /*15b90*/  HADD2.F32 R41, -RZ, R20.H1_H1 ;  /* 0x30000014ff297230 */ /* 0x000fe20000004100 */
        /* <DEDUP_REMOVED lines=26> */
[----:B------:R-:W-:Y:S02]  /*15d40*/  F2FP.SATFINITE.E4M3.F32.PACK_AB_MERGE_C R24, R57, R56, R59 ;  /* 0x000000383918723e */ /* 0x000fe4000480703b */
[----:B------:R-:W-:Y:S01]  /*15d50*/  F2FP.SATFINITE.E4M3.F32.PACK_AB_MERGE_C R26, R20, R45, R26 ;  /* 0x0000002d141a723e */ /* 0x000fe2000480701a */
[----:B------:R1:W-:Y:S04]  /*15d60*/  STS.128 [R68+0x1e200], R4 ;  /* 0x01e2000444007388 */ /* 0x0003e80000000c00 */
[----:B------:R1:W-:Y:S02]  /*15d70*/  STS.128 [R0+0x1e200], R24 ;  /* 0x01e2001800007388 */ /* 0x0003e40000000c00 */
.L_x_2385:
[----:B------:R-:W-:Y:S05]  /*15d80*/  BSYNC B1 ;  /* 0x0000000000017941 */ /* 0x000fea0003800000 */
.L_x_2384:
[----:B------:R-:W-:Y:S04]  /*15d90*/  BSSY B1, `(.L_x_2386) ;  /* 0x0000105000017945 */ /* 0x000fe80003800000 */
[----:B------:R-:W-:Y:S05]  /*15da0*/  @P1 BRA `(.L_x_2387) ;  /* 0x00000010000c1947 */ /* 0x000fea0003800000 */
[----:B------:R-:W3:Y:S01]  /*15db0*/  LDL R59, [R1+0x64] ;  /* 0x00006400013b7983 */ /* 0x000ee20000100800 */
[----:B-1---5:R-:W-:Y:S01]  /*15dc0*/  IMAD.IADD R4, R22, 0x1, R225 ;  /* 0x0000000116047824 */ /* 0x022fe200078e02e1 */
[----:B------:R-:W-:Y:S02]  /*15dd0*/  SHF.R.U32.HI R0, RZ, 0x8, R28 ;  /* 0x00000008ff007819 */ /* 0x000fe4000001161c */
[----:B--2---:R-:W-:Y:S02]  /*15de0*/  LOP3.LUT R21, R31, 0xff, RZ, 0xc0, !PT ;  /* 0x000000ff1f157812 */ /* 0x004fe400078ec0ff */
[----:B------:R-:W-:Y:S02]  /*15df0*/  SHF.R.S32.HI R5, RZ, 0x1f, R4 ;  /* 0x0000001fff057819 */ /* 0x000fe40000011404 */
[----:B------:R-:W-:Y:S02]  /*15e00*/  SHF.R.U32.HI R24, RZ, 0x8, R8 ;  /* 0x00000008ff187819 */ /* 0x000fe40000011608 */
[----:B------:R-:W-:-:S02]  /*15e10*/  LEA.HI R4, R5, R4, RZ, 0x4 ;  /* 0x0000000405047211 */ /* 0x000fc400078f20ff */
[----:B------:R-:W-:Y:S02]  /*15e20*/  LOP3.LUT R5, R28, 0xff, RZ, 0xc0, !PT ;  /* 0x000000ff1c057812 */ /* 0x000fe400078ec0ff */
[----:B------:R-:W-:Y:S02]  /*15e30*/  SHF.R.S32.HI R20, RZ, 0x4, R4 ;  /* 0x00000004ff147819 */ /* 0x000fe40000011404 */
[----:B------:R-:W-:Y:S02]  /*15e40*/  LOP3.LUT R4, R0, 0xff, RZ, 0xc0, !PT ;  /* 0x000000ff00047812 */ /* 0x000fe400078ec0ff */
[----:B------:R-:W-:Y:S02]  /*15e50*/  LEA.HI R0, R3, R20, RZ, 0x1c ;  /* 0x0000001403007211 */ /* 0x000fe400078fe0ff */
[----:B------:R-:W-:Y:S02]  /*15e60*/  PRMT R37, R4, 0x7604, R5 ;  /* 0x0000760404257816 */ /* 0x000fe40000000005 */
[----:B------:R-:W-:-:S02]  /*15e70*/  SHF.R.S32.HI R5, RZ, 0x1f, R0 ;  /* 0x0000001fff057819 */ /* 0x000fc40000011400 */
[----:B------:R-:W-:Y:S02]  /*15e80*/  SHF.R.U32.HI R20, RZ, 0x8, R31 ;  /* 0x00000008ff147819 */ /* 0x000fe4000001161f */
[----:B------:R-:W-:Y:S01]  /*15e90*/  LEA.HI R4, R5, R0, RZ, 0x2 ;  /* 0x0000000005047211 */ /* 0x000fe200078f10ff */
[----:B------:R-:W-:Y:S01]  /*15ea0*/  IMAD.SHL.U32 R5, R0, 0x10, RZ ;  /* 0x0000001000057824 */ /* 0x000fe200078e00ff */
[----:B------:R-:W-:Y:S02]  /*15eb0*/  LOP3.LUT R20, R20, 0xff, RZ, 0xc0, !PT ;  /* 0x000000ff14147812 */ /* 0x000fe400078ec0ff */
[----:B------:R-:W-:Y:S01]  /*15ec0*/  SHF.R.U32.HI R6, RZ, 0x8, R29 ;  /* 0x00000008ff067819 */ /* 0x000fe2000001161d */
[----:B------:R-:W-:Y:S01]  /*15ed0*/  IMAD.SHL.U32 R4, R4, 0x800, RZ ;  /* 0x0000080004047824 */ /* 0x000fe200078e00ff */
[----:B------:R-:W-:Y:S02]  /*15ee0*/  LOP3.LUT R0, R230, 0x30, R5, 0xf8, !PT ;  /* 0x00000030e6007812 */ /* 0x000fe400078ef805 */
[----:B0-----:R-:W-:-:S02]  /*15ef0*/  PRMT R41, R20, 0x7604, R21 ;  /* 0x0000760414297816 */ /* 0x001fc40000000015 */
[----:B------:R-:W-:Y:S02]  /*15f00*/  LOP3.LUT R0, R0, R231, RZ, 0x3c, !PT ;  /* 0x000000e700007212 */ /* 0x000fe400078e3cff */
[----:B------:R-:W-:Y:S02]  /*15f10*/  LOP3.LUT R5, R4, 0xffffe000, RZ, 0xc0, !PT ;  /* 0xffffe00004057812 */ /* 0x000fe400078ec0ff */
[----:B------:R-:W-:Y:S02]  /*15f20*/  LOP3.LUT R25, R8, 0xff, RZ, 0xc0, !PT ;  /* 0x000000ff08197812 */ /* 0x000fe400078ec0ff */
[----:B------:R-:W-:Y:S02]  /*15f30*/  LOP3.LUT R24, R24, 0xff, RZ, 0xc0, !PT ;  /* 0x000000ff18187812 */ /* 0x000fe400078ec0ff */
[----:B------:R-:W-:Y:S02]  /*15f40*/  IADD3 R21, R0, R232, R5 ;  /* 0x000000e800157210 */ /* 0x000fe40007ffe005 */
[----:B------:R-:W-:-:S02]  /*15f50*/  SHF.R.U32.HI R0, RZ, 0x8, R9 ;  /* 0x00000008ff007819 */ /* 0x000fc40000011609 */
[----:B------:R-:W-:Y:S02]  /*15f60*/  LOP3.LUT R7, R29, 0xff, RZ, 0xc0, !PT ;  /* 0x000000ff1d077812 */ /* 0x000fe400078ec0ff */
[----:B------:R-:W-:Y:S02]  /*15f70*/  LOP3.LUT R6, R6, 0xff, RZ, 0xc0, !PT ;  /* 0x000000ff06067812 */ /* 0x000fe400078ec0ff */
[----:B------:R-:W-:Y:S02]  /*15f80*/  PRMT R43, R24, 0x7604, R25 ;  /* 0x00007604182b7816 */ /* 0x000fe40000000019 */
[----:B------:R-:W-:Y:S02]  /*15f90*/  LOP3.LUT R25, R9, 0xff, RZ, 0xc0, !PT ;  /* 0x000000ff09197812 */ /* 0x000fe400078ec0ff */
[----:B------:R-:W-:Y:S02]  /*15fa0*/  SHF.R.U32.HI R24, RZ, 0x8, R11 ;  /* 0x00000008ff187819 */ /* 0x000fe4000001160b */
[----:B------:R-:W-:-:S02]  /*15fb0*/  LOP3.LUT R0, R0, 0xff, RZ, 0xc0, !PT ;  /* 0x000000ff00007812 */ /* 0x000fc400078ec0ff */
[----:B------:R-:W-:Y:S02]  /*15fc0*/  SHF.R.U32.HI R20, RZ, 0x8, R10 ;  /* 0x00000008ff147819 */ /* 0x000fe4000001160a */
[----:B------:R-:W-:Y:S02]  /*15fd0*/  PRMT R36, R6, 0x7604, R7 ;  /* 0x0000760406247816 */ /* 0x000fe40000000007 */
[----:B------:R-:W-:Y:S02]  /*15fe0*/  SHF.R.U32.HI R6, RZ, 0x8, R30 ;  /* 0x00000008ff067819 */ /* 0x000fe4000001161e */
[----:B------:R-:W-:Y:S02]  /*15ff0*/  LOP3.LUT R27, R10, 0xff, RZ, 0xc0, !PT ;  /* 0x000000ff0a1b7812 */ /* 0x000fe400078ec0ff */
[----:B------:R-:W-:Y:S02]  /*16000*/  LOP3.LUT R24, R24, 0xff, RZ, 0xc0, !PT ;  /* 0x000000ff18187812 */ /* 0x000fe400078ec0ff */
[----:B------:R-:W-:-:S02]  /*16010*/  PRMT R45, R0, 0x7604, R25 ;  /* 0x00007604002d7816 */ /* 0x000fc40000000019 */
[----:B------:R-:W-:Y:S02]  /*16020*/  LOP3.LUT R20, R20, 0xff, RZ, 0xc0, !PT ;  /* 0x000000ff14147812 */ /* 0x000fe400078ec0ff */
[----:B------:R-:W-:Y:S02]  /*16030*/  LOP3.LUT R49, R11, 0xff, RZ, 0xc0, !PT ;  /* 0x000000ff0b317812 */ /* 0x000fe400078ec0ff */
[----:B------:R-:W-:Y:S02]  /*16040*/  IADD3 R0, R16, R21, RZ ;  /* 0x0000001510007210 */ /* 0x000fe40007ffe0ff */
        /* <DEDUP_REMOVED lines=8> */
[----:B------:R-:W-:Y:S02]  /*160d0*/  SHF.R.U32.HI R40, RZ, 0x10, R31 ;  /* 0x00000010ff287819 */ /* 0x000fe4000001161f */
[----:B------:R-:W-:-:S02]  /*160e0*/  LOP3.LUT R21, R21, 0xff, RZ, 0xc0, !PT ;  /* 0x000000ff15157812 */ /* 0x000fc400078ec0ff */
[----:B------:R-:W-:Y:S02]  /*160f0*/  SHF.R.U32.HI R38, RZ, 0x10, R30 ;  /* 0x00000010ff267819 */ /* 0x000fe4000001161e */
[----:B------:R-:W-:Y:S02]  /*16100*/  LOP3.LUT R20, R20, 0xff, RZ, 0xc0, !PT ;  /* 0x000000ff14147812 */ /* 0x000fe400078ec0ff */
[----:B------:R-:W-:Y:S02]  /*16110*/  LOP3.LUT R40, R40, 0xff, RZ, 0xc0, !PT ;  /* 0x000000ff28287812 */ /* 0x000fe400078ec0ff */
[----:B------:R-:W-:Y:S02]  /*16120*/  PRMT R21, R21, 0x7054, R36 ;  /* 0x0000705415157816 */ /* 0x000fe40000000024 */
[----:B------:R-:W-:Y:S02]  /*16130*/  SHF.R.U32.HI R36, RZ, 0x10, R9 ;  /* 0x00000010ff247819 */ /* 0x000fe40000011609 */
[----:B------:R-:W-:-:S02]  /*16140*/  LOP3.LUT R38, R38, 0xff, RZ, 0xc0, !PT ;  /* 0x000000ff26267812 */ /* 0x000fc400078ec0ff */
[----:B------:R-:W-:Y:S02]  /*16150*/  PRMT R37, R20, 0x7054, R37 ;  /* 0x0000705414257816 */ /* 0x000fe40000000025 */
[----:B------:R-:W-:Y:S02]  /*16160*/  PRMT R41, R40, 0x7054, R41 ;  /* 0x0000705428297816 */ /* 0x000fe40000000029 */
[----:B------:R-:W-:Y:S02]  /*16170*/  SHF.R.U32.HI R20, RZ, 0x10, R8 ;  /* 0x00000010ff147819 */ /* 0x000fe40000011608 */
[----:B------:R-:W-:Y:S02]  /*16180*/  SHF.R.U32.HI R40, RZ, 0x10, R11 ;  /* 0x00000010ff287819 */ /* 0x000fe4000001160b */
[----:B------:R-:W-:Y:S02]  /*16190*/  LOP3.LUT R36, R36, 0xff, RZ, 0xc0, !PT ;  /* 0x000000ff24247812 */ /* 0x000fe400078ec0ff */
[----:B------:R-:W-:-:S02]  /*161a0*/  PRMT R39, R38, 0x7054, R39 ;  /* 0x0000705426277816 */ /* 0x000fc40000000027 */
[----:B------:R-:W-:Y:S02]  /*161b0*/  SHF.R.U32.HI R38, RZ, 0x10, R10 ;  /* 0x00000010ff267819 */ /* 0x000fe4000001160a */
[----:B------:R-:W-:Y:S02]  /*161c0*/  LOP3.LUT R20, R20, 0xff, RZ, 0xc0, !PT ;  /* 0x000000ff14147812 */ /* 0x000fe400078ec0ff */
[----:B------:R-:W-:Y:S02]  /*161d0*/  LOP3.LUT R40, R40, 0xff, RZ, 0xc0, !PT ;  /* 0x000000ff28287812 */ /* 0x000fe400078ec0ff */
[----:B------:R-:W-:Y:S02]  /*161e0*/  PRMT R49, R36, 0x7054, R45 ;  /* 0x0000705424317816 */ /* 0x000fe4000000002d */
[----:B------:R-:W-:Y:S02]  /*161f0*/  LOP3.LUT R38, R38, 0xff, RZ, 0xc0, !PT ;  /* 0x000000ff26267812 */ /* 0x000fe400078ec0ff */
[----:B------:R-:W-:-:S02]  /*16200*/  PRMT R43, R20, 0x7054, R43 ;  /* 0x00007054142b7816 */ /* 0x000fc4000000002b */
[----:B------:R-:W-:Y:S02]  /*16210*/  PRMT R53, R40, 0x7054, R53 ;  /* 0x0000705428357816 */ /* 0x000fe40000000035 */
[----:B------:R-:W-:Y:S02]  /*16220*/  LOP3.LUT R49, R49, 0xff000000, R9, 0xf8, !PT ;  /* 0xff00000031317812 */ /* 0x000fe400078ef809 */
[----:B------:R-:W-:Y:S02]  /*16230*/  LOP3.LUT R21, R21, 0xff000000, R29, 0xf8, !PT ;  /* 0xff00000015157812 */ /* 0x000fe400078ef81d */
[----:B------:R-:W-:Y:S02]  /*16240*/  PRMT R51, R38, 0x7054, R47 ;  /* 0x0000705426337816 */ /* 0x000fe4000000002f */
[----:B------:R-:W-:Y:S02]  /*16250*/  LOP3.LUT R47, R43, 0xff000000, R8, 0xf8, !PT ;  /* 0xff0000002b2f7812 */ /* 0x000fe400078ef808 */
[----:B------:R-:W-:-:S02]  /*16260*/  LOP3.LUT R53, R53, 0xff000000, R11, 0xf8, !PT ;  /* 0xff00000035357812 */ /* 0x000fc400078ef80b */
[----:B------:R-:W-:Y:S02]  /*16270*/  LOP3.LUT R45, R41, 0xff000000, R31, 0xf8, !PT ;  /* 0xff000000292d7812 */ /* 0x000fe400078ef81f */
[----:B------:R-:W-:Y:S02]  /*16280*/  F2FP.F16.E4M3.UNPACK_B R43, R49 ;  /* 0x00000031ff2b723e */ /* 0x000fe400020006ff */
[----:B0-----:R-:W-:Y:S02]  /*16290*/  F2FP.F16.E4M3.UNPACK_B R11, R25 ;  /* 0x00000019ff0b723e */ /* 0x001fe400020006ff */
[----:B------:R-:W-:Y:S01]  /*162a0*/  F2FP.F16.E4M3.UNPACK_B R41, R21 ;  /* 0x00000015ff29723e */ /* 0x000fe200020006ff */
[----:B------:R-:W-:Y:S01]  /*162b0*/  HADD2.F32 R48, -RZ, R43.H0_H0 ;  /* 0x2000002bff307230 */ /* 0x000fe20000004100 */
[----:B------:R-:W-:Y:S02]  /*162c0*/  LOP3.LUT R20, R39, 0xff000000, R30, 0xf8, !PT ;  /* 0xff00000027147812 */ /* 0x000fe400078ef81e */
[----:B------:R-:W-:Y:S01]  /*162d0*/  LOP3.LUT R8, R51, 0xff000000, R10, 0xf8, !PT ;  /* 0xff00000033087812 */ /* 0x000fe200078ef80a */
[--C-:B------:R-:W-:Y:S01]  /*162e0*/  HADD2.F32 R46, -RZ, R41.reuse.H0_H0 ;  /* 0x20000029ff2e7230 */ /* 0x100fe20000004100 */
[----:B------:R-:W-:Y:S01]  /*162f0*/  LOP3.LUT R42, R37, 0xff000000, R28, 0xf8, !PT ;  /* 0xff000000252a7812 */ /* 0x000fe200078ef81c */
[----:B------:R-:W-:Y:S01]  /*16300*/  HADD2.F32 R41, -RZ, R41.H1_H1 ;  /* 0x30000029ff297230 */ /* 0x000fe20000004100 */
[----:B------:R-:W-:-:S02]  /*16310*/  F2FP.F16.E4M3.UNPACK_B R37, R24 ;  /* 0x00000018ff25723e */ /* 0x000fc400020006ff */
[----:B------:R-:W-:Y:S02]  /*16320*/  F2FP.F16.E4M3.UNPACK_B R38, R24.H1 ;  /* 0x00000018ff26723e */ /* 0x000fe400030006ff */
[-C--:B------:R-:W-:Y:S02]  /*16330*/  F2FP.F16.E4M3.UNPACK_B R39, R27.reuse ;  /* 0x0000001bff27723e */ /* 0x080fe400020006ff */
[----:B------:R-:W-:Y:S02]  /*16340*/  F2FP.F16.E4M3.UNPACK_B R40, R27.H1 ;  /* 0x0000001bff28723e */ /* 0x000fe400030006ff */
[----:B------:R-:W-:Y:S02]  /*16350*/  F2FP.F16.E4M3.UNPACK_B R25, R25.H1 ;  /* 0x00000019ff19723e */ /* 0x000fe400030006ff */
[----:B------:R-:W-:Y:S01]  /*16360*/  F2FP.F16.E4M3.UNPACK_B R49, R49.H1 ;  /* 0x00000031ff31723e */ /* 0x000fe200030006ff */
[----:B---3--:R-:W0:Y:S02]  /*16370*/  LDS.128 R4, [R59+0x1e200] ;  /* 0x01e200003b047984 */ /* 0x008e240000000c00 */
[----:B0-----:R-:W-:-:S02]  /*16380*/  F2FP.F16.E4M3.UNPACK_B R10, R5 ;  /* 0x00000005ff0a723e */ /* 0x001fc400020006ff */
[----:B------:R-:W-:Y:S01]  /*16390*/  F2FP.F16.E4M3.UNPACK_B R30, R5.H1 ;  /* 0x00000005ff1e723e */ /* 0x000fe200030006ff */
[--C-:B------:R-:W-:Y:S01]  /*163a0*/  HADD2.F32 R5, -RZ, R11.reuse.H0_H0 ;  /* 0x2000000bff057230 */ /* 0x100fe20000004100 */
[-C--:B------:R-:W-:Y:S01]  /*163b0*/  F2FP.F16.E4M3.UNPACK_B R31, R7.reuse ;  /* 0x00000007ff1f723e */ /* 0x080fe200020006ff */
[--C-:B------:R-:W-:Y:S01]  /*163c0*/  HADD2.F32 R9, -RZ, R10.reuse.H0_H0 ;  /* 0x2000000aff097230 */ /* 0x100fe20000004100 */
[----:B------:R-:W-:Y:S01]  /*163d0*/  F2FP.F16.E4M3.UNPACK_B R36, R7.H1 ;  /* 0x00000007ff24723e */ /* 0x000fe200030006ff */
[----:B------:R-:W-:Y:S02]  /*163e0*/  HADD2.F32 R11, -RZ, R11.H1_H1 ;  /* 0x3000000bff0b7230 */ /* 0x000fe40000004100 */
[C---:B------:R-:W-:Y:S01]  /*163f0*/  FMUL.FTZ R24, R5.reuse, R48 ;  /* 0x0000003005187220 */ /* 0x040fe20000410000 */
[----:B------:R-:W-:Y:S01]  /*16400*/  FMUL.FTZ R27, R5, R46 ;  /* 0x0000002e051b7220 */ /* 0x000fe20000410000 */
[----:B------:R-:W-:Y:S02]  /*16410*/  F2FP.F16.E4M3.UNPACK_B R29, R4.H1 ;  /* 0x00000004ff1d723e */ /* 0x000fe400030006ff */
[C---:B------:R-:W-:Y:S01]  /*16420*/  FFMA.FTZ R5, R9.reuse, R46, -R24 ;  /* 0x0000002e09057223 */ /* 0x040fe20000010818 */
[----:B------:R-:W-:Y:S01]  /*16430*/  FFMA.FTZ R9, R9, R48, R27 ;  /* 0x0000003009097223 */ /* 0x000fe2000001001b */
        /* <DEDUP_REMOVED lines=10> */
[----:B------:R-:W-:Y:S01]  /*164e0*/  F2FP.F16.E4M3.UNPACK_B R7, R6.H1 ;  /* 0x00000006ff07723e */ /* 0x000fe200030006ff */
        /* <DEDUP_REMOVED lines=15> */
[----:B------:R-:W-:Y:S01]  /*165e0*/  F2FP.F16.E4M3.UNPACK_B R6, R26 ;  /* 0x0000001aff06723e */ /* 0x000fe200020006ff */
[----:B------:R-:W-:-:S02]  /*165f0*/  HADD2.F32 R43, -RZ, R27.H1_H1 ;  /* 0x3000001bff2b7230 */ /* 0x000fc40000004100 */
[C---:B------:R-:W-:Y:S01]  /*16600*/  FMUL.FTZ R58, R41.reuse, R52 ;  /* 0x00000034293a7220 */ /* 0x040fe20000410000 */
[----:B------:R-:W-:Y:S02]  /*16610*/  HADD2.F32 R25, -RZ, R25.H1_H1 ;  /* 0x30000019ff197230 */ /* 0x000fe40000004100 */
[----:B------:R-:W-:Y:S01]  /*16620*/  FMUL.FTZ R41, R41, R48 ;  /* 0x0000003029297220 */ /* 0x000fe20000410000 */
[----:B------:R-:W-:Y:S01]  /*16630*/  HADD2.F32 R27, -RZ, R31.H0_H0 ;  /* 0x2000001fff1b7230 */ /* 0x000fe20000004100 */
[----:B------:R-:W-:Y:S01]  /*16640*/  F2FP.F16.E4M3.UNPACK_B R26, R26.H1 ;  /* 0x0000001aff1a723e */ /* 0x000fe200030006ff */
[----:B------:R-:W-:Y:S02]  /*16650*/  HADD2.F32 R30, -RZ, R30.H1_H1 ;  /* 0x3000001eff1e7230 */ /* 0x000fe40000004100 */
[C---:B------:R-:W-:Y:S01]  /*16660*/  FMUL.FTZ R51, R25.reuse, R49 ;  /* 0x0000003119337220 */ /* 0x040fe20000410000 */
[----:B------:R-:W-:Y:S01]  /*16670*/  FMUL.FTZ R56, R25, R43 ;  /* 0x0000002b19387220 */ /* 0x000fe20000410000 */
[C---:B------:R-:W-:Y:S01]  /*16680*/  FFMA.FTZ R25, R27.reuse, R48, -R58 ;  /* 0x000000301b197223 */ /* 0x040fe2000001083a */
[----:B------:R-:W-:Y:S01]  /*16690*/  FFMA.FTZ R27, R27, R52, R41 ;  /* 0x000000341b1b7223 */ /* 0x000fe20000010029 */
[----:B------:R-:W-:-:S02]  /*166a0*/  HADD2.F32 R50, -RZ, R50.H1_H1 ;  /* 0x30000032ff327230 */ /* 0x000fc40000004100 */
[C---:B------:R-:W-:Y:S01]  /*166b0*/  FFMA.FTZ R54, R30.reuse, R43, -R51 ;  /* 0x0000002b1e367223 */ /* 0x040fe20000010833 */
[----:B------:R-:W-:Y:S02]  /*166c0*/  HADD2.F32 R39, -RZ, R39.H1_H1 ;  /* 0x30000027ff277230 */ /* 0x000fe40000004100 */
[----:B------:R-:W-:Y:S01]  /*166d0*/  FFMA.FTZ R56, R30, R49, R56 ;  /* 0x000000311e387223 */ /* 0x000fe20000010038 */
[----:B------:R-:W-:Y:S02]  /*166e0*/  HADD2.F32 R48, -RZ, R53.H0_H0 ;  /* 0x20000035ff307230 */ /* 0x000fe40000004100 */
[----:B------:R-:W-:Y:S02]  /*166f0*/  HADD2.F32 R41, -RZ, R40.H0_H0 ;  /* 0x20000028ff297230 */ /* 0x000fe40000004100 */
[----:B------:R-:W-:Y:S01]  /*16700*/  FMUL.FTZ R52, R39, R50 ;  /* 0x0000003227347220 */ /* 0x000fe20000410000 */
[----:B------:R-:W-:Y:S01]  /*16710*/  HADD2.F32 R46, -RZ, R46.H1_H1 ;  /* 0x3000002eff2e7230 */ /* 0x000fe20000004100 */
[----:B------:R-:W-:Y:S01]  /*16720*/  F2FP.SATFINITE.E4M3.F32.PACK_AB_MERGE_C R11, R54, R11, RZ ;  /* 0x0000000b360b723e */ /* 0x000fe200048070ff */
[----:B------:R-:W-:-:S02]  /*16730*/  HADD2.F32 R43, -RZ, R45.H0_H0 ;  /* 0x2000002dff2b7230 */ /* 0x000fc40000004100 */
[----:B------:R-:W-:Y:S01]  /*16740*/  FMUL.FTZ R49, R41, R48 ;  /* 0x0000003029317220 */ /* 0x000fe20000410000 */
[----:B------:R-:W-:Y:S02]  /*16750*/  HADD2.F32 R30, -RZ, R36.H0_H0 ;  /* 0x20000024ff1e7230 */ /* 0x000fe40000004100 */
[----:B------:R-:W-:Y:S01]  /*16760*/  FMUL.FTZ R39, R39, R46 ;  /* 0x0000002e27277220 */ /* 0x000fe20000410000 */
[----:B------:R-:W-:Y:S02]  /*16770*/  HADD2.F32 R31, -RZ, R31.H1_H1 ;  /* 0x3000001fff1f7230 */ /* 0x000fe40000004100 */
[-C--:B------:R-:W-:Y:S01]  /*16780*/  FMUL.FTZ R41, R41, R43.reuse ;  /* 0x0000002b29297220 */ /* 0x080fe20000410000 */
[----:B------:R-:W-:Y:S02]  /*16790*/  HADD2.F32 R53, -RZ, R53.H1_H1 ;  /* 0x30000035ff357230 */ /* 0x000fe40000004100 */
[----:B------:R-:W-:Y:S01]  /*167a0*/  FFMA.FTZ R55, R30, R43, -R49 ;  /* 0x0000002b1e377223 */ /* 0x000fe20000010831 */
[----:B------:R-:W-:Y:S01]  /*167b0*/  F2FP.F16.E4M3.UNPACK_B R43, R47.H1 ;  /* 0x0000002fff2b723e */ /* 0x000fe200030006ff */
[----:B------:R-:W-:Y:S01]  /*167c0*/  FFMA.FTZ R58, R31, R50, R39 ;  /* 0x000000321f3a7223 */ /* 0x000fe20000010027 */
[----:B------:R-:W-:Y:S01]  /*167d0*/  F2FP.F16.E4M3.UNPACK_B R39, R42.H1 ;  /* 0x0000002aff27723e */ /* 0x000fe200030006ff */
[----:B------:R-:W-:-:S02]  /*167e0*/  HADD2.F32 R40, -RZ, R40.H1_H1 ;  /* 0x30000028ff287230 */ /* 0x000fc40000004100 */
[----:B------:R-:W-:Y:S01]  /*167f0*/  FFMA.FTZ R52, R31, R46, -R52 ;  /* 0x0000002e1f347223 */ /* 0x000fe20000010834 */
[----:B------:R-:W-:Y:S02]  /*16800*/  HADD2.F32 R45, -RZ, R45.H1_H1 ;  /* 0x3000002dff2d7230 */ /* 0x000fe40000004100 */
[----:B------:R-:W-:Y:S01]  /*16810*/  FFMA.FTZ R57, R30, R48, R41 ;  /* 0x000000301e397223 */ /* 0x000fe20000010029 */
[----:B------:R-:W-:Y:S02]  /*16820*/  HADD2.F32 R46, -RZ, R43.H0_H0 ;  /* 0x2000002bff2e7230 */ /* 0x000fe40000004100 */
[C---:B------:R-:W-:Y:S01]  /*16830*/  FMUL.FTZ R51, R40.reuse, R53 ;  /* 0x0000003528337220 */ /* 0x040fe20000410000 */
[----:B------:R-:W-:Y:S02]  /*16840*/  HADD2.F32 R31, -RZ, R38.H0_H0 ;  /* 0x20000026ff1f7230 */ /* 0x000fe40000004100 */
[----:B------:R-:W-:Y:S01]  /*16850*/  FMUL.FTZ R40, R40, R45 ;  /* 0x0000002d28287220 */ /* 0x000fe20000410000 */
[----:B------:R-:W-:Y:S01]  /*16860*/  HADD2.F32 R41, -RZ, R39.H0_H0 ;  /* 0x20000027ff297230 */ /* 0x000fe20000004100 */
[----:B------:R-:W-:Y:S01]  /*16870*/  F2FP.F16.E4M3.UNPACK_B R47, R47 ;  /* 0x0000002fff2f723e */ /* 0x000fe200020006ff */
[----:B------:R-:W-:-:S02]  /*16880*/  HADD2.F32 R36, -RZ, R36.H1_H1 ;  /* 0x30000024ff247230 */ /* 0x000fc40000004100 */
[C---:B------:R-:W-:Y:S01]  /*16890*/  FMUL.FTZ R49, R31.reuse, R46 ;  /* 0x0000002e1f317220 */ /* 0x040fe20000410000 */
[----:B------:R-:W-:Y:S02]  /*168a0*/  HADD2.F32 R30, -RZ, R29.H0_H0 ;  /* 0x2000001dff1e7230 */ /* 0x000fe40000004100 */
[----:B------:R-:W-:Y:S01]  /*168b0*/  FMUL.FTZ R31, R31, R41 ;  /* 0x000000291f1f7220 */ /* 0x000fe20000410000 */
[----:B------:R-:W-:Y:S02]  /*168c0*/  HADD2.F32 R43, -RZ, R43.H1_H1 ;  /* 0x3000002bff2b7230 */ /* 0x000fe40000004100 */
[----:B------:R-:W-:Y:S01]  /*168d0*/  FFMA.FTZ R62, R36, R53, R40 ;  /* 0x00000035243e7223 */ /* 0x000fe20000010028 */
[----:B------:R-:W-:Y:S02]  /*168e0*/  HADD2.F32 R38, -RZ, R38.H1_H1 ;  /* 0x30000026ff267230 */ /* 0x000fe40000004100 */
[----:B------:R-:W-:Y:S01]  /*168f0*/  FFMA.FTZ R49, R30, R41, -R49 ;  /* 0x000000291e317223 */ /* 0x000fe20000010831 */
[----:B------:R-:W-:-:S02]  /*16900*/  HADD2.F32 R39, -RZ, R39.H1_H1 ;  /* 0x30000027ff277230 */ /* 0x000fc40000004100 */
[----:B------:R-:W-:Y:S01]  /*16910*/  FFMA.FTZ R60, R36, R45, -R51 ;  /* 0x0000002d243c7223 */ /* 0x000fe20000010833 */
[----:B------:R-:W-:Y:S02]  /*16920*/  HADD2.F32 R29, -RZ, R29.H1_H1 ;  /* 0x3000001dff1d7230 */ /* 0x000fe40000004100 */
[----:B------:R-:W-:Y:S01]  /*16930*/  FMUL.FTZ R40, R38, R43 ;  /* 0x0000002b26287220 */ /* 0x000fe20000410000 */
[----:B------:R-:W-:Y:S01]  /*16940*/  FFMA.FTZ R41, R30, R46, R31 ;  /* 0x0000002e1e297223 */ /* 0x000fe2000001001f */
[----:B------:R-:W-:Y:S01]  /*16950*/  F2FP.F16.E4M3.UNPACK_B R42, R42 ;  /* 0x0000002aff2a723e */ /* 0x000fe200020006ff */
[-C--:B------:R-:W-:Y:S01]  /*16960*/  FMUL.FTZ R38, R38, R39.reuse ;  /* 0x0000002726267220 */ /* 0x080fe20000410000 */
[----:B------:R-:W-:Y:S02]  /*16970*/  HADD2.F32 R36, -RZ, R47.H0_H0 ;  /* 0x2000002fff247230 */ /* 0x000fe40000004100 */
[----:B------:R-:W-:Y:S01]  /*16980*/  FFMA.FTZ R48, R29, R39, -R40 ;  /* 0x000000271d307223 */ /* 0x000fe20000010828 */
[----:B------:R-:W-:-:S02]  /*16990*/  HADD2.F32 R30, -RZ, R37.H0_H0 ;  /* 0x20000025ff1e7230 */ /* 0x000fc40000004100 */
[----:B------:R-:W-:Y:S01]  /*169a0*/  FFMA.FTZ R50, R29, R43, R38 ;  /* 0x0000002b1d327223 */ /* 0x000fe20000010026 */
[----:B------:R-:W-:Y:S01]  /*169b0*/  HADD2.F32 R31, -RZ, R42.H0_H0 ;  /* 0x2000002aff1f7230 */ /* 0x000fe20000004100 */
[----:B------:R-:W-:Y:S01]  /*169c0*/  F2FP.SATFINITE.E4M3.F32.PACK_AB_MERGE_C R21, R56, R21, RZ ;  /* 0x000000153815723e */ /* 0x000fe200048070ff */
[----:B------:R-:W-:Y:S02]  /*169d0*/  HADD2.F32 R29, -RZ, R28.H0_H0 ;  /* 0x2000001cff1d7230 */ /* 0x000fe40000004100 */
[C---:B------:R-:W-:Y:S01]  /*169e0*/  FMUL.FTZ R38, R30.reuse, R36 ;  /* 0x000000241e267220 */ /* 0x040fe20000410000 */
[----:B------:R-:W-:Y:S02]  /*169f0*/  HADD2.F32 R47, -RZ, R47.H1_H1 ;  /* 0x3000002fff2f7230 */ /* 0x000fe40000004100 */
[-C--:B------:R-:W-:Y:S01]  /*16a00*/  FMUL.FTZ R30, R30, R31.reuse ;  /* 0x0000001f1e1e7220 */ /* 0x080fe20000410000 */
[----:B------:R-:W-:Y:S02]  /*16a10*/  HADD2.F32 R37, -RZ, R37.H1_H1 ;  /* 0x30000025ff257230 */ /* 0x000fe40000004100 */
[----:B------:R-:W-:Y:S01]  /*16a20*/  FFMA.FTZ R39, R29, R31, -R38 ;  /* 0x0000001f1d277223 */ /* 0x000fe20000010826 */
[----:B------:R-:W-:Y:S01]  /*16a30*/  HADD2.F32 R42, -RZ, R42.H1_H1 ;  /* 0x3000002aff2a7230 */ /* 0x000fe20000004100 */
[----:B------:R-:W-:Y:S01]  /*16a40*/  F2FP.F16.E4M3.UNPACK_B R38, R8.H1 ;  /* 0x00000008ff26723e */ /* 0x000fe200030006ff */
[----:B------:R-:W-:-:S02]  /*16a50*/  HADD2.F32 R28, -RZ, R28.H1_H1 ;  /* 0x3000001cff1c7230 */ /* 0x000fc40000004100 */
[----:B------:R-:W-:Y:S01]  /*16a60*/  FFMA.FTZ R40, R29, R36, R30 ;  /* 0x000000241d287223 */ /* 0x000fe2000001001e */
        /* <DEDUP_REMOVED lines=15> */
[----:B------:R-:W-:Y:S01]  /*16b60*/  HADD2.F32 R26, -RZ, R26.H1_H1 ;  /* 0x3000001aff1a7230 */ /* 0x000fe20000004100 */
[----:B------:R-:W-:Y:S01]  /*16b70*/  F2FP.F16.E4M3.UNPACK_B R8, R8 ;  /* 0x00000008ff08723e */ /* 0x000fe200020006ff */
[----:B------:R-:W-:Y:S02]  /*16b80*/  HADD2.F32 R7, -RZ, R7.H1_H1 ;  /* 0x30000007ff077230 */ /* 0x000fe40000004100 */
[----:B------:R-:W-:Y:S01]  /*16b90*/  FFMA.FTZ R28, R28, R36, R29 ;  /* 0x000000241c1c7223 */ /* 0x000fe2000001001d */
[----:B------:R-:W-:-:S02]  /*16ba0*/  HADD2.F32 R29, -RZ, R20.H1_H1 ;  /* 0x30000014ff1d7230 */ /* 0x000fc40000004100 */
[C---:B------:R-:W-:Y:S01]  /*16bb0*/  FMUL.FTZ R46, R26.reuse, R38 ;  /* 0x000000261a2e7220 */ /* 0x040fe20000410000 */
[-C--:B------:R-:W-:Y:S01]  /*16bc0*/  FMUL.FTZ R31, R26, R30.reuse ;  /* 0x0000001e1a1f7220 */ /* 0x080fe20000410000 */
[----:B------:R-:W-:Y:S01]  /*16bd0*/  HADD2.F32 R26, -RZ, R20.H0_H0 ;  /* 0x20000014ff1a7230 */ /* 0x000fe20000004100 */
[----:B------:R-:W-:Y:S01]  /*16be0*/  F2FP.SATFINITE.E4M3.F32.PACK_AB_MERGE_C R57, R62, R57, RZ ;  /* 0x000000393e39723e */ /* 0x000fe200048070ff */
[C---:B------:R-:W-:Y:S01]  /*16bf0*/  FFMA.FTZ R46, R7.reuse, R30, -R46 ;  /* 0x0000001e072e7223 */ /* 0x040fe2000001082e */
[----:B------:R-:W-:Y:S01]  /*16c00*/  FFMA.FTZ R51, R7, R38, R31 ;  /* 0x0000002607337223 */ /* 0x000fe2000001001f */
[----:B------:R-:W-:Y:S01]  /*16c10*/  HADD2.F32 R20, -RZ, R8.H0_H0 ;  /* 0x20000008ff147230 */ /* 0x000fe20000004100 */
[----:B------:R-:W-:Y:S01]  /*16c20*/  F2FP.SATFINITE.E4M3.F32.PACK_AB_MERGE_C R5, R10, R5, R11 ;  /* 0x000000050a05723e */ /* 0x000fe2000480700b */
[----:B------:R-:W-:Y:S01]  /*16c30*/  HADD2.F32 R7, -RZ, R6.H0_H0 ;  /* 0x20000006ff077230 */ /* 0x000fe20000004100 */
        /* <DEDUP_REMOVED lines=17> */
[----:B------:R-:W-:Y:S02]  /*16d50*/  F2FP.SATFINITE.E4M3.F32.PACK_AB_MERGE_C R7, R52, R25, R7 ;  /* 0x000000193407723e */ /* 0x000fe40004807007 */
[----:B------:R-:W-:Y:S02]  /*16d60*/  F2FP.SATFINITE.E4M3.F32.PACK_AB_MERGE_C R4, R42, R39, R4 ;  /* 0x000000272a04723e */ /* 0x000fe40004807004 */
[----:B------:R-:W-:Y:S02]  /*16d70*/  F2FP.SATFINITE.E4M3.F32.PACK_AB_MERGE_C R6, R6, R37, R45 ;  /* 0x000000250606723e */ /* 0x000fe4000480702d */
[----:B------:R-:W-:-:S02]  /*16d80*/  F2FP.SATFINITE.E4M3.F32.PACK_AB_MERGE_C R9, R24, R9, R21 ;  /* 0x000000091809723e */ /* 0x000fc40004807015 */
[----:B------:R-:W-:Y:S01]  /*16d90*/  F2FP.SATFINITE.E4M3.F32.PACK_AB_MERGE_C R11, R58, R27, R57 ;  /* 0x0000001b3a0b723e */ /* 0x000fe20004807039 */
[----:B------:R3:W-:Y:S01]  /*16da0*/  STS.128 [R59+0x1e200], R4 ;  /* 0x01e200043b007388 */ /* 0x0007e20000000c00 */
[----:B------:R-:W-:Y:S02]  /*16db0*/  F2FP.SATFINITE.E4M3.F32.PACK_AB_MERGE_C R8, R47, R40, R8 ;  /* 0x000000282f08723e */ /* 0x000fe40004807008 */
[----:B------:R-:W-:-:S05]  /*16dc0*/  F2FP.SATFINITE.E4M3.F32.PACK_AB_MERGE_C R10, R31, R20, R28 ;  /* 0x000000141f0a723e */ /* 0x000fca000480701c */
[----:B------:R3:W-:Y:S02]  /*16dd0*/  STS.128 [R0+0x1e200], R8 ;  /* 0x01e2000800007388 */ /* 0x0007e40000000c00 */
.L_x_2387:
[----:B------:R-:W-:Y:S05]  /*16de0*/  BSYNC B1 ;  /* 0x0000000000017941 */ /* 0x000fea0003800000 */
.L_x_2386:
[----:B------:R-:W-:Y:S05]  /*16df0*/  @P2 BRA `(.L_x_2368) ;  /* 0x0000000c00ec2947 */ /* 0x000fea0003800000 */
[----:B0-----:R-:W4:Y:S01]  /*16e00*/  LDL R51, [R1+0x60] ;  /* 0x0000600001337983 */ /* 0x001f220000100800 */
[----:B-1-3--:R-:W-:Y:S01]  /*16e10*/  IMAD.IADD R0, R22, 0x1, R224 ;  /* 0x0000000116007824 */ /* 0x00afe200078e02e0 */
        /* <DEDUP_REMOVED lines=10> */
[----:B--2---:R-:W-:-:S02]  /*16ec0*/  PRMT R21, R5, 0x7604, R0 ;  /* 0x0000760405157816 */ /* 0x004fc40000000000 */
        /* <DEDUP_REMOVED lines=13> */
[----:B------:R-:W-:-:S02]  /*16fa0*/  LOP3.LUT R7, R12, 0xff, RZ, 0xc0, !PT ;  /* 0x000000ff0c077812 */ /* 0x000fc400078ec0ff */
[----:B------:R-:W-:Y:S02]  /*16fb0*/  LOP3.LUT R8, R8, 0xff, RZ, 0xc0, !PT ;  /* 0x000000ff08087812 */ /* 0x000fe400078ec0ff */
[----:B------:R-:W-:Y:S02]  /*16fc0*/  IADD3 R3, R0, R232, R3 ;  /* 0x000000e800037210 */ /* 0x000fe40007ffe003 */
[----:B------:R-:W-:Y:S02]  /*16fd0*/  PRMT R29, R8, 0x7604, R7 ;  /* 0x00007604081d7816 */ /* 0x000fe40000000007 */
[----:B------:R-:W-:Y:S01]  /*16fe0*/  SHF.R.U32.HI R6, RZ, 0x8, R35 ;  /* 0x00000008ff067819 */ /* 0x000fe20000011623 */
[----:B------:R-:W-:Y:S01]  /*16ff0*/  IMAD.IADD R0, R16, 0x1, R3 ;  /* 0x0000000110007824 */ /* 0x000fe200078e0203 */
[----:B------:R-:W-:Y:S02]  /*17000*/  SHF.R.U32.HI R8, RZ, 0x8, R13 ;  /* 0x00000008ff087819 */ /* 0x000fe4000001160d */
[----:B------:R-:W-:-:S02]  /*17010*/  LOP3.LUT R5, R35, 0xff, RZ, 0xc0, !PT ;  /* 0x000000ff23057812 */ /* 0x000fc400078ec0ff */
[----:B------:R-:W-:Y:S02]  /*17020*/  LOP3.LUT R6, R6, 0xff, RZ, 0xc0, !PT ;  /* 0x000000ff06067812 */ /* 0x000fe400078ec0ff */
[----:B------:R-:W-:Y:S02]  /*17030*/  LOP3.LUT R3, R8, 0xff, RZ, 0xc0, !PT ;  /* 0x000000ff08037812 */ /* 0x000fe400078ec0ff */
[----:B------:R-:W0:Y:S01]  /*17040*/  LDS.128 R8, [R0+0x1e200] ;  /* 0x01e2000000087984 */ /* 0x000e220000000c00 */
[----:B------:R-:W-:Y:S02]  /*17050*/  PRMT R24, R6, 0x7604, R5 ;  /* 0x0000760406187816 */ /* 0x000fe40000000005 */
[----:B------:R-:W-:Y:S02]  /*17060*/  SHF.R.U32.HI R31, RZ, 0x8, R15 ;  /* 0x00000008ff1f7819 */ /* 0x000fe4000001160f */
[----:B------:R-:W-:Y:S02]  /*17070*/  LOP3.LUT R30, R15, 0xff, RZ, 0xc0, !PT ;  /* 0x000000ff0f1e7812 */ /* 0x000fe400078ec0ff */
[----:B------:R-:W-:-:S02]  /*17080*/  LOP3.LUT R31, R31, 0xff, RZ, 0xc0, !PT ;  /* 0x000000ff1f1f7812 */ /* 0x000fc400078ec0ff */
[----:B------:R-:W-:Y:S02]  /*17090*/  LOP3.LUT R26, R13, 0xff, RZ, 0xc0, !PT ;  /* 0x000000ff0d1a7812 */ /* 0x000fe400078ec0ff */
[----:B------:R-:W-:Y:S02]  /*170a0*/  PRMT R30, R31, 0x7604, R30 ;  /* 0x000076041f1e7816 */ /* 0x000fe4000000001e */
[----:B------:R-:W-:Y:S02]  /*170b0*/  PRMT R26, R3, 0x7604, R26 ;  /* 0x00007604031a7816 */ /* 0x000fe4000000001a */
[----:B------:R-:W-:Y:S02]  /*170c0*/  SHF.R.U32.HI R31, RZ, 0x10, R13 ;  /* 0x00000010ff1f7819 */ /* 0x000fe4000001160d */
[----:B------:R-:W-:Y:S02]  /*170d0*/  SHF.R.U32.HI R3, RZ, 0x10, R33 ;  /* 0x00000010ff037819 */ /* 0x000fe40000011621 */
[----:B------:R-:W-:Y:S01]  /*170e0*/  SHF.R.U32.HI R28, RZ, 0x8, R14 ;  /* 0x00000008ff1c7819 */ /* 0x000fe2000001160e */
[----:B------:R-:W-:Y:S01]  /*170f0*/  IMAD.U32 R31, R31, 0x10000, RZ ;  /* 0x000100001f1f7824 */ /* 0x000fe200078e00ff */
[----:B------:R-:W-:Y:S01]  /*17100*/  SHF.R.U32.HI R39, RZ, 0x10, R15 ;  /* 0x00000010ff277819 */ /* 0x000fe2000001160f */
[----:B------:R-:W-:Y:S01]  /*17110*/  IMAD.U32 R3, R3, 0x10000, RZ ;  /* 0x0001000003037824 */ /* 0x000fe200078e00ff */
[----:B------:R-:W-:-:S02]  /*17120*/  LOP3.LUT R27, R14, 0xff, RZ, 0xc0, !PT ;  /* 0x000000ff0e1b7812 */ /* 0x000fc400078ec0ff */
[----:B------:R-:W-:Y:S01]  /*17130*/  LOP3.LUT R28, R28, 0xff, RZ, 0xc0, !PT ;  /* 0x000000ff1c1c7812 */ /* 0x000fe200078ec0ff */
[----:B------:R-:W-:Y:S01]  /*17140*/  IMAD.U32 R39, R39, 0x10000, RZ ;  /* 0x0001000027277824 */ /* 0x000fe200078e00ff */
[----:B------:R-:W-:Y:S02]  /*17150*/  LOP3.LUT R31, R26, 0xff0000, R31, 0xf8, !PT ;  /* 0x00ff00001a1f7812 */ /* 0x000fe400078ef81f */
[----:B------:R-:W-:Y:S02]  /*17160*/  PRMT R37, R28, 0x7604, R27 ;  /* 0x000076041c257816 */ /* 0x000fe4000000001b */
[----:B------:R-:W-:Y:S02]  /*17170*/  LOP3.LUT R3, R20, 0xff0000, R3, 0xf8, !PT ;  /* 0x00ff000014037812 */ /* 0x000fe400078ef803 */
[----:B------:R-:W-:Y:S02]  /*17180*/  SHF.R.U32.HI R27, RZ, 0x10, R35 ;  /* 0x00000010ff1b7819 */ /* 0x000fe40000011623 */
[----:B------:R-:W-:-:S02]  /*17190*/  LOP3.LUT R41, R30, 0xff0000, R39, 0xf8, !PT ;  /* 0x00ff00001e297812 */ /* 0x000fc400078ef827 */
[----:B------:R-:W-:Y:S01]  /*171a0*/  LOP3.LUT R25, R25, 0xff0000, R34, 0xf8, !PT ;  /* 0x00ff000019197812 */ /* 0x000fe200078ef822 */
[----:B------:R-:W-:Y:S01]  /*171b0*/  IMAD.U32 R27, R27, 0x10000, RZ ;  /* 0x000100001b1b7824 */ /* 0x000fe200078e00ff */
[----:B------:R-:W-:Y:S02]  /*171c0*/  LOP3.LUT R39, R31, 0xff000000, R13, 0xf8, !PT ;  /* 0xff0000001f277812 */ /* 0x000fe400078ef80d */
[----:B------:R-:W-:Y:S02]  /*171d0*/  LOP3.LUT R33, R3, 0xff000000, R33, 0xf8, !PT ;  /* 0xff00000003217812 */ /* 0x000fe400078ef821 */
[----:B------:R-:W-:Y:S02]  /*171e0*/  LOP3.LUT R21, R21, 0xff0000, R32, 0xf8, !PT ;  /* 0x00ff000015157812 */ /* 0x000fe400078ef820 */
[----:B------:R-:W-:Y:S02]  /*171f0*/  LOP3.LUT R3, R25, 0xff000000, R34, 0xf8, !PT ;  /* 0xff00000019037812 */ /* 0x000fe400078ef822 */
[----:B------:R-:W-:-:S02]  /*17200*/  F2FP.F16.E4M3.UNPACK_B R40, R39 ;  /* 0x00000027ff28723e */ /* 0x000fc400020006ff */
[----:B0-----:R-:W-:Y:S02]  /*17210*/  F2FP.F16.E4M3.UNPACK_B R28, R9 ;  /* 0x00000009ff1c723e */ /* 0x001fe400020006ff */
[----:B------:R-:W-:Y:S01]  /*17220*/  F2FP.F16.E4M3.UNPACK_B R34, R33 ;  /* 0x00000021ff22723e */ /* 0x000fe200020006ff */
[--C-:B------:R-:W-:Y:S01]  /*17230*/  HADD2.F32 R42, -RZ, R40.reuse.H0_H0 ;  /* 0x20000028ff2a7230 */ /* 0x100fe20000004100 */
[----:B------:R-:W-:Y:S01]  /*17240*/  LOP3.LUT R36, R21, 0xff000000, R32, 0xf8, !PT ;  /* 0xff00000015247812 */ /* 0x000fe200078ef820 */
[----:B------:R-:W-:Y:S01]  /*17250*/  HADD2.F32 R40, -RZ, R40.H1_H1 ;  /* 0x30000028ff287230 */ /* 0x000fe20000004100 */
[----:B------:R-:W-:Y:S01]  /*17260*/  LOP3.LUT R29, R29, 0xff0000, R12, 0xf8, !PT ;  /* 0x00ff00001d1d7812 */ /* 0x000fe200078ef80c */
[--C-:B------:R-:W-:Y:S01]  /*17270*/  HADD2.F32 R38, -RZ, R34.reuse.H0_H0 ;  /* 0x20000022ff267230 */ /* 0x100fe20000004100 */
[----:B------:R-:W-:Y:S01]  /*17280*/  LOP3.LUT R41, R41, 0xff000000, R15, 0xf8, !PT ;  /* 0xff00000029297812 */ /* 0x000fe200078ef80f */
[----:B------:R-:W-:Y:S01]  /*17290*/  HADD2.F32 R34, -RZ, R34.H1_H1 ;  /* 0x30000022ff227230 */ /* 0x000fe20000004100 */
[----:B------:R-:W-:-:S02]  /*172a0*/  LOP3.LUT R27, R24, 0xff0000, R27, 0xf8, !PT ;  /* 0x00ff0000181b7812 */ /* 0x000fc400078ef81b */
[----:B------:R-:W-:Y:S02]  /*172b0*/  LOP3.LUT R21, R37, 0xff0000, R14, 0xf8, !PT ;  /* 0x00ff000025157812 */ /* 0x000fe400078ef80e */
[----:B------:R-:W-:Y:S02]  /*172c0*/  LOP3.LUT R37, R29, 0xff000000, R12, 0xf8, !PT ;  /* 0xff0000001d257812 */ /* 0x000fe400078ef80c */
[----:B------:R-:W-:Y:S02]  /*172d0*/  LOP3.LUT R35, R27, 0xff000000, R35, 0xf8, !PT ;  /* 0xff0000001b237812 */ /* 0x000fe400078ef823 */
[----:B------:R-:W-:Y:S02]  /*172e0*/  LOP3.LUT R12, R21, 0xff000000, R14, 0xf8, !PT ;  /* 0xff000000150c7812 */ /* 0x000fe400078ef80e */
[-C--:B------:R-:W-:Y:S02]  /*172f0*/  F2FP.F16.E4M3.UNPACK_B R26, R8.reuse ;  /* 0x00000008ff1a723e */ /* 0x080fe400020006ff */
[----:B------:R-:W-:-:S02]  /*17300*/  F2FP.F16.E4M3.UNPACK_B R27, R8.H1 ;  /* 0x00000008ff1b723e */ /* 0x000fc400030006ff */
[----:B------:R-:W-:Y:S02]  /*17310*/  F2FP.F16.E4M3.UNPACK_B R29, R9.H1 ;  /* 0x00000009ff1d723e */ /* 0x000fe400030006ff */
[----:B------:R-:W-:Y:S02]  /*17320*/  F2FP.F16.E4M3.UNPACK_B R39, R39.H1 ;  /* 0x00000027ff27723e */ /* 0x000fe400030006ff */
[----:B------:R-:W-:Y:S02]  /*17330*/  F2FP.F16.E4M3.UNPACK_B R33, R33.H1 ;  /* 0x00000021ff21723e */ /* 0x000fe400030006ff */
[----:B------:R-:W-:Y:S02]  /*17340*/  F2FP.F16.E4M3.UNPACK_B R30, R10.H1 ;  /* 0x0000000aff1e723e */ /* 0x000fe400030006ff */
[-C--:B------:R-:W-:Y:S02]  /*17350*/  F2FP.F16.E4M3.UNPACK_B R31, R11.reuse ;  /* 0x0000000bff1f723e */ /* 0x080fe400020006ff */
[----:B------:R-:W-:Y:S01]  /*17360*/  F2FP.F16.E4M3.UNPACK_B R32, R11.H1 ;  /* 0x0000000bff20723e */ /* 0x000fe200030006ff */
[----:B----4-:R-:W0:Y:S02]  /*17370*/  LDS.128 R4, [R51+0x1e200] ;  /* 0x01e2000033047984 */ /* 0x010e240000000c00 */
        /* <DEDUP_REMOVED lines=9> */
[----:B------:R-:W-:Y:S01]  /*17410*/  F2FP.F16.E4M3.UNPACK_B R13, R4 ;  /* 0x00000004ff0d723e */ /* 0x000fe200020006ff */
[----:B------:R-:W-:-:S02]  /*17420*/  HADD2.F32 R15, -RZ, R15.H1_H1 ;  /* 0x3000000fff0f7230 */ /* 0x000fc40000004100 */
[C---:B------:R-:W-:Y:S01]  /*17430*/  FFMA.FTZ R5, R21.reuse, R38, -R8 ;  /* 0x0000002615057223 */ /* 0x040fe20000010808 */
[----:B------:R-:W-:Y:S01]  /*17440*/  F2FP.F16.E4M3.UNPACK_B R14, R4.H1 ;  /* 0x00000004ff0e723e */ /* 0x000fe200030006ff */
[----:B------:R-:W-:Y:S01]  /*17450*/  FFMA.FTZ R9, R21, R42, R9 ;  /* 0x0000002a15097223 */ /* 0x000fe20000010009 */
[----:B------:R-:W-:Y:S01]  /*17460*/  HADD2.F32 R38, -RZ, R39.H0_H0 ;  /* 0x20000027ff267230 */ /* 0x000fe20000004100 */
[-C--:B------:R-:W-:Y:S01]  /*17470*/  F2FP.F16.E4M3.UNPACK_B R4, R6.reuse ;  /* 0x00000006ff04723e */ /* 0x080fe200020006ff */
[----:B------:R-:W-:Y:S01]  /*17480*/  HADD2.F32 R8, -RZ, R29.H0_H0 ;  /* 0x2000001dff087230 */ /* 0x000fe20000004100 */
[----:B------:R-:W-:Y:S01]  /*17490*/  F2FP.F16.E4M3.UNPACK_B R7, R6.H1 ;  /* 0x00000006ff07723e */ /* 0x000fe200030006ff */
[----:B------:R-:W-:Y:S01]  /*174a0*/  HADD2.F32 R21, -RZ, R33.H0_H0 ;  /* 0x20000021ff157230 */ /* 0x000fe20000004100 */
[----:B------:R-:W-:Y:S01]  /*174b0*/  F2FP.F16.E4M3.UNPACK_B R6, R10 ;  /* 0x0000000aff06723e */ /* 0x000fe200020006ff */
[----:B------:R-:W-:Y:S01]  /*174c0*/  FMUL.FTZ R10, R28, R40 ;  /* 0x000000281c0a7220 */ /* 0x000fe20000410000 */
[----:B------:R-:W-:-:S02]  /*174d0*/  HADD2.F32 R11, -RZ, R20.H0_H0 ;  /* 0x20000014ff0b7230 */ /* 0x000fc40000004100 */
[----:B------:R-:W-:Y:S01]  /*174e0*/  FMUL.FTZ R43, R28, R34 ;  /* 0x000000221c2b7220 */ /* 0x000fe20000410000 */
[C---:B------:R-:W-:Y:S01]  /*174f0*/  FMUL.FTZ R28, R8.reuse, R38 ;  /* 0x00000026081c7220 */ /* 0x040fe20000410000 */
[-C--:B------:R-:W-:Y:S01]  /*17500*/  FMUL.FTZ R45, R8, R21.reuse ;  /* 0x00000015082d7220 */ /* 0x080fe20000410000 */
        /* <DEDUP_REMOVED lines=10> */
[----:B------:R-:W-:-:S02]  /*175b0*/  HADD2.F32 R28, -RZ, R21.H0_H0 ;  /* 0x20000015ff1c7230 */ /* 0x000fc40000004100 */
[----:B------:R-:W-:Y:S02]  /*175c0*/  HADD2.F32 R33, -RZ, R33.H1_H1 ;  /* 0x30000021ff217230 */ /* 0x000fe40000004100 */
[C---:B------:R-:W-:Y:S01]  /*175d0*/  FMUL.FTZ R46, R15.reuse, R38 ;  /* 0x000000260f2e7220 */ /* 0x040fe20000410000 */
[----:B------:R-:W-:Y:S02]  /*175e0*/  HADD2.F32 R39, -RZ, R39.H1_H1 ;  /* 0x30000027ff277230 */ /* 0x000fe40000004100 */
[----:B------:R-:W-:Y:S01]  /*175f0*/  FMUL.FTZ R15, R15, R28 ;  /* 0x0000001c0f0f7220 */ /* 0x000fe20000410000 */
[----:B------:R-:W-:Y:S02]  /*17600*/  HADD2.F32 R29, -RZ, R29.H1_H1 ;  /* 0x3000001dff1d7230 */ /* 0x000fe40000004100 */
[----:B------:R-:W-:Y:S02]  /*17610*/  HADD2.F32 R11, -RZ, R24.H0_H0 ;  /* 0x20000018ff0b7230 */ /* 0x000fe40000004100 */
[----:B------:R-:W-:-:S02]  /*17620*/  HADD2.F32 R20, -RZ, R20.H1_H1 ;  /* 0x30000014ff147230 */ /* 0x000fc40000004100 */
[C---:B------:R-:W-:Y:S01]  /*17630*/  FMUL.FTZ R43, R29.reuse, R39 ;  /* 0x000000271d2b7220 */ /* 0x040fe20000410000 */
[-C--:B------:R-:W-:Y:S01]  /*17640*/  FMUL.FTZ R42, R29, R33.reuse ;  /* 0x000000211d2a7220 */ /* 0x080fe20000410000 */
[C---:B------:R-:W-:Y:S01]  /*17650*/  FFMA.FTZ R46, R11.reuse, R28, -R46 ;  /* 0x0000001c0b2e7223 */ /* 0x040fe2000001082e */
[----:B------:R-:W-:Y:S01]  /*17660*/  FFMA.FTZ R38, R11, R38, R15 ;  /* 0x000000260b267223 */ /* 0x000fe2000001000f */
[----:B------:R-:W-:Y:S02]  /*17670*/  HADD2.F32 R34, -RZ, R34.H1_H1 ;  /* 0x30000022ff227230 */ /* 0x000fe40000004100 */
[C---:B------:R-:W-:Y:S01]  /*17680*/  FFMA.FTZ R43, R20.reuse, R33, -R43 ;  /* 0x00000021142b7223 */ /* 0x040fe2000001082b */
[----:B------:R-:W-:Y:S02]  /*17690*/  HADD2.F32 R31, -RZ, R31.H1_H1 ;  /* 0x3000001fff1f7230 */ /* 0x000fe40000004100 */
[----:B------:R-:W-:Y:S01]  /*176a0*/  FFMA.FTZ R42, R20, R39, R42 ;  /* 0x00000027142a7223 */ /* 0x000fe2000001002a */
[----:B------:R-:W-:-:S02]  /*176b0*/  HADD2.F32 R28, -RZ, R41.H0_H0 ;  /* 0x20000029ff1c7230 */ /* 0x000fc40000004100 */
[----:B------:R-:W-:Y:S02]  /*176c0*/  HADD2.F32 R15, -RZ, R32.H0_H0 ;  /* 0x20000020ff0f7230 */ /* 0x000fe40000004100 */
[----:B------:R-:W-:Y:S01]  /*176d0*/  FMUL.FTZ R29, R31, R34 ;  /* 0x000000221f1d7220 */ /* 0x000fe20000410000 */
[----:B------:R-:W-:Y:S01]  /*176e0*/  HADD2.F32 R21, -RZ, R21.H1_H1 ;  /* 0x30000015ff157230 */ /* 0x000fe20000004100 */
[----:B------:R-:W-:Y:S01]  /*176f0*/  F2FP.SATFINITE.E4M3.F32.PACK_AB_MERGE_C R40, R43, R40, RZ ;  /* 0x000000282b28723e */ /* 0x000fe200048070ff */
[----:B------:R-:W-:Y:S02]  /*17700*/  HADD2.F32 R24, -RZ, R24.H1_H1 ;  /* 0x30000018ff187230 */ /* 0x000fe40000004100 */
[----:B------:R-:W-:Y:S01]  /*17710*/  FMUL.FTZ R48, R15, R28 ;  /* 0x0000001c0f307220 */ /* 0x000fe20000410000 */
[----:B------:R-:W-:Y:S02]  /*17720*/  HADD2.F32 R20, -RZ, R35.H0_H0 ;  /* 0x20000023ff147230 */ /* 0x000fe40000004100 */
[----:B------:R-:W-:Y:S01]  /*17730*/  FMUL.FTZ R31, R31, R21 ;  /* 0x000000151f1f7220 */ /* 0x000fe20000410000 */
[----:B------:R-:W-:-:S02]  /*17740*/  HADD2.F32 R11, -RZ, R25.H0_H0 ;  /* 0x20000019ff0b7230 */ /* 0x000fc40000004100 */
[C---:B------:R-:W-:Y:S01]  /*17750*/  FFMA.FTZ R39, R24.reuse, R21, -R29 ;  /* 0x0000001518277223 */ /* 0x040fe2000001081d */
[-C--:B------:R-:W-:Y:S01]  /*17760*/  F2FP.F16.E4M3.UNPACK_B R21, R37.reuse.H1 ;  /* 0x00000025ff15723e */ /* 0x080fe200030006ff */
[-C--:B------:R-:W-:Y:S01]  /*17770*/  FMUL.FTZ R15, R15, R20.reuse ;  /* 0x000000140f0f7220 */ /* 0x080fe20000410000 */
[----:B------:R-:W-:Y:S02]  /*17780*/  HADD2.F32 R35, -RZ, R35.H1_H1 ;  /* 0x30000023ff237230 */ /* 0x000fe40000004100 */
[C---:B------:R-:W-:Y:S01]  /*17790*/  FFMA.FTZ R48, R11.reuse, R20, -R48 ;  /* 0x000000140b307223 */ /* 0x040fe20000010830 */
[----:B------:R-:W-:Y:S01]  /*177a0*/  F2FP.F16.E4M3.UNPACK_B R20, R36.H1 ;  /* 0x00000024ff14723e */ /* 0x000fe200030006ff */
[----:B------:R-:W-:Y:S01]  /*177b0*/  FFMA.FTZ R49, R11, R28, R15 ;  /* 0x0000001c0b317223 */ /* 0x000fe2000001000f */
[----:B------:R-:W-:Y:S02]  /*177c0*/  HADD2.F32 R41, -RZ, R41.H1_H1 ;  /* 0x30000029ff297230 */ /* 0x000fe40000004100 */
[----:B------:R-:W-:Y:S01]  /*177d0*/  FFMA.FTZ R47, R24, R34, R31 ;  /* 0x00000022182f7223 */ /* 0x000fe2000001001f */
[----:B------:R-:W-:Y:S01]  /*177e0*/  HADD2.F32 R32, -RZ, R32.H1_H1 ;  /* 0x30000020ff207230 */ /* 0x000fe20000004100 */
[----:B------:R-:W-:Y:S01]  /*177f0*/  F2FP.F16.E4M3.UNPACK_B R37, R37 ;  /* 0x00000025ff25723e */ /* 0x000fe200020006ff */
[----:B------:R-:W-:Y:S01]  /*17800*/  HADD2.F32 R28, -RZ, R21.H0_H0 ;  /* 0x20000015ff1c7230 */ /* 0x000fe20000004100 */
[----:B------:R-:W-:Y:S01]  /*17810*/  F2FP.F16.E4M3.UNPACK_B R36, R36 ;  /* 0x00000024ff24723e */ /* 0x000fe200020006ff */
        /* <DEDUP_REMOVED lines=12> */
[----:B------:R-:W-:Y:S02]  /*178e0*/  HADD2.F32 R25, -RZ, R25.H1_H1 ;  /* 0x30000019ff197230 */ /* 0x000fe40000004100 */
[C---:B------:R-:W-:Y:S01]  /*178f0*/  FMUL.FTZ R11, R27.reuse, R21 ;  /* 0x000000151b0b7220 */ /* 0x040fe20000410000 */
[----:B------:R-:W-:Y:S02]  /*17900*/  HADD2.F32 R14, -RZ, R14.H1_H1 ;  /* 0x3000000eff0e7230 */ /* 0x000fe40000004100 */
[----:B------:R-:W-:Y:S01]  /*17910*/  FMUL.FTZ R28, R27, R20 ;  /* 0x000000141b1c7220 */ /* 0x000fe20000410000 */
[----:B------:R-:W-:-:S02]  /*17920*/  HADD2.F32 R24, -RZ, R37.H0_H0 ;  /* 0x20000025ff187230 */ /* 0x000fc40000004100 */
[C---:B------:R-:W-:Y:S01]  /*17930*/  FFMA.FTZ R35, R25.reuse, R35, -R34 ;  /* 0x0000002319237223 */ /* 0x040fe20000010822 */
[----:B------:R-:W-:Y:S02]  /*17940*/  HADD2.F32 R15, -RZ, R26.H0_H0 ;  /* 0x2000001aff0f7230 */ /* 0x000fe40000004100 */
[C---:B------:R-:W-:Y:S01]  /*17950*/  FFMA.FTZ R27, R14.reuse, R20, -R11 ;  /* 0x000000140e1b7223 */ /* 0x040fe2000001080b */
[----:B------:R-:W-:Y:S01]  /*17960*/  FFMA.FTZ R34, R14, R21, R28 ;  /* 0x000000150e227223 */ /* 0x000fe2000001001c */
        /* <DEDUP_REMOVED lines=8> */
[----:B------:R-:W-:Y:S01]  /*179f0*/  HADD2.F32 R36, -RZ, R36.H1_H1 ;  /* 0x30000024ff247230 */ /* 0x000fe20000004100 */
[----:B------:R-:W-:Y:S01]  /*17a00*/  F2FP.F16.E4M3.UNPACK_B R20, R12.H1 ;  /* 0x0000000cff14723e */ /* 0x000fe200030006ff */
[----:B------:R-:W-:Y:S02]  /*17a10*/  HADD2.F32 R13, -RZ, R13.H1_H1 ;  /* 0x3000000dff0d7230 */ /* 0x000fe40000004100 */
[C---:B------:R-:W-:Y:S01]  /*17a20*/  FMUL.FTZ R14, R26.reuse, R37 ;  /* 0x000000251a0e7220 */ /* 0x040fe20000410000 */
[----:B------:R-:W-:Y:S01]  /*17a30*/  FFMA.FTZ R28, R11, R24, R28 ;  /* 0x000000180b1c7223 */ /* 0x000fe2000001001c */
[-C--:B------:R-:W-:Y:S01]  /*17a40*/  F2FP.F16.E4M3.UNPACK_B R11, R3.reuse.H1 ;  /* 0x00000003ff0b723e */ /* 0x080fe200030006ff */
        /* <DEDUP_REMOVED lines=13> */
[----:B------:R-:W-:Y:S01]  /*17b20*/  F2FP.SATFINITE.E4M3.F32.PACK_AB_MERGE_C R29, R34, R29, RZ ;  /* 0x0000001d221d723e */ /* 0x000fe200048070ff */
[----:B------:R-:W-:-:S02]  /*17b30*/  HADD2.F32 R30, -RZ, R30.H1_H1 ;  /* 0x3000001eff1e7230 */ /* 0x000fc40000004100 */
[C---:B------:R-:W-:Y:S01]  /*17b40*/  FFMA.FTZ R26, R11.reuse, R13, -R24 ;  /* 0x0000000d0b1a7223 */ /* 0x040fe20000010818 */
[----:B------:R-:W-:Y:S01]  /*17b50*/  HADD2.F32 R7, -RZ, R7.H1_H1 ;  /* 0x30000007ff077230 */ /* 0x000fe20000004100 */
[----:B------:R-:W-:Y:S01]  /*17b60*/  F2FP.F16.E4M3.UNPACK_B R13, R12 ;  /* 0x0000000cff0d723e */ /* 0x000fe200020006ff */
[----:B------:R-:W-:Y:S01]  /*17b70*/  FFMA.FTZ R21, R11, R21, R14 ;  /* 0x000000150b157223 */ /* 0x000fe2000001000e */
[CC--:B------:R-:W-:Y:S01]  /*17b80*/  FMUL.FTZ R24, R30.reuse, R20.reuse ;  /* 0x000000141e187220 */ /* 0x0c0fe20000410000 */
[----:B------:R-:W-:Y:S01]  /*17b90*/  FMUL.FTZ R33, R30, R15 ;  /* 0x0000000f1e217220 */ /* 0x000fe20000410000 */
[----:B------:R-:W-:Y:S01]  /*17ba0*/  HADD2.F32 R12, -RZ, R3.H0_H0 ;  /* 0x20000003ff0c7230 */ /* 0x000fe20000004100 */
[----:B------:R-:W-:Y:S01]  /*17bb0*/  F2FP.SATFINITE.E4M3.F32.PACK_AB_MERGE_C R5, R8, R5, R40 ;  /* 0x000000050805723e */ /* 0x000fe20004807028 */
        /* <DEDUP_REMOVED lines=10> */
[----:B------:R-:W-:Y:S02]  /*17c60*/  HADD2.F32 R6, -RZ, R6.H1_H1 ;  /* 0x30000006ff067230 */ /* 0x000fe40000004100 */
[----:B------:R-:W-:Y:S01]  /*17c70*/  FMUL.FTZ R7, R7, R12 ;  /* 0x0000000c07077220 */ /* 0x000fe20000410000 */
[--C-:B------:R-:W-:Y:S01]  /*17c80*/  HADD2.F32 R3, -RZ, R4.reuse.H0_H0 ;  /* 0x20000004ff037230 */ /* 0x100fe20000004100 */
[----:B------:R-:W-:Y:S01]  /*17c90*/  F2FP.SATFINITE.E4M3.F32.PACK_AB_MERGE_C R8, R37, R28, R29 ;  /* 0x0000001c2508723e */ /* 0x000fe2000480701d */
        /* <DEDUP_REMOVED lines=15> */
[----:B------:R0:W-:Y:S04]  /*17d90*/  STS.128 [R51+0x1e200], R4 ;  /* 0x01e2000433007388 */ /* 0x0001e80000000c00 */
[----:B------:R0:W-:Y:S02]  /*17da0*/  STS.128 [R0+0x1e200], R8 ;  /* 0x01e2000800007388 */ /* 0x0001e40000000c00 */
.L_x_2368:
[----:B------:R-:W-:Y:S05]  /*17db0*/  BSYNC B0 ;  /* 0x0000000000007941 */ /* 0x000fea0003800000 */
.L_x_2361:
        /* <DEDUP_REMOVED lines=8> */
.L_x_2359:
[----:B0--3--:R-:W-:-:S05]  /*17e40*/  IMAD.U32 R0, RZ, RZ, UR53 ;  /* 0x00000035ff007e24 */ /* 0x009fca000f8e00ff */
[----:B------:R-:W-:-:S13]  /*17e50*/  ISETP.NE.AND P1, PT, R0, 0x3, PT ;  /* 0x000000030000780c */ /* 0x000fda0003f25270 */
[----:B------:R-:W-:Y:S05]  /*17e60*/  @!P1 BRA `(.L_x_2388) ;  /* 0x0000000000049947 */ /* 0x000fea0003800000 */
[----:B------:R-:W-:Y:S01]  /*17e70*/  BPT.TRAP 0x1 ;  /* 0x000000040000795c */ /* 0x000fe20000300000 */
.L_x_2388:
[----:B-12---:R-:W-:Y:S01]  /*17e80*/  IMAD R3, R221, 0x8, R16 ;  /* 0x00000008dd037824 */ /* 0x006fe200078e0210 */
[----:B------:R-:W-:-:S04]  /*17e90*/  SHF.L.U32 R0, R222, 0x1f, RZ ;  /* 0x0000001fde007819 */ /* 0x000fc800000006ff */
[----:B------:R0:W1:Y:S01]  /*17ea0*/  SYNCS.PHASECHK.TRANS64.TRYWAIT P0, [R3+URZ+0x33430], R0 ;  /* 0x03343000030075a7 */ /* 0x000062000800017f */
[----:B------:R-:W-:Y:S05]  /*17eb0*/  @!P1 BRA `(.L_x_2389) ;  /* 0x0000000000049947 */ /* 0x000fea0003800000 */
[----:B------:R-:W-:Y:S01]  /*17ec0*/  BPT.TRAP 0x1 ;  /* 0x000000040000795c */ /* 0x000fe20000300000 */
.L_x_2389:
[----:B-----5:R-:W2:Y:S02]  /*17ed0*/  S2R R4, SR_TID.X ;  /* 0x0000000000047919 */ /* 0x020ea40000002100 */
[----:B--2---:R-:W-:-:S04]  /*17ee0*/  LOP3.LUT R4, R4, 0x7f, RZ, 0xc0, !PT ;  /* 0x0000007f04047812 */ /* 0x004fc800078ec0ff */
[----:B------:R-:W-:Y:S01]  /*17ef0*/  ISETP.NE.AND P2, PT, R4, RZ, PT ;  /* 0x000000ff0400720c */ /* 0x000fe20003f45270 */
[----:B-1----:R-:W-:-:S12]  /*17f00*/  @P0 BRA `(.L_x_2390) ;  /* 0x0000000000080947 */ /* 0x002fd80003800000 */
[----:B------:R-:W1:Y:S02]  /*17f10*/  SYNCS.PHASECHK.TRANS64.TRYWAIT P0, [R3+URZ+0x33430], R0 ;  /* 0x03343000030075a7 */ /* 0x000e64000800017f */
[----:B-1----:R-:W-:Y:S05]  /*17f20*/  @!P0 BRA `(.L_x_2391) ;  /* 0x000001a0004c8947 */ /* 0x002fea0003800000 */
.L_x_2390:
[----:B------:R-:W-:Y:S05]  /*17f30*/  WARPSYNC.ALL ;  /* 0x0000000000007948 */ /* 0x000fea0003800000 */
[----:B01----:R-:W-:Y:S01]  /*17f40*/  VIADD R0, R16, 0x24200 ;  /* 0x0002420010007836 */ /* 0x003fe20000000000 */
[----:B------:R-:W2:Y:S04]  /*17f50*/  LDL R10, [R1+0x14] ;  /* 0x00001400010a7983 */ /* 0x000ea80000100800 */
[----:B------:R-:W-:Y:S01]  /*17f60*/  SHF.R.U32.HI R0, RZ, 0x4, R0 ;  /* 0x00000004ff007819 */ /* 0x000fe20000011600 */
[----:B------:R-:W3:Y:S03]  /*17f70*/  LDL R114, [R1+0x4] ;  /* 0x0000040001727983 */ /* 0x000ee60000100800 */
[----:B------:R-:W-:Y:S01]  /*17f80*/  LOP3.LUT R0, R0, 0x3fff, RZ, 0xc0, !PT ;  /* 0x00003fff00007812 */ /* 0x000fe200078ec0ff */
[----:B------:R-:W5:Y:S01]  /*17f90*/  LDL R116, [R1] ;  /* 0x0000000001747983 */ /* 0x000f620000100800 */
[----:B------:R-:W-:-:S02]  /*17fa0*/  R2UR UR24, R44 ;  /* 0x000000002c1872ca */ /* 0x000fc400000e0000 */
[----:B----4-:R-:W-:Y:S01]  /*17fb0*/  LOP3.LUT R14, R0, 0x10000, RZ, 0xfc, !PT ;  /* 0x00010000000e7812 */ /* 0x010fe200078efcff */
[----:B------:R-:W-:Y:S01]  /*17fc0*/  IMAD.MOV.U32 R5, RZ, RZ, -0x7fffffe0 ;  /* 0x80000020ff057424 */ /* 0x000fe200078e00ff */
[----:B------:R-:W-:Y:S01]  /*17fd0*/  WARPGROUP.ARRIVE ;  /* 0x00000000000079c5 */ /* 0x000fe20000000000 */
[----:B------:R-:W-:Y:S01]  /*17fe0*/  UMOV UR25, 0x80000020 ;  /* 0x8000002000197882 */ /* 0x000fe20000000000 */
[----:B------:R-:W-:Y:S01]  /*17ff0*/  IMAD.MOV.U32 R7, RZ, RZ, -0x7fffffe0 ;  /* 0x80000020ff077424 */ /* 0x000fe200078e00ff */
[----:B------:R-:W0:Y:S01]  /*18000*/  LDC R0, c[0x0][0x448] ;  /* 0x00011200ff007b82 */ /* 0x000e220000000800 */
[----:B------:R-:W-:Y:S01]  /*18010*/  IMAD R4, R221, 0x780, R14 ;  /* 0x00000780dd047824 */ /* 0x000fe200078e020e */
[----:B------:R-:W-:-:S04]  /*18020*/  R2UR UR27, R5 ;  /* 0x00000000051b72ca */ /* 0x000fc800000e0000 */
[----:B------:R-:W-:Y:S01]  /*18030*/  R2UR UR26, R4 ;  /* 0x00000000041a72ca */ /* 0x000fe200000e0000 */
[----:B------:R-:W-:-:S12]  /*18040*/  ULOP3.LUT UR24, UR24, 0x10000, URZ, 0xfc, !UPT ;  /* 0x0001000018187892 */ /* 0x000fd8000f8efc3f */
[----:B------:R-:W-:Y:S01]  /*18050*/  QGMMA.64x32x32.F32.E4M3.E4M3 R88, gdesc[UR24], RZ, !UPT, gsb0 ;  /* 0x00600000185879f3 */ /* 0x000fe2000c0008ff */
[----:B------:R-:W-:Y:S02]  /*18060*/  IADD3 R6, R4, 0x80, RZ ;  /* 0x0000008004067810 */ /* 0x000fe40007ffe0ff */
[----:B------:R-:W-:Y:S02]  /*18070*/  R2UR UR7, R7 ;  /* 0x00000000070772ca */ /* 0x000fe400000e0000 */
[----:B------:R-:W-:Y:S01]  /*18080*/  R2UR UR6, R6 ;  /* 0x00000000060672ca */ /* 0x000fe200000e0000 */
[----:B------:R-:W-:Y:S01]  /*18090*/  UMOV UR4, UR24 ;  /* 0x0000001800047c82 */ /* 0x000fe20008000000 */
[----:B------:R-:W-:Y:S01]  /*180a0*/  UMOV UR5, UR25 ;  /* 0x0000001900057c82 */ /* 0x000fe20008000000 */
[----:B------:R-:W-:Y:S02]  /*180b0*/  WARPGROUP.DEPBAR.LE gsb0, 0x0 ;  /* 0x00008000000079c5 */ /* 0x000fe40000010000 */
[----:B------:R-:W-:-:S08]  /*180c0*/  WARPGROUP.ARRIVE ;  /* 0x00000000000079c5 */ /* 0x000fd00000000000 */
[----:B------:R-:W-:Y:S01]  /*180d0*/  QGMMA.64x32x32.F32.E4M3.E4M3 R72, gdesc[UR4], RZ, !UPT, gsb0 ;  /* 0x00600000044879f3 */ /* 0x000fe2000c0008ff */
[----:B------:R-:W-:Y:S02]  /*180e0*/  VIADD R6, R4, 0x100 ;  /* 0x0000010004067836 */ /* 0x000fe40000000000 */
[----:B------:R-:W-:-:S03]  /*180f0*/  IMAD.MOV.U32 R7, RZ, RZ, -0x7fffffe0 ;  /* 0x80000020ff077424 */ /* 0x000fc600078e00ff */
        /* <DEDUP_REMOVED lines=29> */
[----:B------:R-:W-:Y:S01]  /*182d0*/  UIADD3 UR4, UR24, 0x2, URZ ;  /* 0x0000000218047890 */ /* 0x000fe2000fffe03f */
[----:B------:R-:W-:Y:S01]  /*182e0*/  UMOV UR5, 0x80000020 ;  /* 0x8000002000057882 */ /* 0x000fe20000000000 */
[----:B------:R-:W-:Y:S02]  /*182f0*/  WARPGROUP.DEPBAR.LE gsb0, 0x0 ;  /* 0x00008000000079c5 */ /* 0x000fe40000010000 */
[----:B------:R-:W-:-:S08]  /*18300*/  WARPGROUP.ARRIVE ;  /* 0x00000000000079c5 */ /* 0x000fd00000000000 */
[----:B------:R-:W-:Y:S01]  /*18310*/  QGMMA.64x32x32.F32.E4M3.E4M3 R88, gdesc[UR4], R88, gsb0 ;  /* 0x00600000045879f3 */ /* 0x000fe20008000858 */
[----:B------:R-:W-:Y:S02]  /*18320*/  VIADD R6, R4, 0x82 ;  /* 0x0000008204067836 */ /* 0x000fe40000000000 */
[----:B------:R-:W-:-:S03]  /*18330*/  IMAD.MOV.U32 R7, RZ, RZ, -0x7fffffe0 ;  /* 0x80000020ff077424 */ /* 0x000fc600078e00ff */
[----:B------:R-:W-:Y:S02]  /*18340*/  R2UR UR6, R6 ;  /* 0x00000000060672ca */ /* 0x000fe400000e0000 */
[----:B------:R-:W-:Y:S01]  /*18350*/  R2UR UR7, R7 ;  /* 0x00000000070772ca */ /* 0x000fe200000e0000 */
[----:B------:R-:W-:Y:S02]  /*18360*/  WARPGROUP.DEPBAR.LE gsb0, 0x0 ;  /* 0x00008000000079c5 */ /* 0x000fe40000010000 */
[----:B------:R-:W-:-:S10]  /*18370*/  WARPGROUP.ARRIVE ;  /* 0x00000000000079c5 */ /* 0x000fd40000000000 */
        /* <DEDUP_REMOVED lines=8> */
[----:B------:R-:W-:Y:S01]  /*18400*/  IMAD.MOV.U32 R7, RZ, RZ, -0x7fffffe0 ;  /* 0x80000020ff077424 */ /* 0x000fe200078e00ff */
[----:B------:R-:W-:-:S04]  /*18410*/  IADD3 R6, R4, 0x182, RZ ;  /* 0x0000018204067810 */ /* 0x000fc80007ffe0ff */
[----:B------:R-:W-:Y:S02]  /*18420*/  R2UR UR14, R6 ;  /* 0x00000000060e72ca */ /* 0x000fe400000e0000 */
[----:B------:R-:W-:Y:S01]  /*18430*/  R2UR UR15, R7 ;  /* 0x00000000070f72ca */ /* 0x000fe200000e0000 */
[----:B------:R-:W-:Y:S01]  /*18440*/  UMOV UR12, UR4 ;  /* 0x00000004000c7c82 */ /* 0x000fe20008000000 */
[----:B------:R-:W-:Y:S01]  /*18450*/  UMOV UR13, UR5 ;  /* 0x00000005000d7c82 */ /* 0x000fe20008000000 */
[----:B------:R-:W-:Y:S02]  /*18460*/  WARPGROUP.DEPBAR.LE gsb0, 0x0 ;  /* 0x00008000000079c5 */ /* 0x000fe40000010000 */
[----:B------:R-:W-:-:S08]  /*18470*/  WARPGROUP.ARRIVE ;  /* 0x00000000000079c5 */ /* 0x000fd00000000000 */
[----:B------:R-:W-:Y:S01]  /*18480*/  QGMMA.64x32x32.F32.E4M3.E4M3 R40, gdesc[UR12], R40, gsb0 ;  /* 0x006000000c2879f3 */ /* 0x000fe20008000828 */
        /* <DEDUP_REMOVED lines=32> */
[----:B------:R-:W-:Y:S01]  /*18690*/  VIADD R6, R4, 0x400 ;  /* 0x0000040004067836 */ /* 0x000fe20000000000 */
[----:B------:R-:W-:-:S04]  /*186a0*/  MOV R7, 0x80000020 ;  /* 0x8000002000077802 */ /* 0x000fc80000000f00 */
        /* <DEDUP_REMOVED lines=57> */
[----:B------:R-:W-:Y:S01]  /*18a40*/  VIADD R6, R4, 0x500 ;  /* 0x0000050004067836 */ /* 0x000fe20000000000 */
[----:B------:R-:W-:-:S04]  /*18a50*/  MOV R7, 0x80000020 ;  /* 0x8000002000077802 */ /* 0x000fc80000000f00 */
        /* <DEDUP_REMOVED lines=48> */
[----:B------:R-:W-:Y:S01]  /*18d60*/  VIADD R6, R4, 0x582 ;  /* 0x0000058204067836 */ /* 0x000fe20000000000 */
[----:B------:R-:W-:-:S04]  /*18d70*/  MOV R7, 0x80000020 ;  /* 0x8000002000077802 */ /* 0x000fc80000000f00 */
        /* <DEDUP_REMOVED lines=8> */
[----:B------:R-:W-:Y:S02]  /*18e00*/  R2UR UR23, R7 ;  /* 0x00000000071772ca */ /* 0x000fe400000e0000 */
[----:B0-----:R-:W-:-:S13]  /*18e10*/  ISETP.NE.AND P0, PT, R0, 0x1, PT ;  /* 0x000000010000780c */ /* 0x001fda0003f05270 */
[----:B------:R-:W0:Y:S08]  /*18e20*/  @P0 LDC R5, c[0x0][0x44c] ;  /* 0x00011300ff050b82 */ /* 0x000e300000000800 */
[----:B------:R-:W1:Y:S01]  /*18e30*/  @P0 LDC R9, c[0x0][0x450] ;  /* 0x00011400ff090b82 */ /* 0x000e620000000800 */
[----:B------:R-:W-:Y:S02]  /*18e40*/  WARPGROUP.DEPBAR.LE gsb0, 0x0 ;  /* 0x00008000000079c5 */ /* 0x000fe40000010000 */
[----:B------:R-:W-:-:S06]  /*18e50*/  WARPGROUP.ARRIVE ;  /* 0x00000000000079c5 */ /* 0x000fcc0000000000 */
[----:B------:R-:W-:Y:S01]  /*18e60*/  QGMMA.64x32x32.F32.E4M3.E4M3 R56, gdesc[UR20], R56, gsb0 ;  /* 0x00600000143879f3 */ /* 0x000fe20008000838 */
[----:B--2---:R-:W-:-:S04]  /*18e70*/  IMAD.IADD R20, R10, 0x1, R236 ;  /* 0x000000010a147824 */ /* 0x004fc800078e02ec */
[----:B0-----:R-:W-:-:S05]  /*18e80*/  @P0 IMAD.HI.U32 R0, R20, R5, RZ ;  /* 0x0000000514000227 */ /* 0x001fca00078e00ff */
[----:B-1----:R-:W-:-:S05]  /*18e90*/  @P0 SHF.R.U32.HI R20, RZ, R9, R0 ;  /* 0x00000009ff140219 */ /* 0x002fca0000011600 */
[----:B------:R-:W0:Y:S01]  /*18ea0*/  SHFL.IDX PT, R5, R20, RZ, 0x1c1f ;  /* 0x001c1fff14057589 */ /* 0x000e2200000e0000 */
[----:B------:R-:W-:Y:S02]  /*18eb0*/  IMAD R0, R107, -0xa0, RZ ;  /* 0xffffff606b007824 */ /* 0x000fe400078e02ff */
[----:B------:R-:W-:Y:S02]  /*18ec0*/  VIADD R6, R4, 0x682 ;  /* 0x0000068204067836 */ /* 0x000fe40000000000 */
[----:B------:R-:W-:Y:S01]  /*18ed0*/  IMAD.MOV.U32 R7, RZ, RZ, -0x7fffffe0 ;  /* 0x80000020ff077424 */ /* 0x000fe200078e00ff */
[----:B------:R-:W-:Y:S01]  /*18ee0*/  IADD3 R0, -R237, 0xa1, R0 ;  /* 0x000000a1ed007810 */ /* 0x000fe20007ffe100 */
[----:B---3--:R-:W-:Y:S01]  /*18ef0*/  IMAD R104, R107, -0xa0, R114 ;  /* 0xffffff606b687824 */ /* 0x008fe200078e0272 */
[----:B------:R-:W-:Y:S02]  /*18f00*/  R2UR UR22, R6 ;  /* 0x00000000061672ca */ /* 0x000fe400000e0000 */
[----:B------:R-:W-:-:S02]  /*18f10*/  R2UR UR23, R7 ;  /* 0x00000000071772ca */ /* 0x000fc400000e0000 */
[----:B------:R-:W-:Y:S02]  /*18f20*/  IADD3 R104, -R237, 0xa0, R104 ;  /* 0x000000a0ed687810 */ /* 0x000fe40007ffe168 */
[----:B-----5:R-:W-:-:S04]  /*18f30*/  IADD3 R105, -R116, R0, R114 ;  /* 0x0000000074697210 */ /* 0x020fc80007ffe172 */
[----:B0-----:R-:W-:-:S04]  /*18f40*/  VIADDMNMX R0, R5, R105, R104, PT ;  /* 0x0000006905007246 */ /* 0x001fc80003800168 */
[C---:B------:R-:W-:Y:S02]  /*18f50*/  ISETP.GT.AND P4, PT, R0.reuse, RZ, PT ;  /* 0x000000ff0000720c */ /* 0x040fe40003f84270 */
[C---:B------:R-:W-:Y:S02]  /*18f60*/  ISETP.GT.AND P5, PT, R0.reuse, 0x1, PT ;  /* 0x000000010000780c */ /* 0x040fe40003fa4270 */
[----:B------:R-:W-:Y:S02]  /*18f70*/  ISETP.GT.AND P3, PT, R0, 0x8, PT ;  /* 0x000000080000780c */ /* 0x000fe40003f64270 */
[----:B------:R-:W-:Y:S01]  /*18f80*/  FSEL R110, R88, -INF , P4 ;  /* 0xff800000586e7808 */ /* 0x000fe20002000000 */
[----:B------:R-:W-:Y:S02]  /*18f90*/  WARPGROUP.DEPBAR.LE gsb0, 0x0 ;  /* 0x00008000000079c5 */ /* 0x000fe40000010000 */
[----:B------:R-:W-:Y:S01]  /*18fa0*/  WARPGROUP.ARRIVE ;  /* 0x00000000000079c5 */ /* 0x000fe20000000000 */
[----:B------:R-:W-:-:S05]  /*18fb0*/  FSEL R106, R89, -INF , P5 ;  /* 0xff800000596a7808 */ /* 0x000fca0002800000 */
[----:B------:R-:W-:Y:S01]  /*18fc0*/  QGMMA.64x32x32.F32.E4M3.E4M3 R40, gdesc[UR20], R40, gsb0 ;  /* 0x00600000142879f3 */ /* 0x000fe20008000828 */
        /* <DEDUP_REMOVED lines=32> */
[----:B------:R-:W-:Y:S01]  /*191d0*/  FMNMX.FTZ R7, R76, R5, !PT ;  /* 0x000000054c077209 */ /* 0x000fe20007810000 */
[----:B------:R-:W-:Y:S02]  /*191e0*/  VIADD R4, R4, 0x702 ;  /* 0x0000070204047836 */ /* 0x000fe40000000000 */
[----:B------:R-:W-:Y:S01]  /*191f0*/  IMAD.MOV.U32 R5, RZ, RZ, -0x7fffffe0 ;  /* 0x80000020ff057424 */ /* 0x000fe200078e00ff */
[----:B------:R-:W-:Y:S02]  /*19200*/  ISETP.GT.AND P3, PT, R0, 0x38, PT ;  /* 0x000000380000780c */ /* 0x000fe40003f64270 */
[----:B------:R-:W-:-:S02]  /*19210*/  FSEL R72, R81, -INF , P4 ;  /* 0xff80000051487808 */ /* 0x000fc40002000000 */
[----:B------:R-:W-:Y:S02]  /*19220*/  FMNMX.FTZ R7, R80, R7, !PT ;  /* 0x0000000750077209 */ /* 0x000fe40007810000 */
[----:B------:R-:W-:Y:S02]  /*19230*/  R2UR UR22, R4 ;  /* 0x00000000041672ca */ /* 0x000fe400000e0000 */
[----:B------:R-:W-:Y:S02]  /*19240*/  R2UR UR23, R5 ;  /* 0x00000000051772ca */ /* 0x000fe400000e0000 */
[----:B------:R-:W-:Y:S02]  /*19250*/  ISETP.GT.AND P4, PT, R0, 0x39, PT ;  /* 0x000000390000780c */ /* 0x000fe40003f84270 */
[----:B------:R-:W-:Y:S02]  /*19260*/  FSEL R84, R84, -INF , P3 ;  /* 0xff80000054547808 */ /* 0x000fe40001800000 */
[----:B------:R-:W-:Y:S01]  /*19270*/  FMNMX.FTZ R7, R72, R7, !PT ;  /* 0x0000000748077209 */ /* 0x000fe20007810000 */
[----:B------:R-:W-:-:S02]  /*19280*/  WARPGROUP.DEPBAR.LE gsb0, 0x0 ;  /* 0x00008000000079c5 */ /* 0x000fc40000010000 */
[----:B------:R-:W-:Y:S02]  /*19290*/  ISETP.GT.AND P3, PT, R0, 0x40, PT ;  /* 0x000000400000780c */ /* 0x000fe40003f64270 */
[----:B------:R-:W-:Y:S02]  /*192a0*/  FSEL R10, R85, -INF , P4 ;  /* 0xff800000550a7808 */ /* 0x000fe40002000000 */
[----:B------:R-:W-:Y:S01]  /*192b0*/  FMNMX.FTZ R7, R84, R7, !PT ;  /* 0x0000000754077209 */ /* 0x000fe20007810000 */
[----:B------:R-:W-:Y:S01]  /*192c0*/  WARPGROUP.ARRIVE ;  /* 0x00000000000079c5 */ /* 0x000fe20000000000 */
[----:B------:R-:W-:Y:S02]  /*192d0*/  ISETP.GT.AND P4, PT, R0, 0x41, PT ;  /* 0x000000410000780c */ /* 0x000fe40003f84270 */
[----:B------:R-:W-:Y:S02]  /*192e0*/  FSEL R56, R56, -INF , P3 ;  /* 0xff80000038387808 */ /* 0x000fe40001800000 */
[----:B------:R-:W-:Y:S01]  /*192f0*/  FMNMX.FTZ R7, R10, R7, !PT ;  /* 0x000000070a077209 */ /* 0x000fe20007810000 */
[----:B------:R-:W-:Y:S01]  /*19300*/  QGMMA.64x32x32.F32.E4M3.E4M3 R24, gdesc[UR20], R24, gsb0 ;  /* 0x00600000141879f3 */ /* 0x000fe20008000818 */
        /* <DEDUP_REMOVED lines=44> */
[----:B------:R-:W-:Y:S01]  /*195d0*/  FMNMX.FTZ R4, R21, R4, !PT ;  /* 0x0000000415047209 */ /* 0x000fe20007810000 */
[----:B------:R-:W-:Y:S02]  /*195e0*/  WARPGROUP.DEPBAR.LE gsb0, 0x0 ;  /* 0x00008000000079c5 */ /* 0x000fe40000010000 */
        /* <DEDUP_REMOVED lines=21> */
[----:B------:R-:W-:-:S02]  /*19740*/  FSEL R4, R37, -INF , P4 ;  /* 0xff80000025047808 */ /* 0x000fc40002000000 */
[----:B------:R-:W-:-:S04]  /*19750*/  FMNMX.FTZ R37, R85, R0, !PT ;  /* 0x0000000055257209 */ /* 0x000fc80007810000 */
[----:B------:R-:W-:-:S05]  /*19760*/  FMNMX.FTZ R24, R4, R37, !PT ;  /* 0x0000002504187209 */ /* 0x000fca0007810000 */
[----:B------:R-:W0:Y:S04]  /*19770*/  SHFL.BFLY PT, R37, R24, 0x2, 0x1f ;  /* 0x0c401f0018257f89 */ /* 0x000e2800000e0000 */
[----:B------:R-:W1:Y:S01]  /*19780*/  SHFL.IDX PT, R20, R20, 0x1, 0x1c1f ;  /* 0x003c1f0014147f89 */ /* 0x000e6200000e0000 */
[----:B0-----:R-:W-:-:S05]  /*19790*/  FMNMX.FTZ R28, R24, R37, !PT ;  /* 0x00000025181c7209 */ /* 0x001fca0007810000 */
[----:B------:R-:W0:Y:S01]  /*197a0*/  SHFL.BFLY PT, R37, R28, 0x1, 0x1f ;  /* 0x0c201f001c257f89 */ /* 0x000e2200000e0000 */
[----:B-1----:R-:W-:-:S04]  /*197b0*/  VIADDMNMX R104, R20, R105, R104, PT ;  /* 0x0000006914687246 */ /* 0x002fc80003800168 */
[C---:B------:R-:W-:Y:S02]  /*197c0*/  ISETP.GT.AND P4, PT, R104.reuse, RZ, PT ;  /* 0x000000ff6800720c */ /* 0x040fe40003f84270 */
[----:B------:R-:W-:Y:S02]  /*197d0*/  ISETP.GT.AND P5, PT, R104, 0x1, PT ;  /* 0x000000016800780c */ /* 0x000fe40003fa4270 */
[----:B------:R-:W-:Y:S02]  /*197e0*/  FSEL R101, R90, -INF , P4 ;  /* 0xff8000005a657808 */ /* 0x000fe40002000000 */
[----:B------:R-:W-:Y:S02]  /*197f0*/  FSEL R91, R91, -INF , P5 ;  /* 0xff8000005b5b7808 */ /* 0x000fe40002800000 */
[----:B0-----:R-:W-:-:S04]  /*19800*/  FMNMX.FTZ R0, R28, R37, !PT ;  /* 0x000000251c007209 */ /* 0x001fc80007810000 */
[----:B------:R-:W-:Y:S01]  /*19810*/  FSETP.NEU.FTZ.AND P3, PT, R0, -INF , PT ;  /* 0xff8000000000780b */ /* 0x000fe20003f7d000 */
[----:B------:R-:W-:-:S05]  /*19820*/  FFMA.FTZ R37, R2, R0, -8 ;  /* 0xc100000002257423 */ /* 0x000fca0000010000 */
[----:B------:R-:W-:Y:S02]  /*19830*/  FSEL R37, R37, RZ, P3 ;  /* 0x000000ff25257208 */ /* 0x000fe40001800000 */
[C---:B------:R-:W-:Y:S02]  /*19840*/  ISETP.GT.AND P3, PT, R104.reuse, 0x8, PT ;  /* 0x000000086800780c */ /* 0x040fe40003f64270 */
        /* <DEDUP_REMOVED lines=16> */
[C---:B------:R-:W-:Y:S02]  /*19950*/  ISETP.GT.AND P3, PT, R104.reuse, 0x20, PT ;  /* 0x000000206800780c */ /* 0x040fe40003f64270 */
        /* <DEDUP_REMOVED lines=37> */
[----:B------:R-:W-:Y:S01]  /*19bb0*/  FFMA.FTZ R59, R2, R10, -R37 ;  /* 0x0000000a023b7223 */ /* 0x000fe20000010825 */
        /* <DEDUP_REMOVED lines=24> */
[----:B------:R-:W-:-:S01]  /*19d40*/  FFMA.FTZ R42, R2, R61, -R37 ;  /* 0x0000003d022a7223 */ /* 0x000fc20000010825 */
        /* <DEDUP_REMOVED lines=10> */
[----:B------:R-:W-:Y:S02]  /*19df0*/  ISETP.GT.AND P3, PT, R104, 0x80, PT ;  /* 0x000000806800780c */ /* 0x000fe40003f64270 */
        /* <DEDUP_REMOVED lines=25> */
[----:B------:R-:W-:Y:S01]  /*19f90*/  FMNMX.FTZ R10, R147, R10, !PT ;  /* 0x0000000a930a7209 */ /* 0x000fe20007810000 */
[----:B------:R-:W-:-:S03]  /*19fa0*/  FFMA.FTZ R204, R2, R11, -R37 ;  /* 0x0000000b02cc7223 */ /* 0x000fc60000010825 */
[----:B------:R-:W-:Y:S01]  /*19fb0*/  FMNMX.FTZ R10, R39, R10, !PT ;  /* 0x0000000a270a7209 */ /* 0x000fe20007810000 */
[----:B------:R-:W-:-:S04]  /*19fc0*/  FFMA.FTZ R11, R2, R41, -R37 ;  /* 0x00000029020b7223 */ /* 0x000fc80000010825 */
[----:B------:R-:W0:Y:S01]  /*19fd0*/  SHFL.BFLY PT, R41, R10, 0x2, 0x1f ;  /* 0x0c401f000a297f89 */ /* 0x000e2200000e0000 */
[----:B------:R-:W-:-:S01]  /*19fe0*/  FFMA.FTZ R30, R2, R45, -R37 ;  /* 0x0000002d021e7223 */ /* 0x000fc20000010825 */
[----:B0-----:R-:W-:-:S05]  /*19ff0*/  FMNMX.FTZ R45, R10, R41, !PT ;  /* 0x000000290a2d7209 */ /* 0x001fca0007810000 */
[----:B------:R-:W0:Y:S01]  /*1a000*/  SHFL.BFLY PT, R10, R45, 0x1, 0x1f ;  /* 0x0c201f002d0a7f89 */ /* 0x000e2200000e0000 */
[----:B------:R-:W-:-:S01]  /*1a010*/  FFMA.FTZ R6, R2, R110, -R37 ;  /* 0x0000006e02067223 */ /* 0x000fc20000010825 */
[C-C-:B------:R-:W-:Y:S01]  /*1a020*/  FFMA.FTZ R89, R2.reuse, R106, -R37.reuse ;  /* 0x0000006a02597223 */ /* 0x140fe20000010825 */
[----:B------:R-:W-:-:S01]  /*1a030*/  FFMA.FTZ R8, R2, R8, -R37 ;  /* 0x0000000802087223 */ /* 0x000fc20000010825 */
[C-C-:B------:R-:W-:Y:S01]  /*1a040*/  FFMA.FTZ R93, R2.reuse, R12, -R37.reuse ;  /* 0x0000000c025d7223 */ /* 0x140fe20000010825 */
[----:B------:R-:W-:-:S01]  /*1a050*/  FFMA.FTZ R20, R2, R109, -R37 ;  /* 0x0000006d02147223 */ /* 0x000fc20000010825 */
[C-C-:B------:R-:W-:Y:S01]  /*1a060*/  FFMA.FTZ R38, R2.reuse, R21, -R37.reuse ;  /* 0x0000001502267223 */ /* 0x140fe20000010825 */
[----:B------:R-:W-:-:S01]  /*1a070*/  FFMA.FTZ R44, R2, R25, -R37 ;  /* 0x00000019022c7223 */ /* 0x000fc20000010825 */
[----:B0-----:R-:W-:-:S04]  /*1a080*/  FMNMX.FTZ R10, R45, R10, !PT ;  /* 0x0000000a2d0a7209 */ /* 0x001fc80007810000 */
[----:B------:R-:W-:Y:S01]  /*1a090*/  FSETP.NEU.FTZ.AND P3, PT, R10, -INF , PT ;  /* 0xff8000000a00780b */ /* 0x000fe20003f7d000 */
[----:B------:R-:W-:-:S05]  /*1a0a0*/  FFMA.FTZ R50, R2, R10, -8 ;  /* 0xc100000002327423 */ /* 0x000fca000001000a */
[----:B------:R-:W-:Y:S01]  /*1a0b0*/  FSEL R50, R50, RZ, P3 ;  /* 0x000000ff32327208 */ /* 0x000fe20001800000 */
[----:B------:R-:W-:-:S01]  /*1a0c0*/  FFMA.FTZ R46, R2, R29, -R37 ;  /* 0x0000001d022e7223 */ /* 0x000fc20000010825 */
[----:B------:R-:W-:-:S03]  /*1a0d0*/  FFMA.FTZ R48, R2, R33, -R37 ;  /* 0x0000002102307223 */ /* 0x000fc60000010825 */
        /* <DEDUP_REMOVED lines=27> */
[----:B------:R-:W-:-:S07]  /*1a290*/  FFMA.FTZ R37, R2, R105, -R50 ;  /* 0x0000006902257223 */ /* 0x000fce0000010832 */
[----:B------:R-:W0:Y:S01]  /*1a2a0*/  MUFU.EX2 R89, R89 ;  /* 0x0000005900597308 */ /* 0x000e220000000800 */
[----:B------:R-:W-:-:S07]  /*1a2b0*/  FFMA.FTZ R219, R2, R111, -R50 ;  /* 0x0000006f02db7223 */ /* 0x000fce0000010832 */
[----:B------:R-:W-:Y:S08]  /*1a2c0*/  MUFU.EX2 R217, R217 ;  /* 0x000000d900d97308 */ /* 0x000ff00000000800 */
[----:B------:R-:W-:Y:S08]  /*1a2d0*/  MUFU.EX2 R52, R52 ;  /* 0x0000003400347308 */ /* 0x000ff00000000800 */
[----:B------:R1:W-:Y:S08]  /*1a2e0*/  MUFU.EX2 R36, R56 ;  /* 0x0000003800247308 */ /* 0x0003f00000000800 */
[----:B------:R-:W2:Y:S01]  /*1a2f0*/  MUFU.EX2 R8, R8 ;  /* 0x0000000800087308 */ /* 0x000ea20000000800 */
[----:B-1----:R-:W-:-:S01]  /*1a300*/  FFMA.FTZ R56, R2, R95, -R50 ;  /* 0x0000005f02387223 */ /* 0x002fc20000010832 */
[----:B------:R-:W-:-:S06]  /*1a310*/  FFMA.FTZ R54, R2, R113, -R50 ;  /* 0x0000007102367223 */ /* 0x000fcc0000010832 */
[----:B------:R-:W-:Y:S08]  /*1a320*/  MUFU.EX2 R37, R37 ;  /* 0x0000002500257308 */ /* 0x000ff00000000800 */
[----:B------:R-:W1:Y:S01]  /*1a330*/  MUFU.EX2 R93, R93 ;  /* 0x0000005d005d7308 */ /* 0x000e620000000800 */
[----:B------:R-:W-:-:S01]  /*1a340*/  FFMA.FTZ R45, R2, R115, -R50 ;  /* 0x00000073022d7223 */ /* 0x000fc20000010832 */
[----:B------:R-:W-:-:S06]  /*1a350*/  FFMA.FTZ R76, R2, R43, -R50 ;  /* 0x0000002b024c7223 */ /* 0x000fcc0000010832 */
[----:B------:R-:W3:Y:S01]  /*1a360*/  MUFU.EX2 R56, R56 ;  /* 0x0000003800387308 */ /* 0x000ee20000000800 */
[----:B0-----:R-:W-:-:S07]  /*1a370*/  FADD.FTZ R43, R6, R89 ;  /* 0x00000059062b7221 */ /* 0x001fce0000010000 */
[----:B------:R-:W0:Y:S01]  /*1a380*/  MUFU.EX2 R12, R12 ;  /* 0x0000000c000c7308 */ /* 0x000e220000000800 */
[----:B------:R-:W-:-:S07]  /*1a390*/  FFMA.FTZ R60, R2, R103, -R50 ;  /* 0x00000067023c7223 */ /* 0x000fce0000010832 */
[----:B------:R-:W4:Y:S01]  /*1a3a0*/  MUFU.EX2 R219, R219 ;  /* 0x000000db00db7308 */ /* 0x000f220000000800 */
[----:B--2---:R-:W-:-:S07]  /*1a3b0*/  FADD.FTZ R82, R8, R43 ;  /* 0x0000002b08527221 */ /* 0x004fce0000010000 */
[----:B------:R-:W2:Y:S01]  /*1a3c0*/  MUFU.EX2 R97, R97 ;  /* 0x0000006100617308 */ /* 0x000ea20000000800 */
[----:B------:R-:W-:-:S01]  /*1a3d0*/  FFMA.FTZ R213, R2, R117, -R50 ;  /* 0x0000007502d57223 */ /* 0x000fc20000010832 */
[----:B------:R-:W-:-:S06]  /*1a3e0*/  FFMA.FTZ R78, R2, R47, -R50 ;  /* 0x0000002f024e7223 */ /* 0x000fcc0000010832 */
[----:B------:R5:W-:Y:S01]  /*1a3f0*/  MUFU.EX2 R32, R80 ;  /* 0x0000005000207308 */ /* 0x000be20000000800 */
[----:B-1----:R-:W-:-:S07]  /*1a400*/  FADD.FTZ R47, R93, R82 ;  /* 0x000000525d2f7221 */ /* 0x002fce0000010000 */
[----:B------:R-:W1:Y:S01]  /*1a410*/  MUFU.EX2 R54, R54 ;  /* 0x0000003600367308 */ /* 0x000e620000000800 */
[----:B-----5:R-:W-:-:S04]  /*1a420*/  FADD.FTZ R80, R217, R52 ;  /* 0x00000034d9507221 */ /* 0x020fc80000010000 */
[----:B------:R-:W-:-:S03]  /*1a430*/  FADD.FTZ R43, R37, R80 ;  /* 0x00000050252b7221 */ /* 0x000fc60000010000 */
[----:B------:R-:W5:Y:S01]  /*1a440*/  MUFU.EX2 R20, R20 ;  /* 0x0000001400147308 */ /* 0x000f620000000800 */
[----:B---3--:R-:W-:-:S01]  /*1a450*/  FADD.FTZ R80, R56, R43 ;  /* 0x0000002b38507221 */ /* 0x008fc20000010000 */
[----:B------:R-:W-:-:S06]  /*1a460*/  FFMA.FTZ R58, R2, R75, -R50 ;  /* 0x0000004b023a7223 */ /* 0x000fcc0000010832 */
[----:B------:R-:W3:Y:S01]  /*1a470*/  MUFU.EX2 R45, R45 ;  /* 0x0000002d002d7308 */ /* 0x000ee20000000800 */
[----:B0-----:R-:W-:-:S07]  /*1a480*/  FADD.FTZ R82, R12, R47 ;  /* 0x0000002f0c527221 */ /* 0x001fce0000010000 */
[----:B------:R-:W0:Y:S01]  /*1a490*/  MUFU.EX2 R109, R109 ;  /* 0x0000006d006d7308 */ /* 0x000e220000000800 */
[----:B----4-:R-:W-:-:S01]  /*1a4a0*/  FADD.FTZ R43, R219, R80 ;  /* 0x00000050db2b7221 */ /* 0x010fc20000010000 */
[----:B------:R-:W-:-:S06]  /*1a4b0*/  FFMA.FTZ R49, R2, R119, -R50 ;  /* 0x0000007702317223 */ /* 0x000fcc0000010832 */
[----:B------:R-:W4:Y:S01]  /*1a4c0*/  MUFU.EX2 R60, R60 ;  /* 0x0000003c003c7308 */ /* 0x000f220000000800 */
[----:B--2---:R-:W-:-:S07]  /*1a4d0*/  FADD.FTZ R47, R97, R82 ;  /* 0x00000052612f7221 */ /* 0x004fce0000010000 */
[----:B------:R-:W2:Y:S01]  /*1a4e0*/  MUFU.EX2 R24, R96 ;  /* 0x0000006000187308 */ /* 0x000ea20000000800 */
[----:B-1----:R-:W-:-:S01]  /*1a4f0*/  FADD.FTZ R80, R54, R43 ;  /* 0x0000002b36507221 */ /* 0x002fc20000010000 */
[----:B------:R-:W-:-:S06]  /*1a500*/  FFMA.FTZ R66, R2, R79, -R50 ;  /* 0x0000004f02427223 */ /* 0x000fcc0000010832 */
[----:B------:R-:W1:Y:S01]  /*1a510*/  MUFU.EX2 R213, R213 ;  /* 0x000000d500d57308 */ /* 0x000e620000000800 */
[----:B-----5:R-:W-:-:S07]  /*1a520*/  FADD.FTZ R82, R20, R47 ;  /* 0x0000002f14527221 */ /* 0x020fce0000010000 */
[----:B------:R-:W5:Y:S01]  /*1a530*/  MUFU.EX2 R99, R99 ;  /* 0x0000006300637308 */ /* 0x000f620000000800 */
[----:B---3--:R-:W-:-:S01]  /*1a540*/  FADD.FTZ R43, R45, R80 ;  /* 0x000000502d2b7221 */ /* 0x008fc20000010000 */
[----:B------:R-:W-:-:S06]  /*1a550*/  FFMA.FTZ R215, R2, R123, -R50 ;  /* 0x0000007b02d77223 */ /* 0x000fcc0000010832 */
[----:B------:R-:W3:Y:S01]  /*1a560*/  MUFU.EX2 R58, R58 ;  /* 0x0000003a003a7308 */ /* 0x000ee20000000800 */
[----:B------:R-:W-:Y:S02]  /*1a570*/  @!P2 VIADD R3, R3, 0x33440 ;  /* 0x000334400303a836 */ /* 0x000fe40000000000 */
[----:B0-----:R-:W-:-:S05]  /*1a580*/  FADD.FTZ R47, R109, R82 ;  /* 0x000000526d2f7221 */ /* 0x001fca0000010000 */
[----:B------:R-:W0:Y:S01]  /*1a590*/  MUFU.EX2 R28, R88 ;  /* 0x00000058001c7308 */ /* 0x000e220000000800 */
[----:B----4-:R-:W-:-:S01]  /*1a5a0*/  FADD.FTZ R80, R60, R43 ;  /* 0x0000002b3c507221 */ /* 0x010fc20000010000 */
[----:B------:R-:W-:-:S06]  /*1a5b0*/  FFMA.FTZ R62, R2, R125, -R50 ;  /* 0x0000007d023e7223 */ /* 0x000fcc0000010832 */
[----:B------:R-:W4:Y:S01]  /*1a5c0*/  MUFU.EX2 R49, R49 ;  /* 0x0000003100317308 */ /* 0x000f220000000800 */
[----:B------:R-:W-:Y:S01]  /*1a5d0*/  @!P2 PRMT R3, RZ, 0x654, R3 ;  /* 0x00000654ff03a816 */ /* 0x000fe20000000003 */
[----:B--2---:R-:W-:-:S06]  /*1a5e0*/  FADD.FTZ R82, R24, R47 ;  /* 0x0000002f18527221 */ /* 0x004fcc0000010000 */
[----:B------:R-:W2:Y:S01]  /*1a5f0*/  MUFU.EX2 R121, R121 ;  /* 0x0000007900797308 */ /* 0x000ea20000000800 */
[----:B-1----:R-:W-:-:S01]  /*1a600*/  FADD.FTZ R43, R213, R80 ;  /* 0x00000050d52b7221 */ /* 0x002fc20000010000 */
[C-C-:B------:R-:W-:Y:S01]  /*1a610*/  FFMA.FTZ R53, R2.reuse, R127, -R50.reuse ;  /* 0x0000007f02357223 */ /* 0x140fe20000010832 */
[----:B------:R-:W-:-:S01]  /*1a620*/  FFMA.FTZ R73, R2, R63, -R50 ;  /* 0x0000003f02497223 */ /* 0x000fc20000010832 */
[----:B------:R1:W-:Y:S04]  /*1a630*/  @!P2 SYNCS.ARRIVE.TRANS64.RED.A1T0 RZ, [R3+URZ], RZ ;  /* 0x000000ff03ffa9a7 */ /* 0x0003e8000810043f */
[----:B------:R-:W2:Y:S01]  /*1a640*/  MUFU.EX2 R66, R66 ;  /* 0x0000004200427308 */ /* 0x000ea20000000800 */
[----:B-----5:R-:W-:-:S01]  /*1a650*/  FADD.FTZ R47, R99, R82 ;  /* 0x00000052632f7221 */ /* 0x020fc20000010000 */
[C-C-:B------:R-:W-:Y:S01]  /*1a660*/  FFMA.FTZ R72, R2.reuse, R87, -R50.reuse ;  /* 0x0000005702487223 */ /* 0x140fe20000010832 */
[----:B------:R-:W-:-:S01]  /*1a670*/  FFMA.FTZ R209, R2, R129, -R50 ;  /* 0x0000008102d17223 */ /* 0x000fc20000010832 */
[----:B------:R-:W-:-:S04]  /*1a680*/  FFMA.FTZ R64, R2, R133, -R50 ;  /* 0x0000008502407223 */ /* 0x000fc80000010832 */
[----:B------:R-:W5:Y:S01]  /*1a690*/  MUFU.EX2 R215, R215 ;  /* 0x000000d700d77308 */ /* 0x000f620000000800 */
[----:B------:R-:W-:-:S01]  /*1a6a0*/  FFMA.FTZ R70, R2, R131, -R50 ;  /* 0x0000008302467223 */ /* 0x000fc20000010832 */
[C-C-:B------:R-:W-:Y:S01]  /*1a6b0*/  FFMA.FTZ R211, R2.reuse, R135, -R50.reuse ;  /* 0x0000008702d37223 */ /* 0x140fe20000010832 */
[----:B------:R-:W-:-:S01]  /*1a6c0*/  FFMA.FTZ R68, R2, R137, -R50 ;  /* 0x0000008902447223 */ /* 0x000fc20000010832 */
[C-C-:B------:R-:W-:Y:S01]  /*1a6d0*/  FFMA.FTZ R63, R2.reuse, R139, -R50.reuse ;  /* 0x0000008b023f7223 */ /* 0x140fe20000010832 */
[----:B------:R-:W-:-:S01]  /*1a6e0*/  FFMA.FTZ R74, R2, R71, -R50 ;  /* 0x00000047024a7223 */ /* 0x000fc20000010832 */
[C-C-:B------:R-:W-:Y:S02]  /*1a6f0*/  FFMA.FTZ R205, R2.reuse, R67, -R50.reuse ;  /* 0x0000004302cd7223 */ /* 0x140fe40000010832 */
[----:B------:R-:W5:Y:S01]  /*1a700*/  MUFU.EX2 R83, R83 ;  /* 0x0000005300537308 */ /* 0x000f620000000800 */
[----:B-1----:R-:W-:-:S01]  /*1a710*/  FFMA.FTZ R3, R2, R141, -R50 ;  /* 0x0000008d02037223 */ /* 0x002fc20000010832 */
        /* <DEDUP_REMOVED lines=12> */
[----:B------:R-:W-:Y:S01]  /*1a7e0*/  FFMA.FTZ R39, R2, R39, -R50 ;  /* 0x0000002702277223 */ /* 0x000fe20000010832 */
[----:B---3--:R-:W-:-:S01]  /*1a7f0*/  FADD.FTZ R50, R58, R43 ;  /* 0x0000002b3a327221 */ /* 0x008fc20000010000 */
[----:B------:R-:W3:Y:S01]  /*1a800*/  MUFU.EX2 R40, R40 ;  /* 0x0000002800287308 */ /* 0x000ee20000000800 */
[----:B0-----:R-:W-:-:S01]  /*1a810*/  FADD.FTZ R80, R28, R47 ;  /* 0x0000002f1c507221 */ /* 0x001fc20000010000 */
[----:B------:R-:W-:Y:S01]  /*1a820*/  F2FP.SATFINITE.E4M3.F32.PACK_AB_MERGE_C R56, R56, R37, RZ ;  /* 0x000000253838723e */ /* 0x000fe200048070ff */
[----:B----4-:R-:W-:-:S01]  /*1a830*/  FADD.FTZ R43, R49, R50 ;  /* 0x00000032312b7221 */ /* 0x010fc20000010000 */
[----:B------:R-:W-:Y:S01]  /*1a840*/  F2FP.SATFINITE.E4M3.F32.PACK_AB_MERGE_C R218, R109, R20, RZ ;  /* 0x000000146dda723e */ /* 0x000fe200048070ff */
[----:B--2---:R-:W-:-:S03]  /*1a850*/  FADD.FTZ R37, R121, R80 ;  /* 0x0000005079257221 */ /* 0x004fc60000010000 */
[----:B------:R-:W0:Y:S01]  /*1a860*/  MUFU.EX2 R53, R53 ;  /* 0x0000003500357308 */ /* 0x000e220000000800 */
[----:B------:R-:W-:-:S01]  /*1a870*/  FADD.FTZ R20, R66, R43 ;  /* 0x0000002b42147221 */ /* 0x000fc20000010000 */
[----:B------:R-:W-:-:S06]  /*1a880*/  FADD.FTZ R50, R32, R37 ;  /* 0x0000002520327221 */ /* 0x000fcc0000010000 */
[----:B------:R-:W2:Y:S01]  /*1a890*/  MUFU.EX2 R59, R59 ;  /* 0x0000003b003b7308 */ /* 0x000ea20000000800 */
[----:B-----5:R-:W-:-:S07]  /*1a8a0*/  FADD.FTZ R37, R215, R20 ;  /* 0x00000014d7257221 */ /* 0x020fce0000010000 */
[----:B------:R-:W4:Y:S01]  /*1a8b0*/  MUFU.EX2 R72, R72 ;  /* 0x0000004800487308 */ /* 0x000f220000000800 */
[----:B------:R-:W-:-:S01]  /*1a8c0*/  FADD.FTZ R43, R83, R50 ;  /* 0x00000032532b7221 */ /* 0x000fc20000010000 */
[----:B-1----:R-:W-:-:S06]  /*1a8d0*/  FADD.FTZ R20, R62, R37 ;  /* 0x000000253e147221 */ /* 0x002fcc0000010000 */
[----:B------:R-:W1:Y:S01]  /*1a8e0*/  MUFU.EX2 R209, R209 ;  /* 0x000000d100d17308 */ /* 0x000e620000000800 */
[----:B------:R-:W-:Y:S01]  /*1a8f0*/  F2FP.SATFINITE.E4M3.F32.PACK_AB_MERGE_C R212, R121, R28, RZ ;  /* 0x0000001c79d4723e */ /* 0x000fe200048070ff */
[----:B---3--:R-:W-:-:S06]  /*1a900*/  FADD.FTZ R28, R40, R43 ;  /* 0x0000002b281c7221 */ /* 0x008fcc0000010000 */
[----:B------:R-:W3:Y:S01]  /*1a910*/  MUFU.EX2 R57, R57 ;  /* 0x0000003900397308 */ /* 0x000ee20000000800 */
[----:B0-----:R-:W-:-:S01]  /*1a920*/  FADD.FTZ R37, R53, R20 ;  /* 0x0000001435257221 */ /* 0x001fc20000010000 */
[----:B--2---:R-:W-:-:S06]  /*1a930*/  F2FP.SATFINITE.E4M3.F32.PACK_AB_MERGE_C R214, R59, R40, RZ ;  /* 0x000000283bd6723e */ /* 0x004fcc00048070ff */
[----:B------:R-:W0:Y:S01]  /*1a940*/  MUFU.EX2 R64, R64 ;  /* 0x0000004000407308 */ /* 0x000e220000000800 */
[----:B------:R-:W-:-:S01]  /*1a950*/  FADD.FTZ R59, R59, R28 ;  /* 0x0000001c3b3b7221 */ /* 0x000fc20000010000 */
[----:B----4-:R-:W-:-:S06]  /*1a960*/  F2FP.SATFINITE.E4M3.F32.PACK_AB_MERGE_C R53, R72, R53, RZ ;  /* 0x000000354835723e */ /* 0x010fcc00048070ff */
[----:B------:R-:W2:Y:S01]  /*1a970*/  MUFU.EX2 R5, R5 ;  /* 0x0000000500057308 */ /* 0x000ea20000000800 */
[----:B------:R-:W-:-:S07]  /*1a980*/  FADD.FTZ R72, R72, R37 ;  /* 0x0000002548487221 */ /* 0x000fce0000010000 */
[----:B------:R-:W4:Y:S01]  /*1a990*/  MUFU.EX2 R70, R70 ;  /* 0x0000004600467308 */ /* 0x000f220000000800 */
[----:B------:R-:W-:-:S07]  /*1a9a0*/  FADD.FTZ R20, R36, R59 ;  /* 0x0000003b24147221 */ /* 0x000fce0000010000 */
[----:B------:R-:W5:Y:S01]  /*1a9b0*/  MUFU.EX2 R42, R42 ;  /* 0x0000002a002a7308 */ /* 0x000f620000000800 */
[----:B-1----:R-:W-:-:S07]  /*1a9c0*/  FADD.FTZ R37, R209, R72 ;  /* 0x00000048d1257221 */ /* 0x002fce0000010000 */
[----:B------:R-:W1:Y:S01]  /*1a9d0*/  MUFU.EX2 R73, R73 ;  /* 0x0000004900497308 */ /* 0x000e620000000800 */
[----:B---3--:R-:W-:-:S07]  /*1a9e0*/  FADD.FTZ R20, R57, R20 ;  /* 0x0000001439147221 */ /* 0x008fce0000010000 */
[----:B------:R-:W3:Y:S01]  /*1a9f0*/  MUFU.EX2 R7, R7 ;  /* 0x0000000700077308 */ /* 0x000ee20000000800 */
[----:B0-----:R-:W-:-:S07]  /*1aa00*/  FADD.FTZ R37, R64, R37 ;  /* 0x0000002540257221 */ /* 0x001fce0000010000 */
[----:B------:R-:W0:Y:S01]  /*1aa10*/  MUFU.EX2 R211, R211 ;  /* 0x000000d300d37308 */ /* 0x000e220000000800 */
[----:B--2---:R-:W-:-:S01]  /*1aa20*/  FADD.FTZ R43, R5, R20 ;  /* 0x00000014052b7221 */ /* 0x004fc20000010000 */
[----:B------:R-:W-:-:S06]  /*1aa30*/  F2FP.SATFINITE.E4M3.F32.PACK_AB_MERGE_C R218, R97, R12, R218 ;  /* 0x0000000c61da723e */ /* 0x000fcc00048070da */
[----:B------:R-:W2:Y:S01]  /*1aa40*/  MUFU.EX2 R210, R210 ;  /* 0x000000d200d27308 */ /* 0x000ea20000000800 */
[----:B----4-:R-:W-:-:S01]  /*1aa50*/  FADD.FTZ R12, R70, R37 ;  /* 0x00000025460c7221 */ /* 0x010fc20000010000 */
[----:B-----5:R-:W-:-:S06]  /*1aa60*/  F2FP.SATFINITE.E4M3.F32.PACK_AB_MERGE_C R208, R42, R5, RZ ;  /* 0x000000052ad0723e */ /* 0x020fcc00048070ff */
[----:B------:R-:W4:Y:S01]  /*1aa70*/  MUFU.EX2 R68, R68 ;  /* 0x0000004400447308 */ /* 0x000f220000000800 */
[----:B------:R-:W-:-:S07]  /*1aa80*/  FADD.FTZ R42, R42, R43 ;  /* 0x0000002b2a2a7221 */ /* 0x000fce0000010000 */
[----:B------:R-:W5:Y:S01]  /*1aa90*/  MUFU.EX2 R9, R9 ;  /* 0x0000000900097308 */ /* 0x000f620000000800 */
[----:B-1----:R-:W-:-:S07]  /*1aaa0*/  FADD.FTZ R20, R73, R12 ;  /* 0x0000000c49147221 */ /* 0x002fce0000010000 */
[----:B------:R-:W-:Y:S01]  /*1aab0*/  MUFU.EX2 R63, R63 ;  /* 0x0000003f003f7308 */ /* 0x000fe20000000800 */
[----:B---3--:R-:W-:-:S07]  /*1aac0*/  FADD.FTZ R5, R7, R42 ;  /* 0x0000002a07057221 */ /* 0x008fce0000010000 */
[----:B------:R-:W1:Y:S01]  /*1aad0*/  MUFU.EX2 R26, R26 ;  /* 0x0000001a001a7308 */ /* 0x000e620000000800 */
[----:B0-----:R-:W-:-:S07]  /*1aae0*/  FADD.FTZ R37, R211, R20 ;  /* 0x00000014d3257221 */ /* 0x001fce0000010000 */
[----:B------:R-:W0:Y:S01]  /*1aaf0*/  MUFU.EX2 R74, R74 ;  /* 0x0000004a004a7308 */ /* 0x000e220000000800 */
[----:B--2---:R-:W-:-:S01]  /*1ab00*/  FADD.FTZ R20, R210, R5 ;  /* 0x00000005d2147221 */ /* 0x004fc20000010000 */
[----:B------:R-:W-:-:S06]  /*1ab10*/  F2FP.SATFINITE.E4M3.F32.PACK_AB_MERGE_C R212, R99, R24, R212 ;  /* 0x0000001863d4723e */ /* 0x000fcc00048070d4 */
[----:B------:R-:W2:Y:S01]  /*1ab20*/  MUFU.EX2 R204, R204 ;  /* 0x000000cc00cc7308 */ /* 0x000ea20000000800 */
[----:B----4-:R-:W-:-:S07]  /*1ab30*/  FADD.FTZ R24, R68, R37 ;  /* 0x0000002544187221 */ /* 0x010fce0000010000 */
[----:B------:R-:W3:Y:S01]  /*1ab40*/  MUFU.EX2 R205, R205 ;  /* 0x000000cd00cd7308 */ /* 0x000ee20000000800 */
[----:B-----5:R-:W-:-:S07]  /*1ab50*/  FADD.FTZ R5, R9, R20 ;  /* 0x0000001409057221 */ /* 0x020fce0000010000 */
[----:B------:R-:W4:Y:S01]  /*1ab60*/  MUFU.EX2 R11, R11 ;  /* 0x0000000b000b7308 */ /* 0x000f220000000800 */
[----:B-1----:R-:W-:-:S07]  /*1ab70*/  FADD.FTZ R5, R26, R5 ;  /* 0x000000051a057221 */ /* 0x002fce0000010000 */
[----:B------:R-:W-:Y:S08]  /*1ab80*/  MUFU.EX2 R13, R13 ;  /* 0x0000000d000d7308 */ /* 0x000ff00000000800 */
[----:B------:R-:W-:Y:S01]  /*1ab90*/  MUFU.EX2 R30, R30 ;  /* 0x0000001e001e7308 */ /* 0x000fe20000000800 */
[----:B------:R-:W-:Y:S01]  /*1aba0*/  F2FP.SATFINITE.E4M3.F32.PACK_AB_MERGE_C R216, R93, R8, RZ ;  /* 0x000000085dd8723e */ /* 0x000fe200048070ff */
[----:B------:R-:W1:Y:S06]  /*1abb0*/  @P0 LDC R28, c[0x0][0x450] ;  /* 0x00011400ff1c0b82 */ /* 0x000e6c0000000800 */
[----:B------:R-:W5:Y:S08]  /*1abc0*/  MUFU.EX2 R76, R76 ;  /* 0x0000004c004c7308 */ /* 0x000f700000000800 */
[----:B------:R-:W5:Y:S08]  /*1abd0*/  MUFU.EX2 R3, R3 ;  /* 0x0000000300037308 */ /* 0x000f700000000800 */
[----:B------:R0:W-:Y:S08]  /*1abe0*/  MUFU.EX2 R12, R27 ;  /* 0x0000001b000c7308 */ /* 0x0001f00000000800 */
[----:B------:R-:W1:Y:S01]  /*1abf0*/  MUFU.EX2 R78, R78 ;  /* 0x0000004e004e7308 */ /* 0x000e620000000800 */
[----:B0-----:R-:W-:-:S01]  /*1ac00*/  FADD.FTZ R27, R63, R24 ;  /* 0x000000183f1b7221 */ /* 0x001fc20000010000 */
[----:B------:R-:W-:Y:S01]  /*1ac10*/  F2FP.SATFINITE.E4M3.F32.PACK_AB_MERGE_C R63, R74, R63, RZ ;  /* 0x0000003f4a3f723e */ /* 0x000fe200048070ff */
[----:B--2---:R-:W-:-:S02]  /*1ac20*/  FADD.FTZ R24, R204, R5 ;  /* 0x00000005cc187221 */ /* 0x004fc40000010000 */
[----:B------:R-:W-:-:S03]  /*1ac30*/  FADD.FTZ R74, R74, R27 ;  /* 0x0000001b4a4a7221 */ /* 0x000fc60000010000 */
[----:B------:R-:W0:Y:S01]  /*1ac40*/  MUFU.EX2 R15, R15 ;  /* 0x0000000f000f7308 */ /* 0x000e220000000800 */
[----:B---3--:R-:W-:-:S01]  /*1ac50*/  FADD.FTZ R5, R205, R74 ;  /* 0x0000004acd057221 */ /* 0x008fc20000010000 */
[----:B----4-:R-:W-:Y:S01]  /*1ac60*/  FADD.FTZ R24, R11, R24 ;  /* 0x000000180b187221 */ /* 0x010fe20000010000 */
[----:B------:R-:W-:-:S05]  /*1ac70*/  F2FP.SATFINITE.E4M3.F32.PACK_AB_MERGE_C R9, R26, R9, RZ ;  /* 0x000000091a09723e */ /* 0x000fca00048070ff */
[----:B------:R-:W2:Y:S01]  /*1ac80*/  MUFU.EX2 R207, R207 ;  /* 0x000000cf00cf7308 */ /* 0x000ea20000000800 */
[----:B-----5:R-:W-:-:S01]  /*1ac90*/  FADD.FTZ R26, R76, R5 ;  /* 0x000000054c1a7221 */ /* 0x020fc20000010000 */
[----:B------:R-:W-:Y:S01]  /*1aca0*/  F2FP.SATFINITE.E4M3.F32.PACK_AB_MERGE_C R216, R89, R6, R216 ;  /* 0x0000000659d8723e */ /* 0x000fe200048070d8 */
[----:B------:R-:W-:-:S05]  /*1acb0*/  FADD.FTZ R5, R13, R24 ;  /* 0x000000180d057221 */ /* 0x000fca0000010000 */
[----:B------:R-:W3:Y:S01]  /*1acc0*/  MUFU.EX2 R34, R34 ;  /* 0x0000002200227308 */ /* 0x000ee20000000800 */
[----:B------:R-:W-:Y:S01]  /*1acd0*/  F2FP.SATFINITE.E4M3.F32.PACK_AB_MERGE_C R210, R210, R7, R9 ;  /* 0x00000007d2d2723e */ /* 0x000fe20004807009 */
[----:B------:R-:W-:Y:S01]  /*1ace0*/  FADD.FTZ R7, R3, R26 ;  /* 0x0000001a03077221 */ /* 0x000fe20000010000 */
[----:B------:R-:W-:-:S05]  /*1acf0*/  F2FP.SATFINITE.E4M3.F32.PACK_AB_MERGE_C R13, R30, R13, RZ ;  /* 0x0000000d1e0d723e */ /* 0x000fca00048070ff */
[----:B------:R-:W-:Y:S01]  /*1ad00*/  MUFU.EX2 R38, R38 ;  /* 0x0000002600267308 */ /* 0x000fe20000000800 */
[----:B-1----:R-:W-:Y:S01]  /*1ad10*/  F2FP.SATFINITE.E4M3.F32.PACK_AB_MERGE_C R3, R78, R3, RZ ;  /* 0x000000034e03723e */ /* 0x002fe200048070ff */
[----:B------:R-:W-:Y:S01]  /*1ad20*/  FADD.FTZ R30, R30, R5 ;  /* 0x000000051e1e7221 */ /* 0x000fe20000010000 */
[----:B------:R-:W1:Y:S05]  /*1ad30*/  @P0 LDC R9, c[0x0][0x44c] ;  /* 0x00011300ff090b82 */ /* 0x000e6a0000000800 */
[----:B------:R-:W-:Y:S08]  /*1ad40*/  MUFU.EX2 R21, R21 ;  /* 0x0000001500157308 */ /* 0x000ff00000000800 */
[----:B------:R-:W4:Y:S01]  /*1ad50*/  MUFU.EX2 R8, R51 ;  /* 0x0000003300087308 */ /* 0x000f220000000800 */
[----:B------:R-:W-:-:S01]  /*1ad60*/  FADD.FTZ R78, R78, R7 ;  /* 0x000000074e4e7221 */ /* 0x000fc20000010000 */
[----:B------:R-:W-:-:S06]  /*1ad70*/  F2FP.SATFINITE.E4M3.F32.PACK_AB_MERGE_C R205, R76, R205, R3 ;  /* 0x000000cd4ccd723e */ /* 0x000fcc0004807003 */
[----:B------:R-:W-:Y:S01]  /*1ad80*/  MUFU.EX2 R143, R143 ;  /* 0x0000008f008f7308 */ /* 0x000fe20000000800 */
[----:B0-----:R-:W-:-:S07]  /*1ad90*/  FADD.FTZ R3, R15, R30 ;  /* 0x0000001e0f037221 */ /* 0x001fce0000010000 */
[----:B------:R-:W0:Y:S01]  /*1ada0*/  MUFU.EX2 R6, R55 ;  /* 0x0000003700067308 */ /* 0x000e220000000800 */
[----:B--2---:R-:W-:-:S01]  /*1adb0*/  FADD.FTZ R5, R207, R78 ;  /* 0x0000004ecf057221 */ /* 0x004fc20000010000 */
[----:B---3--:R-:W-:-:S06]  /*1adc0*/  FADD.FTZ R3, R34, R3 ;  /* 0x0000000322037221 */ /* 0x008fcc0000010000 */
[----:B------:R-:W2:Y:S01]  /*1add0*/  MUFU.EX2 R41, R41 ;  /* 0x0000002900297308 */ /* 0x000ea20000000800 */
[----:B----4-:R-:W-:-:S01]  /*1ade0*/  FADD.FTZ R26, R8, R5 ;  /* 0x00000005081a7221 */ /* 0x010fc20000010000 */
[----:B------:R-:W-:-:S06]  /*1adf0*/  F2FP.SATFINITE.E4M3.F32.PACK_AB_MERGE_C R206, R21, R38, RZ ;  /* 0x0000002615ce723e */ /* 0x000fcc00048070ff */
[----:B------:R-:W3:Y:S01]  /*1ae00*/  MUFU.EX2 R65, R65 ;  /* 0x0000004100417308 */ /* 0x000ee20000000800 */
[----:B------:R-:W-:-:S07]  /*1ae10*/  FADD.FTZ R38, R38, R3 ;  /* 0x0000000326267221 */ /* 0x000fce0000010000 */
[----:B------:R-:W4:Y:S01]  /*1ae20*/  MUFU.EX2 R44, R44 ;  /* 0x0000002c002c7308 */ /* 0x000f220000000800 */
[----:B0-----:R-:W-:Y:S01]  /*1ae30*/  F2FP.SATFINITE.E4M3.F32.PACK_AB_MERGE_C R5, R6, R143, RZ ;  /* 0x0000008f0605723e */ /* 0x001fe200048070ff */
[----:B------:R-:W-:-:S06]  /*1ae40*/  FADD.FTZ R143, R143, R26 ;  /* 0x0000001a8f8f7221 */ /* 0x000fcc0000010000 */
[----:B------:R-:W-:Y:S01]  /*1ae50*/  MUFU.EX2 R25, R25 ;  /* 0x0000001900197308 */ /* 0x000fe20000000800 */
[----:B------:R-:W-:-:S07]  /*1ae60*/  FADD.FTZ R38, R21, R38 ;  /* 0x0000002615267221 */ /* 0x000fce0000010000 */
[----:B------:R-:W0:Y:S01]  /*1ae70*/  MUFU.EX2 R46, R46 ;  /* 0x0000002e002e7308 */ /* 0x000e220000000800 */
[----:B------:R-:W-:-:S01]  /*1ae80*/  FADD.FTZ R6, R6, R143 ;  /* 0x0000008f06067221 */ /* 0x000fc20000010000 */
[----:B--2---:R-:W-:-:S06]  /*1ae90*/  FADD.FTZ R3, R41, R38 ;  /* 0x0000002629037221 */ /* 0x004fcc0000010000 */
[----:B------:R-:W2:Y:S01]  /*1aea0*/  MUFU.EX2 R145, R145 ;  /* 0x0000009100917308 */ /* 0x000ea20000000800 */
[----:B------:R-:W-:Y:S01]  /*1aeb0*/  F2FP.SATFINITE.E4M3.F32.PACK_AB_MERGE_C R207, R8, R207, R5 ;  /* 0x000000cf08cf723e */ /* 0x000fe20004807005 */
[----:B---3--:R-:W-:-:S06]  /*1aec0*/  FADD.FTZ R5, R65, R6 ;  /* 0x0000000641057221 */ /* 0x008fcc0000010000 */
[----:B------:R-:W3:Y:S01]  /*1aed0*/  MUFU.EX2 R20, R31 ;  /* 0x0000001f00147308 */ /* 0x000ee20000000800 */
[----:B----4-:R-:W-:-:S07]  /*1aee0*/  FADD.FTZ R8, R44, R3 ;  /* 0x000000032c087221 */ /* 0x010fce0000010000 */
[----:B------:R-:W4:Y:S01]  /*1aef0*/  MUFU.EX2 R29, R29 ;  /* 0x0000001d001d7308 */ /* 0x000f220000000800 */
[----:B-1----:R-:W-:Y:S01]  /*1af00*/  @P0 IMAD.HI.U32 R9, R236, R9, RZ ;  /* 0x00000009ec090227 */ /* 0x002fe200078e00ff */
[----:B0-----:R-:W-:-:S03]  /*1af10*/  F2FP.SATFINITE.E4M3.F32.PACK_AB_MERGE_C R200, R46, R25, RZ ;  /* 0x000000192ec8723e */ /* 0x001fc600048070ff */
[----:B------:R-:W-:-:S03]  /*1af20*/  FADD.FTZ R26, R12, R5 ;  /* 0x000000050c1a7221 */ /* 0x000fc60000010000 */
[----:B------:R-:W0:Y:S01]  /*1af30*/  MUFU.EX2 R48, R48 ;  /* 0x0000003000307308 */ /* 0x000e220000000800 */
[----:B------:R-:W-:-:S01]  /*1af40*/  FADD.FTZ R25, R25, R8 ;  /* 0x0000000819197221 */ /* 0x000fc20000010000 */
[----:B------:R-:W-:Y:S02]  /*1af50*/  IMAD.MOV.U32 R7, RZ, RZ, R236 ;  /* 0x000000ffff077224 */ /* 0x000fe400078e00ec */
[----:B--2---:R-:W-:-:S04]  /*1af60*/  FADD.FTZ R3, R145, R26 ;  /* 0x0000001a91037221 */ /* 0x004fc80000010000 */
[----:B------:R-:W-:Y:S01]  /*1af70*/  MUFU.EX2 R33, R33 ;  /* 0x0000002100217308 */ /* 0x000fe20000000800 */
[----:B------:R-:W-:Y:S01]  /*1af80*/  @P0 SHF.R.U32.HI R7, RZ, R28, R9 ;  /* 0x0000001cff070219 */ /* 0x000fe20000011609 */
[----:B------:R-:W-:-:S06]  /*1af90*/  FADD.FTZ R46, R46, R25 ;  /* 0x000000192e2e7221 */ /* 0x000fcc0000010000 */
[----:B------:R-:W1:Y:S01]  /*1afa0*/  MUFU.EX2 R4, R4 ;  /* 0x0000000400047308 */ /* 0x000e620000000800 */
[C---:B---3--:R-:W-:Y:S01]  /*1afb0*/  F2FP.SATFINITE.E4M3.F32.PACK_AB_MERGE_C R201, R20.reuse, R145, RZ ;  /* 0x0000009114c9723e */ /* 0x048fe200048070ff */
[----:B------:R-:W-:Y:S01]  /*1afc0*/  FADD.FTZ R20, R20, R3 ;  /* 0x0000000314147221 */ /* 0x000fe20000010000 */
[----:B------:R-:W-:Y:S01]  /*1afd0*/  IADD3 R7, R7, R114, -R116 ;  /* 0x0000007207077210 */ /* 0x000fe20007ffe874 */
[----:B----4-:R-:W-:-:S04]  /*1afe0*/  FADD.FTZ R3, R29, R46 ;  /* 0x0000002e1d037221 */ /* 0x010fc80000010000 */
[----:B------:R-:W-:-:S04]  /*1aff0*/  IMAD.HI R7, R7, 0x66666667, RZ ;  /* 0x6666666707077827 */ /* 0x000fc800078e02ff */
[----:B0-----:R-:W-:-:S01]  /*1b000*/  FADD.FTZ R8, R48, R3 ;  /* 0x0000000330087221 */ /* 0x001fc20000010000 */
[----:B------:R-:W0:Y:S01]  /*1b010*/  MUFU.EX2 R69, R69 ;  /* 0x0000004500457308 */ /* 0x000e220000000800 */
[----:B-1----:R-:W-:Y:S02]  /*1b020*/  F2FP.SATFINITE.E4M3.F32.PACK_AB_MERGE_C R202, R4, R33, RZ ;  /* 0x0000002104ca723e */ /* 0x002fe400048070ff */
[----:B------:R-:W-:Y:S01]  /*1b030*/  FADD.FTZ R33, R33, R8 ;  /* 0x0000000821217221 */ /* 0x000fe20000010000 */
[----:B------:R-:W-:-:S04]  /*1b040*/  SHF.R.U32.HI R8, RZ, 0x1f, R7 ;  /* 0x0000001fff087819 */ /* 0x000fc80000011607 */
[----:B------:R-:W1:Y:S01]  /*1b050*/  MUFU.EX2 R24, R35 ;  /* 0x0000002300187308 */ /* 0x000e620000000800 */
[----:B------:R-:W-:Y:S01]  /*1b060*/  LEA.HI.SX32 R8, R7, R8, 0x1a ;  /* 0x0000000807087211 */ /* 0x000fe200078fd2ff */
[----:B------:R-:W-:Y:S01]  /*1b070*/  VIADD R7, R107, 0xfffffffe ;  /* 0xfffffffe6b077836 */ /* 0x000fe20000000000 */
[----:B------:R-:W-:-:S05]  /*1b080*/  F2FP.SATFINITE.E4M3.F32.PACK_AB_MERGE_C R206, R34, R15, R206 ;  /* 0x0000000f22ce723e */ /* 0x000fca00048070ce */
[----:B------:R-:W2:Y:S01]  /*1b090*/  MUFU.EX2 R147, R147 ;  /* 0x0000009300937308 */ /* 0x000ea20000000800 */
[----:B------:R-:W-:-:S07]  /*1b0a0*/  VIMNMX R15, R235, R8, !PT ;  /* 0x00000008eb0f7248 */ /* 0x000fce0007fe0100 */
[----:B------:R-:W3:Y:S01]  /*1b0b0*/  MUFU.EX2 R6, R39 ;  /* 0x0000002700067308 */ /* 0x000ee20000000800 */
[----:B------:R-:W-:Y:S01]  /*1b0c0*/  ISETP.GE.AND P2, PT, R7, R15, PT ;  /* 0x0000000f0700720c */ /* 0x000fe20003f46270 */
[----:B0-----:R-:W-:Y:S01]  /*1b0d0*/  FADD.FTZ R5, R69, R20 ;  /* 0x0000001445057221 */ /* 0x001fe20000010000 */
[----:B------:R-:W-:-:S03]  /*1b0e0*/  F2FP.SATFINITE.E4M3.F32.PACK_AB_MERGE_C R201, R12, R65, R201 ;  /* 0x000000410cc9723e */ /* 0x000fc600048070c9 */
[----:B-1----:R-:W-:Y:S01]  /*1b0f0*/  FADD.FTZ R12, R24, R5 ;  /* 0x00000005180c7221 */ /* 0x002fe20000010000 */
[----:B------:R-:W-:Y:S02]  /*1b100*/  F2FP.SATFINITE.E4M3.F32.PACK_AB_MERGE_C R45, R60, R45, RZ ;  /* 0x0000002d3c2d723e */ /* 0x000fe400048070ff */
[----:B------:R-:W-:Y:S01]  /*1b110*/  F2FP.SATFINITE.E4M3.F32.PACK_AB_MERGE_C R49, R66, R49, RZ ;  /* 0x000000314231723e */ /* 0x000fe200048070ff */
[----:B--2---:R-:W-:-:S01]  /*1b120*/  FADD.FTZ R3, R147, R12 ;  /* 0x0000000c93037221 */ /* 0x004fc20000010000 */
[----:B------:R-:W-:Y:S01]  /*1b130*/  F2FP.SATFINITE.E4M3.F32.PACK_AB_MERGE_C R70, R73, R70, RZ ;  /* 0x000000464946723e */ /* 0x000fe200048070ff */
[----:B------:R-:W-:-:S01]  /*1b140*/  FADD.FTZ R4, R4, R33 ;  /* 0x0000002104047221 */ /* 0x000fc20000010000 */
[----:B------:R-:W-:Y:S02]  /*1b150*/  F2FP.SATFINITE.E4M3.F32.PACK_AB_MERGE_C R217, R52, R217, R56 ;  /* 0x000000d934d9723e */ /* 0x000fe40004807038 */
[C---:B---3--:R-:W-:Y:S01]  /*1b160*/  F2FP.SATFINITE.E4M3.F32.PACK_AB_MERGE_C R5, R6.reuse, R147, RZ ;  /* 0x000000930605723e */ /* 0x048fe200048070ff */
[----:B------:R-:W-:Y:S01]  /*1b170*/  FADD.FTZ R3, R6, R3 ;  /* 0x0000000306037221 */ /* 0x000fe20000010000 */
[----:B------:R-:W-:-:S02]  /*1b180*/  F2FP.SATFINITE.E4M3.F32.PACK_AB_MERGE_C R219, R54, R219, R45 ;  /* 0x000000db36db723e */ /* 0x000fc4000480702d */
[----:B------:R-:W-:Y:S02]  /*1b190*/  CS2R R26, SRZ ;  /* 0x00000000001a7805 */ /* 0x000fe4000001ff00 */
[----:B------:R-:W-:Y:S02]  /*1b1a0*/  F2FP.SATFINITE.E4M3.F32.PACK_AB_MERGE_C R213, R58, R213, R49 ;  /* 0x000000d53ad5723e */ /* 0x000fe40004807031 */
[----:B------:R-:W-:Y:S02]  /*1b1b0*/  CS2R R30, SRZ ;  /* 0x00000000001e7805 */ /* 0x000fe4000001ff00 */
[----:B------:R-:W-:Y:S02]  /*1b1c0*/  F2FP.SATFINITE.E4M3.F32.PACK_AB_MERGE_C R214, R83, R32, R214 ;  /* 0x0000002053d6723e */ /* 0x000fe400048070d6 */
[----:B------:R-:W-:Y:S02]  /*1b1d0*/  CS2R R32, SRZ ;  /* 0x0000000000207805 */ /* 0x000fe4000001ff00 */
        /* <DEDUP_REMOVED lines=57> */
[----:B------:R-:W-:Y:S01]  /*1b570*/  CS2R R116, SRZ ;  /* 0x0000000000747805 */ /* 0x000fe2000001ff00 */
[----:B------:R-:W-:Y:S01]  /*1b580*/  IMAD.MOV.U32 R8, RZ, RZ, R222 ;  /* 0x000000ffff087224 */ /* 0x000fe200078e00de */
        /* <DEDUP_REMOVED lines=46> */
.L_x_2403:
        /* <DEDUP_REMOVED lines=8> */
.L_x_2394:
[----:B------:R-:W-:-:S04]  /*1b8f0*/  IADD3 R0, R221, 0x1, RZ ;  /* 0x00000001dd007810 */ /* 0x000fc80007ffe0ff */
[----:B------:R-:W-:-:S04]  /*1b900*/  ISETP.NE.AND P3, PT, R0, 0x2, PT ;  /* 0x000000020000780c */ /* 0x000fc80003f65270 */
[----:B------:R-:W-:Y:S02]  /*1b910*/  SEL R9, R0, RZ, P3 ;  /* 0x000000ff00097207 */ /* 0x000fe40001800000 */
[----:B------:R-:W-:-:S03]  /*1b920*/  SHF.L.U32 R0, R222, 0x1f, RZ ;  /* 0x0000001fde007819 */ /* 0x000fc600000006ff */
[----:B------:R-:W-:-:S04]  /*1b930*/  IMAD R9, R9, 0x8, R16 ;  /* 0x0000000809097824 */ /* 0x000fc800078e0210 */
[----:B------:R0:W1:Y:S01]  /*1b940*/  SYNCS.PHASECHK.TRANS64.TRYWAIT P3, [R9+URZ+0x33430], R0 ;  /* 0x03343000090075a7 */ /* 0x000062000806017f */
[----:B------:R-:W-:Y:S05]  /*1b950*/  @!P1 BRA `(.L_x_2395) ;  /* 0x0000000000049947 */ /* 0x000fea0003800000 */
[----:B------:R-:W-:Y:S01]  /*1b960*/  BPT.TRAP 0x1 ;  /* 0x000000040000795c */ /* 0x000fe20000300000 */
.L_x_2395:
[----:B------:R-:W-:Y:S04]  /*1b970*/  BSSY B0, `(.L_x_2393) ;  /* 0x0000004000007945 */ /* 0x000fe80003800000 */
[----:B-1----:R-:W-:Y:S05]  /*1b980*/  @P3 BRA `(.L_x_2396) ;  /* 0x0000000000083947 */ /* 0x002fea0003800000 */
[----:B------:R-:W1:Y:S02]  /*1b990*/  SYNCS.PHASECHK.TRANS64.TRYWAIT P3, [R9+URZ+0x33430], R0 ;  /* 0x03343000090075a7 */ /* 0x000e64000806017f */
[----:B-1----:R-:W-:Y:S05]  /*1b9a0*/  @!P3 BRA `(.L_x_2397) ;  /* 0x0000016400c0b947 */ /* 0x002fea0003800000 */
.L_x_2396:
[----:B------:R-:W-:Y:S05]  /*1b9b0*/  BSYNC B0 ;  /* 0x0000000000007941 */ /* 0x000fea0003800000 */
.L_x_2393:
[----:B01----:R-:W0:Y:S01]  /*1b9c0*/  S2R R0, SR_TID.X ;  /* 0x0000000000007919 */ /* 0x003e220000002100 */
[----:B------:R-:W-:Y:S01]  /*1b9d0*/  VIADD R9, R221, 0x1 ;  /* 0x00000001dd097836 */ /* 0x000fe20000000000 */
[----:B------:R-:W-:Y:S05]  /*1b9e0*/  WARPSYNC.ALL ;  /* 0x0000000000007948 */ /* 0x000fea0003800000 */
[C---:B------:R-:W-:Y:S01]  /*1b9f0*/  ISETP.NE.AND P3, PT, R9.reuse, 0x2, PT ;  /* 0x000000020900780c */ /* 0x040fe20003f65270 */
[----:B------:R-:W-:Y:S01]  /*1ba00*/  IMAD.MOV.U32 R11, RZ, RZ, -0x7fffffe0 ;  /* 0x80000020ff0b7424 */ /* 0x000fe200078e00ff */
[----:B------:R-:W-:Y:S01]  /*1ba10*/  UMOV UR48, UR24 ;  /* 0x0000001800307c82 */ /* 0x000fe20008000000 */
[----:B------:R-:W-:Y:S01]  /*1ba20*/  UMOV UR49, UR25 ;  /* 0x0000001900317c82 */ /* 0x000fe20008000000 */
[----:B------:R-:W-:Y:S01]  /*1ba30*/  SEL R9, R9, RZ, P3 ;  /* 0x000000ff09097207 */ /* 0x000fe20001800000 */
[----:B------:R-:W-:Y:S01]  /*1ba40*/  IMAD.MOV.U32 R121, RZ, RZ, -0x7fffffe0 ;  /* 0x80000020ff797424 */ /* 0x000fe200078e00ff */
[----:B------:R-:W-:Y:S01]  /*1ba50*/  R2UR UR51, R11 ;  /* 0x000000000b3372ca */ /* 0x000fe200000e0000 */
[----:B------:R-:W-:Y:S01]  /*1ba60*/  UMOV UR44, UR24 ;  /* 0x00000018002c7c82 */ /* 0x000fe20008000000 */
[----:B------:R-:W-:Y:S01]  /*1ba70*/  UMOV UR45, UR25 ;  /* 0x00000019002d7c82 */ /* 0x000fe20008000000 */
[----:B------:R-:W-:Y:S01]  /*1ba80*/  IMAD R10, R9, 0x780, R14 ;  /* 0x00000780090a7824 */ /* 0x000fe200078e020e */
[----:B------:R-:W-:Y:S01]  /*1ba90*/  R2UR UR47, R121 ;  /* 0x00000000792f72ca */ /* 0x000fe200000e0000 */
[----:B------:R-:W-:Y:S01]  /*1baa0*/  IMAD.MOV.U32 R13, RZ, RZ, -0x7fffffe0 ;  /* 0x80000020ff0d7424 */ /* 0x000fe200078e00ff */
[----:B------:R-:W-:Y:S01]  /*1bab0*/  UMOV UR32, UR24 ;  /* 0x0000001800207c82 */ /* 0x000fe20008000000 */
[C---:B------:R-:W-:Y:S01]  /*1bac0*/  VIADD R120, R10.reuse, 0x80 ;  /* 0x000000800a787836 */ /* 0x040fe20000000000 */
[C---:B------:R-:W-:Y:S01]  /*1bad0*/  R2UR UR50, R10.reuse ;  /* 0x000000000a3272ca */ /* 0x040fe200000e0000 */
[C---:B------:R-:W-:Y:S01]  /*1bae0*/  VIADD R12, R10.reuse, 0x100 ;  /* 0x000001000a0c7836 */ /* 0x040fe20000000000 */
[----:B------:R-:W-:Y:S01]  /*1baf0*/  R2UR UR27, R13 ;  /* 0x000000000d1b72ca */ /* 0x000fe200000e0000 */
[----:B------:R-:W-:Y:S01]  /*1bb00*/  VIADD R20, R10, 0x180 ;  /* 0x000001800a147836 */ /* 0x000fe20000000000 */
[----:B------:R-:W-:Y:S01]  /*1bb10*/  R2UR UR46, R120 ;  /* 0x00000000782e72ca */ /* 0x000fe200000e0000 */
[----:B------:R-:W-:Y:S01]  /*1bb20*/  IMAD.MOV.U32 R21, RZ, RZ, -0x7fffffe0 ;  /* 0x80000020ff157424 */ /* 0x000fe200078e00ff */
[----:B------:R-:W-:Y:S01]  /*1bb30*/  R2UR UR26, R12 ;  /* 0x000000000c1a72ca */ /* 0x000fe200000e0000 */
[----:B------:R-:W-:Y:S01]  /*1bb40*/  UMOV UR33, UR25 ;  /* 0x0000001900217c82 */ /* 0x000fe20008000000 */
[----:B------:R-:W-:Y:S01]  /*1bb50*/  R2UR UR34, R20 ;  /* 0x00000000142272ca */ /* 0x000fe200000e0000 */
[----:B------:R-:W-:Y:S01]  /*1bb60*/  VIADD R120, R10, 0x200 ;  /* 0x000002000a787836 */ /* 0x000fe20000000000 */
[----:B------:R-:W-:Y:S01]  /*1bb70*/  R2UR UR35, R21 ;  /* 0x00000000152372ca */ /* 0x000fe200000e0000 */
[----:B------:R-:W-:Y:S01]  /*1bb80*/  UMOV UR28, UR24 ;  /* 0x00000018001c7c82 */ /* 0x000fe20008000000 */
[----:B0-----:R-:W-:Y:S01]  /*1bb90*/  SHF.R.U32.HI R0, RZ, 0x7, R0 ;  /* 0x00000007ff007819 */ /* 0x001fe20000011600 */
[----:B------:R-:W-:Y:S01]  /*1bba0*/  UMOV UR29, UR25 ;  /* 0x00000019001d7c82 */ /* 0x000fe20008000000 */
[----:B------:R-:W-:Y:S01]  /*1bbb0*/  R2UR UR30, R120 ;  /* 0x00000000781e72ca */ /* 0x000fe200000e0000 */
[----:B------:R-:W-:Y:S01]  /*1bbc0*/  VIADD R12, R10, 0x2 ;  /* 0x000000020a0c7836 */ /* 0x000fe20000000000 */
[----:B------:R-:W-:Y:S01]  /*1bbd0*/  R2UR UR31, R121 ;  /* 0x00000000791f72ca */ /* 0x000fe200000e0000 */
[----:B------:R-:W-:Y:S01]  /*1bbe0*/  VIADD R0, R0, 0x8 ;  /* 0x0000000800007836 */ /* 0x000fe20000000000 */
[----:B------:R-:W-:Y:S01]  /*1bbf0*/  R2UR UR7, R13 ;  /* 0x000000000d0772ca */ /* 0x000fe200000e0000 */
[----:B------:R-:W-:Y:S01]  /*1bc00*/  IMAD.MOV.U32 R21, RZ, RZ, -0x7fffffe0 ;  /* 0x80000020ff157424 */ /* 0x000fe200078e00ff */
[----:B------:R-:W-:Y:S01]  /*1bc10*/  R2UR UR6, R12 ;  /* 0x000000000c0672ca */ /* 0x000fe200000e0000 */
[C---:B------:R-:W-:Y:S01]  /*1bc20*/  VIADD R12, R10.reuse, 0x102 ;  /* 0x000001020a0c7836 */ /* 0x040fe20000000000 */
[----:B------:R0:W-:Y:S01]  /*1bc30*/  BAR.SYNC.DEFER_BLOCKING R0, 0x100 ;  /* 0x000400000000751d */ /* 0x0001e20000010000 */
[----:B------:R-:W-:Y:S01]  /*1bc40*/  IADD3 R20, R10, 0x82, RZ ;  /* 0x000000820a147810 */ /* 0x000fe20007ffe0ff */
[----:B------:R-:W-:-:S02]  /*1bc50*/  IMAD.MOV.U32 R13, RZ, RZ, -0x7fffffe0 ;  /* 0x80000020ff0d7424 */ /* 0x000fc400078e00ff */
[----:B------:R-:W-:Y:S02]  /*1bc60*/  IMAD.MOV.U32 R11, RZ, RZ, -0x7fffffe0 ;  /* 0x80000020ff0b7424 */ /* 0x000fe400078e00ff */
        /* <DEDUP_REMOVED lines=15> */
[----:B------:R-:W-:Y:S02]  /*1bd60*/  WARPGROUP.DEPBAR.LE gsb0, 0x0 ;  /* 0x00008000000079c5 */ /* 0x000fe40000010000 */
[----:B------:R-:W-:-:S06]  /*1bd70*/  WARPGROUP.ARRIVE ;  /* 0x00000000000079c5 */ /* 0x000fcc0000000000 */
[----:B------:R-:W-:Y:S03]  /*1bd80*/  QGMMA.64x32x32.F32.E4M3.E4M3 R152, gdesc[UR24], RZ, !UPT, gsb0 ;  /* 0x00600000189879f3 */ /* 0x000fe6000c0008ff */
[----:B------:R-:W-:Y:S02]  /*1bd90*/  WARPGROUP.DEPBAR.LE gsb0, 0x0 ;  /* 0x00008000000079c5 */ /* 0x000fe40000010000 */
[----:B------:R-:W-:-:S06]  /*1bda0*/  WARPGROUP.ARRIVE ;  /* 0x00000000000079c5 */ /* 0x000fcc0000000000 */
[----:B------:R-:W-:Y:S01]  /*1bdb0*/  QGMMA.64x32x32.F32.E4M3.E4M3 R136, gdesc[UR32], RZ, !UPT, gsb0 ;  /* 0x00600000208879f3 */ /* 0x000fe2000c0008ff */
[----:B------:R-:W-:Y:S01]  /*1bdc0*/  UMOV UR32, UR4 ;  /* 0x0000000400207c82 */ /* 0x000fe20008000000 */
        /* <DEDUP_REMOVED lines=166> */
[C---:B------:R-:W-:Y:S02]  /*1c830*/  VIADD R12, R10.reuse, 0x682 ;  /* 0x000006820a0c7836 */ /* 0x040fe40000000000 */
[----:B------:R-:W-:Y:S02]  /*1c840*/  IMAD.MOV.U32 R13, RZ, RZ, -0x7fffffe0 ;  /* 0x80000020ff0d7424 */ /* 0x000fe400078e00ff */
[----:B------:R-:W-:Y:S01]  /*1c850*/  VIADD R10, R10, 0x702 ;  /* 0x000007020a0a7836 */ /* 0x000fe20000000000 */
[----:B------:R-:W-:-:S02]  /*1c860*/  WARPGROUP.DEPBAR.LE gsb0, 0x0 ;  /* 0x00008000000079c5 */ /* 0x000fc40000010000 */
        /* <DEDUP_REMOVED lines=32> */
.L_x_2399:
[----:B------:R-:W-:Y:S01]  /*1ca70*/  SHF.L.U32 R0, R8, 0x1f, RZ ;  /* 0x0000001f08007819 */ /* 0x000fe200000006ff */
[----:B------:R-:W-:-:S04]  /*1ca80*/  IMAD R8, R221, 0x8, R16 ;  /* 0x00000008dd087824 */ /* 0x000fc800078e0210 */
[----:B------:R0:W1:Y:S01]  /*1ca90*/  SYNCS.PHASECHK.TRANS64.TRYWAIT P2, [R8+URZ+0x33450], R0 ;  /* 0x03345000080075a7 */ /* 0x000062000804017f */
[----:B------:R-:W-:Y:S05]  /*1caa0*/  @!P1 BRA `(.L_x_2400) ;  /* 0x0000000000049947 */ /* 0x000fea0003800000 */
[----:B------:R-:W-:Y:S01]  /*1cab0*/  BPT.TRAP 0x1 ;  /* 0x000000040000795c */ /* 0x000fe20000300000 */
.L_x_2400:
[----:B-1----:R-:W-:Y:S05]  /*1cac0*/  @P2 BRA `(.L_x_2398) ;  /* 0x0000000000082947 */ /* 0x002fea0003800000 */
[----:B------:R-:W1:Y:S02]  /*1cad0*/  SYNCS.PHASECHK.TRANS64.TRYWAIT P2, [R8+URZ+0x33450], R0 ;  /* 0x03345000080075a7 */ /* 0x000e64000804017f */
[----:B-1----:R-:W-:Y:S05]  /*1cae0*/  @!P2 BRA `(.L_x_2401) ;  /* 0x000001540084a947 */ /* 0x002fea0003800000 */
.L_x_2398:
[----:B01----:R-:W-:Y:S01]  /*1caf0*/  VIADD R0, R16, 0x200 ;  /* 0x0000020010007836 */ /* 0x003fe20000000000 */
[----:B------:R-:W2:Y:S01]  /*1cb00*/  LDL R21, [R1+0x4] ;  /* 0x0000040001157983 */ /* 0x000ea20000100800 */
[----:B------:R-:W-:Y:S01]  /*1cb10*/  IMAD.MOV.U32 R11, RZ, RZ, -0x3ffffff0 ;  /* 0xc0000010ff0b7424 */ /* 0x000fe200078e00ff */
[----:B------:R-:W-:Y:S05]  /*1cb20*/  WARPSYNC.ALL ;  /* 0x0000000000007948 */ /* 0x000fea0003800000 */
[----:B------:R-:W-:Y:S01]  /*1cb30*/  SHF.R.U32.HI R0, RZ, 0x4, R0 ;  /* 0x00000004ff007819 */ /* 0x000fe20000011600 */
[----:B------:R-:W2:Y:S01]  /*1cb40*/  LDL R20, [R1] ;  /* 0x0000000001147983 */ /* 0x000ea20000100800 */
[----:B------:R-:W-:Y:S01]  /*1cb50*/  R2UR UR7, R11 ;  /* 0x000000000b0772ca */ /* 0x000fe200000e0000 */
[----:B------:R-:W-:Y:S01]  /*1cb60*/  WARPGROUP.ARRIVE ;  /* 0x00000000000079c5 */ /* 0x000fe20000000000 */
[----:B------:R-:W-:Y:S01]  /*1cb70*/  LOP3.LUT R0, R0, 0x3fff, RZ, 0xc0, !PT ;  /* 0x00003fff00007812 */ /* 0x000fe200078ec0ff */
[----:B------:R-:W0:Y:S03]  /*1cb80*/  @P0 LDC R8, c[0x0][0x450] ;  /* 0x00011400ff080b82 */ /* 0x000e260000000800 */
[----:B------:R-:W-:-:S05]  /*1cb90*/  LOP3.LUT R0, R0, 0x10000, RZ, 0xfc, !PT ;  /* 0x0001000000007812 */ /* 0x000fca00078efcff */
[----:B------:R-:W-:Y:S01]  /*1cba0*/  IMAD R10, R221, 0x780, R0 ;  /* 0x00000780dd0a7824 */ /* 0x000fe200078e0200 */
[----:B------:R-:W-:Y:S01]  /*1cbb0*/  MOV R13, 0xc0000010 ;  /* 0xc0000010000d7802 */ /* 0x000fe20000000f00 */
[----:B------:R-:W1:Y:S03]  /*1cbc0*/  @P0 LDC R0, c[0x0][0x44c] ;  /* 0x00011300ff000b82 */ /* 0x000e660000000800 */
[----:B------:R-:W-:-:S13]  /*1cbd0*/  R2UR UR6, R10 ;  /* 0x000000000a0672ca */ /* 0x000fda00000e0000 */
[----:B------:R-:W-:Y:S01]  /*1cbe0*/  QGMMA.64x192x32.F32.E4M3.E4M3 R24, R216, gdesc[UR4], R24, gsb0 ;  /* 0x02e00004d8187df3 */ /* 0x000fe20008000818 */
[----:B------:R-:W-:Y:S01]  /*1cbf0*/  VIADD R12, R10, 0x180 ;  /* 0x000001800a0c7836 */ /* 0x000fe20000000000 */
[----:B------:R-:W-:-:S04]  /*1cc00*/  R2UR UR7, R13 ;  /* 0x000000000d0772ca */ /* 0x000fc800000e0000 */
[----:B------:R-:W-:Y:S01]  /*1cc10*/  R2UR UR6, R12 ;  /* 0x000000000c0672ca */ /* 0x000fe200000e0000 */
[----:B------:R-:W-:Y:S02]  /*1cc20*/  WARPGROUP.DEPBAR.LE gsb0, 0x0 ;  /* 0x00008000000079c5 */ /* 0x000fe40000010000 */
[----:B------:R-:W3:Y:S01]  /*1cc30*/  LDL R219, [R1+0x14] ;  /* 0x0000140001db7983 */ /* 0x000ee20000100800 */
[----:B------:R-:W-:Y:S01]  /*1cc40*/  WARPGROUP.ARRIVE ;  /* 0x00000000000079c5 */ /* 0x000fe20000000000 */
[----:B------:R-:W-:Y:S02]  /*1cc50*/  VIADD R12, R10, 0x300 ;  /* 0x000003000a0c7836 */ /* 0x000fe40000000000 */
[----:B------:R-:W-:-:S07]  /*1cc60*/  IMAD.MOV.U32 R13, RZ, RZ, -0x3ffffff0 ;  /* 0xc0000010ff0d7424 */ /* 0x000fce00078e00ff */
[----:B------:R-:W-:Y:S01]  /*1cc70*/  QGMMA.64x192x32.F32.E4M3.E4M3 R24, R212, gdesc[UR4], R24, gsb0 ;  /* 0x02e00004d4187df3 */ /* 0x000fe20008000818 */
[----:B------:R-:W-:Y:S01]  /*1cc80*/  R2UR UR6, R12 ;  /* 0x000000000c0672ca */ /* 0x000fe200000e0000 */
[C---:B------:R-:W-:Y:S01]  /*1cc90*/  VIADD R12, R10.reuse, 0x480 ;  /* 0x000004800a0c7836 */ /* 0x040fe20000000000 */
[----:B------:R-:W-:Y:S01]  /*1cca0*/  R2UR UR7, R13 ;  /* 0x000000000d0772ca */ /* 0x000fe200000e0000 */
[----:B------:R-:W-:Y:S02]  /*1ccb0*/  IMAD.MOV.U32 R13, RZ, RZ, -0x3ffffff0 ;  /* 0xc0000010ff0d7424 */ /* 0x000fe400078e00ff */
[----:B------:R-:W-:Y:S01]  /*1ccc0*/  VIADD R10, R10, 0x600 ;  /* 0x000006000a0a7836 */ /* 0x000fe20000000000 */
[----:B------:R-:W-:Y:S02]  /*1ccd0*/  WARPGROUP.DEPBAR.LE gsb0, 0x0 ;  /* 0x00008000000079c5 */ /* 0x000fe40000010000 */
[----:B------:R-:W-:-:S11]  /*1cce0*/  WARPGROUP.ARRIVE ;  /* 0x00000000000079c5 */ /* 0x000fd60000000000 */
[----:B------:R-:W-:Y:S01]  /*1ccf0*/  QGMMA.64x192x32.F32.E4M3.E4M3 R24, R208, gdesc[UR4], R24, gsb0 ;  /* 0x02e00004d0187df3 */ /* 0x000fe20008000818 */
[----:B------:R-:W-:Y:S02]  /*1cd00*/  R2UR UR6, R12 ;  /* 0x000000000c0672ca */ /* 0x000fe400000e0000 */
[----:B------:R-:W-:Y:S01]  /*1cd10*/  R2UR UR7, R13 ;  /* 0x000000000d0772ca */ /* 0x000fe200000e0000 */
[----:B---3--:R-:W-:Y:S02]  /*1cd20*/  IMAD.IADD R11, R219, 0x1, R236 ;  /* 0x00000001db0b7824 */ /* 0x008fe400078e02ec */
[----:B------:R-:W3:Y:S02]  /*1cd30*/  S2R R219, SR_TID.X ;  /* 0x0000000000db7919 */ /* 0x000ee40000002100 */
[----:B-1----:R-:W-:-:S05]  /*1cd40*/  @P0 IMAD.HI.U32 R0, R11, R0, RZ ;  /* 0x000000000b000227 */ /* 0x002fca00078e00ff */
[----:B0-----:R-:W-:Y:S01]  /*1cd50*/  @P0 SHF.R.U32.HI R11, RZ, R8, R0 ;  /* 0x00000008ff0b0219 */ /* 0x001fe20000011600 */
[----:B------:R-:W-:-:S04]  /*1cd60*/  IMAD R0, R7, -0xa0, RZ ;  /* 0xffffff6007007824 */ /* 0x000fc800078e02ff */
[----:B------:R-:W0:Y:S01]  /*1cd70*/  SHFL.IDX PT, R8, R11, RZ, 0x1c1f ;  /* 0x001c1fff0b087589 */ /* 0x000e2200000e0000 */
[----:B------:R-:W-:-:S04]  /*1cd80*/  IADD3 R0, -R237, 0x1, R0 ;  /* 0x00000001ed007810 */ /* 0x000fc80007ffe100 */
[----:B--2---:R-:W-:-:S05]  /*1cd90*/  IADD3 R0, -R20, R0, R21 ;  /* 0x0000000014007210 */ /* 0x004fca0007ffe115 */
        /* <DEDUP_REMOVED lines=43> */
[----:B------:R-:W-:Y:S01]  /*1d050*/  ISETP.GT.AND P3, PT, R8, 0x39, PT ;  /* 0x000000390800780c */ /* 0x000fe20003f64270 */
[----:B------:R-:W-:Y:S02]  /*1d060*/  WARPGROUP.DEPBAR.LE gsb0, 0x0 ;  /* 0x00008000000079c5 */ /* 0x000fe40000010000 */
[----:B------:R-:W-:Y:S01]  /*1d070*/  FSEL R180, R180, -INF , P2 ;  /* 0xff800000b4b47808 */ /* 0x000fe20001000000 */
[----:B------:R-:W-:Y:S01]  /*1d080*/  WARPGROUP.ARRIVE ;  /* 0x00000000000079c5 */ /* 0x000fe20000000000 */
[----:B------:R-:W-:Y:S02]  /*1d090*/  FMNMX.FTZ R12, R177, R12, !PT ;  /* 0x0000000cb10c7209 */ /* 0x000fe40007810000 */
[----:B------:R-:W-:Y:S02]  /*1d0a0*/  ISETP.GT.AND P2, PT, R8, 0x40, PT ;  /* 0x000000400800780c */ /* 0x000fe40003f44270 */
[----:B------:R-:W-:Y:S01]  /*1d0b0*/  FSEL R181, R181, -INF , P3 ;  /* 0xff800000b5b57808 */ /* 0x000fe20001800000 */
[----:B------:R-:W-:Y:S01]  /*1d0c0*/  QGMMA.64x192x32.F32.E4M3.E4M3 R24, R204, gdesc[UR4], R24, gsb0 ;  /* 0x02e00004cc187df3 */ /* 0x000fe20008000818 */
        /* <DEDUP_REMOVED lines=70> */
[----:B------:R-:W-:Y:S02]  /*1d530*/  FSEL R133, R133, -INF , P4 ;  /* 0xff80000085857808 */ /* 0x000fe40002000000 */
[----:B------:R-:W-:Y:S02]  /*1d540*/  FMNMX.FTZ R8, R132, R12, !PT ;  /* 0x0000000c84087209 */ /* 0x000fe40007810000 */
[----:B------:R-:W-:-:S02]  /*1d550*/  R2UR UR6, R10 ;  /* 0x000000000a0672ca */ /* 0x000fc400000e0000 */
[----:B------:R-:W-:-:S05]  /*1d560*/  FMNMX.FTZ R8, R133, R8, !PT ;  /* 0x0000000885087209 */ /* 0x000fca0007810000 */
[----:B------:R-:W0:Y:S02]  /*1d570*/  SHFL.BFLY PT, R12, R8, 0x2, 0x1f ;  /* 0x0c401f00080c7f89 */ /* 0x000e2400000e0000 */
[----:B0-----:R-:W-:Y:S02]  /*1d580*/  FMNMX.FTZ R8, R8, R12, !PT ;  /* 0x0000000c08087209 */ /* 0x001fe40007810000 */
[----:B------:R0:W1:Y:S04]  /*1d590*/  SHFL.IDX PT, R12, R11, 0x1, 0x1c1f ;  /* 0x003c1f000b0c7f89 */ /* 0x00006800000e0000 */
[----:B------:R-:W2:Y:S01]  /*1d5a0*/  SHFL.BFLY PT, R13, R8, 0x1, 0x1f ;  /* 0x0c201f00080d7f89 */ /* 0x000ea200000e0000 */
[----:B0-----:R-:W-:-:S05]  /*1d5b0*/  IMAD.MOV.U32 R11, RZ, RZ, -0x3ffffff0 ;  /* 0xc0000010ff0b7424 */ /* 0x001fca00078e00ff */
[----:B------:R-:W-:Y:S01]  /*1d5c0*/  R2UR UR7, R11 ;  /* 0x000000000b0772ca */ /* 0x000fe200000e0000 */
[----:B-1----:R-:W-:Y:S01]  /*1d5d0*/  IMAD.IADD R12, R0, 0x1, R12 ;  /* 0x00000001000c7824 */ /* 0x002fe200078e020c */
[----:B--2---:R-:W-:Y:S01]  /*1d5e0*/  FMNMX.FTZ R0, R8, R13, !PT ;  /* 0x0000000d08007209 */ /* 0x004fe20007810000 */
[----:B------:R-:W-:-:S03]  /*1d5f0*/  WARPGROUP.DEPBAR.LE gsb0, 0x0 ;  /* 0x00008000000079c5 */ /* 0x000fc60000010000 */
[C---:B------:R-:W-:Y:S01]  /*1d600*/  ISETP.GT.AND P4, PT, R12.reuse, RZ, PT ;  /* 0x000000ff0c00720c */ /* 0x040fe20003f84270 */
[----:B------:R-:W-:Y:S01]  /*1d610*/  WARPGROUP.ARRIVE ;  /* 0x00000000000079c5 */ /* 0x000fe20000000000 */
[----:B------:R-:W-:Y:S01]  /*1d620*/  ISETP.GT.AND P5, PT, R12, 0x1, PT ;  /* 0x000000010c00780c */ /* 0x000fe20003fa4270 */
[----:B------:R-:W-:-:S01]  /*1d630*/  FFMA.FTZ R11, R2, R0, -8 ;  /* 0xc1000000020b7423 */ /* 0x000fc20000010000 */
[----:B------:R-:W-:Y:S02]  /*1d640*/  FSEL R186, R186, -INF , P4 ;  /* 0xff800000baba7808 */ /* 0x000fe40002000000 */
[----:B------:R-:W-:Y:S01]  /*1d650*/  ISETP.GT.AND P2, PT, R12, 0x8, PT ;  /* 0x000000080c00780c */ /* 0x000fe20003f44270 */
[----:B------:R-:W-:Y:S01]  /*1d660*/  QGMMA.64x192x32.F32.E4M3.E4M3 R24, R200, gdesc[UR4], R24, gsb0 ;  /* 0x02e00004c8187df3 */ /* 0x000fe20008000818 */
        /* <DEDUP_REMOVED lines=18> */
[----:B------:R-:W-:Y:S02]  /*1d790*/  ISETP.GT.AND P2, PT, R12, 0x20, PT ;  /* 0x000000200c00780c */ /* 0x000fe40003f44270 */
        /* <DEDUP_REMOVED lines=58> */
[----:B------:R-:W-:Y:S02]  /*1db40*/  FSETP.NEU.FTZ.AND P2, PT, R0, -INF , PT ;  /* 0xff8000000000780b */ /* 0x000fe40003f5d000 */
[----:B------:R-:W-:Y:S02]  /*1db50*/  ISETP.GT.AND P3, PT, R12, 0x70, PT ;  /* 0x000000700c00780c */ /* 0x000fe40003f64270 */
[----:B------:R-:W-:-:S02]  /*1db60*/  FSEL R143, R143, -INF , P4 ;  /* 0xff8000008f8f7808 */ /* 0x000fc40002000000 */
[----:B------:R-:W-:Y:S02]  /*1db70*/  FMNMX.FTZ R10, R142, R10, !PT ;  /* 0x0000000a8e0a7209 */ /* 0x000fe40007810000 */
[----:B------:R-:W-:Y:S02]  /*1db80*/  FSEL R11, R11, RZ, P2 ;  /* 0x000000ff0b0b7208 */ /* 0x000fe40001000000 */
[----:B------:R-:W-:Y:S02]  /*1db90*/  ISETP.GT.AND P5, PT, R12, 0x71, PT ;  /* 0x000000710c00780c */ /* 0x000fe40003fa4270 */
[----:B------:R-:W-:Y:S01]  /*1dba0*/  FSEL R146, R146, -INF , P3 ;  /* 0xff80000092927808 */ /* 0x000fe20001800000 */
[----:B------:R-:W-:-:S01]  /*1dbb0*/  FFMA.FTZ R8, R2, R185, -R11 ;  /* 0x000000b902087223 */ /* 0x000fc2000001080b */
[----:B------:R-:W-:Y:S01]  /*1dbc0*/  FMNMX.FTZ R10, R143, R10, !PT ;  /* 0x0000000a8f0a7209 */ /* 0x000fe20007810000 */
[----:B------:R-:W-:-:S01]  /*1dbd0*/  FFMA.FTZ R13, R2, R188, -R11 ;  /* 0x000000bc020d7223 */ /* 0x000fc2000001080b */
[----:B------:R-:W-:Y:S01]  /*1dbe0*/  ISETP.GT.AND P4, PT, R12, 0x78, PT ;  /* 0x000000780c00780c */ /* 0x000fe20003f84270 */
[----:B------:R-:W-:-:S01]  /*1dbf0*/  FFMA.FTZ R20, R2, R189, -R11 ;  /* 0x000000bd02147223 */ /* 0x000fc2000001080b */
        /* <DEDUP_REMOVED lines=10> */
[----:B------:R-:W-:Y:S01]  /*1dca0*/  FSEL R151, R151, -INF , P3 ;  /* 0xff80000097977808 */ /* 0x000fe20001800000 */
[----:B------:R-:W-:-:S01]  /*1dcb0*/  FFMA.FTZ R152, R2, R152, -R11 ;  /* 0x0000009802987223 */ /* 0x000fc2000001080b */
[----:B------:R-:W-:Y:S01]  /*1dcc0*/  ISETP.GT.AND P4, PT, R12, 0x80, PT ;  /* 0x000000800c00780c */ /* 0x000fe20003f84270 */
        /* <DEDUP_REMOVED lines=31> */
[----:B------:R-:W-:Y:S01]  /*1dec0*/  ISETP.GT.AND P4, PT, R12, 0x98, PT ;  /* 0x000000980c00780c */ /* 0x000fe20003f84270 */
[----:B------:R-:W-:-:S01]  /*1ded0*/  FFMA.FTZ R124, R2, R124, -R11 ;  /* 0x0000007c027c7223 */ /* 0x000fc2000001080b */
[----:B------:R-:W-:Y:S01]  /*1dee0*/  ISETP.GT.AND P3, PT, R12, 0x99, PT ;  /* 0x000000990c00780c */ /* 0x000fe20003f64270 */
[----:B------:R-:W-:-:S01]  /*1def0*/  FFMA.FTZ R12, R2, R168, -R11 ;  /* 0x000000a8020c7223 */ /* 0x000fc2000001080b */
[C-C-:B------:R-:W-:Y:S01]  /*1df00*/  FFMA.FTZ R168, R2.reuse, R169, -R11.reuse ;  /* 0x000000a902a87223 */ /* 0x140fe2000001080b */
[----:B------:R-:W-:Y:S01]  /*1df10*/  FMNMX.FTZ R10, R189, R10, !PT ;  /* 0x0000000abd0a7209 */ /* 0x000fe20007810000 */
[C-C-:B------:R-:W-:Y:S01]  /*1df20*/  FFMA.FTZ R169, R2.reuse, R172, -R11.reuse ;  /* 0x000000ac02a97223 */ /* 0x140fe2000001080b */
[----:B------:R-:W-:-:S01]  /*1df30*/  FFMA.FTZ R172, R2, R173, -R11 ;  /* 0x000000ad02ac7223 */ /* 0x000fc2000001080b */
[C-C-:B------:R-:W-:Y:S01]  /*1df40*/  FFMA.FTZ R173, R2.reuse, R176, -R11.reuse ;  /* 0x000000b002ad7223 */ /* 0x140fe2000001080b */
[----:B------:R-:W-:-:S01]  /*1df50*/  FFMA.FTZ R176, R2, R177, -R11 ;  /* 0x000000b102b07223 */ /* 0x000fc2000001080b */
[----:B------:R-:W-:Y:S01]  /*1df60*/  FSEL R131, R131, -INF , P5 ;  /* 0xff80000083837808 */ /* 0x000fe20002800000 */
[----:B------:R-:W-:-:S01]  /*1df70*/  FFMA.FTZ R177, R2, R180, -R11 ;  /* 0x000000b402b17223 */ /* 0x000fc2000001080b */
[----:B------:R-:W-:Y:S01]  /*1df80*/  FMNMX.FTZ R10, R130, R10, !PT ;  /* 0x0000000a820a7209 */ /* 0x000fe20007810000 */
[----:B------:R-:W-:-:S01]  /*1df90*/  FFMA.FTZ R180, R2, R181, -R11 ;  /* 0x000000b502b47223 */ /* 0x000fc2000001080b */
[--C-:B------:R-:W-:Y:S01]  /*1dfa0*/  FFMA.FTZ R181, R2, R140, -R11.reuse ;  /* 0x0000008c02b57223 */ /* 0x100fe2000001080b */
[----:B------:R-:W-:Y:S01]  /*1dfb0*/  FSEL R140, R134, -INF , P4 ;  /* 0xff800000868c7808 */ /* 0x000fe20002000000 */
[C-C-:B------:R-:W-:Y:S01]  /*1dfc0*/  FFMA.FTZ R125, R2.reuse, R125, -R11.reuse ;  /* 0x0000007d027d7223 */ /* 0x140fe2000001080b */
[----:B------:R-:W-:Y:S01]  /*1dfd0*/  FMNMX.FTZ R10, R131, R10, !PT ;  /* 0x0000000a830a7209 */ /* 0x000fe20007810000 */
[----:B------:R0:W-:Y:S01]  /*1dfe0*/  MUFU.EX2 R134, R181 ;  /* 0x000000b500867308 */ /* 0x0001e20000000800 */
[----:B------:R-:W-:Y:S01]  /*1dff0*/  FSEL R135, R135, -INF , P3 ;  /* 0xff80000087877808 */ /* 0x000fe20001800000 */
[--C-:B------:R-:W-:Y:S01]  /*1e000*/  FFMA.FTZ R128, R2, R128, -R11.reuse ;  /* 0x0000008002807223 */ /* 0x100fe2000001080b */
[----:B------:R-:W-:Y:S01]  /*1e010*/  FMNMX.FTZ R10, R140, R10, !PT ;  /* 0x0000000a8c0a7209 */ /* 0x000fe20007810000 */
[C-C-:B------:R-:W-:Y:S01]  /*1e020*/  FFMA.FTZ R129, R2.reuse, R129, -R11.reuse ;  /* 0x0000008102817223 */ /* 0x140fe2000001080b */
[----:B------:R-:W-:-:S01]  /*1e030*/  FFMA.FTZ R132, R2, R132, -R11 ;  /* 0x0000008402847223 */ /* 0x000fc2000001080b */
[----:B------:R-:W-:Y:S01]  /*1e040*/  FFMA.FTZ R11, R2, R133, -R11 ;  /* 0x00000085020b7223 */ /* 0x000fe2000001080b */
[----:B------:R-:W-:Y:S01]  /*1e050*/  FMNMX.FTZ R10, R135, R10, !PT ;  /* 0x0000000a870a7209 */ /* 0x000fe20007810000 */
[----:B------:R1:W-:Y:S01]  /*1e060*/  MUFU.EX2 R122, R196 ;  /* 0x000000c4007a7308 */ /* 0x0003e20000000800 */
[----:B---3--:R-:W-:Y:S01]  /*1e070*/  LOP3.LUT R204, R219, 0x7f, RZ, 0xc0, !PT ;  /* 0x0000007fdbcc7812 */ /* 0x008fe200078ec0ff */
[----:B------:R-:W-:-:S02]  /*1e080*/  WARPGROUP.DEPBAR.LE gsb0, 0x0 ;  /* 0x00008000000079c5 */ /* 0x000fc40000010000 */
[----:B0-----:R-:W0:Y:S01]  /*1e090*/  SHFL.BFLY PT, R181, R10, 0x2, 0x1f ;  /* 0x0c401f000ab57f89 */ /* 0x001e2200000e0000 */
[----:B------:R-:W-:Y:S01]  /*1e0a0*/  ISETP.NE.AND P4, PT, R204, RZ, PT ;  /* 0x000000ffcc00720c */ /* 0x000fe20003f85270 */
[----:B------:R-:W2:Y:S01]  /*1e0b0*/  S2R R219, SR_TID.X ;  /* 0x0000000000db7919 */ /* 0x000ea20000002100 */
[----:B-1----:R-:W-:Y:S01]  /*1e0c0*/  FSEL R196, R0, RZ, P2 ;  /* 0x000000ff00c47208 */ /* 0x002fe20001000000 */
[----:B------:R-:W-:Y:S04]  /*1e0d0*/  MUFU.EX2 R184, R184 ;  /* 0x000000b800b87308 */ /* 0x000fe80000000800 */
[----:B------:R-:W-:-:S04]  /*1e0e0*/  FADD.FTZ R196, -R196, R6 ;  /* 0x00000006c4c47221 */ /* 0x000fc80000010100 */
[----:B------:R-:W-:Y:S01]  /*1e0f0*/  FMUL.FTZ R196, R2, R196 ;  /* 0x000000c402c47220 */ /* 0x000fe20000410000 */
[----:B------:R-:W-:Y:S08]  /*1e100*/  MUFU.EX2 R8, R8 ;  /* 0x0000000800087308 */ /* 0x000ff00000000800 */
[----:B------:R-:W1:Y:S01]  /*1e110*/  MUFU.EX2 R196, R196 ;  /* 0x000000c400c47308 */ /* 0x000e620000000800 */
[----:B0-----:R-:W-:-:S05]  /*1e120*/  FMNMX.FTZ R10, R10, R181, !PT ;  /* 0x000000b50a0a7209 */ /* 0x001fca0007810000 */
[----:B------:R-:W0:Y:S02]  /*1e130*/  SHFL.BFLY PT, R181, R10, 0x1, 0x1f ;  /* 0x0c201f000ab57f89 */ /* 0x000e2400000e0000 */
[----:B------:R-:W-:Y:S01]  /*1e140*/  MUFU.EX2 R13, R13 ;  /* 0x0000000d000d7308 */ /* 0x000fe20000000800 */
[----:B--2---:R-:W-:-:S07]  /*1e150*/  SHF.R.U32.HI R204, RZ, 0x7, R219 ;  /* 0x00000007ffcc7819 */ /* 0x004fce00000116db */
[----:B------:R-:W-:Y:S01]  /*1e160*/  MUFU.EX2 R20, R20 ;  /* 0x0000001400147308 */ /* 0x000fe20000000800 */
[----:B-1----:R-:W-:-:S04]  /*1e170*/  FFMA.FTZ R4, R196, R4, R184 ;  /* 0x00000004c4047223 */ /* 0x002fc800000100b8 */
[----:B------:R-:W-:-:S03]  /*1e180*/  FADD.FTZ R4, R8, R4 ;  /* 0x0000000408047221 */ /* 0x000fc60000010000 */
[----:B------:R-:W-:Y:S01]  /*1e190*/  MUFU.EX2 R21, R21 ;  /* 0x0000001500157308 */ /* 0x000fe20000000800 */
[----:B0-----:R-:W-:-:S07]  /*1e1a0*/  FMNMX.FTZ R10, R10, R181, !PT ;  /* 0x000000b50a0a7209 */ /* 0x001fce0007810000 */
[----:B------:R0:W-:Y:S01]  /*1e1b0*/  MUFU.EX2 R147, R193 ;  /* 0x000000c100937308 */ /* 0x0001e20000000800 */
[----:B------:R-:W-:Y:S01]  /*1e1c0*/  FSETP.NEU.FTZ.AND P3, PT, R10, -INF , PT ;  /* 0xff8000000a00780b */ /* 0x000fe20003f7d000 */
[----:B------:R-:W-:-:S05]  /*1e1d0*/  FFMA.FTZ R133, R2, R10, -8 ;  /* 0xc100000002857423 */ /* 0x000fca000001000a */
[----:B------:R-:W-:Y:S01]  /*1e1e0*/  FSEL R133, R133, RZ, P3 ;  /* 0x000000ff85857208 */ /* 0x000fe20001800000 */
[----:B------:R-:W-:Y:S04]  /*1e1f0*/  MUFU.EX2 R127, R197 ;  /* 0x000000c5007f7308 */ /* 0x000fe80000000800 */
[----:B------:R-:W-:-:S01]  /*1e200*/  FFMA.FTZ R192, R2, R195, -R133 ;  /* 0x000000c302c07223 */ /* 0x000fc20000010885 */
[----:B------:R-:W-:Y:S01]  /*1e210*/  FSEL R195, R10, RZ, P3 ;  /* 0x000000ff0ac37208 */ /* 0x000fe20001800000 */
[----:B------:R-:W-:-:S01]  /*1e220*/  FFMA.FTZ R181, R2, R186, -R133 ;  /* 0x000000ba02b57223 */ /* 0x000fc20000010885 */
[C-C-:B------:R-:W-:Y:S01]  /*1e230*/  FFMA.FTZ R186, R2.reuse, R187, -R133.reuse ;  /* 0x000000bb02ba7223 */ /* 0x140fe20000010885 */
[----:B------:R-:W-:-:S01]  /*1e240*/  FFMA.FTZ R187, R2, R190, -R133 ;  /* 0x000000be02bb7223 */ /* 0x000fc20000010885 */
[----:B------:R-:W-:Y:S01]  /*1e250*/  FFMA.FTZ R190, R2, R191, -R133 ;  /* 0x000000bf02be7223 */ /* 0x000fe20000010885 */
[----:B------:R-:W-:-:S01]  /*1e260*/  FADD.FTZ R195, -R195, R5 ;  /* 0x00000005c3c37221 */ /* 0x000fc20000010100 */
[--C-:B------:R-:W-:Y:S01]  /*1e270*/  FFMA.FTZ R191, R2, R194, -R133.reuse ;  /* 0x000000c202bf7223 */ /* 0x100fe20000010885 */
[----:B------:R-:W-:Y:S01]  /*1e280*/  MUFU.EX2 R181, R181 ;  /* 0x000000b500b57308 */ /* 0x000fe20000000800 */
[----:B------:R-:W-:Y:S01]  /*1e290*/  IADD3 R5, -R204, 0xb, RZ ;  /* 0x0000000bcc057810 */ /* 0x000fe20007ffe1ff */
[C---:B------:R-:W-:Y:S01]  /*1e2a0*/  FMUL.FTZ R195, R2.reuse, R195 ;  /* 0x000000c302c37220 */ /* 0x040fe20000410000 */
[----:B0-----:R-:W-:-:S01]  /*1e2b0*/  FFMA.FTZ R193, R2, R198, -R133 ;  /* 0x000000c602c17223 */ /* 0x001fc20000010885 */
        /* <DEDUP_REMOVED lines=22> */
[----:B------:R1:W-:Y:S06]  /*1e420*/  BAR.ARV R5, 0x100 ;  /* 0x000400050000751d */ /* 0x0003ec0000002000 */
[----:B------:R-:W0:Y:S01]  /*1e430*/  MUFU.EX2 R190, R190 ;  /* 0x000000be00be7308 */ /* 0x000e220000000800 */
[----:B------:R-:W-:-:S01]  /*1e440*/  FFMA.FTZ R139, R2, R139, -R133 ;  /* 0x0000008b028b7223 */ /* 0x000fc20000010885 */
[----:B-1----:R-:W-:Y:S01]  /*1e450*/  FADD.FTZ R5, R186, R3 ;  /* 0x00000003ba057221 */ /* 0x002fe20000010000 */
[----:B------:R-:W-:-:S01]  /*1e460*/  FADD.FTZ R3, R13, R4 ;  /* 0x000000040d037221 */ /* 0x000fc20000010000 */
[C-C-:B------:R-:W-:Y:S01]  /*1e470*/  FFMA.FTZ R142, R2.reuse, R142, -R133.reuse ;  /* 0x0000008e028e7223 */ /* 0x140fe20000010885 */
[----:B------:R-:W-:-:S01]  /*1e480*/  FFMA.FTZ R143, R2, R143, -R133 ;  /* 0x0000008f028f7223 */ /* 0x000fc20000010885 */
[----:B------:R-:W-:Y:S01]  /*1e490*/  FFMA.FTZ R146, R2, R146, -R133 ;  /* 0x0000009202927223 */ /* 0x000fe20000010885 */
[----:B------:R-:W-:-:S01]  /*1e4a0*/  FADD.FTZ R3, R20, R3 ;  /* 0x0000000314037221 */ /* 0x000fc20000010000 */
[----:B------:R-:W1:Y:S01]  /*1e4b0*/  MUFU.EX2 R191, R191 ;  /* 0x000000bf00bf7308 */ /* 0x000e620000000800 */
[----:B--2---:R-:W-:-:S01]  /*1e4c0*/  FADD.FTZ R4, R187, R5 ;  /* 0x00000005bb047221 */ /* 0x004fc20000010000 */
[----:B------:R-:W-:Y:S01]  /*1e4d0*/  FFMA.FTZ R185, R2, R185, -R133 ;  /* 0x000000b902b97223 */ /* 0x000fe20000010885 */
[----:B------:R-:W-:-:S01]  /*1e4e0*/  FADD.FTZ R3, R21, R3 ;  /* 0x0000000315037221 */ /* 0x000fc20000010000 */
[C-C-:B------:R-:W-:Y:S01]  /*1e4f0*/  FFMA.FTZ R150, R2.reuse, R150, -R133.reuse ;  /* 0x0000009602967223 */ /* 0x140fe20000010885 */
[----:B------:R-:W-:-:S01]  /*1e500*/  FFMA.FTZ R151, R2, R151, -R133 ;  /* 0x0000009702977223 */ /* 0x000fc20000010885 */
[----:B------:R-:W-:Y:S01]  /*1e510*/  FFMA.FTZ R188, R2, R188, -R133 ;  /* 0x000000bc02bc7223 */ /* 0x000fe20000010885 */
[----:B------:R-:W-:-:S01]  /*1e520*/  FADD.FTZ R3, R147, R3 ;  /* 0x0000000393037221 */ /* 0x000fc20000010000 */
[----:B------:R-:W2:Y:S01]  /*1e530*/  MUFU.EX2 R192, R192 ;  /* 0x000000c000c07308 */ /* 0x000ea20000000800 */
[----:B0-----:R-:W-:-:S01]  /*1e540*/  FADD.FTZ R4, R190, R4 ;  /* 0x00000004be047221 */ /* 0x001fc20000010000 */
[----:B------:R-:W-:Y:S01]  /*1e550*/  FFMA.FTZ R123, R2, R123, -R133 ;  /* 0x0000007b027b7223 */ /* 0x000fe20000010885 */
[----:B------:R-:W-:-:S01]  /*1e560*/  FADD.FTZ R3, R122, R3 ;  /* 0x000000037a037221 */ /* 0x000fc20000010000 */
[C-C-:B------:R-:W-:Y:S01]  /*1e570*/  FFMA.FTZ R126, R2.reuse, R126, -R133.reuse ;  /* 0x0000007e027e7223 */ /* 0x140fe20000010885 */
[----:B------:R-:W-:-:S01]  /*1e580*/  FFMA.FTZ R189, R2, R189, -R133 ;  /* 0x000000bd02bd7223 */ /* 0x000fc20000010885 */
[----:B------:R-:W-:Y:S01]  /*1e590*/  FFMA.FTZ R130, R2, R130, -R133 ;  /* 0x0000008202827223 */ /* 0x000fe20000010885 */
[----:B------:R-:W-:-:S01]  /*1e5a0*/  FADD.FTZ R3, R127, R3 ;  /* 0x000000037f037221 */ /* 0x000fc20000010000 */
[----:B------:R-:W0:Y:S01]  /*1e5b0*/  MUFU.EX2 R193, R193 ;  /* 0x000000c100c17308 */ /* 0x000e220000000800 */
[----:B-1----:R-:W-:-:S01]  /*1e5c0*/  FADD.FTZ R4, R191, R4 ;  /* 0x00000004bf047221 */ /* 0x002fc20000010000 */
[C-C-:B------:R-:W-:Y:S01]  /*1e5d0*/  FFMA.FTZ R131, R2.reuse, R131, -R133.reuse ;  /* 0x0000008302837223 */ /* 0x140fe20000010885 */
[----:B------:R-:W-:-:S01]  /*1e5e0*/  FFMA.FTZ R140, R2, R140, -R133 ;  /* 0x0000008c028c7223 */ /* 0x000fc20000010885 */
[----:B------:R-:W-:-:S04]  /*1e5f0*/  FFMA.FTZ R133, R2, R135, -R133 ;  /* 0x0000008702857223 */ /* 0x000fc80000010885 */
        /* <DEDUP_REMOVED lines=48> */
[----:B------:R1:W3:Y:S01]  /*1e900*/  MUFU.EX2 R6, R159 ;  /* 0x0000009f00067308 */ /* 0x0002e20000000800 */
[----:B--2---:R-:W-:-:S07]  /*1e910*/  FADD.FTZ R4, R158, R4 ;  /* 0x000000049e047221 */ /* 0x004fce0000010000 */
[----:B------:R-:W2:Y:S01]  /*1e920*/  MUFU.EX2 R160, R160 ;  /* 0x000000a000a07308 */ /* 0x000ea20000000800 */
[----:B0-----:R-:W-:-:S01]  /*1e930*/  FADD.FTZ R3, R157, R3 ;  /* 0x000000039d037221 */ /* 0x001fc20000010000 */
[----:B-1----:R-:W-:-:S04]  /*1e940*/  @!P4 IMAD R159, R9, 0x8, R16 ;  /* 0x00000008099fc824 */ /* 0x002fc800078e0210 */
[----:B------:R-:W-:Y:S02]  /*1e950*/  @!P4 VIADD R159, R159, 0x33440 ;  /* 0x000334409f9fc836 */ /* 0x000fe40000000000 */
[----:B------:R-:W0:Y:S01]  /*1e960*/  MUFU.EX2 R162, R162 ;  /* 0x000000a200a27308 */ /* 0x000e220000000800 */
[----:B---3--:R-:W-:-:S02]  /*1e970*/  FADD.FTZ R4, R6, R4 ;  /* 0x0000000406047221 */ /* 0x008fc40000010000 */
[----:B------:R-:W-:-:S04]  /*1e980*/  @!P4 PRMT R159, RZ, 0x654, R159 ;  /* 0x00000654ff9fc816 */ /* 0x000fc8000000009f */
[----:B------:R1:W-:Y:S01]  /*1e990*/  @!P4 SYNCS.ARRIVE.TRANS64.RED.A1T0 RZ, [R159+URZ], RZ ;  /* 0x000000ff9fffc9a7 */ /* 0x0003e2000810043f */
[----:B------:R-:W3:Y:S01]  /*1e9a0*/  MUFU.EX2 R161, R161 ;  /* 0x000000a100a17308 */ /* 0x000ee20000000800 */
[----:B--2---:R-:W-:-:S07]  /*1e9b0*/  FADD.FTZ R3, R160, R3 ;  /* 0x00000003a0037221 */ /* 0x004fce0000010000 */
[----:B------:R-:W2:Y:S01]  /*1e9c0*/  MUFU.EX2 R163, R163 ;  /* 0x000000a300a37308 */ /* 0x000ea20000000800 */
[----:B0-----:R-:W-:-:S07]  /*1e9d0*/  FADD.FTZ R4, R162, R4 ;  /* 0x00000004a2047221 */ /* 0x001fce0000010000 */
[----:B------:R-:W0:Y:S01]  /*1e9e0*/  MUFU.EX2 R164, R164 ;  /* 0x000000a400a47308 */ /* 0x000e220000000800 */
[----:B---3--:R-:W-:-:S07]  /*1e9f0*/  FADD.FTZ R3, R161, R3 ;  /* 0x00000003a1037221 */ /* 0x008fce0000010000 */
        /* <DEDUP_REMOVED lines=15> */
[----:B0-----:R-:W-:-:S04]  /*1eaf0*/  FADD.FTZ R3, R137, R3 ;  /* 0x0000000389037221 */ /* 0x001fc80000010000 */
[----:B------:R-:W-:-:S03]  /*1eb00*/  FADD.FTZ R3, R134, R3 ;  /* 0x0000000386037221 */ /* 0x000fc60000010000 */
        /* <DEDUP_REMOVED lines=51> */
[----:B--2---:R-:W-:-:S01]  /*1ee40*/  FADD.FTZ R5, R140, R4 ;  /* 0x000000048c057221 */ /* 0x004fc20000010000 */
[----:B0-----:R-:W-:-:S03]  /*1ee50*/  FADD.FTZ R4, R11, R3 ;  /* 0x000000030b047221 */ /* 0x001fc60000010000 */
[----:B---3--:R-:W-:Y:S01]  /*1ee60*/  FADD.FTZ R3, R133, R5 ;  /* 0x0000000585037221 */ /* 0x008fe20000010000 */
[----:B-1----:R-:W-:Y:S06]  /*1ee70*/  @!P1 BRA `(.L_x_2402) ;  /* 0x0000000000049947 */ /* 0x002fec0003800000 */
[----:B------:R-:W-:Y:S01]  /*1ee80*/  BPT.TRAP 0x1 ;  /* 0x000000040000795c */ /* 0x000fe20000300000 */
.L_x_2402:
[----:B------:R-:W-:Y:S01]  /*1ee90*/  IMAD R5, R221, 0x8, R16 ;  /* 0x00000008dd057824 */ /* 0x000fe200078e0210 */
[----:B------:R-:W-:Y:S01]  /*1eea0*/  ISETP.GT.AND P2, PT, R7, R15, PT ;  /* 0x0000000f0700720c */ /* 0x000fe20003f44270 */
[----:B------:R-:W-:Y:S01]  /*1eeb0*/  IMAD.U32 R135, RZ, RZ, UR42 ;  /* 0x0000002aff877e24 */ /* 0x000fe2000f8e00ff */
[----:B------:R-:W-:Y:S01]  /*1eec0*/  F2FP.SATFINITE.E4M3.F32.PACK_AB_MERGE_C R13, R20, R13, RZ ;  /* 0x0000000d140d723e */ /* 0x000fe200048070ff */
[-C--:B------:R-:W-:Y:S01]  /*1eed0*/  FMUL.FTZ R24, R24, R196.reuse ;  /* 0x000000c418187220 */ /* 0x080fe20000410000 */
[----:B------:R-:W-:Y:S01]  /*1eee0*/  IADD3 R5, R5, 0x33460, RZ ;  /* 0x0003346005057810 */ /* 0x000fe20007ffe0ff */
        /* <DEDUP_REMOVED lines=33> */
[----:B------:R-:W-:Y:S01]  /*1f100*/  PRMT R5, R135, 0x654, R5 ;  /* 0x0000065487057816 */ /* 0x000fe20000000005 */
[----:B------:R-:W-:Y:S01]  /*1f110*/  FMUL.FTZ R60, R60, R196 ;  /* 0x000000c43c3c7220 */ /* 0x000fe20000410000 */
[----:B------:R-:W-:Y:S01]  /*1f120*/  F2FP.SATFINITE.E4M3.F32.PACK_AB_MERGE_C R13, R8, R184, R13 ;  /* 0x000000b8080d723e */ /* 0x000fe2000480700d */
[-C--:B------:R-:W-:Y:S01]  /*1f130*/  FMUL.FTZ R61, R61, R196.reuse ;  /* 0x000000c43d3d7220 */ /* 0x080fe20000410000 */
[----:B------:R-:W-:Y:S01]  /*1f140*/  F2FP.SATFINITE.E4M3.F32.PACK_AB_MERGE_C R187, R186, R181, R187 ;  /* 0x000000b5babb723e */ /* 0x000fe200048070bb */
[----:B------:R0:W-:Y:S01]  /*1f150*/  SYNCS.ARRIVE.TRANS64.RED.A1T0 RZ, [R5+URZ], RZ ;  /* 0x000000ff05ff79a7 */ /* 0x0001e2000810043f */
        /* <DEDUP_REMOVED lines=97> */
[----:B------:R-:W-:Y:S01]  /*1f770*/  VIADD R7, R7, 0xffffffff ;  /* 0xffffffff07077836 */ /* 0x000fe20000000000 */
[----:B------:R-:W-:Y:S01]  /*1f780*/  MOV R214, R177 ;  /* 0x000000b100d67202 */ /* 0x000fe20000000f00 */
[----:B0-----:R-:W-:-:S02]  /*1f790*/  IMAD.MOV.U32 R5, RZ, RZ, R10 ;  /* 0x000000ffff057224 */ /* 0x001fc400078e000a */
        /* <DEDUP_REMOVED lines=19> */
[----:B------:R-:W-:Y:S06]  /*1f8d0*/  @P2 BRA `(.L_x_2403) ;  /* 0xffffffbc00e42947 */ /* 0x000fec000383ffff */
[----:B------:R-:W-:-:S07]  /*1f8e0*/  IMAD.MOV.U32 R221, RZ, RZ, R9 ;  /* 0x000000ffffdd7224 */ /* 0x000fce00078e0009 */
.L_x_2392:
[----:B------:R-:W-:-:S13]  /*1f8f0*/  ISETP.GE.AND P0, PT, R7, R235, PT ;  /* 0x000000eb0700720c */ /* 0x000fda0003f06270 */
[----:B------:R-:W-:Y:S05]  /*1f900*/  @!P0 BRA `(.L_x_2404) ;  /* 0x00000034003c8947 */ /* 0x000fea0003800000 */
[----:B------:R-:W-:Y:S01]  /*1f910*/  IMAD.MOV.U32 R5, RZ, RZ, R10 ;  /* 0x000000ffff057224 */ /* 0x000fe200078e000a */
[----:B------:R-:W-:Y:S01]  /*1f920*/  MOV R6, R0 ;  /* 0x0000000000067202 */ /* 0x000fe20000000f00 */
[----:B------:R-:W-:Y:S02]  /*1f930*/  IMAD.MOV.U32 R8, RZ, RZ, R222 ;  /* 0x000000ffff087224 */ /* 0x000fe400078e00de */
[----:B------:R-:W-:-:S07]  /*1f940*/  IMAD.MOV.U32 R9, RZ, RZ, R221 ;  /* 0x000000ffff097224 */ /* 0x000fce00078e00dd */
.L_x_2415:
[----:B------:R-:W-:Y:S01]  /*1f950*/  ISETP.NE.AND P2, PT, R229, RZ, PT ;  /* 0x000000ffe500720c */ /* 0x000fe20003f45270 */
[----:B------:R-:W-:Y:S01]  /*1f960*/  VIADD R221, R9, 0x1 ;  /* 0x0000000109dd7836 */ /* 0x000fe20000000000 */
[----:B------:R-:W-:Y:S05]  /*1f970*/  YIELD ;  /* 0x0000000000007946 */ /* 0x000fea0003800000 */
[----:B------:R-:W-:-:S04]  /*1f980*/  ISETP.NE.AND P0, PT, R221, 0x2, PT ;  /* 0x00000002dd00780c */ /* 0x000fc80003f05270 */
[----:B------:R-:W-:Y:S02]  /*1f990*/  SEL R11, RZ, 0x1, P0 ;  /* 0x00000001ff0b7807 */ /* 0x000fe40000000000 */
[----:B------:R-:W-:Y:S02]  /*1f9a0*/  SEL R221, R221, RZ, P0 ;  /* 0x000000ffdddd7207 */ /* 0x000fe40000000000 */
[----:B------:R-:W-:Y:S01]  /*1f9b0*/  LOP3.LUT R222, R8, R11, RZ, 0x3c, !PT ;  /* 0x0000000b08de7212 */ /* 0x000fe200078e3cff */
[----:B------:R-:W-:Y:S06]  /*1f9c0*/  @P2 BRA `(.L_x_2405) ;  /* 0x0000000000302947 */ /* 0x000fec0003800000 */
[----:B------:R-:W-:Y:S05]  /*1f9d0*/  @!P1 BRA `(.L_x_2406) ;  /* 0x0000000000049947 */ /* 0x000fea0003800000 */
[----:B------:R-:W-:Y:S01]  /*1f9e0*/  BPT.TRAP 0x1 ;  /* 0x000000040000795c */ /* 0x000fe20000300000 */
.L_x_2406:
[----:B------:R-:W-:Y:S01]  /*1f9f0*/  IMAD R0, R221, 0x8, R16 ;  /* 0x00000008dd007824 */ /* 0x000fe200078e0210 */
[----:B------:R-:W-:-:S04]  /*1fa00*/  SHF.L.U32 R11, R222, 0x1f, RZ ;  /* 0x0000001fde0b7819 */ /* 0x000fc800000006ff */
[----:B------:R0:W1:Y:S01]  /*1fa10*/  SYNCS.PHASECHK.TRANS64.TRYWAIT P0, [R0+URZ+0x33430], R11 ;  /* 0x0334300b000075a7 */ /* 0x000062000800017f */
[----:B------:R-:W-:Y:S05]  /*1fa20*/  @!P1 BRA `(.L_x_2407) ;  /* 0x0000000000049947 */ /* 0x000fea0003800000 */
[----:B------:R-:W-:Y:S01]  /*1fa30*/  BPT.TRAP 0x1 ;  /* 0x000000040000795c */ /* 0x000fe20000300000 */
.L_x_2407:
[----:B------:R-:W-:Y:S04]  /*1fa40*/  BSSY B0, `(.L_x_2405) ;  /* 0x0000004000007945 */ /* 0x000fe80003800000 */
[----:B-1----:R-:W-:Y:S05]  /*1fa50*/  @P0 BRA `(.L_x_2408) ;  /* 0x0000000000080947 */ /* 0x002fea0003800000 */
[----:B------:R-:W1:Y:S02]  /*1fa60*/  SYNCS.PHASECHK.TRANS64.TRYWAIT P0, [R0+URZ+0x33430], R11 ;  /* 0x0334300b000075a7 */ /* 0x000e64000800017f */
[----:B-1----:R-:W-:Y:S05]  /*1fa70*/  @!P0 BRA `(.L_x_2409) ;  /* 0x0000012400b48947 */ /* 0x002fea0003800000 */
.L_x_2408:
[----:B------:R-:W-:Y:S05]  /*1fa80*/  BSYNC B0 ;  /* 0x0000000000007941 */ /* 0x000fea0003800000 */
.L_x_2405:
[----:B01----:R-:W0:Y:S01]  /*1fa90*/  S2R R0, SR_TID.X ;  /* 0x0000000000007919 */ /* 0x003e220000002100 */
[----:B------:R-:W-:Y:S05]  /*1faa0*/  WARPSYNC.ALL ;  /* 0x0000000000007948 */ /* 0x000fea0003800000 */
[----:B------:R-:W-:Y:S01]  /*1fab0*/  IMAD R10, R221, 0x780, R14 ;  /* 0x00000780dd0a7824 */ /* 0x000fe200078e020e */
[----:B------:R-:W-:Y:S01]  /*1fac0*/  UMOV UR48, UR24 ;  /* 0x0000001800307c82 */ /* 0x000fe20008000000 */
[----:B------:R-:W-:Y:S01]  /*1fad0*/  IMAD.MOV.U32 R11, RZ, RZ, -0x7fffffe0 ;  /* 0x80000020ff0b7424 */ /* 0x000fe200078e00ff */
[----:B------:R-:W-:Y:S01]  /*1fae0*/  UMOV UR49, UR25 ;  /* 0x0000001900317c82 */ /* 0x000fe20008000000 */
[C---:B------:R-:W-:Y:S01]  /*1faf0*/  VIADD R120, R10.reuse, 0x80 ;  /* 0x000000800a787836 */ /* 0x040fe20000000000 */
[----:B------:R-:W-:Y:S01]  /*1fb00*/  R2UR UR50, R10 ;  /* 0x000000000a3272ca */ /* 0x000fe200000e0000 */
[----:B------:R-:W-:Y:S01]  /*1fb10*/  IMAD.MOV.U32 R121, RZ, RZ, -0x7fffffe0 ;  /* 0x80000020ff797424 */ /* 0x000fe200078e00ff */
[----:B------:R-:W-:Y:S01]  /*1fb20*/  R2UR UR51, R11 ;  /* 0x000000000b3372ca */ /* 0x000fe200000e0000 */
[----:B------:R-:W-:Y:S01]  /*1fb30*/  UMOV UR44, UR24 ;  /* 0x00000018002c7c82 */ /* 0x000fe20008000000 */
[----:B------:R-:W-:Y:S01]  /*1fb40*/  R2UR UR46, R120 ;  /* 0x00000000782e72ca */ /* 0x000fe200000e0000 */
[----:B------:R-:W-:Y:S01]  /*1fb50*/  UMOV UR45, UR25 ;  /* 0x00000019002d7c82 */ /* 0x000fe20008000000 */
[----:B------:R-:W-:Y:S01]  /*1fb60*/  R2UR UR47, R121 ;  /* 0x00000000792f72ca */ /* 0x000fe200000e0000 */
[C---:B------:R-:W-:Y:S01]  /*1fb70*/  VIADD R12, R10.reuse, 0x100 ;  /* 0x000001000a0c7836 */ /* 0x040fe20000000000 */
[----:B------:R-:W-:Y:S01]  /*1fb80*/  MOV R21, 0x80000020 ;  /* 0x8000002000157802 */ /* 0x000fe20000000f00 */
[----:B------:R-:W-:Y:S01]  /*1fb90*/  IMAD.MOV.U32 R13, RZ, RZ, -0x7fffffe0 ;  /* 0x80000020ff0d7424 */ /* 0x000fe200078e00ff */
[----:B------:R-:W-:Y:S01]  /*1fba0*/  UMOV UR32, UR24 ;  /* 0x0000001800207c82 */ /* 0x000fe20008000000 */
[----:B------:R-:W-:Y:S01]  /*1fbb0*/  VIADD R20, R10, 0x180 ;  /* 0x000001800a147836 */ /* 0x000fe20000000000 */
[----:B------:R-:W-:Y:S01]  /*1fbc0*/  R2UR UR26, R12 ;  /* 0x000000000c1a72ca */ /* 0x000fe200000e0000 */
[----:B------:R-:W-:Y:S01]  /*1fbd0*/  UMOV UR33, UR25 ;  /* 0x0000001900217c82 */ /* 0x000fe20008000000 */
[----:B------:R-:W-:Y:S01]  /*1fbe0*/  R2UR UR27, R13 ;  /* 0x000000000d1b72ca */ /* 0x000fe200000e0000 */
[----:B------:R-:W-:Y:S01]  /*1fbf0*/  VIADD R120, R10, 0x200 ;  /* 0x000002000a787836 */ /* 0x000fe20000000000 */
[----:B------:R-:W-:Y:S01]  /*1fc00*/  R2UR UR34, R20 ;  /* 0x00000000142272ca */ /* 0x000fe200000e0000 */
[----:B------:R-:W-:Y:S01]  /*1fc10*/  UMOV UR28, UR24 ;  /* 0x00000018001c7c82 */ /* 0x000fe20008000000 */
[----:B------:R-:W-:Y:S01]  /*1fc20*/  R2UR UR35, R21 ;  /* 0x00000000152372ca */ /* 0x000fe200000e0000 */
[----:B------:R-:W-:Y:S01]  /*1fc30*/  UMOV UR29, UR25 ;  /* 0x00000019001d7c82 */ /* 0x000fe20008000000 */
[----:B------:R-:W-:Y:S01]  /*1fc40*/  R2UR UR30, R120 ;  /* 0x00000000781e72ca */ /* 0x000fe200000e0000 */
[C---:B------:R-:W-:Y:S01]  /*1fc50*/  VIADD R12, R10.reuse, 0x2 ;  /* 0x000000020a0c7836 */ /* 0x040fe20000000000 */
[----:B0-----:R-:W-:Y:S01]  /*1fc60*/  SHF.R.U32.HI R0, RZ, 0x7, R0 ;  /* 0x00000007ff007819 */ /* 0x001fe20000011600 */
[----:B------:R-:W-:Y:S01]  /*1fc70*/  VIADD R20, R10, 0x82 ;  /* 0x000000820a147836 */ /* 0x000fe20000000000 */
[----:B------:R-:W-:Y:S01]  /*1fc80*/  R2UR UR31, R121 ;  /* 0x00000000791f72ca */ /* 0x000fe200000e0000 */
[----:B------:R-:W-:Y:S01]  /*1fc90*/  IMAD.MOV.U32 R21, RZ, RZ, -0x7fffffe0 ;  /* 0x80000020ff157424 */ /* 0x000fe200078e00ff */
[----:B------:R-:W-:Y:S01]  /*1fca0*/  R2UR UR6, R12 ;  /* 0x000000000c0672ca */ /* 0x000fe200000e0000 */
[----:B------:R-:W-:Y:S01]  /*1fcb0*/  VIADD R0, R0, 0x8 ;  /* 0x0000000800007836 */ /* 0x000fe20000000000 */
[----:B------:R-:W-:Y:S01]  /*1fcc0*/  R2UR UR7, R13 ;  /* 0x000000000d0772ca */ /* 0x000fe200000e0000 */
[----:B------:R-:W-:-:S02]  /*1fcd0*/  VIADD R12, R10, 0x102 ;  /* 0x000001020a0c7836 */ /* 0x000fc40000000000 */
[----:B------:R-:W-:Y:S01]  /*1fce0*/  IMAD.MOV.U32 R13, RZ, RZ, -0x7fffffe0 ;  /* 0x80000020ff0d7424 */ /* 0x000fe200078e00ff */
[----:B------:R0:W-:Y:S01]  /*1fcf0*/  BAR.SYNC.DEFER_BLOCKING R0, 0x100 ;  /* 0x000400000000751d */ /* 0x0001e20000010000 */
[----:B------:R-:W-:-:S05]  /*1fd00*/  IMAD.MOV.U32 R11, RZ, RZ, -0x7fffffe0 ;  /* 0x80000020ff0b7424 */ /* 0x000fca00078e00ff */
        /* <DEDUP_REMOVED lines=224> */
.L_x_2411:
[----:B------:R-:W-:Y:S01]  /*20b10*/  SHF.L.U32 R0, R8, 0x1f, RZ ;  /* 0x0000001f08007819 */ /* 0x000fe200000006ff */
[----:B------:R-:W-:-:S04]  /*20b20*/  IMAD R8, R9, 0x8, R16 ;  /* 0x0000000809087824 */ /* 0x000fc800078e0210 */
[----:B------:R0:W1:Y:S01]  /*20b30*/  SYNCS.PHASECHK.TRANS64.TRYWAIT P0, [R8+URZ+0x33450], R0 ;  /* 0x03345000080075a7 */ /* 0x000062000800017f */
[----:B------:R-:W-:Y:S05]  /*20b40*/  @!P1 BRA `(.L_x_2412) ;  /* 0x0000000000049947 */ /* 0x000fea0003800000 */
[----:B------:R-:W-:Y:S01]  /*20b50*/  BPT.TRAP 0x1 ;  /* 0x000000040000795c */ /* 0x000fe20000300000 */
.L_x_2412:
[----:B-1----:R-:W-:Y:S05]  /*20b60*/  @P0 BRA `(.L_x_2410) ;  /* 0x0000000000080947 */ /* 0x002fea0003800000 */
[----:B------:R-:W1:Y:S02]  /*20b70*/  SYNCS.PHASECHK.TRANS64.TRYWAIT P0, [R8+URZ+0x33450], R0 ;  /* 0x03345000080075a7 */ /* 0x000e64000800017f */
[----:B-1----:R-:W-:Y:S05]  /*20b80*/  @!P0 BRA `(.L_x_2413) ;  /* 0x0000011400848947 */ /* 0x002fea0003800000 */
.L_x_2410:
[----:B01----:R-:W-:Y:S01]  /*20b90*/  VIADD R0, R16, 0x200 ;  /* 0x0000020010007836 */ /* 0x003fe20000000000 */
[----:B------:R-:W-:Y:S01]  /*20ba0*/  MOV R11, 0xc0000010 ;  /* 0xc0000010000b7802 */ /* 0x000fe20000000f00 */
[----:B------:R-:W-:Y:S05]  /*20bb0*/  WARPSYNC.ALL ;  /* 0x0000000000007948 */ /* 0x000fea0003800000 */
[----:B------:R-:W-:Y:S01]  /*20bc0*/  SHF.R.U32.HI R0, RZ, 0x4, R0 ;  /* 0x00000004ff007819 */ /* 0x000fe20000011600 */
[----:B------:R-:W-:Y:S01]  /*20bd0*/  WARPGROUP.ARRIVE ;  /* 0x00000000000079c5 */ /* 0x000fe20000000000 */
[----:B------:R-:W-:Y:S01]  /*20be0*/  R2UR UR7, R11 ;  /* 0x000000000b0772ca */ /* 0x000fe200000e0000 */
[----:B------:R-:W-:Y:S01]  /*20bf0*/  IMAD.MOV.U32 R13, RZ, RZ, -0x3ffffff0 ;  /* 0xc0000010ff0d7424 */ /* 0x000fe200078e00ff */
[----:B------:R-:W-:-:S02]  /*20c00*/  LOP3.LUT R0, R0, 0x3fff, RZ, 0xc0, !PT ;  /* 0x00003fff00007812 */ /* 0x000fc400078ec0ff */
[----:B------:R-:W-:Y:S02]  /*20c10*/  FMNMX.FTZ R8, R186, R5, !PT ;  /* 0x00000005ba087209 */ /* 0x000fe40007810000 */
[----:B------:R-:W-:Y:S02]  /*20c20*/  LOP3.LUT R0, R0, 0x10000, RZ, 0xfc, !PT ;  /* 0x0001000000007812 */ /* 0x000fe400078efcff */
[----:B------:R-:W-:-:S03]  /*20c30*/  FMNMX.FTZ R8, R187, R8, !PT ;  /* 0x00000008bb087209 */ /* 0x000fc60007810000 */
[----:B------:R-:W-:Y:S01]  /*20c40*/  IMAD R10, R9, 0x780, R0 ;  /* 0x00000780090a7824 */ /* 0x000fe200078e0200 */
[----:B------:R-:W-:Y:S02]  /*20c50*/  FMNMX.FTZ R0, R184, R6, !PT ;  /* 0x00000006b8007209 */ /* 0x000fe40007810000 */
[----:B------:R-:W-:Y:S01]  /*20c60*/  FMNMX.FTZ R8, R190, R8, !PT ;  /* 0x00000008be087209 */ /* 0x000fe20007810000 */
[C---:B------:R-:W-:Y:S01]  /*20c70*/  VIADD R12, R10.reuse, 0x180 ;  /* 0x000001800a0c7836 */ /* 0x040fe20000000000 */
[----:B------:R-:W-:Y:S02]  /*20c80*/  R2UR UR6, R10 ;  /* 0x000000000a0672ca */ /* 0x000fe400000e0000 */
[----:B------:R-:W-:Y:S02]  /*20c90*/  FMNMX.FTZ R0, R185, R0, !PT ;  /* 0x00000000b9007209 */ /* 0x000fe40007810000 */
[----:B------:R-:W-:Y:S02]  /*20ca0*/  FMNMX.FTZ R8, R191, R8, !PT ;  /* 0x00000008bf087209 */ /* 0x000fe40007810000 */
[----:B------:R-:W-:-:S02]  /*20cb0*/  FMNMX.FTZ R0, R188, R0, !PT ;  /* 0x00000000bc007209 */ /* 0x000fc40007810000 */
[----:B------:R-:W-:Y:S02]  /*20cc0*/  FMNMX.FTZ R8, R194, R8, !PT ;  /* 0x00000008c2087209 */ /* 0x000fe40007810000 */
[----:B------:R-:W-:Y:S02]  /*20cd0*/  FMNMX.FTZ R0, R189, R0, !PT ;  /* 0x00000000bd007209 */ /* 0x000fe40007810000 */
[----:B------:R-:W-:Y:S01]  /*20ce0*/  FMNMX.FTZ R8, R195, R8, !PT ;  /* 0x00000008c3087209 */ /* 0x000fe20007810000 */
[----:B------:R-:W-:Y:S01]  /*20cf0*/  QGMMA.64x192x32.F32.E4M3.E4M3 R24, R216, gdesc[UR4], R24, gsb0 ;  /* 0x02e00004d8187df3 */ /* 0x000fe20008000818 */
[----:B------:R-:W-:Y:S01]  /*20d00*/  R2UR UR6, R12 ;  /* 0x000000000c0672ca */ /* 0x000fe200000e0000 */
[----:B------:R-:W-:Y:S01]  /*20d10*/  VIADD R12, R10, 0x300 ;  /* 0x000003000a0c7836 */ /* 0x000fe20000000000 */
[----:B------:R-:W-:Y:S01]  /*20d20*/  R2UR UR7, R13 ;  /* 0x000000000d0772ca */ /* 0x000fe200000e0000 */
[----:B------:R-:W-:Y:S01]  /*20d30*/  IMAD.MOV.U32 R13, RZ, RZ, -0x3ffffff0 ;  /* 0xc0000010ff0d7424 */ /* 0x000fe200078e00ff */
        /* <DEDUP_REMOVED lines=90> */
[----:B------:R-:W-:Y:S01]  /*212e0*/  R2UR UR7, R13 ;  /* 0x000000000d0772ca */ /* 0x000fe200000e0000 */
[----:B------:R-:W0:Y:S02]  /*212f0*/  SHFL.BFLY PT, R12, R8, 0x2, 0x1f ;  /* 0x0c401f00080c7f89 */ /* 0x000e2400000e0000 */
[----:B0-----:R-:W-:Y:S02]  /*21300*/  FMNMX.FTZ R12, R8, R12, !PT ;  /* 0x0000000c080c7209 */ /* 0x001fe40007810000 */
[----:B------:R-:W0:Y:S02]  /*21310*/  SHFL.BFLY PT, R8, R0, 0x1, 0x1f ;  /* 0x0c201f0000087f89 */ /* 0x000e2400000e0000 */
[----:B0-----:R-:W-:-:S05]  /*21320*/  FMNMX.FTZ R0, R0, R8, !PT ;  /* 0x0000000800007209 */ /* 0x001fca0007810000 */
[----:B------:R-:W-:-:S04]  /*21330*/  FADD.FTZ R6, -R0, R6 ;  /* 0x0000000600067221 */ /* 0x000fc80000010100 */
[----:B------:R-:W-:-:S06]  /*21340*/  FMUL.FTZ R6, R2, R6 ;  /* 0x0000000602067220 */ /* 0x000fcc0000410000 */
[----:B------:R-:W-:Y:S01]  /*21350*/  MUFU.EX2 R6, R6 ;  /* 0x0000000600067308 */ /* 0x000fe20000000800 */
[----:B------:R-:W-:Y:S02]  /*21360*/  WARPGROUP.DEPBAR.LE gsb0, 0x0 ;  /* 0x00008000000079c5 */ /* 0x000fe40000010000 */
[----:B------:R-:W-:-:S06]  /*21370*/  WARPGROUP.ARRIVE ;  /* 0x00000000000079c5 */ /* 0x000fcc0000000000 */
[----:B------:R-:W-:Y:S01]  /*21380*/  QGMMA.64x192x32.F32.E4M3.E4M3 R24, R204, gdesc[UR4], R24, gsb0 ;  /* 0x02e00004cc187df3 */ /* 0x000fe20008000818 */
[----:B------:R-:W-:Y:S02]  /*21390*/  R2UR UR6, R10 ;  /* 0x000000000a0672ca */ /* 0x000fe400000e0000 */
[----:B------:R-:W0:Y:S01]  /*213a0*/  SHFL.BFLY PT, R10, R12, 0x1, 0x1f ;  /* 0x0c201f000c0a7f89 */ /* 0x000e2200000e0000 */
[----:B------:R-:W-:Y:S01]  /*213b0*/  R2UR UR7, R11 ;  /* 0x000000000b0772ca */ /* 0x000fe200000e0000 */
[----:B------:R-:W-:-:S04]  /*213c0*/  FFMA.FTZ R11, R2, R0, -8 ;  /* 0xc1000000020b7423 */ /* 0x000fc80000010000 */
        /* <DEDUP_REMOVED lines=18> */
[----:B0-----:R-:W-:Y:S01]  /*214f0*/  FMNMX.FTZ R10, R12, R10, !PT ;  /* 0x0000000a0c0a7209 */ /* 0x001fe20007810000 */
        /* <DEDUP_REMOVED lines=21> */
[----:B------:R-:W-:Y:S01]  /*21650*/  FFMA.FTZ R11, R2, R133, -R11 ;  /* 0x00000085020b7223 */ /* 0x000fe2000001080b */
[----:B------:R-:W-:-:S01]  /*21660*/  FADD.FTZ R5, -R10, R5 ;  /* 0x000000050a057221 */ /* 0x000fc20000010100 */
[C---:B------:R-:W-:Y:S01]  /*21670*/  FFMA.FTZ R133, R2.reuse, R10, -8 ;  /* 0xc100000002857423 */ /* 0x040fe2000001000a */
[----:B------:R-:W0:Y:S02]  /*21680*/  MUFU.EX2 R8, R8 ;  /* 0x0000000800087308 */ /* 0x000e240000000800 */
[C---:B------:R-:W-:Y:S01]  /*21690*/  FMUL.FTZ R5, R2.reuse, R5 ;  /* 0x0000000502057220 */ /* 0x040fe20000410000 */
[C-C-:B------:R-:W-:Y:S01]  /*216a0*/  FFMA.FTZ R186, R2.reuse, R186, -R133.reuse ;  /* 0x000000ba02ba7223 */ /* 0x140fe20000010885 */
[----:B------:R-:W-:-:S01]  /*216b0*/  FFMA.FTZ R187, R2, R187, -R133 ;  /* 0x000000bb02bb7223 */ /* 0x000fc20000010885 */
[C-C-:B------:R-:W-:Y:S01]  /*216c0*/  FFMA.FTZ R188, R2.reuse, R190, -R133.reuse ;  /* 0x000000be02bc7223 */ /* 0x140fe20000010885 */
[----:B------:R-:W-:-:S01]  /*216d0*/  FFMA.FTZ R189, R2, R191, -R133 ;  /* 0x000000bf02bd7223 */ /* 0x000fc20000010885 */
[C-C-:B------:R-:W-:Y:S01]  /*216e0*/  FFMA.FTZ R190, R2.reuse, R194, -R133.reuse ;  /* 0x000000c202be7223 */ /* 0x140fe20000010885 */
        /* <DEDUP_REMOVED lines=40> */
[----:B------:R-:W3:Y:S01]  /*21970*/  MUFU.EX2 R188, R188 ;  /* 0x000000bc00bc7308 */ /* 0x000ee20000000800 */
[----:B------:R-:W-:-:S01]  /*21980*/  FFMA.FTZ R134, R2, R134, -R133 ;  /* 0x0000008602867223 */ /* 0x000fc20000010885 */
[----:B------:R-:W-:Y:S01]  /*21990*/  FFMA.FTZ R133, R2, R135, -R133 ;  /* 0x0000008702857223 */ /* 0x000fe20000010885 */
[----:B0-----:R-:W-:-:S01]  /*219a0*/  FADD.FTZ R4, R12, R4 ;  /* 0x000000040c047221 */ /* 0x001fc20000010000 */
[----:B--2---:R-:W-:Y:S01]  /*219b0*/  FADD.FTZ R135, R187, R3 ;  /* 0x00000003bb877221 */ /* 0x004fe20000010000 */
[----:B------:R-:W-:Y:S01]  /*219c0*/  @!P0 IMAD R194, R221, 0x8, R16 ;  /* 0x00000008ddc28824 */ /* 0x000fe200078e0210 */
[----:B------:R-:W-:-:S02]  /*219d0*/  IADD3 R195, -R219, 0xb, RZ ;  /* 0x0000000bdbc37810 */ /* 0x000fc40007ffe1ff */
[----:B------:R-:W0:Y:S01]  /*219e0*/  MUFU.EX2 R15, R15 ;  /* 0x0000000f000f7308 */ /* 0x000e220000000800 */
[----:B-1----:R-:W-:-:S01]  /*219f0*/  FADD.FTZ R3, R13, R4 ;  /* 0x000000040d037221 */ /* 0x002fc20000010000 */
[----:B------:R-:W-:-:S05]  /*21a00*/  @!P0 VIADD R194, R194, 0x33440 ;  /* 0x00033440c2c28836 */ /* 0x000fca0000000000 */
[----:B------:R-:W-:Y:S01]  /*21a10*/  @!P0 PRMT R194, RZ, 0x654, R194 ;  /* 0x00000654ffc28816 */ /* 0x000fe200000000c2 */
        /* <DEDUP_REMOVED lines=24> */
[----:B------:R-:W-:Y:S02]  /*21ba0*/  WARPGROUP.DEPBAR.LE gsb0, 0x0 ;  /* 0x00008000000079c5 */ /* 0x000fe40000010000 */
[----:B------:R-:W-:-:S04]  /*21bb0*/  WARPGROUP.ARRIVE ;  /* 0x00000000000079c5 */ /* 0x000fc80000000000 */
[----:B------:R-:W1:Y:S01]  /*21bc0*/  MUFU.EX2 R171, R171 ;  /* 0x000000ab00ab7308 */ /* 0x000e620000000800 */
[----:B--2---:R-:W-:-:S01]  /*21bd0*/  FADD.FTZ R4, R170, R4 ;  /* 0x00000004aa047221 */ /* 0x004fc20000010000 */
[----:B------:R-:W-:Y:S06]  /*21be0*/  QGMMA.64x192x32.F32.E4M3.E4M3 R24, R200, gdesc[UR4], R24, gsb0 ;  /* 0x02e00004c8187df3 */ /* 0x000fec0008000818 */
        /* <DEDUP_REMOVED lines=53> */
[----:B------:R1:W-:Y:S06]  /*21f40*/  BAR.ARV R195, 0x100 ;  /* 0x000400c30000751d */ /* 0x0003ec0000002000 */
[----:B------:R-:W3:Y:S01]  /*21f50*/  MUFU.EX2 R165, R165 ;  /* 0x000000a500a57308 */ /* 0x000ee20000000800 */
[----:B--2---:R-:W-:-:S01]  /*21f60*/  FADD.FTZ R3, R164, R3 ;  /* 0x00000003a4037221 */ /* 0x004fc20000010000 */
[----:B------:R1:W-:Y:S01]  /*21f70*/  @!P0 SYNCS.ARRIVE.TRANS64.RED.A1T0 RZ, [R194+URZ], RZ ;  /* 0x000000ffc2ff89a7 */ /* 0x0003e2000810043f */
[----:B0-----:R-:W-:-:S05]  /*21f80*/  FADD.FTZ R4, R166, R4 ;  /* 0x00000004a6047221 */ /* 0x001fca0000010000 */
[----:B------:R-:W0:Y:S08]  /*21f90*/  MUFU.EX2 R167, R167 ;  /* 0x000000a700a77308 */ /* 0x000e300000000800 */
[----:B------:R-:W2:Y:S01]  /*21fa0*/  MUFU.EX2 R136, R136 ;  /* 0x0000008800887308 */ /* 0x000ea20000000800 */
[----:B---3--:R-:W-:-:S07]  /*21fb0*/  FADD.FTZ R3, R165, R3 ;  /* 0x00000003a5037221 */ /* 0x008fce0000010000 */
[----:B------:R-:W3:Y:S01]  /*21fc0*/  MUFU.EX2 R138, R138 ;  /* 0x0000008a008a7308 */ /* 0x000ee20000000800 */
[----:B0-----:R-:W-:-:S07]  /*21fd0*/  FADD.FTZ R4, R167, R4 ;  /* 0x00000004a7047221 */ /* 0x001fce0000010000 */
[----:B------:R-:W0:Y:S01]  /*21fe0*/  MUFU.EX2 R137, R137 ;  /* 0x0000008900897308 */ /* 0x000e220000000800 */
[----:B--2---:R-:W-:-:S07]  /*21ff0*/  FADD.FTZ R3, R136, R3 ;  /* 0x0000000388037221 */ /* 0x004fce0000010000 */
        /* <DEDUP_REMOVED lines=57> */
[----:B0-----:R-:W-:-:S01]  /*22390*/  FADD.FTZ R135, R134, R4 ;  /* 0x0000000486877221 */ /* 0x001fc20000010000 */
[----:B--2---:R-:W-:-:S03]  /*223a0*/  FADD.FTZ R4, R11, R3 ;  /* 0x000000030b047221 */ /* 0x004fc60000010000 */
[----:B---3--:R-:W-:Y:S01]  /*223b0*/  FADD.FTZ R3, R133, R135 ;  /* 0x0000008785037221 */ /* 0x008fe20000010000 */
[----:B-1----:R-:W-:Y:S06]  /*223c0*/  @!P1 BRA `(.L_x_2414) ;  /* 0x0000000000049947 */ /* 0x002fec0003800000 */
[----:B------:R-:W-:Y:S01]  /*223d0*/  BPT.TRAP 0x1 ;  /* 0x000000040000795c */ /* 0x000fe20000300000 */
.L_x_2414:
[----:B------:R-:W-:Y:S01]  /*223e0*/  IMAD R9, R9, 0x8, R16 ;  /* 0x0000000809097824 */ /* 0x000fe200078e0210 */
[----:B------:R-:W-:Y:S01]  /*223f0*/  ISETP.GT.AND P0, PT, R7, R235, PT ;  /* 0x000000eb0700720c */ /* 0x000fe20003f04270 */
[-C--:B------:R-:W-:Y:S01]  /*22400*/  FMUL.FTZ R24, R24, R6.reuse ;  /* 0x0000000618187220 */ /* 0x080fe20000410000 */
[----:B------:R-:W-:Y:S01]  /*22410*/  MOV R135, UR42 ;  /* 0x0000002a00877c02 */ /* 0x000fe20008000f00 */
[----:B------:R-:W-:Y:S01]  /*22420*/  VIADD R9, R9, 0x33460 ;  /* 0x0003346009097836 */ /* 0x000fe20000000000 */
        /* <DEDUP_REMOVED lines=28> */
[----:B------:R-:W-:Y:S01]  /*225f0*/  PRMT R9, R135, 0x654, R9 ;  /* 0x0000065487097816 */ /* 0x000fe20000000009 */
[----:B------:R-:W-:Y:S01]  /*22600*/  FMUL.FTZ R53, R53, R6 ;  /* 0x0000000635357220 */ /* 0x000fe20000410000 */
[----:B------:R-:W-:Y:S01]  /*22610*/  F2FP.SATFINITE.E4M3.F32.PACK_AB_MERGE_C R13, R12, R8, R13 ;  /* 0x000000080c0d723e */ /* 0x000fe2000480700d */
[----:B------:R-:W-:Y:S01]  /*22620*/  FMUL.FTZ R56, R56, R6 ;  /* 0x0000000638387220 */ /* 0x000fe20000410000 */
[----:B------:R-:W-:Y:S01]  /*22630*/  F2FP.SATFINITE.E4M3.F32.PACK_AB_MERGE_C R188, R187, R186, R188 ;  /* 0x000000babbbc723e */ /* 0x000fe200048070bc */
[----:B------:R0:W-:Y:S01]  /*22640*/  SYNCS.ARRIVE.TRANS64.RED.A1T0 RZ, [R9+URZ], RZ ;  /* 0x000000ff09ff79a7 */ /* 0x0001e2000810043f */
        /* <DEDUP_REMOVED lines=121> */
[----:B------:R-:W-:Y:S01]  /*22de0*/  IMAD.MOV.U32 R205, RZ, RZ, R142 ;  /* 0x000000ffffcd7224 */ /* 0x000fe200078e008e */
[----:B------:R-:W-:Y:S06]  /*22df0*/  @P0 BRA `(.L_x_2415) ;  /* 0xffffffc800d40947 */ /* 0x000fec000383ffff */
.L_x_2404:
[----:B------:R-:W-:Y:S05]  /*22e00*/  WARPSYNC.ALL ;  /* 0x0000000000007948 */ /* 0x000fea0003800000 */
[----:B------:R-:W-:Y:S06]  /*22e10*/  BAR.ARV 0x8, 0x180 ;  /* 0x0206000000007b1d */ /* 0x000fec0000002000 */
[----:B------:R-:W-:Y:S05]  /*22e20*/  @!P1 BRA `(.L_x_2416) ;  /* 0x0000000000049947 */ /* 0x000fea0003800000 */
[----:B------:R-:W-:Y:S01]  /*22e30*/  BPT.TRAP 0x1 ;  /* 0x000000040000795c */ /* 0x000fe20000300000 */
.L_x_2416:
[----:B------:R-:W-:Y:S01]  /*22e40*/  IMAD R5, R221, 0x8, R16 ;  /* 0x00000008dd057824 */ /* 0x000fe200078e0210 */
[----:B------:R-:W-:-:S04]  /*22e50*/  SHF.L.U32 R6, R222, 0x1f, RZ ;  /* 0x0000001fde067819 */ /* 0x000fc800000006ff */
[----:B------:R0:W1:Y:S01]  /*22e60*/  SYNCS.PHASECHK.TRANS64.TRYWAIT P0, [R5+URZ+0x33450], R6 ;  /* 0x03345006050075a7 */ /* 0x000062000800017f */
[----:B------:R-:W-:Y:S05]  /*22e70*/  @!P1 BRA `(.L_x_2417) ;  /* 0x0000000000049947 */ /* 0x000fea0003800000 */
[----:B------:R-:W-:Y:S01]  /*22e80*/  BPT.TRAP 0x1 ;  /* 0x000000040000795c */ /* 0x000fe20000300000 */
.L_x_2417:
[----:B------:R-:W-:-:S05]  /*22e90*/  VIADD R16, R16, 0x200 ;  /* 0x0000020010107836 */ /* 0x000fca0000000000 */
[----:B------:R-:W-:-:S04]  /*22ea0*/  SHF.R.U32.HI R16, RZ, 0x4, R16 ;  /* 0x00000004ff107819 */ /* 0x000fc80000011610 */
[----:B------:R-:W-:-:S04]  /*22eb0*/  LOP3.LUT R16, R16, 0x3fff, RZ, 0xc0, !PT ;  /* 0x00003fff10107812 */ /* 0x000fc800078ec0ff */
[----:B------:R-:W-:Y:S01]  /*22ec0*/  LOP3.LUT R16, R16, 0x10000, RZ, 0xfc, !PT ;  /* 0x0001000010107812 */ /* 0x000fe200078efcff */
[----:B-1----:R-:W-:Y:S06]  /*22ed0*/  @P0 BRA `(.L_x_2418) ;  /* 0x0000000000080947 */ /* 0x002fec0003800000 */
[----:B------:R-:W1:Y:S02]  /*22ee0*/  SYNCS.PHASECHK.TRANS64.TRYWAIT P0, [R5+URZ+0x33450], R6 ;  /* 0x03345006050075a7 */ /* 0x000e64000800017f */
[----:B-1----:R-:W-:Y:S05]  /*22ef0*/  @!P0 BRA `(.L_x_2419) ;  /* 0x000000f000bc8947 */ /* 0x002fea0003800000 */
.L_x_2418:
[----:B01----:R-:W-:Y:S01]  /*22f00*/  IMAD R6, R221, 0x780, R16 ;  /* 0x00000780dd067824 */ /* 0x003fe200078e0210 */
[----:B------:R-:W2:Y:S01]  /*22f10*/  LDL R14, [R1+0x28] ;  /* 0x00002800010e7983 */ /* 0x000ea20000100800 */
[----:B------:R-:W-:Y:S01]  /*22f20*/  IMAD.MOV.U32 R7, RZ, RZ, -0x3ffffff0 ;  /* 0xc0000010ff077424 */ /* 0x000fe200078e00ff */
[----:B------:R-:W-:Y:S05]  /*22f30*/  WARPSYNC.ALL ;  /* 0x0000000000007948 */ /* 0x000fea0003800000 */
[----:B------:R-:W-:Y:S01]  /*22f40*/  R2UR UR6, R6 ;  /* 0x00000000060672ca */ /* 0x000fe200000e0000 */
[----:B------:R-:W3:Y:S01]  /*22f50*/  LDL R15, [R1+0x18] ;  /* 0x00001800010f7983 */ /* 0x000ee20000100800 */
[----:B------:R-:W-:Y:S01]  /*22f60*/  R2UR UR7, R7 ;  /* 0x00000000070772ca */ /* 0x000fe200000e0000 */
[----:B------:R-:W-:-:S02]  /*22f70*/  WARPGROUP.ARRIVE ;  /* 0x00000000000079c5 */ /* 0x000fc40000000000 */
[----:B------:R-:W4:Y:S01]  /*22f80*/  LDL R11, [R1+0x8] ;  /* 0x00000800010b7983 */ /* 0x000f220000100800 */
[----:B------:R-:W-:Y:S01]  /*22f90*/  VIADD R8, R6, 0x180 ;  /* 0x0000018006087836 */ /* 0x000fe20000000000 */
[----:B------:R-:W-:Y:S01]  /*22fa0*/  ULDC.64 UR4, c[0x0][0x9a0] ;  /* 0x0002680000047ab9 */ /* 0x000fe20000000a00 */
[----:B------:R-:W-:Y:S01]  /*22fb0*/  IMAD.MOV.U32 R9, RZ, RZ, -0x3ffffff0 ;  /* 0xc0000010ff097424 */ /* 0x000fe200078e00ff */
[----:B------:R-:W-:-:S04]  /*22fc0*/  ISETP.NE.U32.AND P0, PT, RZ, UR4, PT ;  /* 0x00000004ff007c0c */ /* 0x000fc8000bf05070 */
[----:B------:R-:W-:Y:S02]  /*22fd0*/  ISETP.NE.AND.EX P0, PT, RZ, UR5, PT, P0 ;  /* 0x00000005ff007c0c */ /* 0x000fe4000bf05300 */
[----:B------:R-:W-:Y:S01]  /*22fe0*/  QGMMA.64x192x32.F32.E4M3.E4M3 R24, R216, gdesc[UR4], R24, gsb0 ;  /* 0x02e00004d8187df3 */ /* 0x000fe20008000818 */
[----:B------:R-:W-:Y:S01]  /*22ff0*/  R2UR UR6, R8 ;  /* 0x00000000080672ca */ /* 0x000fe200000e0000 */
[----:B------:R-:W-:Y:S01]  /*23000*/  VIADD R8, R6, 0x300 ;  /* 0x0000030006087836 */ /* 0x000fe20000000000 */
[----:B------:R-:W-:Y:S02]  /*23010*/  R2UR UR7, R9 ;  /* 0x00000000090772ca */ /* 0x000fe400000e0000 */
[----:B------:R-:W-:-:S06]  /*23020*/  MOV R9, 0xc0000010 ;  /* 0xc000001000097802 */ /* 0x000fcc0000000f00 */
[----:B------:R-:W2:Y:S01]  /*23030*/  @P0 LDC.64 R12, c[0x0][0x9c8] ;  /* 0x00027200ff0c0b82 */ /* 0x000ea20000000a00 */
[----:B------:R-:W-:Y:S02]  /*23040*/  WARPGROUP.DEPBAR.LE gsb0, 0x0 ;  /* 0x00008000000079c5 */ /* 0x000fe40000010000 */
[----:B------:R-:W-:-:S06]  /*23050*/  WARPGROUP.ARRIVE ;  /* 0x00000000000079c5 */ /* 0x000fcc0000000000 */
[----:B------:R-:W-:Y:S01]  /*23060*/  QGMMA.64x192x32.F32.E4M3.E4M3 R24, R212, gdesc[UR4], R24, gsb0 ;  /* 0x02e00004d4187df3 */ /* 0x000fe20008000818 */
[----:B------:R-:W-:Y:S02]  /*23070*/  R2UR UR6, R8 ;  /* 0x00000000080672ca */ /* 0x000fe400000e0000 */
[----:B------:R-:W-:Y:S02]  /*23080*/  R2UR UR7, R9 ;  /* 0x00000000090772ca */ /* 0x000fe400000e0000 */
[----:B------:R-:W4:Y:S01]  /*23090*/  @P0 LDC.64 R8, c[0x0][0x9d0] ;  /* 0x00027400ff080b82 */ /* 0x000f220000000a00 */
[----:B--2---:R-:W-:-:S04]  /*230a0*/  @P0 IMAD R14, R14, R12, RZ ;  /* 0x0000000c0e0e0224 */ /* 0x004fc800078e02ff */
[C---:B---3--:R-:W-:Y:S02]  /*230b0*/  @P0 IMAD R7, R15.reuse, R13, R14 ;  /* 0x0000000d0f070224 */ /* 0x048fe400078e020e */
[----:B------:R-:W-:-:S04]  /*230c0*/  @P0 IMAD.WIDE.U32 R12, R15, R12, RZ ;  /* 0x0000000c0f0c0225 */ /* 0x000fc800078e00ff */
[----:B------:R-:W-:Y:S02]  /*230d0*/  @P0 IMAD.IADD R13, R13, 0x1, R7 ;  /* 0x000000010d0d0824 */ /* 0x000fe400078e0207 */
[----:B----4-:R-:W-:-:S04]  /*230e0*/  @P0 IMAD.WIDE.U32 R12, R11, R8, R12 ;  /* 0x000000080b0c0225 */ /* 0x010fc800078e000c */
[----:B------:R-:W-:Y:S01]  /*230f0*/  @P0 IMAD R9, R11, R9, R13 ;  /* 0x000000090b090224 */ /* 0x000fe200078e020d */
[----:B------:R-:W-:Y:S01]  /*23100*/  @P0 LEA R8, P2, R12, UR4, 0x2 ;  /* 0x000000040c080c11 */ /* 0x000fe2000f8410ff */
[----:B------:R-:W-:-:S03]  /*23110*/  IMAD.MOV.U32 R11, RZ, RZ, 0x3f800000 ;  /* 0x3f800000ff0b7424 */ /* 0x000fc600078e00ff */
[----:B------:R-:W-:-:S05]  /*23120*/  @P0 LEA.HI.X R9, R12, UR5, R9, 0x2, P2 ;  /* 0x000000050c090c11 */ /* 0x000fca00090f1409 */
[----:B------:R0:W2:Y:S01]  /*23130*/  @P0 LDG.E R11, desc[UR54][R8.64] ;  /* 0x00000036080b0981 */ /* 0x0000a2000c1e1900 */
[----:B------:R-:W-:Y:S02]  /*23140*/  WARPGROUP.DEPBAR.LE gsb0, 0x0 ;  /* 0x00008000000079c5 */ /* 0x000fe40000010000 */
[----:B------:R-:W-:-:S06]  /*23150*/  WARPGROUP.ARRIVE ;  /* 0x00000000000079c5 */ /* 0x000fcc0000000000 */
[----:B------:R-:W-:Y:S01]  /*23160*/  QGMMA.64x192x32.F32.E4M3.E4M3 R24, R208, gdesc[UR4], R24, gsb0 ;  /* 0x02e00004d0187df3 */ /* 0x000fe20008000818 */
[----:B0-----:R-:W-:Y:S02]  /*23170*/  VIADD R8, R6, 0x480 ;  /* 0x0000048006087836 */ /* 0x001fe40000000000 */
[----:B------:R-:W-:-:S03]  /*23180*/  IMAD.MOV.U32 R9, RZ, RZ, -0x3ffffff0 ;  /* 0xc0000010ff097424 */ /* 0x000fc600078e00ff */
        /* <DEDUP_REMOVED lines=9> */
[----:B------:R-:W-:Y:S02]  /*23220*/  R2UR UR7, R7 ;  /* 0x00000000070772ca */ /* 0x000fe400000e0000 */
[----:B------:R-:W1:Y:S01]  /*23230*/  SHFL.BFLY PT, R7, R4, 0x2, 0x1f ;  /* 0x0c401f0004077f89 */ /* 0x000e6200000e0000 */
[----:B0-----:R-:W-:-:S05]  /*23240*/  FADD.FTZ R12, R12, R3 ;  /* 0x000000030c0c7221 */ /* 0x001fca0000010000 */
[----:B------:R-:W0:Y:S01]  /*23250*/  SHFL.BFLY PT, R9, R12, 0x1, 0x1f ;  /* 0x0c201f000c097f89 */ /* 0x000e2200000e0000 */
[----:B-1----:R-:W-:-:S05]  /*23260*/  FADD.FTZ R7, R7, R4 ;  /* 0x0000000407077221 */ /* 0x002fca0000010000 */
[----:B------:R-:W1:Y:S01]  /*23270*/  SHFL.BFLY PT, R6, R7, 0x1, 0x1f ;  /* 0x0c201f0007067f89 */ /* 0x000e6200000e0000 */
[----:B0-----:R-:W-:-:S01]  /*23280*/  FADD.FTZ R9, R12, R9 ;  /* 0x000000090c097221 */ /* 0x001fc20000010000 */
[----:B------:R-:W-:-:S03]  /*23290*/  IMAD.MOV.U32 R4, RZ, RZ, RZ ;  /* 0x000000ffff047224 */ /* 0x000fc600078e00ff */
[----:B------:R-:W-:-:S05]  /*232a0*/  FMUL.FTZ R15, R9, 0.00390625 ;  /* 0x3b800000090f7820 */ /* 0x000fca0000410000 */
[----:B------:R-:W-:Y:S01]  /*232b0*/  FSETP.NE.FTZ.AND P3, PT, R15, RZ, PT ;  /* 0x000000ff0f00720b */ /* 0x000fe20003f75000 */
[----:B-1----:R-:W-:-:S05]  /*232c0*/  FADD.FTZ R13, R7, R6 ;  /* 0x00000006070d7221 */ /* 0x002fca0000010000 */
[C---:B------:R-:W-:Y:S01]  /*232d0*/  FSETP.NE.FTZ.AND P0, PT, R13.reuse, RZ, PT ;  /* 0x000000ff0d00720b */ /* 0x040fe20003f15000 */
[----:B------:R-:W-:-:S05]  /*232e0*/  FMUL.FTZ R14, R13, 0.00390625 ;  /* 0x3b8000000d0e7820 */ /* 0x000fca0000410000 */
        /* <DEDUP_REMOVED lines=23> */
.L_x_2420:
[----:B------:R-:W-:Y:S01]  /*23460*/  VIADD R5, R5, 0x33460 ;  /* 0x0003346005057836 */ /* 0x000fe20000000000 */
[----:B------:R-:W-:Y:S01]  /*23470*/  IADD3 R221, R221, 0x1, RZ ;  /* 0x00000001dddd7810 */ /* 0x000fe20007ffe0ff */
[----:B------:R-:W-:Y:S02]  /*23480*/  IMAD.U32 R4, RZ, RZ, UR42 ;  /* 0x0000002aff047e24 */ /* 0x000fe4000f8e00ff */
[-C--:B------:R-:W-:Y:S01]  /*23490*/  FMUL.FTZ R20, R69, R12.reuse ;  /* 0x0000000c45147220 */ /* 0x080fe20000410000 */
[-C--:B------:R-:W-:Y:S01]  /*234a0*/  FMUL.FTZ R135, R57, R12.reuse ;  /* 0x0000000c39877220 */ /* 0x080fe20000410000 */
[----:B------:R-:W-:Y:S01]  /*234b0*/  ISETP.NE.AND P1, PT, R221, 0x2, PT ;  /* 0x00000002dd00780c */ /* 0x000fe20003f25270 */
[-C--:B------:R-:W-:Y:S01]  /*234c0*/  FMUL.FTZ R0, R24, R12.reuse ;  /* 0x0000000c18007220 */ /* 0x080fe20000410000 */
[----:B------:R-:W-:Y:S01]  /*234d0*/  PRMT R3, R4, 0x654, R5 ;  /* 0x0000065404037816 */ /* 0x000fe20000000005 */
[-C--:B------:R-:W-:Y:S01]  /*234e0*/  FMUL.FTZ R142, R29, R12.reuse ;  /* 0x0000000c1d8e7220 */ /* 0x080fe20000410000 */
[-C--:B------:R-:W-:Y:S01]  /*234f0*/  FMUL.FTZ R69, R109, R12.reuse ;  /* 0x0000000c6d457220 */ /* 0x080fe20000410000 */
[-C--:B------:R-:W-:Y:S01]  /*23500*/  FMUL.FTZ R130, R68, R12.reuse ;  /* 0x0000000c44827220 */ /* 0x080fe20000410000 */
[----:B------:R0:W-:Y:S01]  /*23510*/  SYNCS.ARRIVE.TRANS64.RED.A1T0 RZ, [R3+URZ], RZ ;  /* 0x000000ff03ff79a7 */ /* 0x0001e2000810043f */
[----:B------:R-:W-:Y:S01]  /*23520*/  FMUL.FTZ R139, R65, R12 ;  /* 0x0000000c418b7220 */ /* 0x000fe20000410000 */
[----:B------:R-:W-:Y:S01]  /*23530*/  FMUL.FTZ R57, R58, R2 ;  /* 0x000000023a397220 */ /* 0x000fe20000410000 */
        /* <DEDUP_REMOVED lines=10> */
[----:B------:R-:W-:Y:S01]  /*235e0*/  FMUL.FTZ R123, R105, R12 ;  /* 0x0000000c697b7220 */ /* 0x000fe20000410000 */
        /* <DEDUP_REMOVED lines=82> */
.L_x_2352:
        /* <DEDUP_REMOVED lines=16> */
[----:B------:R-:W1:Y:S01]  /*23c10*/  S2R R165, SR_TID.X ;  /* 0x0000000000a57919 */ /* 0x000e620000002100 */
[----:B------:R-:W3:Y:S01]  /*23c20*/  S2R R3, SR_SWINHI ;  /* 0x0000000000037919 */ /* 0x000ee20000002f00 */
[----:B-1----:R-:W-:Y:S01]  /*23c30*/  IMAD.SHL.U32 R2, R165, 0x4, RZ ;  /* 0x00000004a5027824 */ /* 0x002fe200078e00ff */
[----:B------:R-:W-:Y:S02]  /*23c40*/  MOV R86, R16 ;  /* 0x0000001000567202 */ /* 0x000fe40000000f00 */
[----:B---3--:R-:W-:Y:S02]  /*23c50*/  MOV R87, R3 ;  /* 0x0000000300577202 */ /* 0x008fe40000000f00 */
        /* <DEDUP_REMOVED lines=42> */
[----:B------:R-:W-:-:S02]  /*23f00*/  IADD3 R67, P4, R82, 0x4020, RZ ;  /* 0x0000402052437810 */ /* 0x000fc40007f9e0ff */
[C---:B------:R-:W-:Y:S02]  /*23f10*/  IADD3 R71, P5, R82.reuse, 0x4000, RZ ;  /* 0x0000400052477810 */ /* 0x040fe40007fbe0ff */
[C---:B------:R-:W-:Y:S02]  /*23f20*/  IADD3 R75, P1, R82.reuse, 0x60, RZ ;  /* 0x00000060524b7810 */ /* 0x040fe40007f3e0ff */
[C---:B------:R-:W-:Y:S02]  /*23f30*/  IADD3 R81, P3, R82.reuse, 0x20, RZ ;  /* 0x0000002052517810 */ /* 0x040fe40007f7e0ff */
[----:B------:R-:W-:Y:S02]  /*23f40*/  IADD3 R79, P2, R82, 0x40, RZ ;  /* 0x00000040524f7810 */ /* 0x000fe40007f5e0ff */
[----:B------:R-:W-:Y:S02]  /*23f50*/  LOP3.LUT R66, R67, 0x380, RZ, 0xc0, !PT ;  /* 0x0000038043427812 */ /* 0x000fe400078ec0ff */
[----:B------:R-:W-:-:S02]  /*23f60*/  LOP3.LUT R70, R71, 0x380, RZ, 0xc0, !PT ;  /* 0x0000038047467812 */ /* 0x000fc400078ec0ff */
[----:B------:R-:W-:Y:S02]  /*23f70*/  LOP3.LUT R74, R75, 0x380, RZ, 0xc0, !PT ;  /* 0x000003804b4a7812 */ /* 0x000fe400078ec0ff */
[----:B------:R-:W-:Y:S02]  /*23f80*/  LOP3.LUT R80, R81, 0x380, RZ, 0xc0, !PT ;  /* 0x0000038051507812 */ /* 0x000fe400078ec0ff */
[----:B------:R-:W-:Y:S02]  /*23f90*/  LOP3.LUT R78, R79, 0x380, RZ, 0xc0, !PT ;  /* 0x000003804f4e7812 */ /* 0x000fe400078ec0ff */
[----:B-1----:R-:W-:Y:S02]  /*23fa0*/  LOP3.LUT R45, R82, 0x380, RZ, 0xc0, !PT ;  /* 0x00000380522d7812 */ /* 0x002fe400078ec0ff */
[----:B------:R-:W-:Y:S02]  /*23fb0*/  SHF.R.U64 R66, R66, 0x3, RZ ;  /* 0x0000000342427819 */ /* 0x000fe400000012ff */
[----:B------:R-:W-:-:S02]  /*23fc0*/  SHF.R.U64 R70, R70, 0x3, RZ ;  /* 0x0000000346467819 */ /* 0x000fc400000012ff */
[----:B------:R-:W-:Y:S02]  /*23fd0*/  SHF.R.U64 R74, R74, 0x3, RZ ;  /* 0x000000034a4a7819 */ /* 0x000fe400000012ff */
        /* <DEDUP_REMOVED lines=11> */
[----:B------:R-:W-:-:S02]  /*24090*/  LOP3.LUT R78, R78, R79, RZ, 0x3c, !PT ;  /* 0x0000004f4e4e7212 */ /* 0x000fc400078e3cff */
[----:B------:R-:W-:Y:S02]  /*240a0*/  LOP3.LUT R82, R45, R82, RZ, 0x3c, !PT ;  /* 0x000000522d527212 */ /* 0x000fe400078e3cff */
[-C--:B------:R-:W-:Y:S02]  /*240b0*/  IADD3.X R79, RZ, R83.reuse, RZ, P2, !PT ;  /* 0x00000053ff4f7210 */ /* 0x080fe400017fe4ff */
        /* <DEDUP_REMOVED lines=10> */
[----:B------:R-:W-:Y:S02]  /*24160*/  MOV R153, R78 ;  /* 0x0000004e00997202 */ /* 0x000fe40000000f00 */
[----:B------:R-:W-:Y:S01]  /*24170*/  MOV R152, R80 ;  /* 0x0000005000987202 */ /* 0x000fe20000000f00 */
[----:B------:R-:W-:Y:S06]  /*24180*/  BRA.DIV UR4, `(.L_x_2423) ;  /* 0x000000e2042c7947 */ /* 0x000fec000b800000 */
        /* <DEDUP_REMOVED lines=16> */
[----:B------:R-:W-:Y:S01]  /*24290*/  SHFL.IDX PT, R91, R91, R44, 0x1c1f ;  /* 0x001c1f2c5b5b7589 */ /* 0x000fe200000e0000 */
[----:B------:R-:W-:Y:S02]  /*242a0*/  SEL R135, R129, R61, P0 ;  /* 0x0000003d81877207 */ /* 0x000fe40000000000 */
[----:B------:R-:W-:Y:S02]  /*242b0*/  SEL R70, R61, R129, P0 ;  /* 0x000000813d467207 */ /* 0x000fe40000000000 */
[----:B------:R-:W-:-:S02]  /*242c0*/  SEL R111, R112, R93, P0 ;  /* 0x0000005d706f7207 */ /* 0x000fc40000000000 */
[----:B------:R-:W-:Y:S02]  /*242d0*/  SEL R80, R84, R150, P0 ;  /* 0x0000009654507207 */ /* 0x000fe40000000000 */
[----:B------:R-:W-:Y:S02]  /*242e0*/  SEL R30, R150, R84, P0 ;  /* 0x00000054961e7207 */ /* 0x000fe40000000000 */
[----:B------:R-:W-:Y:S02]  /*242f0*/  LOP3.LUT R77, R44, 0x2, RZ, 0x3c, !PT ;  /* 0x000000022c4d7812 */ /* 0x000fe400078e3cff */
        /* <DEDUP_REMOVED lines=86> */
[----:B------:R-:W1:Y:S01]  /*24860*/  SHFL.IDX PT, R99, R13, R44, 0x1c1f ;  /* 0x001c1f2c0d637589 */ /* 0x000e6200000e0000 */
[----:B------:R-:W-:Y:S02]  /*24870*/  SEL R63, R95, R63, P0 ;  /* 0x0000003f5f3f7207 */ /* 0x000fe40000000000 */
[----:B------:R-:W-:Y:S01]  /*24880*/  SEL R74, R94, R73, P0 ;  /* 0x000000495e4a7207 */ /* 0x000fe20000000000 */
[----:B------:R-:W-:Y:S01]  /*24890*/  SHFL.IDX PT, R95, R132, R44, 0x1c1f ;  /* 0x001c1f2c845f7589 */ /* 0x000fe200000e0000 */
[----:B------:R-:W-:Y:S02]  /*248a0*/  SEL R45, R12, R46, P0 ;  /* 0x0000002e0c2d7207 */ /* 0x000fe40000000000 */
[----:B------:R-:W-:Y:S01]  /*248b0*/  SEL R112, R104, R123, P0 ;  /* 0x0000007b68707207 */ /* 0x000fe20000000000 */
[----:B------:R-:W2:Y:S01]  /*248c0*/  SHFL.IDX PT, R103, R5, R77, 0x1c1f ;  /* 0x001c1f4d05677589 */ /* 0x000ea200000e0000 */
        /* <DEDUP_REMOVED lines=15> */
[----:B-1----:R-:W-:Y:S02]  /*249c0*/  SEL R85, R99, R101, P0 ;  /* 0x0000006563557207 */ /* 0x002fe40000000000 */
        /* <DEDUP_REMOVED lines=9> */
[----:B-1----:R-:W-:Y:S01]  /*24a60*/  SEL R110, R111, R40, P0 ;  /* 0x000000286f6e7207 */ /* 0x002fe20000000000 */
[----:B------:R-:W-:Y:S01]  /*24a70*/  SHFL.IDX PT, R129, R83, R44, 0x1c1f ;  /* 0x001c1f2c53817589 */ /* 0x000fe200000e0000 */
[----:B------:R-:W-:-:S02]  /*24a80*/  SEL R111, R40, R111, P0 ;  /* 0x0000006f286f7207 */ /* 0x000fc40000000000 */
[----:B------:R-:W-:Y:S01]  /*24a90*/  SEL R102, R66, R102, P0 ;  /* 0x0000006642667207 */ /* 0x000fe20000000000 */
[----:B------:R2:W1:Y:S04]  /*24aa0*/  SHFL.IDX PT, R105, R4, R77, 0x1c1f ;  /* 0x001c1f4d04697589 */ /* 0x00046800000e0000 */
[----:B------:R-:W3:Y:S04]  /*24ab0*/  SHFL.IDX PT, R92, R7, R77, 0x1c1f ;  /* 0x001c1f4d075c7589 */ /* 0x000ee800000e0000 */
[----:B------:R4:W-:Y:S01]  /*24ac0*/  SHFL.IDX PT, R75, R8, R77, 0x1c1f ;  /* 0x001c1f4d084b7589 */ /* 0x0009e200000e0000 */
[----:B--2---:R-:W-:-:S03]  /*24ad0*/  SEL R4, R103, R97, P0 ;  /* 0x0000006167047207 */ /* 0x004fc60000000000 */
[----:B------:R-:W2:Y:S04]  /*24ae0*/  SHFL.IDX PT, R71, R32, R77, 0x1c1f ;  /* 0x001c1f4d20477589 */ /* 0x000ea800000e0000 */
[----:B------:R-:W-:Y:S01]  /*24af0*/  SHFL.IDX PT, R136, R109, R44, 0x1c1f ;  /* 0x001c1f2c6d887589 */ /* 0x000fe200000e0000 */
[----:B----4-:R-:W-:-:S03]  /*24b00*/  SEL R8, R25, R9, P0 ;  /* 0x0000000919087207 */ /* 0x010fc60000000000 */
[----:B------:R-:W-:Y:S01]  /*24b10*/  SHFL.IDX PT, R119, R116, R44, 0x1c1f ;  /* 0x001c1f2c74777589 */ /* 0x000fe200000e0000 */
[----:B------:R-:W-:-:S03]  /*24b20*/  SEL R9, R9, R25, P0 ;  /* 0x0000001909097207 */ /* 0x000fc60000000000 */
[----:B------:R-:W-:Y:S01]  /*24b30*/  SHFL.IDX PT, R84, R124, R44, 0x1c1f ;  /* 0x001c1f2c7c547589 */ /* 0x000fe200000e0000 */
[----:B-1----:R-:W-:-:S03]  /*24b40*/  SEL R5, R93, R105, P0 ;  /* 0x000000695d057207 */ /* 0x002fc60000000000 */
[----:B------:R-:W-:Y:S01]  /*24b50*/  SHFL.IDX PT, R83, R57, R44, 0x1c1f ;  /* 0x001c1f2c39537589 */ /* 0x000fe200000e0000 */
[----:B---3--:R-:W-:Y:S02]  /*24b60*/  SEL R7, R95, R92, P0 ;  /* 0x0000005c5f077207 */ /* 0x008fe40000000000 */
[----:B------:R-:W-:Y:S01]  /*24b70*/  SEL R92, R92, R95, P0 ;  /* 0x0000005f5c5c7207 */ /* 0x000fe20000000000 */
[----:B------:R1:W3:Y:S04]  /*24b80*/  SHFL.IDX PT, R141, R10, R77, 0x1c1f ;  /* 0x001c1f4d0a8d7589 */ /* 0x0002e800000e0000 */
[----:B------:R-:W4:Y:S01]  /*24b90*/  SHFL.IDX PT, R139, R21, R77, 0x1c1f ;  /* 0x001c1f4d158b7589 */ /* 0x000f2200000e0000 */
[----:B--2---:R-:W-:Y:S02]  /*24ba0*/  SEL R32, R132, R71, P0 ;  /* 0x0000004784207207 */ /* 0x004fe40000000000 */
[----:B------:R-:W-:Y:S01]  /*24bb0*/  SEL R33, R71, R132, P0 ;  /* 0x0000008447217207 */ /* 0x000fe20000000000 */
[----:B------:R-:W-:Y:S01]  /*24bc0*/  SHFL.IDX PT, R69, R69, R77, 0x1c1f ;  /* 0x001c1f4d45457589 */ /* 0x000fe200000e0000 */
[----:B-1----:R-:W-:-:S03]  /*24bd0*/  SEL R10, R20, R75, P0 ;  /* 0x0000004b140a7207 */ /* 0x002fc60000000000 */
[----:B------:R-:W-:Y:S01]  /*24be0*/  SHFL.IDX PT, R81, R81, R77, 0x1c1f ;  /* 0x001c1f4d51517589 */ /* 0x000fe200000e0000 */
[----:B------:R-:W-:-:S03]  /*24bf0*/  SEL R20, R75, R20, P0 ;  /* 0x000000144b147207 */ /* 0x000fc60000000000 */
[----:B------:R1:W2:Y:S04]  /*24c00*/  SHFL.IDX PT, R144, R30, R77, 0x1c1f ;  /* 0x001c1f4d1e907589 */ /* 0x0002a800000e0000 */
[----:B------:R-:W0:Y:S04]  /*24c10*/  SHFL.IDX PT, R145, R35, R77, 0x1c1f ;  /* 0x001c1f4d23917589 */ /* 0x000e2800000e0000 */
[----:B------:R4:W0:Y:S01]  /*24c20*/  SHFL.IDX PT, R149, R38, R77, 0x1c1f ;  /* 0x001c1f4d26957589 */ /* 0x00082200000e0000 */
[----:B---3--:R-:W-:Y:S02]  /*24c30*/  SEL R25, R122, R141, P0 ;  /* 0x0000008d7a197207 */ /* 0x008fe40000000000 */
[----:B-1----:R-:W-:Y:S01]  /*24c40*/  SEL R30, R31, R36, P0 ;  /* 0x000000241f1e7207 */ /* 0x002fe20000000000 */
[----:B------:R-:W-:Y:S01]  /*24c50*/  SHFL.IDX PT, R79, R79, R77, 0x1c1f ;  /* 0x001c1f4d4f4f7589 */ /* 0x000fe200000e0000 */
[----:B------:R-:W-:-:S02]  /*24c60*/  SEL R31, R36, R31, P0 ;  /* 0x0000001f241f7207 */ /* 0x000fc40000000000 */
[----:B----4-:R-:W-:Y:S01]  /*24c70*/  SEL R21, R136, R139, P0 ;  /* 0x0000008b88157207 */ /* 0x010fe20000000000 */
[----:B------:R1:W3:Y:S01]  /*24c80*/  SHFL.IDX PT, R96, R138, R44, 0x1c1f ;  /* 0x001c1f2c8a607589 */ /* 0x0002e200000e0000 */
[----:B------:R-:W-:-:S03]  /*24c90*/  SEL R38, R129, R146, P0 ;  /* 0x0000009281267207 */ /* 0x000fc60000000000 */
[----:B------:R-:W-:Y:S04]  /*24ca0*/  SHFL.IDX PT, R109, R108, R44, 0x1c1f ;  /* 0x001c1f2c6c6d7589 */ /* 0x000fe800000e0000 */
[----:B------:R4:W-:Y:S01]  /*24cb0*/  SHFL.IDX PT, R117, R112, R44, 0x1c1f ;  /* 0x001c1f2c70757589 */ /* 0x0009e200000e0000 */
[----:B--2---:R-:W-:Y:S02]  /*24cc0*/  SEL R34, R134, R144, P0 ;  /* 0x0000009086227207 */ /* 0x004fe40000000000 */
[----:B-1----:R-:W-:Y:S01]  /*24cd0*/  SEL R138, R3, R2, P0 ;  /* 0x00000002038a7207 */ /* 0x002fe20000000000 */
[----:B------:R1:W2:Y:S01]  /*24ce0*/  SHFL.IDX PT, R123, R114, R44, 0x1c1f ;  /* 0x001c1f2c727b7589 */ /* 0x0002a200000e0000 */
[----:B------:R-:W-:Y:S02]  /*24cf0*/  SEL R2, R2, R3, P0 ;  /* 0x0000000302027207 */ /* 0x000fe40000000000 */
[----:B------:R-:W-:Y:S01]  /*24d00*/  SEL R3, R97, R103, P0 ;  /* 0x0000006761037207 */ /* 0x000fe20000000000 */
[----:B------:R-:W-:Y:S01]  /*24d10*/  SHFL.IDX PT, R89, R88, R44, 0x1c1f ;  /* 0x001c1f2c58597589 */ /* 0x000fe200000e0000 */
[----:B------:R-:W-:-:S02]  /*24d20*/  SEL R97, R98, R27, P0 ;  /* 0x0000001b62617207 */ /* 0x000fc40000000000 */
[----:B----4-:R-:W-:Y:S01]  /*24d30*/  SEL R112, R118, R113, P0 ;  /* 0x0000007176707207 */ /* 0x010fe20000000000 */
[----:B------:R-:W-:Y:S01]  /*24d40*/  SHFL.IDX PT, R128, R90, R44, 0x1c1f ;  /* 0x001c1f2c5a807589 */ /* 0x000fe200000e0000 */
[----:B------:R-:W-:Y:S02]  /*24d50*/  SEL R103, R104, R82, P0 ;  /* 0x0000005268677207 */ /* 0x000fe40000000000 */
[----:B------:R-:W-:Y:S01]  /*24d60*/  SEL R113, R113, R118, P0 ;  /* 0x0000007671717207 */ /* 0x000fe20000000000 */
[----:B------:R-:W-:Y:S01]  /*24d70*/  SHFL.IDX PT, R80, R52, R44, 0x1c1f ;  /* 0x001c1f2c34507589 */ /* 0x000fe200000e0000 */
[----:B------:R-:W-:Y:S02]  /*24d80*/  SEL R98, R27, R98, P0 ;  /* 0x000000621b627207 */ /* 0x000fe40000000000 */
[----:B------:R-:W-:Y:S01]  /*24d90*/  SEL R104, R82, R104, P0 ;  /* 0x0000006852687207 */ /* 0x000fe20000000000 */
[----:B------:R-:W-:Y:S01]  /*24da0*/  SHFL.IDX PT, R133, R61, R44, 0x1c1f ;  /* 0x001c1f2c3d857589 */ /* 0x000fe200000e0000 */
[----:B-1----:R-:W-:-:S02]  /*24db0*/  SEL R114, R115, R69, P0 ;  /* 0x0000004573727207 */ /* 0x002fc40000000000 */
[----:B------:R-:W-:Y:S01]  /*24dc0*/  SEL R118, R119, R81, P0 ;  /* 0x0000005177767207 */ /* 0x000fe20000000000 */
[----:B------:R-:W-:Y:S01]  /*24dd0*/  SHFL.IDX PT, R131, R72, R44, 0x1c1f ;  /* 0x001c1f2c48837589 */ /* 0x000fe200000e0000 */
[----:B------:R-:W-:Y:S02]  /*24de0*/  SEL R35, R144, R134, P0 ;  /* 0x0000008690237207 */ /* 0x000fe40000000000 */
[----:B0-----:R-:W-:Y:S01]  /*24df0*/  SEL R36, R127, R145, P0 ;  /* 0x000000917f247207 */ /* 0x001fe20000000000 */
[----:B------:R-:W-:Y:S01]  /*24e00*/  SHFL.IDX PT, R137, R67, R44, 0x1c1f ;  /* 0x001c1f2c43897589 */ /* 0x000fe200000e0000 */
[----:B------:R-:W-:Y:S02]  /*24e10*/  SEL R70, R84, R149, P0 ;  /* 0x0000009554467207 */ /* 0x000fe40000000000 */
[----:B------:R-:W-:Y:S01]  /*24e20*/  SEL R71, R149, R84, P0 ;  /* 0x0000005495477207 */ /* 0x000fe20000000000 */
[----:B------:R-:W-:Y:S01]  /*24e30*/  SHFL.IDX PT, R135, R74, R44, 0x1c1f ;  /* 0x001c1f2c4a877589 */ /* 0x000fe200000e0000 */
[----:B---3--:R-:W-:-:S02]  /*24e40*/  SEL R95, R96, R60, P0 ;  /* 0x0000003c605f7207 */ /* 0x008fc40000000000 */
[----:B------:R-:W-:Y:S01]  /*24e50*/  SEL R115, R69, R115, P0 ;  /* 0x0000007345737207 */ /* 0x000fe20000000000 */
[----:B------:R0:W1:Y:S01]  /*24e60*/  SHFL.IDX PT, R140, R6, R77, 0x1c1f ;  /* 0x001c1f4d068c7589 */ /* 0x00006200000e0000 */
[----:B------:R-:W-:Y:S02]  /*24e70*/  SEL R119, R81, R119, P0 ;  /* 0x0000007751777207 */ /* 0x000fe40000000000 */
[----:B------:R-:W-:Y:S01]  /*24e80*/  SEL R96, R60, R96, P0 ;  /* 0x000000603c607207 */ /* 0x000fe20000000000 */
[----:B------:R3:W4:Y:S04]  /*24e90*/  SHFL.IDX PT, R143, R24, R77, 0x1c1f ;  /* 0x001c1f4d188f7589 */ /* 0x00072800000e0000 */
[----:B------:R2:W4:Y:S01]  /*24ea0*/  SHFL.IDX PT, R142, R26, R77, 0x1c1f ;  /* 0x001c1f4d1a8e7589 */ /* 0x00052200000e0000 */
[----:B0-----:R-:W-:-:S03]  /*24eb0*/  SEL R6, R105, R93, P0 ;  /* 0x0000005d69067207 */ /* 0x001fc60000000000 */
[----:B------:R-:W0:Y:S01]  /*24ec0*/  SHFL.IDX PT, R65, R65, R77, 0x1c1f ;  /* 0x001c1f4d41417589 */ /* 0x000e2200000e0000 */
[----:B------:R-:W-:Y:S02]  /*24ed0*/  SEL R105, R106, R11, P0 ;  /* 0x0000000b6a697207 */ /* 0x000fe40000000000 */
[----:B---3--:R-:W-:Y:S01]  /*24ee0*/  SEL R24, R139, R136, P0 ;  /* 0x000000888b187207 */ /* 0x008fe20000000000 */
[----:B------:R-:W-:Y:S01]  /*24ef0*/  SHFL.IDX PT, R64, R64, R77, 0x1c1f ;  /* 0x001c1f4d40407589 */ /* 0x000fe200000e0000 */
[----:B------:R-:W-:Y:S01]  /*24f00*/  SEL R106, R11, R106, P0 ;  /* 0x0000006a0b6a7207 */ /* 0x000fe20000000000 */
[----:B------:R-:W-:Y:S01]  /*24f10*/  IMAD.MOV.U32 R11, RZ, RZ, RZ ;  /* 0x000000ffff0b7224 */ /* 0x000fe200078e00ff */
[----:B--2---:R-:W-:Y:S01]  /*24f20*/  SEL R26, R141, R122, P0 ;  /* 0x0000007a8d1a7207 */ /* 0x004fe20000000000 */
[----:B------:R-:W2:Y:S01]  /*24f30*/  SHFL.IDX PT, R47, R47, R77, 0x1c1f ;  /* 0x001c1f4d2f2f7589 */ /* 0x000ea200000e0000 */
[----:B------:R-:W-:Y:S02]  /*24f40*/  SEL R122, R123, R12, P0 ;  /* 0x0000000c7b7a7207 */ /* 0x000fe40000000000 */
[----:B------:R-:W-:Y:S01]  /*24f50*/  SEL R123, R12, R123, P0 ;  /* 0x0000007b0c7b7207 */ /* 0x000fe20000000000 */
[----:B------:R-:W3:Y:S01]  /*24f60*/  SHFL.IDX PT, R51, R51, R77, 0x1c1f ;  /* 0x001c1f4d33337589 */ /* 0x000ee200000e0000 */
[----:B-1----:R-:W-:-:S02]  /*24f70*/  SEL R93, R94, R140, P0 ;  /* 0x0000008c5e5d7207 */ /* 0x002fc40000000000 */
[----:B------:R-:W-:Y:S01]  /*24f80*/  SEL R94, R140, R94, P0 ;  /* 0x0000005e8c5e7207 */ /* 0x000fe20000000000 */
[----:B------:R-:W1:Y:S01]  /*24f90*/  SHFL.IDX PT, R58, R58, R77, 0x1c1f ;  /* 0x001c1f4d3a3a7589 */ /* 0x000e6200000e0000 */
[----:B----4-:R-:W-:Y:S02]  /*24fa0*/  SEL R108, R109, R143, P0 ;  /* 0x0000008f6d6c7207 */ /* 0x010fe40000000000 */
[----:B------:R-:W-:Y:S01]  /*24fb0*/  SEL R109, R143, R109, P0 ;  /* 0x0000006d8f6d7207 */ /* 0x000fe20000000000 */
[----:B------:R-:W4:Y:S01]  /*24fc0*/  SHFL.IDX PT, R59, R59, R77, 0x1c1f ;  /* 0x001c1f4d3b3b7589 */ /* 0x000f2200000e0000 */
[----:B------:R-:W-:Y:S02]  /*24fd0*/  SEL R27, R107, R142, P0 ;  /* 0x0000008e6b1b7207 */ /* 0x000fe40000000000 */
[----:B------:R-:W-:Y:S01]  /*24fe0*/  SEL R107, R142, R107, P0 ;  /* 0x0000006b8e6b7207 */ /* 0x000fe20000000000 */
[----:B------:R-:W4:Y:S01]  /*24ff0*/  SHFL.IDX PT, R63, R63, R77, 0x1c1f ;  /* 0x001c1f4d3f3f7589 */ /* 0x000f2200000e0000 */
[----:B0-----:R-:W-:-:S02]  /*25000*/  SEL R116, R117, R65, P0 ;  /* 0x0000004175747207 */ /* 0x001fc40000000000 */
[----:B------:R-:W-:Y:S01]  /*25010*/  SEL R117, R65, R117, P0 ;  /* 0x0000007541757207 */ /* 0x000fe20000000000 */
[----:B------:R-:W0:Y:S04]  /*25020*/  SHFL.IDX PT, R57, R73, R77, 0x1c1f ;  /* 0x001c1f4d49397589 */ /* 0x000e2800000e0000 */
[----:B------:R-:W-:Y:S01]  /*25030*/  SHFL.IDX PT, R88, R125, R44, 0x1c1f ;  /* 0x001c1f2c7d587589 */ /* 0x000fe200000e0000 */
[----:B--2---:R-:W-:Y:S02]  /*25040*/  SEL R74, R80, R47, P0 ;  /* 0x0000002f504a7207 */ /* 0x004fe40000000000 */
[----:B------:R-:W-:Y:S01]  /*25050*/  SEL R75, R47, R80, P0 ;  /* 0x000000502f4b7207 */ /* 0x000fe20000000000 */
[----:B------:R-:W-:Y:S01]  /*25060*/  SHFL.IDX PT, R55, R55, R44, 0x1c1f ;  /* 0x001c1f2c37377589 */ /* 0x000fe200000e0000 */
[----:B---3--:R-:W-:-:S02]  /*25070*/  SEL R82, R83, R51, P0 ;  /* 0x0000003353527207 */ /* 0x008fc40000000000 */
[----:B------:R-:W-:Y:S01]  /*25080*/  SEL R83, R51, R83, P0 ;  /* 0x0000005333537207 */ /* 0x000fe20000000000 */
[----:B------:R-:W-:Y:S01]  /*25090*/  SHFL.IDX PT, R54, R54, R44, 0x1c1f ;  /* 0x001c1f2c36367589 */ /* 0x000fe200000e0000 */
[----:B-1----:R-:W-:Y:S02]  /*250a0*/  SEL R132, R133, R58, P0 ;  /* 0x0000003a85847207 */ /* 0x002fe40000000000 */
[----:B------:R-:W-:Y:S01]  /*250b0*/  SEL R133, R58, R133, P0 ;  /* 0x000000853a857207 */ /* 0x000fe20000000000 */
[----:B------:R-:W-:Y:S01]  /*250c0*/  SHFL.IDX PT, R56, R56, R44, 0x1c1f ;  /* 0x001c1f2c38387589 */ /* 0x000fe200000e0000 */
[----:B----4-:R-:W-:Y:S02]  /*250d0*/  SEL R84, R131, R59, P0 ;  /* 0x0000003b83547207 */ /* 0x010fe40000000000 */
[----:B------:R-:W-:Y:S01]  /*250e0*/  SEL R131, R59, R131, P0 ;  /* 0x000000833b837207 */ /* 0x000fe20000000000 */
[----:B------:R-:W-:Y:S01]  /*250f0*/  SHFL.IDX PT, R62, R62, R44, 0x1c1f ;  /* 0x001c1f2c3e3e7589 */ /* 0x000fe200000e0000 */
[----:B------:R-:W-:-:S02]  /*25100*/  SEL R136, R137, R63, P0 ;  /* 0x0000003f89887207 */ /* 0x000fc40000000000 */
[----:B------:R-:W-:Y:S01]  /*25110*/  SEL R137, R63, R137, P0 ;  /* 0x000000893f897207 */ /* 0x000fe20000000000 */
[----:B------:R1:W2:Y:S01]  /*25120*/  SHFL.IDX PT, R148, R37, R77, 0x1c1f ;  /* 0x001c1f4d25947589 */ /* 0x0002a200000e0000 */
[----:B0-----:R-:W-:Y:S02]  /*25130*/  SEL R134, R135, R57, P0 ;  /* 0x0000003987867207 */ /* 0x001fe40000000000 */
[----:B------:R-:W-:Y:S01]  /*25140*/  SEL R135, R57, R135, P0 ;  /* 0x0000008739877207 */ /* 0x000fe20000000000 */
[----:B------:R0:W3:Y:S04]  /*25150*/  SHFL.IDX PT, R147, R39, R77, 0x1c1f ;  /* 0x001c1f4d27937589 */ /* 0x0000e800000e0000 */
[----:B------:R4:W4:Y:S01]  /*25160*/  SHFL.IDX PT, R90, R68, R77, 0x1c1f ;  /* 0x001c1f4d445a7589 */ /* 0x00092200000e0000 */
[----:B-1----:R-:W-:-:S03]  /*25170*/  SEL R37, R145, R127, P0 ;  /* 0x0000007f91257207 */ /* 0x002fc60000000000 */
[----:B------:R-:W1:Y:S01]  /*25180*/  SHFL.IDX PT, R48, R48, R77, 0x1c1f ;  /* 0x001c1f4d30307589 */ /* 0x000e6200000e0000 */
[----:B------:R-:W-:Y:S02]  /*25190*/  SEL R127, R128, R64, P0 ;  /* 0x00000040807f7207 */ /* 0x000fe40000000000 */
[----:B0-----:R-:W-:Y:S01]  /*251a0*/  SEL R39, R146, R129, P0 ;  /* 0x0000008192277207 */ /* 0x001fe20000000000 */
[----:B------:R-:W0:Y:S01]  /*251b0*/  SHFL.IDX PT, R49, R49, R77, 0x1c1f ;  /* 0x001c1f4d31317589 */ /* 0x000e2200000e0000 */
[----:B------:R-:W-:Y:S02]  /*251c0*/  SEL R129, R130, R79, P0 ;  /* 0x0000004f82817207 */ /* 0x000fe40000000000 */
[----:B------:R-:W-:Y:S01]  /*251d0*/  SEL R130, R79, R130, P0 ;  /* 0x000000824f827207 */ /* 0x000fe20000000000 */
[----:B------:R-:W-:Y:S01]  /*251e0*/  SHFL.IDX PT, R50, R50, R77, 0x1c1f ;  /* 0x001c1f4d32327589 */ /* 0x000fe200000e0000 */
[----:B------:R-:W-:-:S03]  /*251f0*/  SEL R128, R64, R128, P0 ;  /* 0x0000008040807207 */ /* 0x000fc60000000000 */
[----:B------:R-:W0:Y:S01]  /*25200*/  SHFL.IDX PT, R53, R53, R77, 0x1c1f ;  /* 0x001c1f4d35357589 */ /* 0x000e2200000e0000 */
[----:B--2---:R-:W-:Y:S02]  /*25210*/  SEL R69, R89, R148, P0 ;  /* 0x0000009459457207 */ /* 0x004fe40000000000 */
[----:B------:R-:W-:Y:S01]  /*25220*/  SEL R124, R148, R89, P0 ;  /* 0x00000059947c7207 */ /* 0x000fe20000000000 */
[----:B------:R-:W2:Y:S01]  /*25230*/  SHFL.IDX PT, R45, R45, R44, 0x1c1f ;  /* 0x001c1f2c2d2d7589 */ /* 0x000ea200000e0000 */
[----:B---3--:R-:W-:Y:S02]  /*25240*/  SEL R40, R91, R147, P0 ;  /* 0x000000935b287207 */ /* 0x008fe40000000000 */
[----:B----4-:R-:W-:Y:S01]  /*25250*/  SEL R68, R147, R91, P0 ;  /* 0x0000005b93447207 */ /* 0x010fe20000000000 */
[----:B------:R3:W4:Y:S01]  /*25260*/  SHFL.IDX PT, R52, R78, R44, 0x1c1f ;  /* 0x001c1f2c4e347589 */ /* 0x00072200000e0000 */
[----:B------:R-:W-:Y:S02]  /*25270*/  SEL R125, R88, R90, P0 ;  /* 0x0000005a587d7207 */ /* 0x000fe40000000000 */
[----:B------:R-:W-:Y:S01]  /*25280*/  SEL R126, R90, R88, P0 ;  /* 0x000000585a7e7207 */ /* 0x000fe20000000000 */
[----:B------:R-:W2:Y:S01]  /*25290*/  SHFL.IDX PT, R14, R46, R77, 0x1c1f ;  /* 0x001c1f4d2e0e7589 */ /* 0x000ea200000e0000 */
[----:B-1----:R-:W-:-:S02]  /*252a0*/  SEL R72, R55, R48, P0 ;  /* 0x0000003037487207 */ /* 0x002fc40000000000 */
[----:B------:R-:W-:Y:S01]  /*252b0*/  SEL R73, R48, R55, P0 ;  /* 0x0000003730497207 */ /* 0x000fe20000000000 */
[----:B------:R1:W2:Y:S01]  /*252c0*/  SHFL.IDX PT, R44, R76, R77, 0x1c1f ;  /* 0x001c1f4d4c2c7589 */ /* 0x0002a200000e0000 */
[----:B0-----:R-:W-:Y:S02]  /*252d0*/  SEL R79, R49, R54, P0 ;  /* 0x00000036314f7207 */ /* 0x001fe40000000000 */
[----:B---3--:R-:W-:Y:S02]  /*252e0*/  SEL R78, R54, R49, P0 ;  /* 0x00000031364e7207 */ /* 0x008fe40000000000 */
[----:B------:R-:W-:Y:S02]  /*252f0*/  SEL R80, R62, R53, P0 ;  /* 0x000000353e507207 */ /* 0x000fe40000000000 */
[----:B-1----:R-:W-:Y:S02]  /*25300*/  SEL R76, R56, R50, P0 ;  /* 0x00000032384c7207 */ /* 0x002fe40000000000 */
[----:B------:R-:W-:-:S02]  /*25310*/  SEL R77, R50, R56, P0 ;  /* 0x00000038324d7207 */ /* 0x000fc40000000000 */
[----:B------:R-:W-:-:S07]  /*25320*/  SEL R81, R53, R62, P0 ;  /* 0x0000003e35517207 */ /* 0x000fce0000000000 */
.L_x_2716:
[----:B------:R-:W3:Y:S01]  /*25330*/  LDL.LU R140, [R1+0x20] ;  /* 0x00002000018c7983 */ /* 0x000ee20000300800 */
[----:B------:R-:W-:Y:S05]  /*25340*/  WARPSYNC.ALL ;  /* 0x0000000000007948 */ /* 0x000fea0003800000 */
[----:B------:R-:W3:Y:S01]  /*25350*/  LDL.LU R139, [R1+0x24] ;  /* 0x00002400018b7983 */ /* 0x000ee20000300800 */
[----:B--2-4-:R-:W-:Y:S01]  /*25360*/  SEL R89, R52, R44, P0 ;  /* 0x0000002c34597207 */ /* 0x014fe20000000000 */
[----:B------:R-:W-:Y:S01]  /*25370*/  ULDC.64 UR6, c[0x0][0xc08] ;  /* 0x0003020000067ab9 */ /* 0x000fe20000000a00 */
[----:B------:R-:W-:Y:S01]  /*25380*/  SEL R91, R44, R52, P0 ;  /* 0x000000342c5b7207 */ /* 0x000fe20000000000 */
[----:B------:R-:W-:Y:S01]  /*25390*/  ULDC.64 UR4, c[0x0][0xc00] ;  /* 0x0003000000047ab9 */ /* 0x000fe20000000a00 */
[----:B------:R-:W-:Y:S01]  /*253a0*/  F2FP.BF16.F32.PACK_AB R48, R85, R138 ;  /* 0x0000008a5530723e */ /* 0x000fe200000010ff */
[----:B------:R-:W0:Y:S01]  /*253b0*/  LDC R141, c[0x0][0xbe8] ;  /* 0x0002fa00ff8d7b82 */ /* 0x000e220000000800 */
[----:B------:R-:W-:-:S02]  /*253c0*/  F2FP.BF16.F32.PACK_AB R49, R28, R30 ;  /* 0x0000001e1c31723e */ /* 0x000fc400000010ff */
[----:B------:R-:W-:Y:S02]  /*253d0*/  F2FP.BF16.F32.PACK_AB R50, R0, R2 ;  /* 0x000000020032723e */ /* 0x000fe400000010ff */
[----:B------:R-:W-:-:S03]  /*253e0*/  F2FP.BF16.F32.PACK_AB R51, R29, R31 ;  /* 0x0000001f1d33723e */ /* 0x000fc600000010ff */
[----:B------:R-:W-:Y:S01]  /*253f0*/  BAR.SYNC.DEFER_BLOCKING 0x1, 0x100 ;  /* 0x0044000000007b1d */ /* 0x000fe20000010000 */
[----:B------:R-:W-:Y:S02]  /*25400*/  F2FP.BF16.F32.PACK_AB R52, R3, R5 ;  /* 0x000000050334723e */ /* 0x000fe400000010ff */
[----:B------:R-:W-:Y:S02]  /*25410*/  F2FP.BF16.F32.PACK_AB R53, R32, R34 ;  /* 0x000000222035723e */ /* 0x000fe400000010ff */
[----:B------:R-:W-:Y:S02]  /*25420*/  F2FP.BF16.F32.PACK_AB R54, R4, R6 ;  /* 0x000000060436723e */ /* 0x000fe400000010ff */
[----:B------:R-:W-:Y:S02]  /*25430*/  F2FP.BF16.F32.PACK_AB R55, R33, R35 ;  /* 0x000000232137723e */ /* 0x000fe400000010ff */
[----:B------:R-:W-:Y:S02]  /*25440*/  F2FP.BF16.F32.PACK_AB R56, R7, R93 ;  /* 0x0000005d0738723e */ /* 0x000fe400000010ff */
[----:B------:R-:W-:-:S02]  /*25450*/  F2FP.BF16.F32.PACK_AB R57, R36, R38 ;  /* 0x000000262439723e */ /* 0x000fc400000010ff */
[----:B------:R-:W-:Y:S02]  /*25460*/  F2FP.BF16.F32.PACK_AB R58, R92, R94 ;  /* 0x0000005e5c3a723e */ /* 0x000fe400000010ff */
[----:B------:R-:W-:Y:S02]  /*25470*/  F2FP.BF16.F32.PACK_AB R59, R37, R39 ;  /* 0x00000027253b723e */ /* 0x000fe400000010ff */
[----:B------:R-:W-:Y:S02]  /*25480*/  SEL R88, R45, R14, P0 ;  /* 0x0000000e2d587207 */ /* 0x000fe40000000000 */
[----:B------:R-:W-:Y:S02]  /*25490*/  SEL R90, R14, R45, P0 ;  /* 0x0000002d0e5a7207 */ /* 0x000fe40000000000 */
        /* <DEDUP_REMOVED lines=15> */
[----:B-1----:R-:W-:Y:S02]  /*25590*/  F2FP.BF16.F32.PACK_AB R48, R103, R105 ;  /* 0x000000696730723e */ /* 0x002fe400000010ff */
[----:B------:R-:W-:Y:S02]  /*255a0*/  F2FP.BF16.F32.PACK_AB R49, R129, R70 ;  /* 0x000000468131723e */ /* 0x000fe400000010ff */
[----:B------:R-:W-:Y:S02]  /*255b0*/  F2FP.BF16.F32.PACK_AB R50, R104, R106 ;  /* 0x0000006a6832723e */ /* 0x000fe400000010ff */
[----:B------:R-:W-:Y:S02]  /*255c0*/  F2FP.BF16.F32.PACK_AB R51, R130, R71 ;  /* 0x000000478233723e */ /* 0x000fe400000010ff */
[----:B--2---:R-:W-:-:S02]  /*255d0*/  F2FP.BF16.F32.PACK_AB R52, R8, R10 ;  /* 0x0000000a0834723e */ /* 0x004fc400000010ff */
[----:B------:R-:W-:Y:S01]  /*255e0*/  F2FP.BF16.F32.PACK_AB R53, R72, R74 ;  /* 0x0000004a4835723e */ /* 0x000fe200000010ff */
[----:B------:R3:W-:Y:S01]  /*255f0*/  STSM.16.M88.4 [R157], R48 ;  /* 0x000000309d007844 */ /* 0x0007e20000000200 */
[----:B------:R-:W-:Y:S02]  /*25600*/  F2FP.BF16.F32.PACK_AB R54, R9, R20 ;  /* 0x000000140936723e */ /* 0x000fe400000010ff */
[----:B------:R-:W-:Y:S02]  /*25610*/  F2FP.BF16.F32.PACK_AB R55, R73, R75 ;  /* 0x0000004b4937723e */ /* 0x000fe400000010ff */
[----:B----4-:R-:W-:Y:S02]  /*25620*/  F2FP.BF16.F32.PACK_AB R56, R21, R25 ;  /* 0x000000191538723e */ /* 0x010fe400000010ff */
[----:B------:R-:W-:Y:S01]  /*25630*/  F2FP.BF16.F32.PACK_AB R57, R76, R78 ;  /* 0x0000004e4c39723e */ /* 0x000fe200000010ff */
[----:B------:R-:W-:Y:S01]  /*25640*/  STSM.16.M88.4 [R158], R52 ;  /* 0x000000349e007844 */ /* 0x000fe20000000200 */
[----:B------:R-:W-:-:S02]  /*25650*/  F2FP.BF16.F32.PACK_AB R58, R24, R26 ;  /* 0x0000001a183a723e */ /* 0x000fc400000010ff */
[----:B------:R-:W-:Y:S02]  /*25660*/  F2FP.BF16.F32.PACK_AB R59, R77, R79 ;  /* 0x0000004f4d3b723e */ /* 0x000fe400000010ff */
[----:B------:R-:W-:Y:S02]  /*25670*/  F2FP.BF16.F32.PACK_AB R62, R107, R109 ;  /* 0x0000006d6b3e723e */ /* 0x000fe400000010ff */
[----:B------:R-:W-:Y:S01]  /*25680*/  F2FP.BF16.F32.PACK_AB R63, R81, R83 ;  /* 0x00000053513f723e */ /* 0x000fe200000010ff */
[----:B------:R-:W-:Y:S01]  /*25690*/  STSM.16.M88.4 [R159], R56 ;  /* 0x000000389f007844 */ /* 0x000fe20000000200 */
[----:B------:R-:W-:Y:S02]  /*256a0*/  F2FP.BF16.F32.PACK_AB R64, R110, R112 ;  /* 0x000000706e40723e */ /* 0x000fe400000010ff */
[----:B------:R-:W-:Y:S01]  /*256b0*/  F2FP.BF16.F32.PACK_AB R65, R84, R132 ;  /* 0x000000845441723e */ /* 0x000fe200000010ff */
[----:B------:R-:W-:Y:S01]  /*256c0*/  STSM.16.M88.4 [R160], R60 ;  /* 0x0000003ca0007844 */ /* 0x000fe20000000200 */
[----:B------:R-:W-:-:S02]  /*256d0*/  F2FP.BF16.F32.PACK_AB R66, R111, R113 ;  /* 0x000000716f42723e */ /* 0x000fc400000010ff */
[----:B------:R-:W-:Y:S02]  /*256e0*/  F2FP.BF16.F32.PACK_AB R67, R131, R133 ;  /* 0x000000858343723e */ /* 0x000fe400000010ff */
[----:B0-----:R-:W-:Y:S02]  /*256f0*/  F2FP.BF16.F32.PACK_AB R12, R114, R116 ;  /* 0x00000074720c723e */ /* 0x001fe400000010ff */
[----:B------:R-:W-:Y:S01]  /*25700*/  F2FP.BF16.F32.PACK_AB R13, R134, R136 ;  /* 0x00000088860d723e */ /* 0x000fe200000010ff */
[----:B------:R-:W-:Y:S01]  /*25710*/  STSM.16.M88.4 [R161], R64 ;  /* 0x00000040a1007844 */ /* 0x000fe20000000200 */
[----:B------:R-:W-:Y:S02]  /*25720*/  F2FP.BF16.F32.PACK_AB R14, R115, R117 ;  /* 0x00000075730e723e */ /* 0x000fe400000010ff */
[----:B------:R-:W-:Y:S02]  /*25730*/  F2FP.BF16.F32.PACK_AB R15, R135, R137 ;  /* 0x00000089870f723e */ /* 0x000fe400000010ff */
[----:B------:R-:W-:-:S02]  /*25740*/  F2FP.BF16.F32.PACK_AB R44, R118, R122 ;  /* 0x0000007a762c723e */ /* 0x000fc400000010ff */
[----:B------:R-:W-:Y:S01]  /*25750*/  F2FP.BF16.F32.PACK_AB R46, R119, R123 ;  /* 0x0000007b772e723e */ /* 0x000fe200000010ff */
[----:B------:R0:W-:Y:S01]  /*25760*/  STSM.16.M88.4 [R162], R12 ;  /* 0x0000000ca2007844 */ /* 0x0001e20000000200 */
[----:B------:R-:W-:Y:S02]  /*25770*/  F2FP.BF16.F32.PACK_AB R45, R89, R88 ;  /* 0x00000058592d723e */ /* 0x000fe400000010ff */
[----:B------:R-:W-:Y:S02]  /*25780*/  F2FP.BF16.F32.PACK_AB R47, R91, R90 ;  /* 0x0000005a5b2f723e */ /* 0x000fe400000010ff */
[----:B------:R-:W-:Y:S02]  /*25790*/  ISETP.NE.U32.AND P3, PT, RZ, UR6, PT ;  /* 0x00000006ff007c0c */ /* 0x000fe4000bf65070 */
[----:B------:R-:W-:Y:S01]  /*257a0*/  ISETP.NE.U32.AND P0, PT, RZ, UR4, PT ;  /* 0x00000004ff007c0c */ /* 0x000fe2000bf05070 */
[----:B------:R1:W-:Y:S01]  /*257b0*/  STSM.16.M88.4 [R163], R44 ;  /* 0x0000002ca3007844 */ /* 0x0003e20000000200 */
[----:B------:R-:W-:Y:S01]  /*257c0*/  BAR.SYNC.DEFER_BLOCKING 0x1, 0x100 ;  /* 0x0044000000007b1d */ /* 0x000fe20000010000 */
[----:B------:R-:W-:-:S02]  /*257d0*/  ISETP.NE.AND.EX P3, PT, RZ, UR7, PT, P3 ;  /* 0x00000007ff007c0c */ /* 0x000fc4000bf65330 */
[----:B------:R-:W-:Y:S02]  /*257e0*/  ISETP.NE.AND.EX P0, PT, RZ, UR5, PT, P0 ;  /* 0x00000005ff007c0c */ /* 0x000fe4000bf05300 */
[----:B---3--:R-:W-:-:S04]  /*257f0*/  IADD3 R48, P1, R140, UR4, RZ ;  /* 0x000000048c307c10 */ /* 0x008fc8000ff3e0ff */
[----:B------:R-:W-:-:S05]  /*25800*/  IADD3.X R49, R139, UR5, RZ, P1, !PT ;  /* 0x000000058b317c10 */ /* 0x000fca0008ffe4ff */
[----:B0-----:R-:W-:Y:S01]  /*25810*/  @P3 IADD3 R12, P1, R140, UR6, RZ ;  /* 0x000000068c0c3c10 */ /* 0x001fe2000ff3e0ff */
[----:B------:R-:W-:Y:S02]  /*25820*/  ULDC UR6, c[0x0][0xa88] ;  /* 0x0002a20000067ab9 */ /* 0x000fe40000000800 */
[----:B------:R-:W-:Y:S01]  /*25830*/  IMAD.U32 R52, RZ, RZ, UR6 ;  /* 0x00000006ff347e24 */ /* 0x000fe2000f8e00ff */
[----:B------:R-:W-:Y:S01]  /*25840*/  @P3 IADD3.X R13, R139, UR7, RZ, P1, !PT ;  /* 0x000000078b0d3c10 */ /* 0x000fe20008ffe4ff */
[----:B------:R0:W5:Y:S04]  /*25850*/  @P0 LDG.E R11, desc[UR54][R48.64] ;  /* 0x00000036300b0981 */ /* 0x000168000c1e1900 */
[----:B------:R0:W5:Y:S01]  /*25860*/  @P3 LDG.E R52, desc[UR54][R12.64] ;  /* 0x000000360c343981 */ /* 0x000162000c1e1900 */
[----:B------:R-:W-:Y:S01]  /*25870*/  IMAD.MOV.U32 R53, RZ, RZ, 0x9b8 ;  /* 0x000009b8ff357424 */ /* 0x000fe200078e00ff */
[----:B------:R-:W-:-:S02]  /*25880*/  ISETP.GT.AND P2, PT, R164, 0x1, PT ;  /* 0x00000001a400780c */ /* 0x000fc40003f44270 */
[----:B------:R-:W-:Y:S02]  /*25890*/  ISETP.NE.AND P1, PT, R141, 0x1, PT ;  /* 0x000000018d00780c */ /* 0x000fe40003f25270 */
[----:B------:R-:W-:-:S04]  /*258a0*/  SEL R53, R53, 0x978, P2 ;  /* 0x0000097835357807 */ /* 0x000fc80001000000 */
[----:B-1----:R0:W1:Y:S08]  /*258b0*/  LDC.64 R46, c[0x0][R53+0x220] ;  /* 0x00008800352e7b82 */ /* 0x0020700000000a00 */
[----:B------:R0:W2:Y:S08]  /*258c0*/  LDC.64 R50, c[0x0][R53+0x218] ;  /* 0x0000860035327b82 */ /* 0x0000b00000000a00 */
[----:B------:R0:W3:Y:S01]  /*258d0*/  LDC.64 R44, c[0x0][R53+0x228] ;  /* 0x00008a00352c7b82 */ /* 0x0000e20000000a00 */
[----:B------:R-:W-:Y:S05]  /*258e0*/  @P3 BRA `(.L_x_2424) ;  /* 0x0000000000103947 */ /* 0x000fea0003800000 */
[----:B------:R-:W-:Y:S05]  /*258f0*/  @!P0 BRA `(.L_x_2424) ;  /* 0x00000000000c8947 */ /* 0x000fea0003800000 */
[----:B0-----:R-:W4:Y:S04]  /*25900*/  LDG.E R13, desc[UR54][R48.64] ;  /* 0x00000036300d7981 */ /* 0x001f28000c1e1900 */
[----:B-----5:R-:W4:Y:S02]  /*25910*/  LDG.E R52, desc[UR54][R48.64+0x4] ;  /* 0x0000043630347981 */ /* 0x020f24000c1e1900 */
[----:B----4-:R-:W-:-:S07]  /*25920*/  IMAD.IADD R52, R52, 0x1, -R13 ;  /* 0x0000000134347824 */ /* 0x010fce00078e0a0d */
.L_x_2424:
[----:B------:R-:W4:Y:S01]  /*25930*/  LDL.LU R14, [R1+0x18] ;  /* 0x00001800010e7983 */ /* 0x000f220000300800 */
[----:B0-----:R0:W3:Y:S03]  /*25940*/  LDC.64 R12, c[0x0][R53+0x210] ;  /* 0x00008400350c7b82 */ /* 0x0010e60000000a00 */
[----:B------:R-:W2:Y:S04]  /*25950*/  LDL.LU R49, [R1+0x28] ;  /* 0x0000280001317983 */ /* 0x000ea80000300800 */
[----:B------:R-:W3:Y:S01]  /*25960*/  LDL R143, [R1+0x8] ;  /* 0x00000800018f7983 */ /* 0x000ee20000100800 */
[----:B------:R-:W-:Y:S01]  /*25970*/  ISETP.NE.U32.AND P0, PT, RZ, UR4, PT ;  /* 0x00000004ff007c0c */ /* 0x000fe2000bf05070 */
[----:B------:R-:W3:Y:S02]  /*25980*/  @P1 LDC R59, c[0x0][0xbec] ;  /* 0x0002fb00ff3b1b82 */ /* 0x000ee40000000800 */
[----:B------:R-:W3:Y:S04]  /*25990*/  LDL R48, [R1+0x14] ;  /* 0x0000140001307983 */ /* 0x000ee80000100800 */
[----:B------:R-:W3:Y:S02]  /*259a0*/  LDL R142, [R1+0x34] ;  /* 0x00003400018e7983 */ /* 0x000ee40000100800 */
[----:B------:R-:W3:Y:S02]  /*259b0*/  @P1 LDC R61, c[0x0][0xbf0] ;  /* 0x0002fc00ff3d1b82 */ /* 0x000ee40000000800 */
[----:B------:R-:W3:Y:S04]  /*259c0*/  LDL R54, [R1+0x6c] ;  /* 0x00006c0001367983 */ /* 0x000ee80000100800 */
[----:B0-----:R-:W3:Y:S01]  /*259d0*/  LDL R53, [R1+0x5c] ;  /* 0x00005c0001357983 */ /* 0x001ee20000100800 */
[----:B------:R-:W-:-:S02]  /*259e0*/  ISETP.NE.AND.EX P0, PT, RZ, UR5, PT, P0 ;  /* 0x00000005ff007c0c */ /* 0x000fc4000bf05300 */
[----:B-----5:R-:W-:Y:S02]  /*259f0*/  SHF.R.S32.HI R140, RZ, 0x1f, R11 ;  /* 0x0000001fff8c7819 */ /* 0x020fe4000001140b */
[----:B----4-:R-:W-:Y:S02]  /*25a00*/  SEL R139, R14, RZ, !P0 ;  /* 0x000000ff0e8b7207 */ /* 0x010fe40004000000 */
[----:B------:R-:W0:Y:S01]  /*25a10*/  LDC.64 R14, c[0x0][0xba8] ;  /* 0x0002ea00ff0e7b82 */ /* 0x000e220000000a00 */
[----:B--2---:R-:W-:Y:S02]  /*25a20*/  SEL R49, R49, RZ, !P0 ;  /* 0x000000ff31317207 */ /* 0x004fe40004000000 */
[----:B-1----:R-:W-:Y:S02]  /*25a30*/  IMAD R47, R47, R139, RZ ;  /* 0x0000008b2f2f7224 */ /* 0x002fe400078e02ff */
[----:B---3--:R-:W-:Y:S02]  /*25a40*/  IMAD R55, R51, R143, RZ ;  /* 0x0000008f33377224 */ /* 0x008fe400078e02ff */
[----:B------:R-:W-:-:S02]  /*25a50*/  IMAD R57, R46, R49, R47 ;  /* 0x000000312e397224 */ /* 0x000fc400078e022f */
[----:B------:R-:W-:-:S04]  /*25a60*/  IMAD.WIDE.U32 R50, R50, R143, RZ ;  /* 0x0000008f32327225 */ /* 0x000fc800078e00ff */
[----:B------:R-:W-:-:S04]  /*25a70*/  IMAD.WIDE.U32 R46, R46, R139, RZ ;  /* 0x0000008b2e2e7225 */ /* 0x000fc800078e00ff */
[----:B------:R-:W-:Y:S01]  /*25a80*/  IMAD.IADD R48, R48, 0x1, R236 ;  /* 0x0000000130307824 */ /* 0x000fe200078e02ec */
[----:B------:R-:W-:-:S03]  /*25a90*/  IADD3 R50, P0, P3, R46, R50, R11 ;  /* 0x000000322e327210 */ /* 0x000fc60007b1e00b */
[----:B------:R-:W-:Y:S01]  /*25aa0*/  @P1 IMAD.HI.U32 R46, R48, R59, RZ ;  /* 0x0000003b302e1227 */ /* 0x000fe200078e00ff */
[----:B------:R-:W-:Y:S01]  /*25ab0*/  SEL R49, R142, RZ, P2 ;  /* 0x000000ff8e317207 */ /* 0x000fe20001000000 */
[----:B0-----:R-:W0:Y:S02]  /*25ac0*/  @!P2 LDC R14, c[0x0][0xb50] ;  /* 0x0002d400ff0eab82 */ /* 0x001e240000000800 */
[----:B------:R-:W-:Y:S02]  /*25ad0*/  IMAD.IADD R57, R47, 0x1, R57 ;  /* 0x000000012f397824 */ /* 0x000fe400078e0239 */
[----:B------:R-:W-:Y:S01]  /*25ae0*/  IMAD.MOV.U32 R47, RZ, RZ, R48 ;  /* 0x000000ffff2f7224 */ /* 0x000fe200078e0030 */
[----:B------:R-:W-:Y:S01]  /*25af0*/  @P1 SHF.R.U32.HI R47, RZ, R61, R46 ;  /* 0x0000003dff2f1219 */ /* 0x000fe2000001162e */
[----:B------:R-:W-:Y:S02]  /*25b00*/  IMAD.IADD R55, R51, 0x1, R55 ;  /* 0x0000000133377824 */ /* 0x000fe400078e0237 */
[-C--:B------:R-:W-:Y:S01]  /*25b10*/  IMAD R51, R45, R49.reuse, RZ ;  /* 0x000000312d337224 */ /* 0x080fe200078e02ff */
[----:B------:R-:W1:Y:S01]  /*25b20*/  @!P2 LDC R15, c[0x0][0xb54] ;  /* 0x0002d500ff0fab82 */ /* 0x000e620000000800 */
        /* <DEDUP_REMOVED lines=12> */
[----:B0-----:R-:W-:-:S03]  /*25bf0*/  LEA R49, P0, R44, R14, 0x2 ;  /* 0x0000000e2c317211 */ /* 0x001fc600078010ff */
[----:B------:R-:W-:-:S05]  /*25c00*/  IMAD.IADD R12, R45, 0x1, R13 ;  /* 0x000000012d0c7824 */ /* 0x000fca00078e020d */
[----:B-1----:R-:W-:Y:S01]  /*25c10*/  LEA.HI.X R44, R44, R15, R12, 0x2, P0 ;  /* 0x0000000f2c2c7211 */ /* 0x002fe200000f140c */
[----:B------:R-:W-:Y:S01]  /*25c20*/  SHFL.IDX PT, R14, R49, 0x1, 0x1c1f ;  /* 0x003c1f00310e7f89 */ /* 0x000fe200000e0000 */
[----:B------:R-:W-:-:S03]  /*25c30*/  IADD3 R45, R54, R236, RZ ;  /* 0x000000ec362d7210 */ /* 0x000fc60007ffe0ff */
        /* <DEDUP_REMOVED lines=19> */
[----:B------:R-:W-:-:S04]  /*25d70*/  IMAD.IADD R45, R0, 0x1, -R5 ;  /* 0x00000001002d7824 */ /* 0x000fc800078e0a05 */
[----:B------:R-:W-:-:S04]  /*25d80*/  IMAD.SHL.U32 R9, R45, 0x8, RZ ;  /* 0x000000082d097824 */ /* 0x000fc800078e00ff */
        /* <DEDUP_REMOVED lines=49> */
[----:B------:R-:W-:Y:S01]  /*260a0*/  IMAD.IADD R12, R236, 0x1, R11 ;  /* 0x00000001ec0c7824 */ /* 0x000fe200078e020b */
        /* <DEDUP_REMOVED lines=17> */
[----:B------:R-:W-:Y:S01]  /*261c0*/  IMAD.MOV.U32 R11, RZ, RZ, R12 ;  /* 0x000000ffff0b7224 */ /* 0x000fe200078e000c */
[----:B------:R-:W-:Y:S01]  /*261d0*/  SHF.R.U64 R5, R5, 0x3, RZ ;  /* 0x0000000305057819 */ /* 0x000fe200000012ff */
[----:B------:R-:W-:Y:S01]  /*261e0*/  IMAD R10, R10, UR4, RZ ;  /* 0x000000040a0a7c24 */ /* 0x000fe2000f8e02ff */
[----:B-1----:R-:W-:Y:S01]  /*261f0*/  @P1 SHF.R.U32.HI R11, RZ, R21, R0 ;  /* 0x00000015ff0b1219 */ /* 0x002fe20000011600 */
[----:B------:R-:W5:Y:S01]  /*26200*/  LD.E.128 R48, desc[UR54][R48.64] ;  /* 0x0000003630307980 */ /* 0x000f62000c101d00 */
[----:B------:R-:W-:Y:S01]  /*26210*/  LOP3.LUT R56, R56, R57, RZ, 0x3c, !PT ;  /* 0x0000003938387212 */ /* 0x000fe200078e3cff */
[--C-:B------:R-:W-:Y:S01]  /*26220*/  IMAD.X R57, RZ, RZ, R87.reuse, P4 ;  /* 0x000000ffff397224 */ /* 0x100fe200020e0657 */
[----:B------:R-:W-:Y:S01]  /*26230*/  LOP3.LUT R60, R60, R61, RZ, 0x3c, !PT ;  /* 0x0000003d3c3c7212 */ /* 0x000fe200078e3cff */
[----:B------:R-:W5:Y:S01]  /*26240*/  LD.E.128 R72, desc[UR54][R72.64] ;  /* 0x0000003648487980 */ /* 0x000f62000c101d00 */
        /* <DEDUP_REMOVED lines=40> */
[----:B------:R-:W-:Y:S01]  /*264d0*/  IADD3 R47, R9, 0x40, RZ ;  /* 0x00000040092f7810 */ /* 0x000fe20007ffe0ff */
        /* <DEDUP_REMOVED lines=8> */
.L_x_2719:
[----:B------:R-:W-:Y:S01]  /*26560*/  IMAD.IADD R21, R8, 0x1, R236 ;  /* 0x0000000108157824 */ /* 0x000fe200078e02ec */
        /* <DEDUP_REMOVED lines=16> */
.L_x_2428:
[----:B------:R-:W-:Y:S05]  /*26670*/  BSYNC B1 ;  /* 0x0000000000017941 */ /* 0x000fea0003800000 */
.L_x_2427:
[----:B------:R-:W-:-:S03]  /*26680*/  UMOV UR4, 0xffffffff ;  /* 0xffffffff00047882 */ /* 0x000fc60000000000 */
[----:B------:R-:W-:Y:S05]  /*26690*/  BRA.DIV UR4, `(.L_x_2429) ;  /* 0x000000ea044c7947 */ /* 0x000fea000b800000 */
[----:B-1----:R1:W4:Y:S04]  /*266a0*/  SHFL.IDX PT, R0, R3, 0x1, 0x181f ;  /* 0x00381f0003007f89 */ /* 0x00232800000e0000 */
[----:B--23--:R1:W2:Y:S02]  /*266b0*/  SHFL.IDX PT, R14, R2, 0x1, 0x181f ;  /* 0x00381f00020e7f89 */ /* 0x00c2a400000e0000 */
.L_x_2723:
        /* <DEDUP_REMOVED lines=17> */
.L_x_2431:
[----:B------:R-:W-:Y:S05]  /*267d0*/  BSYNC B1 ;  /* 0x0000000000017941 */ /* 0x000fea0003800000 */
.L_x_2430:
[----:B------:R-:W-:-:S03]  /*267e0*/  UMOV UR4, 0xffffffff ;  /* 0xffffffff00047882 */ /* 0x000fc60000000000 */
[----:B------:R-:W-:Y:S05]  /*267f0*/  BRA.DIV UR4, `(.L_x_2432) ;  /* 0x000000ea043c7947 */ /* 0x000fea000b800000 */
[----:B----4-:R4:W0:Y:S04]  /*26800*/  SHFL.IDX PT, R0, R3, 0x2, 0x181f ;  /* 0x00581f0003007f89 */ /* 0x01082800000e0000 */
[----:B--23--:R4:W2:Y:S02]  /*26810*/  SHFL.IDX PT, R14, R2, 0x2, 0x181f ;  /* 0x00581f00020e7f89 */ /* 0x00c8a400000e0000 */
.L_x_2727:
        /* <DEDUP_REMOVED lines=17> */
.L_x_2434:
[----:B------:R-:W-:Y:S05]  /*26930*/  BSYNC B1 ;  /* 0x0000000000017941 */ /* 0x000fea0003800000 */
.L_x_2433:
[----:B------:R-:W-:-:S03]  /*26940*/  UMOV UR4, 0xffffffff ;  /* 0xffffffff00047882 */ /* 0x000fc60000000000 */
[----:B------:R-:W-:Y:S05]  /*26950*/  BRA.DIV UR4, `(.L_x_2435) ;  /* 0x000000ea042c7947 */ /* 0x000fea000b800000 */
[----:B0-----:R0:W0:Y:S04]  /*26960*/  SHFL.IDX PT, R0, R3, 0x3, 0x181f ;  /* 0x00781f0003007f89 */ /* 0x00102800000e0000 */
[----:B--23--:R2:W3:Y:S02]  /*26970*/  SHFL.IDX PT, R14, R2, 0x3, 0x181f ;  /* 0x00781f00020e7f89 */ /* 0x00c4e400000e0000 */
.L_x_2731:
        /* <DEDUP_REMOVED lines=18> */
.L_x_2425:
        /* <DEDUP_REMOVED lines=19> */
[----:B0-----:R-:W-:Y:S01]  /*26bd0*/  @P1 SHF.R.U32.HI R11, RZ, R44, R49 ;  /* 0x0000002cff0b1219 */ /* 0x001fe20000011631 */
[----:B------:R-:W-:Y:S02]  /*26be0*/  VIADD R44, R16, 0x33420 ;  /* 0x00033420102c7836 */ /* 0x000fe40000000000 */
        /* <DEDUP_REMOVED lines=25> */
.L_x_2734:
[----:B------:R-:W-:Y:S01]  /*26d80*/  ISETP.GE.AND P0, PT, R45, R46, PT ;  /* 0x0000002e2d00720c */ /* 0x000fe20003f06270 */
[----:B------:R-:W-:-:S12]  /*26d90*/  BSSY B1, `(.L_x_2438) ;  /* 0x00000d3000017945 */ /* 0x000fd80003800000 */
[----:B------:R-:W-:Y:S05]  /*26da0*/  @P0 BRA `(.L_x_2439) ;  /* 0x0000000c00440947 */ /* 0x000fea0003800000 */
[----:B------:R-:W-:Y:S01]  /*26db0*/  ULDC UR4, c[0x0][0xac8] ;  /* 0x0002b20000047ab9 */ /* 0x000fe20000000800 */
[C---:B------:R-:W-:Y:S01]  /*26dc0*/  IADD3 R54, R237.reuse, 0x8, RZ ;  /* 0x00000008ed367810 */ /* 0x040fe20007ffe0ff */
[C---:B------:R-:W-:Y:S01]  /*26dd0*/  VIADD R53, R237.reuse, 0x10 ;  /* 0x00000010ed357836 */ /* 0x040fe20000000000 */
[C---:B------:R-:W-:Y:S01]  /*26de0*/  ISETP.GE.AND P1, PT, R237.reuse, UR4, PT ;  /* 0x00000004ed007c0c */ /* 0x040fe2000bf26270 */
[C---:B------:R-:W-:Y:S01]  /*26df0*/  VIADD R52, R237.reuse, 0x18 ;  /* 0x00000018ed347836 */ /* 0x040fe20000000000 */
[----:B------:R-:W-:Y:S01]  /*26e00*/  ISETP.GE.AND P0, PT, R54, UR4, PT ;  /* 0x0000000436007c0c */ /* 0x000fe2000bf06270 */
[----:B------:R-:W-:Y:S01]  /*26e10*/  VIADD R56, R237, 0x8 ;  /* 0x00000008ed387836 */ /* 0x000fe20000000000 */
[----:B------:R-:W-:Y:S01]  /*26e20*/  ISETP.GE.AND P2, PT, R53, UR4, PT ;  /* 0x0000000435007c0c */ /* 0x000fe2000bf46270 */
[C---:B------:R-:W-:Y:S01]  /*26e30*/  VIADD R11, R237.reuse, 0x20 ;  /* 0x00000020ed0b7836 */ /* 0x040fe20000000000 */
[----:B------:R-:W-:Y:S01]  /*26e40*/  ISETP.GE.AND P3, PT, R52, UR4, PT ;  /* 0x0000000434007c0c */ /* 0x000fe2000bf66270 */
[----:B------:R-:W-:Y:S01]  /*26e50*/  VIADD R55, R237, 0x10 ;  /* 0x00000010ed377836 */ /* 0x000fe20000000000 */
[----:B------:R-:W-:-:S04]  /*26e60*/  SHF.R.S32.HI R56, RZ, 0x1f, R56 ;  /* 0x0000001fff387819 */ /* 0x000fc80000011438 */
[----:B------:R-:W-:Y:S01]  /*26e70*/  SHF.R.S32.HI R55, RZ, 0x1f, R55 ;  /* 0x0000001fff377819 */ /* 0x000fe20000011437 */
[----:B--2---:R-:W-:Y:S02]  /*26e80*/  @!P1 IMAD.MOV.U32 R12, RZ, RZ, R51 ;  /* 0x000000ffff0c9224 */ /* 0x004fe400078e0033 */
[----:B-1----:R-:W-:Y:S01]  /*26e90*/  @!P1 IMAD.MOV.U32 R13, RZ, RZ, R49 ;  /* 0x000000ffff0d9224 */ /* 0x002fe200078e0031 */
[C---:B------:R-:W-:Y:S01]  /*26ea0*/  @!P0 LEA R44, P4, R54.reuse, R51, 0x2 ;  /* 0x00000033362c8211 */ /* 0x040fe200078810ff */
[----:B------:R-:W-:Y:S02]  /*26eb0*/  @!P1 IMAD.MOV.U32 R14, RZ, RZ, R138 ;  /* 0x000000ffff0e9224 */ /* 0x000fe400078e008a */
[----:B------:R-:W-:Y:S01]  /*26ec0*/  @!P1 IMAD.WIDE R12, R237, 0x4, R12 ;  /* 0x00000004ed0c9825 */ /* 0x000fe200078e020c */
[----:B------:R-:W-:-:S03]  /*26ed0*/  @!P0 LEA.HI.X R45, R54, R49, R56, 0x2, P4 ;  /* 0x00000031362d8211 */ /* 0x000fc600020f1438 */
[----:B------:R-:W-:Y:S02]  /*26ee0*/  @!P1 IMAD.MOV.U32 R15, RZ, RZ, R85 ;  /* 0x000000ffff0f9224 */ /* 0x000fe400078e0055 */
[C---:B------:R-:W-:Y:S02]  /*26ef0*/  VIADD R56, R237.reuse, 0x18 ;  /* 0x00000018ed387836 */ /* 0x040fe40000000000 */
[----:B------:R-:W-:Y:S01]  /*26f00*/  VIADD R54, R237, 0x28 ;  /* 0x00000028ed367836 */ /* 0x000fe20000000000 */
[----:B------:R1:W-:Y:S01]  /*26f10*/  @!P1 ST.E.64 desc[UR54][R12.64], R14 ;  /* 0x0000000e0c009985 */ /* 0x0003e2000c101b36 */
[----:B------:R-:W-:Y:S02]  /*26f20*/  ISETP.GE.AND P1, PT, R11, UR4, PT ;  /* 0x000000040b007c0c */ /* 0x000fe4000bf26270 */
[----:B------:R-:W-:Y:S01]  /*26f30*/  SHF.R.S32.HI R56, RZ, 0x1f, R56 ;  /* 0x0000001fff387819 */ /* 0x000fe20000011438 */
[----:B-1----:R-:W-:Y:S01]  /*26f40*/  @!P0 IMAD.MOV.U32 R14, RZ, RZ, R2 ;  /* 0x000000ffff0e8224 */ /* 0x002fe200078e0002 */
[----:B------:R-:W-:Y:S01]  /*26f50*/  @!P0 MOV R15, R0 ;  /* 0x00000000000f8202 */ /* 0x000fe20000000f00 */
[----:B------:R-:W-:Y:S01]  /*26f60*/  @!P2 IMAD.MOV.U32 R2, RZ, RZ, R5 ;  /* 0x000000ffff02a224 */ /* 0x000fe200078e0005 */
[----:B------:R-:W-:Y:S01]  /*26f70*/  @!P2 LEA R12, P5, R53, R51, 0x2 ;  /* 0x00000033350ca211 */ /* 0x000fe200078a10ff */
[----:B------:R-:W-:-:S02]  /*26f80*/  @!P3 IMAD.MOV.U32 R5, RZ, RZ, R4 ;  /* 0x000000ffff05b224 */ /* 0x000fc400078e0004 */
[----:B------:R1:W-:Y:S01]  /*26f90*/  @!P0 ST.E.64 desc[UR54][R44.64], R14 ;  /* 0x0000000e2c008985 */ /* 0x0003e2000c101b36 */
[----:B------:R-:W-:Y:S01]  /*26fa0*/  @!P2 LEA.HI.X R13, R53, R49, R55, 0x2, P5 ;  /* 0x00000031350da211 */ /* 0x000fe200028f1437 */
[C---:B------:R-:W-:Y:S01]  /*26fb0*/  VIADD R53, R237.reuse, 0x30 ;  /* 0x00000030ed357836 */ /* 0x040fe20000000000 */
[----:B------:R-:W-:Y:S01]  /*26fc0*/  ISETP.GE.AND P0, PT, R54, UR4, PT ;  /* 0x0000000436007c0c */ /* 0x000fe2000bf06270 */
[----:B------:R-:W-:Y:S02]  /*26fd0*/  VIADD R55, R237, 0x20 ;  /* 0x00000020ed377836 */ /* 0x000fe40000000000 */
[----:B------:R-:W-:Y:S01]  /*26fe0*/  @!P3 IMAD.MOV.U32 R4, RZ, RZ, R6 ;  /* 0x000000ffff04b224 */ /* 0x000fe200078e0006 */
[----:B------:R2:W-:Y:S01]  /*26ff0*/  @!P2 ST.E.64 desc[UR54][R12.64], R2 ;  /* 0x000000020c00a985 */ /* 0x0005e2000c101b36 */
[----:B------:R-:W-:Y:S01]  /*27000*/  ISETP.GE.AND P2, PT, R53, UR4, PT ;  /* 0x0000000435007c0c */ /* 0x000fe2000bf46270 */
[----:B------:R-:W-:Y:S01]  /*27010*/  VIADD R0, R237, 0x40 ;  /* 0x00000040ed007836 */ /* 0x000fe20000000000 */
[----:B------:R-:W-:-:S02]  /*27020*/  SHF.R.S32.HI R55, RZ, 0x1f, R55 ;  /* 0x0000001fff377819 */ /* 0x000fc40000011437 */
[C---:B-1----:R-:W-:Y:S01]  /*27030*/  @!P3 LEA R14, P4, R52.reuse, R51, 0x2 ;  /* 0x00000033340eb211 */ /* 0x042fe200078810ff */
[C---:B------:R-:W-:Y:S01]  /*27040*/  VIADD R44, R237.reuse, 0x68 ;  /* 0x00000068ed2c7836 */ /* 0x040fe20000000000 */
[----:B------:R-:W-:Y:S02]  /*27050*/  SHF.R.S32.HI R0, RZ, 0x1f, R0 ;  /* 0x0000001fff007819 */ /* 0x000fe40000011400 */
[----:B------:R-:W-:Y:S01]  /*27060*/  @!P3 LEA.HI.X R15, R52, R49, R56, 0x2, P4 ;  /* 0x00000031340fb211 */ /* 0x000fe200020f1438 */
[C---:B------:R-:W-:Y:S01]  /*27070*/  VIADD R52, R237.reuse, 0x38 ;  /* 0x00000038ed347836 */ /* 0x040fe20000000000 */
[-C--:B------:R-:W-:Y:S01]  /*27080*/  @!P0 LEA R6, P4, R54, R51.reuse, 0x2 ;  /* 0x0000003336068211 */ /* 0x080fe200078810ff */
[----:B------:R-:W-:Y:S01]  /*27090*/  VIADD R56, R237, 0x28 ;  /* 0x00000028ed387836 */ /* 0x000fe20000000000 */
[----:B--2---:R-:W-:Y:S01]  /*270a0*/  @!P1 LEA R2, P5, R11, R51, 0x2 ;  /* 0x000000330b029211 */ /* 0x004fe200078a10ff */
[----:B------:R1:W-:Y:S01]  /*270b0*/  @!P3 ST.E.64 desc[UR54][R14.64], R4 ;  /* 0x000000040e00b985 */ /* 0x0003e2000c101b36 */
[----:B------:R-:W-:Y:S01]  /*270c0*/  ISETP.GE.AND P3, PT, R52, UR4, PT ;  /* 0x0000000434007c0c */ /* 0x000fe2000bf66270 */
[----:B------:R-:W-:Y:S01]  /*270d0*/  VIADD R12, R237, 0x50 ;  /* 0x00000050ed0c7836 */ /* 0x000fe20000000000 */
[----:B------:R-:W-:Y:S01]  /*270e0*/  @!P1 LEA.HI.X R3, R11, R49, R55, 0x2, P5 ;  /* 0x000000310b039211 */ /* 0x000fe200028f1437 */
[C---:B------:R-:W-:Y:S01]  /*270f0*/  VIADD R11, R237.reuse, 0x40 ;  /* 0x00000040ed0b7836 */ /* 0x040fe20000000000 */
[----:B------:R-:W-:-:S02]  /*27100*/  IADD3 R55, R237, 0x30, RZ ;  /* 0x00000030ed377810 */ /* 0x000fc40007ffe0ff */
[----:B------:R-:W-:Y:S02]  /*27110*/  SHF.R.S32.HI R56, RZ, 0x1f, R56 ;  /* 0x0000001fff387819 */ /* 0x000fe40000011438 */
[----:B------:R-:W-:Y:S02]  /*27120*/  SHF.R.S32.HI R55, RZ, 0x1f, R55 ;  /* 0x0000001fff377819 */ /* 0x000fe40000011437 */
[----:B------:R-:W-:Y:S02]  /*27130*/  SHF.R.S32.HI R12, RZ, 0x1f, R12 ;  /* 0x0000001fff0c7819 */ /* 0x000fe4000001140c */
[----:B------:R-:W-:Y:S01]  /*27140*/  IADD3 R13, R237, 0x60, RZ ;  /* 0x00000060ed0d7810 */ /* 0x000fe20007ffe0ff */
[----:B-1----:R-:W-:Y:S01]  /*27150*/  @!P1 IMAD.MOV.U32 R4, RZ, RZ, R93 ;  /* 0x000000ffff049224 */ /* 0x002fe200078e005d */
[----:B------:R-:W-:Y:S01]  /*27160*/  SHF.R.S32.HI R44, RZ, 0x1f, R44 ;  /* 0x0000001fff2c7819 */ /* 0x000fe2000001142c */
[----:B------:R-:W-:Y:S01]  /*27170*/  @!P1 IMAD.MOV.U32 R5, RZ, RZ, R7 ;  /* 0x000000ffff059224 */ /* 0x000fe200078e0007 */
[----:B------:R-:W-:Y:S01]  /*27180*/  @!P0 LEA.HI.X R7, R54, R49, R56, 0x2, P4 ;  /* 0x0000003136078211 */ /* 0x000fe200020f1438 */
[----:B------:R-:W-:Y:S01]  /*27190*/  @!P0 IMAD.MOV.U32 R93, RZ, RZ, R92 ;  /* 0x000000ffff5d8224 */ /* 0x000fe200078e005c */
[----:B------:R-:W-:Y:S01]  /*271a0*/  SHF.R.S32.HI R13, RZ, 0x1f, R13 ;  /* 0x0000001fff0d7819 */ /* 0x000fe2000001140d */
[----:B------:R-:W-:Y:S01]  /*271b0*/  @!P0 IMAD.MOV.U32 R92, RZ, RZ, R94 ;  /* 0x000000ffff5c8224 */ /* 0x000fe200078e005e */
[----:B------:R1:W-:Y:S01]  /*271c0*/  @!P1 ST.E.64 desc[UR54][R2.64], R4 ;  /* 0x0000000402009985 */ /* 0x0003e2000c101b36 */
[----:B------:R-:W-:Y:S01]  /*271d0*/  ISETP.GE.AND P1, PT, R11, UR4, PT ;  /* 0x000000040b007c0c */ /* 0x000fe2000bf26270 */
[----:B------:R-:W-:-:S02]  /*271e0*/  VIADD R54, R237, 0x48 ;  /* 0x00000048ed367836 */ /* 0x000fc40000000000 */
[----:B------:R2:W-:Y:S01]  /*271f0*/  @!P0 ST.E.64 desc[UR54][R6.64], R92 ;  /* 0x0000005c06008985 */ /* 0x0005e2000c101b36 */
[C---:B------:R-:W-:Y:S02]  /*27200*/  VIADD R14, R237.reuse, 0x58 ;  /* 0x00000058ed0e7836 */ /* 0x040fe40000000000 */
[----:B------:R-:W-:Y:S01]  /*27210*/  ISETP.GE.AND P0, PT, R54, UR4, PT ;  /* 0x0000000436007c0c */ /* 0x000fe2000bf06270 */
[----:B------:R-:W-:Y:S02]  /*27220*/  VIADD R15, R237, 0x78 ;  /* 0x00000078ed0f7836 */ /* 0x000fe40000000000 */
[----:B------:R-:W-:Y:S02]  /*27230*/  SHF.R.S32.HI R14, RZ, 0x1f, R14 ;  /* 0x0000001fff0e7819 */ /* 0x000fe4000001140e */
[C---:B-1----:R-:W-:Y:S01]  /*27240*/  @!P2 LEA R2, P5, R53.reuse, R51, 0x2 ;  /* 0x000000333502a211 */ /* 0x042fe200078a10ff */
[----:B------:R-:W-:Y:S02]  /*27250*/  @!P2 IMAD.MOV.U32 R4, RZ, RZ, R97 ;  /* 0x000000ffff04a224 */ /* 0x000fe400078e0061 */
[----:B------:R-:W-:Y:S01]  /*27260*/  @!P2 IMAD.MOV.U32 R5, RZ, RZ, R95 ;  /* 0x000000ffff05a224 */ /* 0x000fe200078e005f */
[----:B------:R-:W-:Y:S01]  /*27270*/  @!P2 LEA.HI.X R3, R53, R49, R55, 0x2, P5 ;  /* 0x000000313503a211 */ /* 0x000fe200028f1437 */
[C---:B------:R-:W-:Y:S01]  /*27280*/  VIADD R55, R237.reuse, 0x38 ;  /* 0x00000038ed377836 */ /* 0x040fe20000000000 */
[----:B--2---:R-:W-:Y:S01]  /*27290*/  @!P3 LEA R6, P4, R52, R51, 0x2 ;  /* 0x000000333406b211 */ /* 0x004fe200078810ff */
[----:B------:R-:W-:-:S02]  /*272a0*/  VIADD R53, R237, 0x50 ;  /* 0x00000050ed357836 */ /* 0x000fc40000000000 */
[----:B------:R1:W-:Y:S01]  /*272b0*/  @!P2 ST.E.64 desc[UR54][R2.64], R4 ;  /* 0x000000040200a985 */ /* 0x0003e2000c101b36 */
[----:B------:R-:W-:Y:S01]  /*272c0*/  SHF.R.S32.HI R55, RZ, 0x1f, R55 ;  /* 0x0000001fff377819 */ /* 0x000fe20000011437 */
[----:B------:R-:W-:Y:S01]  /*272d0*/  @!P3 IMAD.MOV.U32 R97, RZ, RZ, R96 ;  /* 0x000000ffff61b224 */ /* 0x000fe200078e0060 */
[----:B------:R-:W-:Y:S01]  /*272e0*/  ISETP.GE.AND P2, PT, R53, UR4, PT ;  /* 0x0000000435007c0c */ /* 0x000fe2000bf46270 */
[----:B------:R-:W-:Y:S01]  /*272f0*/  @!P3 IMAD.MOV.U32 R96, RZ, RZ, R98 ;  /* 0x000000ffff60b224 */ /* 0x000fe200078e0062 */
[----:B------:R-:W-:Y:S01]  /*27300*/  @!P3 LEA.HI.X R7, R52, R49, R55, 0x2, P4 ;  /* 0x000000313407b211 */ /* 0x000fe200020f1437 */
[----:B------:R-:W-:-:S04]  /*27310*/  VIADD R52, R237, 0x58 ;  /* 0x00000058ed347836 */ /* 0x000fc80000000000 */
[----:B------:R2:W-:Y:S01]  /*27320*/  @!P3 ST.E.64 desc[UR54][R6.64], R96 ;  /* 0x000000600600b985 */ /* 0x0005e2000c101b36 */
[----:B------:R-:W-:Y:S02]  /*27330*/  ISETP.GE.AND P3, PT, R52, UR4, PT ;  /* 0x0000000434007c0c */ /* 0x000fe4000bf66270 */
[C---:B-1----:R-:W-:Y:S01]  /*27340*/  @!P1 LEA R2, P5, R11.reuse, R51, 0x2 ;  /* 0x000000330b029211 */ /* 0x042fe200078a10ff */
[----:B------:R-:W-:Y:S02]  /*27350*/  @!P1 IMAD.MOV.U32 R4, RZ, RZ, R101 ;  /* 0x000000ffff049224 */ /* 0x000fe400078e0065 */
[----:B------:R-:W-:Y:S01]  /*27360*/  @!P1 IMAD.MOV.U32 R5, RZ, RZ, R99 ;  /* 0x000000ffff059224 */ /* 0x000fe200078e0063 */
[----:B------:R-:W-:Y:S01]  /*27370*/  @!P1 LEA.HI.X R3, R11, R49, R0, 0x2, P5 ;  /* 0x000000310b039211 */ /* 0x000fe200028f1400 */
[C---:B------:R-:W-:Y:S01]  /*27380*/  VIADD R0, R237.reuse, 0x48 ;  /* 0x00000048ed007836 */ /* 0x040fe20000000000 */
[----:B------:R-:W-:Y:S01]  /*27390*/  IADD3 R11, R237, 0x60, RZ ;  /* 0x00000060ed0b7810 */ /* 0x000fe20007ffe0ff */
[----:B------:R-:W-:-:S02]  /*273a0*/  @!P0 IMAD.MOV.U32 R101, RZ, RZ, R100 ;  /* 0x000000ffff658224 */ /* 0x000fc400078e0064 */
[----:B------:R1:W-:Y:S01]  /*273b0*/  @!P1 ST.E.64 desc[UR54][R2.64], R4 ;  /* 0x0000000402009985 */ /* 0x0003e2000c101b36 */
[C---:B--2---:R-:W-:Y:S01]  /*273c0*/  @!P0 LEA R6, P4, R54.reuse, R51, 0x2 ;  /* 0x0000003336068211 */ /* 0x044fe200078810ff */
[----:B------:R-:W-:Y:S01]  /*273d0*/  @!P0 IMAD.MOV.U32 R100, RZ, RZ, R102 ;  /* 0x000000ffff648224 */ /* 0x000fe200078e0066 */
[----:B------:R-:W-:Y:S02]  /*273e0*/  SHF.R.S32.HI R0, RZ, 0x1f, R0 ;  /* 0x0000001fff007819 */ /* 0x000fe40000011400 */
[----:B------:R-:W-:Y:S02]  /*273f0*/  ISETP.GE.AND P1, PT, R11, UR4, PT ;  /* 0x000000040b007c0c */ /* 0x000fe4000bf26270 */
[----:B------:R-:W-:Y:S01]  /*27400*/  @!P0 LEA.HI.X R7, R54, R49, R0, 0x2, P4 ;  /* 0x0000003136078211 */ /* 0x000fe200020f1400 */
[----:B------:R-:W-:-:S04]  /*27410*/  VIADD R0, R237, 0x68 ;  /* 0x00000068ed007836 */ /* 0x000fc80000000000 */
[----:B------:R2:W-:Y:S01]  /*27420*/  @!P0 ST.E.64 desc[UR54][R6.64], R100 ;  /* 0x0000006406008985 */ /* 0x0005e2000c101b36 */
[----:B------:R-:W-:Y:S01]  /*27430*/  ISETP.GE.AND P4, PT, R0, UR4, PT ;  /* 0x0000000400007c0c */ /* 0x000fe2000bf86270 */
[----:B-1----:R-:W-:Y:S01]  /*27440*/  @!P2 IMAD.MOV.U32 R4, RZ, RZ, R105 ;  /* 0x000000ffff04a224 */ /* 0x002fe200078e0069 */
[C---:B------:R-:W-:Y:S01]  /*27450*/  @!P2 LEA R2, P5, R53.reuse, R51, 0x2 ;  /* 0x000000333502a211 */ /* 0x040fe200078a10ff */
[----:B------:R-:W-:Y:S02]  /*27460*/  @!P2 IMAD.MOV.U32 R5, RZ, RZ, R103 ;  /* 0x000000ffff05a224 */ /* 0x000fe400078e0067 */
[----:B------:R-:W-:Y:S01]  /*27470*/  @!P3 IMAD.MOV.U32 R105, RZ, RZ, R104 ;  /* 0x000000ffff69b224 */ /* 0x000fe200078e0068 */
[----:B------:R-:W-:Y:S01]  /*27480*/  @!P2 LEA.HI.X R3, R53, R49, R12, 0x2, P5 ;  /* 0x000000313503a211 */ /* 0x000fe200028f140c */
[----:B------:R-:W-:Y:S02]  /*27490*/  VIADD R12, R237, 0x70 ;  /* 0x00000070ed0c7836 */ /* 0x000fe40000000000 */
[----:B------:R-:W-:-:S02]  /*274a0*/  @!P3 IMAD.MOV.U32 R104, RZ, RZ, R106 ;  /* 0x000000ffff68b224 */ /* 0x000fc400078e006a */
[----:B------:R1:W-:Y:S01]  /*274b0*/  @!P2 ST.E.64 desc[UR54][R2.64], R4 ;  /* 0x000000040200a985 */ /* 0x0003e2000c101b36 */
[----:B------:R-:W-:Y:S02]  /*274c0*/  ISETP.GE.AND P2, PT, R12, UR4, PT ;  /* 0x000000040c007c0c */ /* 0x000fe4000bf46270 */
[----:B--2---:R-:W-:-:S04]  /*274d0*/  @!P3 LEA R6, P0, R52, R51, 0x2 ;  /* 0x000000333406b211 */ /* 0x004fc800078010ff */
[----:B------:R-:W-:Y:S01]  /*274e0*/  @!P3 LEA.HI.X R7, R52, R49, R14, 0x2, P0 ;  /* 0x000000313407b211 */ /* 0x000fe200000f140e */
[----:B------:R-:W-:Y:S01]  /*274f0*/  VIADD R14, R237, 0x70 ;  /* 0x00000070ed0e7836 */ /* 0x000fe20000000000 */
[----:B------:R-:W-:-:S03]  /*27500*/  ISETP.GE.AND P0, PT, R15, UR4, PT ;  /* 0x000000040f007c0c */ /* 0x000fc6000bf06270 */
[----:B------:R2:W-:Y:S01]  /*27510*/  @!P3 ST.E.64 desc[UR54][R6.64], R104 ;  /* 0x000000680600b985 */ /* 0x0005e2000c101b36 */
[----:B------:R-:W-:Y:S02]  /*27520*/  SHF.R.S32.HI R14, RZ, 0x1f, R14 ;  /* 0x0000001fff0e7819 */ /* 0x000fe4000001140e */
[----:B-1----:R-:W-:-:S04]  /*27530*/  @!P1 LEA R2, P5, R11, R51, 0x2 ;  /* 0x000000330b029211 */ /* 0x002fc800078a10ff */
[----:B------:R-:W-:Y:S01]  /*27540*/  @!P1 LEA.HI.X R3, R11, R49, R13, 0x2, P5 ;  /* 0x000000310b039211 */ /* 0x000fe200028f140d */
[----:B------:R-:W-:Y:S01]  /*27550*/  VIADD R13, R237, 0x80 ;  /* 0x00000080ed0d7836 */ /* 0x000fe20000000000 */
[----:B------:R-:W-:Y:S01]  /*27560*/  @!P4 LEA R4, P5, R0, R51, 0x2 ;  /* 0x000000330004c211 */ /* 0x000fe200078a10ff */
[----:B------:R-:W-:-:S03]  /*27570*/  @!P1 IMAD.MOV.U32 R11, RZ, RZ, R8 ;  /* 0x000000ffff0b9224 */ /* 0x000fc600078e0008 */
[----:B------:R-:W-:Y:S01]  /*27580*/  ISETP.GE.AND P3, PT, R13, UR4, PT ;  /* 0x000000040d007c0c */ /* 0x000fe2000bf66270 */
[----:B--2---:R-:W-:Y:S01]  /*27590*/  @!P4 IMAD.MOV.U32 R6, RZ, RZ, R20 ;  /* 0x000000ffff06c224 */ /* 0x004fe200078e0014 */
[----:B------:R-:W-:Y:S01]  /*275a0*/  @!P4 LEA.HI.X R5, R0, R49, R44, 0x2, P5 ;  /* 0x000000310005c211 */ /* 0x000fe200028f142c */
[----:B------:R-:W-:Y:S01]  /*275b0*/  @!P4 IMAD.MOV.U32 R7, RZ, RZ, R9 ;  /* 0x000000ffff07c224 */ /* 0x000fe200078e0009 */
[----:B------:R1:W-:Y:S01]  /*275c0*/  @!P1 ST.E.64 desc[UR54][R2.64], R10 ;  /* 0x0000000a02009985 */ /* 0x0003e2000c101b36 */
[C---:B------:R-:W-:Y:S02]  /*275d0*/  VIADD R0, R237.reuse, 0x88 ;  /* 0x00000088ed007836 */ /* 0x040fe40000000000 */
[----:B------:R-:W-:Y:S01]  /*275e0*/  VIADD R44, R237, 0x78 ;  /* 0x00000078ed2c7836 */ /* 0x000fe20000000000 */
[----:B------:R2:W-:Y:S04]  /*275f0*/  @!P4 ST.E.64 desc[UR54][R4.64], R6 ;  /* 0x000000060400c985 */ /* 0x0005e8000c101b36 */
[----:B------:R-:W-:-:S02]  /*27600*/  SHF.R.S32.HI R44, RZ, 0x1f, R44 ;  /* 0x0000001fff2c7819 */ /* 0x000fc4000001142c */
[----:B-1----:R-:W-:Y:S01]  /*27610*/  @!P2 LEA R2, P1, R12, R51, 0x2 ;  /* 0x000000330c02a211 */ /* 0x002fe200078210ff */
[----:B------:R-:W-:-:S03]  /*27620*/  VIADD R11, R237, 0x98 ;  /* 0x00000098ed0b7836 */ /* 0x000fc60000000000 */
[----:B------:R-:W-:Y:S01]  /*27630*/  @!P2 LEA.HI.X R3, R12, R49, R14, 0x2, P1 ;  /* 0x000000310c03a211 */ /* 0x000fe200008f140e */
[----:B--2---:R-:W-:Y:S01]  /*27640*/  @!P2 IMAD.MOV.U32 R5, RZ, RZ, R21 ;  /* 0x000000ffff05a224 */ /* 0x004fe200078e0015 */
[----:B------:R-:W-:Y:S01]  /*27650*/  @!P2 MOV R4, R25 ;  /* 0x000000190004a202 */ /* 0x000fe20000000f00 */
[C---:B------:R-:W-:Y:S01]  /*27660*/  VIADD R14, R237.reuse, 0x80 ;  /* 0x00000080ed0e7836 */ /* 0x040fe20000000000 */
[----:B------:R-:W-:Y:S01]  /*27670*/  ISETP.GE.AND P1, PT, R0, UR4, PT ;  /* 0x0000000400007c0c */ /* 0x000fe2000bf26270 */
[----:B------:R-:W-:Y:S01]  /*27680*/  VIADD R12, R237, 0x90 ;  /* 0x00000090ed0c7836 */ /* 0x000fe20000000000 */
[C---:B------:R-:W-:Y:S01]  /*27690*/  @!P0 LEA R6, P4, R15.reuse, R51, 0x2 ;  /* 0x000000330f068211 */ /* 0x040fe200078810ff */
[----:B------:R1:W-:Y:S01]  /*276a0*/  @!P2 ST.E.64 desc[UR54][R2.64], R4 ;  /* 0x000000040200a985 */ /* 0x0003e2000c101b36 */
[----:B------:R-:W-:Y:S01]  /*276b0*/  SHF.R.S32.HI R14, RZ, 0x1f, R14 ;  /* 0x0000001fff0e7819 */ /* 0x000fe2000001140e */
[----:B------:R-:W-:Y:S01]  /*276c0*/  @!P0 IMAD.MOV.U32 R25, RZ, RZ, R24 ;  /* 0x000000ffff198224 */ /* 0x000fe200078e0018 */
[----:B------:R-:W-:Y:S01]  /*276d0*/  @!P0 LEA.HI.X R7, R15, R49, R44, 0x2, P4 ;  /* 0x000000310f078211 */ /* 0x000fe200020f142c */
[----:B------:R-:W-:Y:S01]  /*276e0*/  @!P0 IMAD.MOV.U32 R24, RZ, RZ, R26 ;  /* 0x000000ffff188224 */ /* 0x000fe200078e001a */
[----:B------:R-:W-:Y:S01]  /*276f0*/  ISETP.GE.AND P2, PT, R12, UR4, PT ;  /* 0x000000040c007c0c */ /* 0x000fe2000bf46270 */
[----:B------:R-:W-:Y:S01]  /*27700*/  VIADD R15, R237, 0x98 ;  /* 0x00000098ed0f7836 */ /* 0x000fe20000000000 */
[----:B------:R-:W-:-:S02]  /*27710*/  SHF.R.S32.HI R11, RZ, 0x1f, R11 ;  /* 0x0000001fff0b7819 */ /* 0x000fc4000001140b */
[----:B------:R2:W-:Y:S01]  /*27720*/  @!P0 ST.E.64 desc[UR54][R6.64], R24 ;  /* 0x0000001806008985 */ /* 0x0005e2000c101b36 */
[C---:B-1----:R-:W-:Y:S01]  /*27730*/  @!P3 LEA R2, P5, R13.reuse, R51, 0x2 ;  /* 0x000000330d02b211 */ /* 0x042fe200078a10ff */
[----:B------:R-:W-:Y:S02]  /*27740*/  @!P3 IMAD.MOV.U32 R4, RZ, RZ, R108 ;  /* 0x000000ffff04b224 */ /* 0x000fe400078e006c */
[----:B------:R-:W-:Y:S01]  /*27750*/  @!P3 IMAD.MOV.U32 R5, RZ, RZ, R27 ;  /* 0x000000ffff05b224 */ /* 0x000fe200078e001b */
[----:B------:R-:W-:Y:S01]  /*27760*/  @!P3 LEA.HI.X R3, R13, R49, R14, 0x2, P5 ;  /* 0x000000310d03b211 */ /* 0x000fe200028f140e */
[C---:B------:R-:W-:Y:S02]  /*27770*/  VIADD R14, R237.reuse, 0x88 ;  /* 0x00000088ed0e7836 */ /* 0x040fe40000000000 */
[----:B------:R-:W-:Y:S01]  /*27780*/  VIADD R13, R237, 0xa0 ;  /* 0x000000a0ed0d7836 */ /* 0x000fe20000000000 */
[----:B--2---:R-:W-:Y:S01]  /*27790*/  @!P1 LEA R6, P0, R0, R51, 0x2 ;  /* 0x0000003300069211 */ /* 0x004fe200078010ff */
[----:B------:R1:W-:Y:S01]  /*277a0*/  @!P3 ST.E.64 desc[UR54][R2.64], R4 ;  /* 0x000000040200b985 */ /* 0x0003e2000c101b36 */
[----:B------:R-:W-:-:S02]  /*277b0*/  SHF.R.S32.HI R14, RZ, 0x1f, R14 ;  /* 0x0000001fff0e7819 */ /* 0x000fc4000001140e */
[----:B------:R-:W-:Y:S02]  /*277c0*/  ISETP.GE.AND P3, PT, R15, UR4, PT ;  /* 0x000000040f007c0c */ /* 0x000fe4000bf66270 */
[----:B------:R-:W-:Y:S01]  /*277d0*/  @!P1 LEA.HI.X R7, R0, R49, R14, 0x2, P0 ;  /* 0x0000003100079211 */ /* 0x000fe200000f140e */
[----:B------:R-:W-:Y:S01]  /*277e0*/  VIADD R14, R237, 0x90 ;  /* 0x00000090ed0e7836 */ /* 0x000fe20000000000 */
[----:B------:R-:W-:Y:S02]  /*277f0*/  ISETP.GE.AND P0, PT, R13, UR4, PT ;  /* 0x000000040d007c0c */ /* 0x000fe4000bf06270 */
[----:B------:R-:W-:Y:S02]  /*27800*/  IADD3 R0, R237, 0xa8, RZ ;  /* 0x000000a8ed007810 */ /* 0x000fe40007ffe0ff */
[----:B------:R-:W-:Y:S02]  /*27810*/  SHF.R.S32.HI R14, RZ, 0x1f, R14 ;  /* 0x0000001fff0e7819 */ /* 0x000fe4000001140e */
[----:B------:R-:W-:Y:S01]  /*27820*/  SHF.R.S32.HI R10, RZ, 0x1f, R13 ;  /* 0x0000001fff0a7819 */ /* 0x000fe2000001140d */
[----:B-1----:R-:W-:Y:S01]  /*27830*/  @!P1 IMAD.MOV.U32 R4, RZ, RZ, R109 ;  /* 0x000000ffff049224 */ /* 0x002fe200078e006d */
[-C--:B------:R-:W-:Y:S01]  /*27840*/  @!P2 LEA R2, P4, R12, R51.reuse, 0x2 ;  /* 0x000000330c02a211 */ /* 0x080fe200078810ff */
[----:B------:R-:W-:Y:S01]  /*27850*/  @!P1 IMAD.MOV.U32 R5, RZ, RZ, R107 ;  /* 0x000000ffff059224 */ /* 0x000fe200078e006b */
[----:B------:R-:W-:-:S02]  /*27860*/  @!P3 LEA R8, P5, R15, R51, 0x2 ;  /* 0x000000330f08b211 */ /* 0x000fc400078a10ff */
[-C--:B------:R-:W-:Y:S01]  /*27870*/  @!P2 LEA.HI.X R3, R12, R49.reuse, R14, 0x2, P4 ;  /* 0x000000310c03a211 */ /* 0x080fe200020f140e */
[C---:B------:R-:W-:Y:S01]  /*27880*/  VIADD R12, R237.reuse, 0xb0 ;  /* 0x000000b0ed0c7836 */ /* 0x040fe20000000000 */
[----:B------:R1:W-:Y:S01]  /*27890*/  @!P1 ST.E.64 desc[UR54][R6.64], R4 ;  /* 0x0000000406009985 */ /* 0x0003e2000c101b36 */
[----:B------:R-:W-:Y:S01]  /*278a0*/  ISETP.GE.AND P1, PT, R0, UR4, PT ;  /* 0x0000000400007c0c */ /* 0x000fe2000bf26270 */
[----:B------:R-:W-:Y:S01]  /*278b0*/  VIADD R14, R237, 0xb8 ;  /* 0x000000b8ed0e7836 */ /* 0x000fe20000000000 */
[----:B------:R-:W-:Y:S02]  /*278c0*/  @!P3 LEA.HI.X R9, R15, R49, R11, 0x2, P5 ;  /* 0x000000310f09b211 */ /* 0x000fe400028f140b */
[----:B------:R-:W-:Y:S02]  /*278d0*/  SHF.R.S32.HI R11, RZ, 0x1f, R0 ;  /* 0x0000001fff0b7819 */ /* 0x000fe40000011400 */
[----:B------:R-:W-:Y:S01]  /*278e0*/  ISETP.GE.AND P5, PT, R14, UR4, PT ;  /* 0x000000040e007c0c */ /* 0x000fe2000bfa6270 */
[----:B-1----:R-:W-:Y:S01]  /*278f0*/  @!P2 IMAD.MOV.U32 R4, RZ, RZ, R112 ;  /* 0x000000ffff04a224 */ /* 0x002fe200078e0070 */
[----:B------:R-:W-:Y:S01]  /*27900*/  @!P0 LEA R6, P4, R13, R51, 0x2 ;  /* 0x000000330d068211 */ /* 0x000fe200078810ff */
[----:B------:R-:W-:-:S03]  /*27910*/  @!P2 IMAD.MOV.U32 R5, RZ, RZ, R110 ;  /* 0x000000ffff05a224 */ /* 0x000fc600078e006e */
[----:B------:R-:W-:Y:S01]  /*27920*/  @!P0 LEA.HI.X R7, R13, R49, R10, 0x2, P4 ;  /* 0x000000310d078211 */ /* 0x000fe200020f140a */
[----:B------:R-:W-:Y:S01]  /*27930*/  @!P3 IMAD.MOV.U32 R13, RZ, RZ, R111 ;  /* 0x000000ffff0db224 */ /* 0x000fe200078e006f */
[----:B------:R1:W-:Y:S01]  /*27940*/  @!P2 ST.E.64 desc[UR54][R2.64], R4 ;  /* 0x000000040200a985 */ /* 0x0003e2000c101b36 */
[----:B------:R-:W-:Y:S02]  /*27950*/  ISETP.GE.AND P2, PT, R12, UR4, PT ;  /* 0x000000040c007c0c */ /* 0x000fe4000bf46270 */
[----:B-1----:R-:W-:-:S04]  /*27960*/  @!P1 LEA R4, P4, R0, R51, 0x2 ;  /* 0x0000003300049211 */ /* 0x002fc800078810ff */
[----:B------:R-:W-:Y:S02]  /*27970*/  @!P1 LEA.HI.X R5, R0, R49, R11, 0x2, P4 ;  /* 0x0000003100059211 */ /* 0x000fe400020f140b */
[----:B------:R-:W-:-:S05]  /*27980*/  SHF.R.S32.HI R0, RZ, 0x1f, R12 ;  /* 0x0000001fff007819 */ /* 0x000fca000001140c */
[----:B------:R-:W-:-:S04]  /*27990*/  @!P2 LEA R2, P4, R12, R51, 0x2 ;  /* 0x000000330c02a211 */ /* 0x000fc800078810ff */
[----:B------:R-:W-:Y:S01]  /*279a0*/  @!P2 LEA.HI.X R3, R12, R49, R0, 0x2, P4 ;  /* 0x000000310c03a211 */ /* 0x000fe200020f1400 */
[----:B------:R-:W-:Y:S01]  /*279b0*/  @!P3 IMAD.MOV.U32 R12, RZ, RZ, R113 ;  /* 0x000000ffff0cb224 */ /* 0x000fe200078e0071 */
[----:B------:R-:W-:Y:S02]  /*279c0*/  SHF.R.S32.HI R0, RZ, 0x1f, R14 ;  /* 0x0000001fff007819 */ /* 0x000fe4000001140e */
[C---:B------:R-:W-:Y:S02]  /*279d0*/  @!P5 LEA R10, P4, R14.reuse, R51, 0x2 ;  /* 0x000000330e0ad211 */ /* 0x040fe400078810ff */
[----:B------:R1:W-:Y:S02]  /*279e0*/  @!P3 ST.E.64 desc[UR54][R8.64], R12 ;  /* 0x0000000c0800b985 */ /* 0x0003e4000c101b36 */
[----:B------:R-:W-:Y:S01]  /*279f0*/  @!P5 LEA.HI.X R11, R14, R49, R0, 0x2, P4 ;  /* 0x000000310e0bd211 */ /* 0x000fe200020f1400 */
[----:B-1----:R-:W-:Y:S02]  /*27a00*/  @!P0 IMAD.MOV.U32 R8, RZ, RZ, R116 ;  /* 0x000000ffff088224 */ /* 0x002fe400078e0074 */
[----:B------:R-:W-:-:S05]  /*27a10*/  @!P0 IMAD.MOV.U32 R9, RZ, RZ, R114 ;  /* 0x000000ffff098224 */ /* 0x000fca00078e0072 */
[----:B------:R1:W-:Y:S02]  /*27a20*/  @!P0 ST.E.64 desc[UR54][R6.64], R8 ;  /* 0x0000000806008985 */ /* 0x0003e4000c101b36 */
[----:B-1----:R-:W-:Y:S01]  /*27a30*/  @!P1 MOV R6, R117 ;  /* 0x0000007500069202 */ /* 0x002fe20000000f00 */
[----:B------:R-:W-:-:S05]  /*27a40*/  @!P1 IMAD.MOV.U32 R7, RZ, RZ, R115 ;  /* 0x000000ffff079224 */ /* 0x000fca00078e0073 */
[----:B------:R1:W-:Y:S02]  /*27a50*/  @!P1 ST.E.64 desc[UR54][R4.64], R6 ;  /* 0x0000000604009985 */ /* 0x0003e4000c101b36 */
[----:B-1----:R-:W-:Y:S02]  /*27a60*/  @!P2 IMAD.MOV.U32 R4, RZ, RZ, R122 ;  /* 0x000000ffff04a224 */ /* 0x002fe400078e007a */
[----:B------:R-:W-:Y:S02]  /*27a70*/  @!P2 IMAD.MOV.U32 R5, RZ, RZ, R118 ;  /* 0x000000ffff05a224 */ /* 0x000fe400078e0076 */
[----:B------:R-:W-:Y:S02]  /*27a80*/  @!P5 IMAD.MOV.U32 R6, RZ, RZ, R123 ;  /* 0x000000ffff06d224 */ /* 0x000fe400078e007b */
[----:B------:R-:W-:Y:S01]  /*27a90*/  @!P5 IMAD.MOV.U32 R7, RZ, RZ, R119 ;  /* 0x000000ffff07d224 */ /* 0x000fe200078e0077 */
[----:B------:R3:W-:Y:S04]  /*27aa0*/  @!P2 ST.E.64 desc[UR54][R2.64], R4 ;  /* 0x000000040200a985 */ /* 0x0007e8000c101b36 */
[----:B------:R3:W-:Y:S02]  /*27ab0*/  @!P5 ST.E.64 desc[UR54][R10.64], R6 ;  /* 0x000000060a00d985 */ /* 0x0007e4000c101b36 */
.L_x_2439:
[----:B------:R-:W-:Y:S05]  /*27ac0*/  BSYNC B1 ;  /* 0x0000000000017941 */ /* 0x000fea0003800000 */
.L_x_2438:
[----:B------:R-:W-:-:S03]  /*27ad0*/  UMOV UR4, 0xffffffff ;  /* 0xffffffff00047882 */ /* 0x000fc60000000000 */
[----:B------:R-:W-:Y:S05]  /*27ae0*/  BRA.DIV UR4, `(.L_x_2440) ;  /* 0x000000da04487947 */ /* 0x000fea000b800000 */
[----:B0-----:R-:W0:Y:S04]  /*27af0*/  SHFL.IDX PT, R50, R50, 0x1, 0x1c1f ;  /* 0x003c1f0032327f89 */ /* 0x001e2800000e0000 */
[----:B------:R4:W0:Y:S02]  /*27b00*/  SHFL.IDX PT, R14, R48, 0x1, 0x1c1f ;  /* 0x003c1f00300e7f89 */ /* 0x00082400000e0000 */
.L_x_2738:
[----:B------:R-:W-:-:S13]  /*27b10*/  ISETP.GE.AND P0, PT, R47, R46, PT ;  /* 0x0000002e2f00720c */ /* 0x000fda0003f06270 */
[----:B------:R-:W-:Y:S05]  /*27b20*/  @P0 BRA `(.L_x_2436) ;  /* 0x0000001800a00947 */ /* 0x000fea0003800000 */
[----:B------:R-:W-:Y:S01]  /*27b30*/  ULDC UR4, c[0x0][0xac8] ;  /* 0x0002b20000047ab9 */ /* 0x000fe20000000800 */
[C---:B------:R-:W-:Y:S01]  /*27b40*/  VIADD R8, R237.reuse, 0x8 ;  /* 0x00000008ed087836 */ /* 0x040fe20000000000 */
[C---:B------:R-:W-:Y:S01]  /*27b50*/  ISETP.GE.AND P4, PT, R237.reuse, UR4, PT ;  /* 0x00000004ed007c0c */ /* 0x040fe2000bf86270 */
[C---:B------:R-:W-:Y:S01]  /*27b60*/  VIADD R0, R237.reuse, 0x10 ;  /* 0x00000010ed007836 */ /* 0x040fe20000000000 */
[C---:B------:R-:W-:Y:S01]  /*27b70*/  IADD3 R20, R237.reuse, 0x20, RZ ;  /* 0x00000020ed147810 */ /* 0x040fe20007ffe0ff */
[C---:B---3--:R-:W-:Y:S01]  /*27b80*/  VIADD R10, R237.reuse, 0x18 ;  /* 0x00000018ed0a7836 */ /* 0x048fe20000000000 */
[----:B------:R-:W-:Y:S01]  /*27b90*/  ISETP.GE.AND P1, PT, R8, UR4, PT ;  /* 0x0000000408007c0c */ /* 0x000fe2000bf26270 */
[C---:B------:R-:W-:Y:S01]  /*27ba0*/  VIADD R9, R237.reuse, 0x8 ;  /* 0x00000008ed097836 */ /* 0x040fe20000000000 */
[----:B------:R-:W-:Y:S01]  /*27bb0*/  ISETP.GE.AND P2, PT, R0, UR4, PT ;  /* 0x0000000400007c0c */ /* 0x000fe2000bf46270 */
[C---:B------:R-:W-:Y:S01]  /*27bc0*/  VIADD R13, R237.reuse, 0x10 ;  /* 0x00000010ed0d7836 */ /* 0x040fe20000000000 */
[----:B------:R-:W-:Y:S01]  /*27bd0*/  ISETP.GE.AND P3, PT, R10, UR4, PT ;  /* 0x000000040a007c0c */ /* 0x000fe2000bf66270 */
[C---:B------:R-:W-:Y:S01]  /*27be0*/  VIADD R12, R237.reuse, 0x28 ;  /* 0x00000028ed0c7836 */ /* 0x040fe20000000000 */
[----:B------:R-:W-:Y:S01]  /*27bf0*/  SHF.R.S32.HI R9, RZ, 0x1f, R9 ;  /* 0x0000001fff097819 */ /* 0x000fe20000011409 */
[----:B------:R-:W-:Y:S01]  /*27c00*/  VIADD R11, R237, 0x18 ;  /* 0x00000018ed0b7836 */ /* 0x000fe20000000000 */
[----:B------:R-:W-:Y:S01]  /*27c10*/  SHF.R.S32.HI R13, RZ, 0x1f, R13 ;  /* 0x0000001fff0d7819 */ /* 0x000fe2000001140d */
[----:B0-----:R-:W-:-:S02]  /*27c20*/  @!P4 IMAD.MOV.U32 R4, RZ, RZ, R14 ;  /* 0x000000ffff04c224 */ /* 0x001fc400078e000e */
[----:B------:R-:W-:Y:S01]  /*27c30*/  @!P4 IMAD.MOV.U32 R5, RZ, RZ, R50 ;  /* 0x000000ffff05c224 */ /* 0x000fe200078e0032 */
[----:B------:R-:W-:Y:S01]  /*27c40*/  SHF.R.S32.HI R11, RZ, 0x1f, R11 ;  /* 0x0000001fff0b7819 */ /* 0x000fe2000001140b */
[----:B------:R-:W-:Y:S01]  /*27c50*/  @!P4 IMAD.MOV.U32 R6, RZ, RZ, R30 ;  /* 0x000000ffff06c224 */ /* 0x000fe200078e001e */
[----:B------:R-:W-:Y:S01]  /*27c60*/  @!P1 LEA R2, P0, R8, R14, 0x2 ;  /* 0x0000000e08029211 */ /* 0x000fe200078010ff */
[----:B------:R-:W-:-:S03]  /*27c70*/  @!P4 IMAD.WIDE R4, R237, 0x4, R4 ;  /* 0x00000004ed04c825 */ /* 0x000fc600078e0204 */
[----:B------:R-:W-:Y:S01]  /*27c80*/  @!P1 LEA.HI.X R3, R8, R50, R9, 0x2, P0 ;  /* 0x0000003208039211 */ /* 0x000fe200000f1409 */
[----:B------:R-:W-:Y:S01]  /*27c90*/  @!P4 IMAD.MOV.U32 R7, RZ, RZ, R28 ;  /* 0x000000ffff07c224 */ /* 0x000fe200078e001c */
[----:B------:R-:W-:Y:S01]  /*27ca0*/  ISETP.GE.AND P0, PT, R20, UR4, PT ;  /* 0x0000000414007c0c */ /* 0x000fe2000bf06270 */
[C---:B------:R-:W-:Y:S01]  /*27cb0*/  VIADD R21, R237.reuse, 0x20 ;  /* 0x00000020ed157836 */ /* 0x040fe20000000000 */
[C---:B------:R-:W-:Y:S01]  /*27cc0*/  @!P3 LEA R8, P5, R10.reuse, R14, 0x2 ;  /* 0x0000000e0a08b211 */ /* 0x040fe200078a10ff */
[C---:B------:R-:W-:Y:S01]  /*27cd0*/  VIADD R15, R237.reuse, 0x28 ;  /* 0x00000028ed0f7836 */ /* 0x040fe20000000000 */
[----:B------:R0:W-:Y:S01]  /*27ce0*/  @!P4 ST.E.64 desc[UR54][R4.64], R6 ;  /* 0x000000060400c985 */ /* 0x0001e2000c101b36 */
[----:B------:R-:W-:Y:S01]  /*27cf0*/  VIADD R24, R237, 0x60 ;  /* 0x00000060ed187836 */ /* 0x000fe20000000000 */
[----:B------:R-:W-:Y:S02]  /*27d00*/  @!P3 LEA.HI.X R9, R10, R50, R11, 0x2, P5 ;  /* 0x000000320a09b211 */ /* 0x000fe400028f140b */
[----:B------:R-:W-:-:S02]  /*27d10*/  SHF.R.S32.HI R21, RZ, 0x1f, R21 ;  /* 0x0000001fff157819 */ /* 0x000fc40000011415 */
[----:B------:R-:W-:Y:S02]  /*27d20*/  SHF.R.S32.HI R15, RZ, 0x1f, R15 ;  /* 0x0000001fff0f7819 */ /* 0x000fe4000001140f */
[----:B------:R-:W-:Y:S01]  /*27d30*/  SHF.R.S32.HI R24, RZ, 0x1f, R24 ;  /* 0x0000001fff187819 */ /* 0x000fe20000011418 */
[----:B0-----:R-:W-:Y:S01]  /*27d40*/  @!P1 IMAD.MOV.U32 R4, RZ, RZ, R31 ;  /* 0x000000ffff049224 */ /* 0x001fe200078e001f */
[----:B------:R-:W-:Y:S01]  /*27d50*/  @!P2 LEA R6, P4, R0, R14, 0x2 ;  /* 0x0000000e0006a211 */ /* 0x000fe200078810ff */
[----:B------:R-:W-:-:S03]  /*27d60*/  @!P1 IMAD.MOV.U32 R5, RZ, RZ, R29 ;  /* 0x000000ffff059224 */ /* 0x000fc600078e001d */
[----:B------:R-:W-:Y:S01]  /*27d70*/  @!P2 LEA.HI.X R7, R0, R50, R13, 0x2, P4 ;  /* 0x000000320007a211 */ /* 0x000fe200020f140d */
[C---:B------:R-:W-:Y:S01]  /*27d80*/  VIADD R0, R237.reuse, 0x30 ;  /* 0x00000030ed007836 */ /* 0x040fe20000000000 */
[----:B------:R0:W-:Y:S01]  /*27d90*/  @!P1 ST.E.64 desc[UR54][R2.64], R4 ;  /* 0x0000000402009985 */ /* 0x0001e2000c101b36 */
[----:B------:R-:W-:Y:S01]  /*27da0*/  ISETP.GE.AND P1, PT, R12, UR4, PT ;  /* 0x000000040c007c0c */ /* 0x000fe2000bf26270 */
[----:B------:R-:W-:Y:S01]  /*27db0*/  VIADD R13, R237, 0x38 ;  /* 0x00000038ed0d7836 */ /* 0x000fe20000000000 */
[----:B------:R-:W-:-:S04]  /*27dc0*/  @!P0 LEA R10, P4, R20, R14, 0x2 ;  /* 0x0000000e140a8211 */ /* 0x000fc800078810ff */
[----:B------:R-:W-:Y:S01]  /*27dd0*/  @!P0 LEA.HI.X R11, R20, R50, R21, 0x2, P4 ;  /* 0x00000032140b8211 */ /* 0x000fe200020f1415 */
[C---:B------:R-:W-:Y:S02]  /*27de0*/  VIADD R20, R237.reuse, 0x40 ;  /* 0x00000040ed147836 */ /* 0x040fe40000000000 */
[C---:B------:R-:W-:Y:S02]  /*27df0*/  VIADD R21, R237.reuse, 0x30 ;  /* 0x00000030ed157836 */ /* 0x040fe40000000000 */
[----:B0-----:R-:W-:Y:S02]  /*27e00*/  @!P2 IMAD.MOV.U32 R2, RZ, RZ, R34 ;  /* 0x000000ffff02a224 */ /* 0x001fe400078e0022 */
[C---:B------:R-:W-:Y:S01]  /*27e10*/  @!P1 LEA R4, P5, R12.reuse, R14, 0x2 ;  /* 0x0000000e0c049211 */ /* 0x040fe200078a10ff */
[----:B------:R-:W-:Y:S01]  /*27e20*/  @!P2 IMAD.MOV.U32 R3, RZ, RZ, R32 ;  /* 0x000000ffff03a224 */ /* 0x000fe200078e0020 */
[----:B------:R-:W-:Y:S02]  /*27e30*/  @!P3 MOV R32, R35 ;  /* 0x000000230020b202 */ /* 0x000fe40000000f00 */
[----:B------:R-:W-:Y:S01]  /*27e40*/  @!P1 LEA.HI.X R5, R12, R50, R15, 0x2, P5 ;  /* 0x000000320c059211 */ /* 0x000fe200028f140f */
[C---:B------:R-:W-:Y:S01]  /*27e50*/  VIADD R12, R237.reuse, 0x48 ;  /* 0x00000048ed0c7836 */ /* 0x040fe20000000000 */
[----:B------:R0:W-:Y:S01]  /*27e60*/  @!P2 ST.E.64 desc[UR54][R6.64], R2 ;  /* 0x000000020600a985 */ /* 0x0001e2000c101b36 */
[----:B------:R-:W-:Y:S01]  /*27e70*/  ISETP.GE.AND P2, PT, R0, UR4, PT ;  /* 0x0000000400007c0c */ /* 0x000fe2000bf46270 */
[----:B------:R-:W-:Y:S01]  /*27e80*/  VIADD R15, R237, 0x38 ;  /* 0x00000038ed0f7836 */ /* 0x000fe20000000000 */
[----:B------:R-:W-:Y:S01]  /*27e90*/  SHF.R.S32.HI R21, RZ, 0x1f, R21 ;  /* 0x0000001fff157819 */ /* 0x000fe20000011415 */
[----:B------:R3:W-:Y:S01]  /*27ea0*/  @!P3 ST.E.64 desc[UR54][R8.64], R32 ;  /* 0x000000200800b985 */ /* 0x0007e2000c101b36 */
[----:B------:R-:W-:-:S02]  /*27eb0*/  ISETP.GE.AND P3, PT, R13, UR4, PT ;  /* 0x000000040d007c0c */ /* 0x000fc4000bf66270 */
[----:B------:R-:W-:Y:S01]  /*27ec0*/  SHF.R.S32.HI R15, RZ, 0x1f, R15 ;  /* 0x0000001fff0f7819 */ /* 0x000fe2000001140f */
[----:B0-----:R-:W-:-:S06]  /*27ed0*/  @!P0 IMAD.MOV.U32 R2, RZ, RZ, R38 ;  /* 0x000000ffff028224 */ /* 0x001fcc00078e0026 */
[-C--:B------:R-:W-:Y:S01]  /*27ee0*/  @!P2 LEA R6, P4, R0, R14.reuse, 0x2 ;  /* 0x0000000e0006a211 */ /* 0x080fe200078810ff */
[----:B------:R-:W-:Y:S02]  /*27ef0*/  @!P0 IMAD.MOV.U32 R3, RZ, RZ, R36 ;  /* 0x000000ffff038224 */ /* 0x000fe400078e0024 */
[----:B------:R-:W-:Y:S01]  /*27f00*/  @!P1 IMAD.MOV.U32 R36, RZ, RZ, R39 ;  /* 0x000000ffff249224 */ /* 0x000fe200078e0027 */
[----:B---3--:R-:W-:Y:S02]  /*27f10*/  @!P3 LEA R8, P5, R13, R14, 0x2 ;  /* 0x0000000e0d08b211 */ /* 0x008fe400078a10ff */
[----:B------:R0:W-:Y:S01]  /*27f20*/  @!P0 ST.E.64 desc[UR54][R10.64], R2 ;  /* 0x000000020a008985 */ /* 0x0001e2000c101b36 */
[----:B------:R-:W-:Y:S02]  /*27f30*/  ISETP.GE.AND P0, PT, R20, UR4, PT ;  /* 0x0000000414007c0c */ /* 0x000fe4000bf06270 */
[-C--:B------:R-:W-:Y:S01]  /*27f40*/  @!P2 LEA.HI.X R7, R0, R50.reuse, R21, 0x2, P4 ;  /* 0x000000320007a211 */ /* 0x080fe200020f1415 */
[----:B------:R3:W-:Y:S01]  /*27f50*/  @!P1 ST.E.64 desc[UR54][R4.64], R36 ;  /* 0x0000002404009985 */ /* 0x0007e2000c101b36 */
[----:B------:R-:W-:Y:S01]  /*27f60*/  ISETP.GE.AND P1, PT, R12, UR4, PT ;  /* 0x000000040c007c0c */ /* 0x000fe2000bf26270 */
[----:B------:R-:W-:Y:S01]  /*27f70*/  VIADD R0, R237, 0x50 ;  /* 0x00000050ed007836 */ /* 0x000fe20000000000 */
[----:B------:R-:W-:Y:S01]  /*27f80*/  @!P3 LEA.HI.X R9, R13, R50, R15, 0x2, P5 ;  /* 0x000000320d09b211 */ /* 0x000fe200028f140f */
[----:B------:R-:W-:-:S02]  /*27f90*/  VIADD R21, R237, 0x40 ;  /* 0x00000040ed157836 */ /* 0x000fc40000000000 */
[C---:B------:R-:W-:Y:S02]  /*27fa0*/  VIADD R13, R237.reuse, 0x58 ;  /* 0x00000058ed0d7836 */ /* 0x040fe40000000000 */
[----:B------:R-:W-:Y:S01]  /*27fb0*/  VIADD R15, R237, 0x48 ;  /* 0x00000048ed0f7836 */ /* 0x000fe20000000000 */
[----:B------:R-:W-:Y:S01]  /*27fc0*/  SHF.R.S32.HI R21, RZ, 0x1f, R21 ;  /* 0x0000001fff157819 */ /* 0x000fe20000011415 */
[----:B0-----:R-:W-:Y:S01]  /*27fd0*/  @!P2 IMAD.MOV.U32 R2, RZ, RZ, R69 ;  /* 0x000000ffff02a224 */ /* 0x001fe200078e0045 */
[----:B------:R-:W-:Y:S01]  /*27fe0*/  @!P2 MOV R3, R40 ;  /* 0x000000280003a202 */ /* 0x000fe20000000f00 */
[----:B------:R-:W-:Y:S01]  /*27ff0*/  @!P3 IMAD.MOV.U32 R69, RZ, RZ, R68 ;  /* 0x000000ffff45b224 */ /* 0x000fe200078e0044 */
[-C--:B------:R-:W-:Y:S01]  /*28000*/  @!P0 LEA R10, P5, R20, R14.reuse, 0x2 ;  /* 0x0000000e140a8211 */ /* 0x080fe200078a10ff */
[----:B------:R-:W-:Y:S01]  /*28010*/  @!P3 IMAD.MOV.U32 R68, RZ, RZ, R124 ;  /* 0x000000ffff44b224 */ /* 0x000fe200078e007c */
[----:B------:R-:W-:Y:S01]  /*28020*/  ISETP.GE.AND P4, PT, R13, UR4, PT ;  /* 0x000000040d007c0c */ /* 0x000fe2000bf86270 */
[----:B------:R0:W-:Y:S01]  /*28030*/  @!P2 ST.E.64 desc[UR54][R6.64], R2 ;  /* 0x000000020600a985 */ /* 0x0001e2000c101b36 */
[----:B------:R-:W-:Y:S01]  /*28040*/  ISETP.GE.AND P2, PT, R0, UR4, PT ;  /* 0x0000000400007c0c */ /* 0x000fe2000bf46270 */
[----:B------:R-:W-:Y:S01]  /*28050*/  @!P0 IMAD.MOV.U32 R124, RZ, RZ, R127 ;  /* 0x000000ffff7c8224 */ /* 0x000fe200078e007f */
[----:B------:R-:W-:Y:S01]  /*28060*/  SHF.R.S32.HI R15, RZ, 0x1f, R15 ;  /* 0x0000001fff0f7819 */ /* 0x000fe2000001140f */
[----:B------:R5:W-:Y:S01]  /*28070*/  @!P3 ST.E.64 desc[UR54][R8.64], R68 ;  /* 0x000000440800b985 */ /* 0x000be2000c101b36 */
[----:B---3--:R-:W-:Y:S01]  /*28080*/  @!P1 LEA R4, P3, R12, R14, 0x2 ;  /* 0x0000000e0c049211 */ /* 0x008fe200078610ff */
[----:B------:R-:W-:Y:S01]  /*28090*/  @!P1 IMAD.MOV.U32 R127, RZ, RZ, R126 ;  /* 0x000000ffff7f9224 */ /* 0x000fe200078e007e */
[-C--:B------:R-:W-:Y:S01]  /*280a0*/  @!P0 LEA.HI.X R11, R20, R50.reuse, R21, 0x2, P5 ;  /* 0x00000032140b8211 */ /* 0x080fe200028f1415 */
[C---:B------:R-:W-:Y:S01]  /*280b0*/  VIADD R20, R237.reuse, 0x60 ;  /* 0x00000060ed147836 */ /* 0x040fe20000000000 */
[----:B------:R-:W-:Y:S01]  /*280c0*/  @!P1 LEA.HI.X R5, R12, R50, R15, 0x2, P3 ;  /* 0x000000320c059211 */ /* 0x000fe200018f140f */
[----:B------:R-:W-:Y:S01]  /*280d0*/  @!P1 IMAD.MOV.U32 R126, RZ, RZ, R128 ;  /* 0x000000ffff7e9224 */ /* 0x000fe200078e0080 */
[C---:B------:R-:W-:Y:S01]  /*280e0*/  IADD3 R15, R237.reuse, 0x58, RZ ;  /* 0x00000058ed0f7810 */ /* 0x040fe20007ffe0ff */
[C---:B------:R-:W-:Y:S01]  /*280f0*/  VIADD R21, R237.reuse, 0x50 ;  /* 0x00000050ed157836 */ /* 0x040fe20000000000 */
[----:B------:R-:W-:Y:S01]  /*28100*/  @!P0 ST.E.64 desc[UR54][R10.64], R124 ;  /* 0x0000007c0a008985 */ /* 0x000fe2000c101b36 */
[----:B------:R-:W-:Y:S01]  /*28110*/  VIADD R12, R237, 0x68 ;  /* 0x00000068ed0c7836 */ /* 0x000fe20000000000 */
[----:B------:R-:W-:Y:S01]  /*28120*/  ISETP.GE.AND P0, PT, R20, UR4, PT ;  /* 0x0000000414007c0c */ /* 0x000fe2000bf06270 */
[----:B------:R-:W-:Y:S01]  /*28130*/  @!P2 IMAD.MOV.U32 R128, RZ, RZ, R70 ;  /* 0x000000ffff80a224 */ /* 0x000fe200078e0046 */
[----:B0-----:R-:W-:Y:S01]  /*28140*/  @!P2 LEA R2, P3, R0, R14, 0x2 ;  /* 0x0000000e0002a211 */ /* 0x001fe200078610ff */
[----:B------:R0:W-:Y:S01]  /*28150*/  @!P1 ST.E.64 desc[UR54][R4.64], R126 ;  /* 0x0000007e04009985 */ /* 0x0001e2000c101b36 */
[----:B------:R-:W-:-:S02]  /*28160*/  SHF.R.S32.HI R21, RZ, 0x1f, R21 ;  /* 0x0000001fff157819 */ /* 0x000fc40000011415 */
[----:B------:R-:W-:Y:S02]  /*28170*/  ISETP.GE.AND P1, PT, R12, UR4, PT ;  /* 0x000000040c007c0c */ /* 0x000fe4000bf26270 */
[----:B------:R-:W-:Y:S02]  /*28180*/  @!P4 LEA R6, P5, R13, R14, 0x2 ;  /* 0x0000000e0d06c211 */ /* 0x000fe400078a10ff */
[----:B------:R-:W-:Y:S02]  /*28190*/  SHF.R.S32.HI R15, RZ, 0x1f, R15 ;  /* 0x0000001fff0f7819 */ /* 0x000fe4000001140f */
[-C--:B------:R-:W-:Y:S01]  /*281a0*/  @!P2 LEA.HI.X R3, R0, R50.reuse, R21, 0x2, P3 ;  /* 0x000000320003a211 */ /* 0x080fe200018f1415 */
[----:B------:R-:W-:Y:S01]  /*281b0*/  VIADD R0, R237, 0x70 ;  /* 0x00000070ed007836 */ /* 0x000fe20000000000 */
[----:B------:R-:W-:Y:S01]  /*281c0*/  @!P4 LEA.HI.X R7, R13, R50, R15, 0x2, P5 ;  /* 0x000000320d07c211 */ /* 0x000fe200028f140f */
[C---:B------:R-:W-:Y:S01]  /*281d0*/  VIADD R13, R237.reuse, 0x68 ;  /* 0x00000068ed0d7836 */ /* 0x040fe20000000000 */
[-C--:B-----5:R-:W-:Y:S01]  /*281e0*/  @!P0 LEA R8, P3, R20, R14.reuse, 0x2 ;  /* 0x0000000e14088211 */ /* 0x0a0fe200078610ff */
[----:B------:R3:W-:Y:S01]  /*281f0*/  @!P2 ST.E.64 desc[UR54][R2.64], R128 ;  /* 0x000000800200a985 */ /* 0x0007e2000c101b36 */
[----:B------:R-:W-:Y:S01]  /*28200*/  ISETP.GE.AND P2, PT, R0, UR4, PT ;  /* 0x0000000400007c0c */ /* 0x000fe2000bf46270 */
[C---:B------:R-:W-:Y:S01]  /*28210*/  VIADD R21, R237.reuse, 0x78 ;  /* 0x00000078ed157836 */ /* 0x040fe20000000000 */
[----:B0-----:R-:W-:Y:S01]  /*28220*/  @!P1 LEA R4, P5, R12, R14, 0x2 ;  /* 0x0000000e0c049211 */ /* 0x001fe200078a10ff */
[----:B------:R-:W-:Y:S01]  /*28230*/  VIADD R15, R237, 0x80 ;  /* 0x00000080ed0f7836 */ /* 0x000fe20000000000 */
[----:B------:R-:W-:-:S02]  /*28240*/  SHF.R.S32.HI R13, RZ, 0x1f, R13 ;  /* 0x0000001fff0d7819 */ /* 0x000fc4000001140d */
[-C--:B------:R-:W-:Y:S01]  /*28250*/  @!P0 LEA.HI.X R9, R20, R50.reuse, R24, 0x2, P3 ;  /* 0x0000003214098211 */ /* 0x080fe200018f1418 */
[C---:B------:R-:W-:Y:S01]  /*28260*/  VIADD R20, R237.reuse, 0x88 ;  /* 0x00000088ed147836 */ /* 0x040fe20000000000 */
[----:B------:R-:W-:Y:S01]  /*28270*/  @!P1 LEA.HI.X R5, R12, R50, R13, 0x2, P5 ;  /* 0x000000320c059211 */ /* 0x000fe200028f140d */
[C---:B------:R-:W-:Y:S01]  /*28280*/  VIADD R24, R237.reuse, 0x78 ;  /* 0x00000078ed187836 */ /* 0x040fe20000000000 */
[----:B------:R-:W-:Y:S02]  /*28290*/  IADD3 R12, R237, 0x70, RZ ;  /* 0x00000070ed0c7810 */ /* 0x000fe40007ffe0ff */
[----:B------:R-:W-:Y:S01]  /*282a0*/  ISETP.GE.AND P3, PT, R15, UR4, PT ;  /* 0x000000040f007c0c */ /* 0x000fe2000bf66270 */
[----:B---3--:R-:W-:Y:S01]  /*282b0*/  @!P4 IMAD.MOV.U32 R2, RZ, RZ, R71 ;  /* 0x000000ffff02c224 */ /* 0x008fe200078e0047 */
[----:B------:R-:W-:Y:S01]  /*282c0*/  SHF.R.S32.HI R12, RZ, 0x1f, R12 ;  /* 0x0000001fff0c7819 */ /* 0x000fe2000001140c */
[----:B------:R-:W-:Y:S01]  /*282d0*/  @!P4 IMAD.MOV.U32 R3, RZ, RZ, R130 ;  /* 0x000000ffff03c224 */ /* 0x000fe200078e0082 */
[----:B------:R-:W-:-:S04]  /*282e0*/  SHF.R.S32.HI R24, RZ, 0x1f, R24 ;  /* 0x0000001fff187819 */ /* 0x000fc80000011418 */
[----:B------:R0:W-:Y:S01]  /*282f0*/  @!P4 ST.E.64 desc[UR54][R6.64], R2 ;  /* 0x000000020600c985 */ /* 0x0001e2000c101b36 */
[----:B------:R-:W-:Y:S01]  /*28300*/  ISETP.GE.AND P4, PT, R21, UR4, PT ;  /* 0x0000000415007c0c */ /* 0x000fe2000bf86270 */
[----:B0-----:R-:W-:Y:S02]  /*28310*/  @!P0 IMAD.MOV.U32 R2, RZ, RZ, R74 ;  /* 0x000000ffff028224 */ /* 0x001fe400078e004a */
[----:B------:R-:W-:Y:S02]  /*28320*/  @!P0 IMAD.MOV.U32 R3, RZ, RZ, R72 ;  /* 0x000000ffff038224 */ /* 0x000fe400078e0048 */
[----:B------:R-:W-:-:S03]  /*28330*/  @!P1 IMAD.MOV.U32 R72, RZ, RZ, R75 ;  /* 0x000000ffff489224 */ /* 0x000fc600078e004b */
[----:B------:R0:W-:Y:S01]  /*28340*/  @!P0 ST.E.64 desc[UR54][R8.64], R2 ;  /* 0x0000000208008985 */ /* 0x0001e2000c101b36 */
[----:B------:R-:W-:-:S03]  /*28350*/  @!P2 LEA R10, P0, R0, R14, 0x2 ;  /* 0x0000000e000aa211 */ /* 0x000fc600078010ff */
[----:B------:R3:W-:Y:S01]  /*28360*/  @!P1 ST.E.64 desc[UR54][R4.64], R72 ;  /* 0x0000004804009985 */ /* 0x0007e2000c101b36 */
[----:B------:R-:W-:Y:S01]  /*28370*/  @!P2 LEA.HI.X R11, R0, R50, R12, 0x2, P0 ;  /* 0x00000032000ba211 */ /* 0x000fe200000f140c */
[----:B------:R-:W-:Y:S01]  /*28380*/  VIADD R0, R237, 0x90 ;  /* 0x00000090ed007836 */ /* 0x000fe20000000000 */
[----:B------:R-:W-:Y:S02]  /*28390*/  ISETP.GE.AND P0, PT, R20, UR4, PT ;  /* 0x0000000414007c0c */ /* 0x000fe4000bf06270 */
[-C--:B------:R-:W-:Y:S02]  /*283a0*/  @!P4 LEA R6, P1, R21, R14.reuse, 0x2 ;  /* 0x0000000e1506c211 */ /* 0x080fe400078210ff */
[----:B------:R-:W-:Y:S02]  /*283b0*/  @!P3 LEA R12, P5, R15, R14, 0x2 ;  /* 0x0000000e0f0cb211 */ /* 0x000fe400078a10ff */
[----:B------:R-:W-:Y:S01]  /*283c0*/  @!P4 LEA.HI.X R7, R21, R50, R24, 0x2, P1 ;  /* 0x000000321507c211 */ /* 0x000fe200008f1418 */
[----:B------:R-:W-:Y:S01]  /*283d0*/  VIADD R21, R237, 0x80 ;  /* 0x00000080ed157836 */ /* 0x000fe20000000000 */
[----:B------:R-:W-:Y:S01]  /*283e0*/  ISETP.GE.AND P1, PT, R0, UR4, PT ;  /* 0x0000000400007c0c */ /* 0x000fe2000bf26270 */
[----:B0-----:R-:W-:-:S02]  /*283f0*/  @!P2 IMAD.MOV.U32 R2, RZ, RZ, R78 ;  /* 0x000000ffff02a224 */ /* 0x001fc400078e004e */
[----:B------:R-:W-:Y:S01]  /*28400*/  @!P2 IMAD.MOV.U32 R3, RZ, RZ, R76 ;  /* 0x000000ffff03a224 */ /* 0x000fe200078e004c */
[----:B------:R-:W-:Y:S01]  /*28410*/  SHF.R.S32.HI R21, RZ, 0x1f, R21 ;  /* 0x0000001fff157819 */ /* 0x000fe20000011415 */
[----:B------:R-:W-:Y:S02]  /*28420*/  VIADD R24, R237, 0x88 ;  /* 0x00000088ed187836 */ /* 0x000fe40000000000 */
[----:B------:R-:W-:Y:S01]  /*28430*/  @!P4 IMAD.MOV.U32 R76, RZ, RZ, R79 ;  /* 0x000000ffff4cc224 */ /* 0x000fe200078e004f */
[----:B------:R0:W-:Y:S01]  /*28440*/  @!P2 ST.E.64 desc[UR54][R10.64], R2 ;  /* 0x000000020a00a985 */ /* 0x0001e2000c101b36 */
[C---:B---3--:R-:W-:Y:S02]  /*28450*/  @!P0 LEA R4, P2, R20.reuse, R14, 0x2 ;  /* 0x0000000e14048211 */ /* 0x048fe400078410ff */
[----:B------:R-:W-:Y:S01]  /*28460*/  SHF.R.S32.HI R24, RZ, 0x1f, R24 ;  /* 0x0000001fff187819 */ /* 0x000fe20000011418 */
[----:B------:R-:W-:Y:S01]  /*28470*/  @!P4 ST.E.64 desc[UR54][R6.64], R76 ;  /* 0x0000004c0600c985 */ /* 0x000fe2000c101b36 */
[-C--:B------:R-:W-:Y:S01]  /*28480*/  @!P3 LEA.HI.X R13, R15, R50.reuse, R21, 0x2, P5 ;  /* 0x000000320f0db211 */ /* 0x080fe200028f1415 */
[C---:B------:R-:W-:Y:S01]  /*28490*/  VIADD R15, R237.reuse, 0xa8 ;  /* 0x000000a8ed0f7836 */ /* 0x040fe20000000000 */
[C---:B------:R-:W-:Y:S01]  /*284a0*/  IADD3 R21, R237.reuse, 0x98, RZ ;  /* 0x00000098ed157810 */ /* 0x040fe20007ffe0ff */
[----:B------:R-:W-:Y:S01]  /*284b0*/  @!P1 IMAD.MOV.U32 R85, RZ, RZ, R84 ;  /* 0x000000ffff559224 */ /* 0x000fe200078e0054 */
[----:B------:R-:W-:Y:S01]  /*284c0*/  @!P0 LEA.HI.X R5, R20, R50, R24, 0x2, P2 ;  /* 0x0000003214058211 */ /* 0x000fe200010f1418 */
[----:B------:R-:W-:Y:S01]  /*284d0*/  VIADD R24, R237, 0x90 ;  /* 0x00000090ed187836 */ /* 0x000fe20000000000 */
[----:B------:R-:W-:Y:S01]  /*284e0*/  ISETP.GE.AND P4, PT, R21, UR4, PT ;  /* 0x0000000415007c0c */ /* 0x000fe2000bf86270 */
[C---:B------:R-:W-:Y:S01]  /*284f0*/  VIADD R20, R237.reuse, 0xa0 ;  /* 0x000000a0ed147836 */ /* 0x040fe20000000000 */
[----:B------:R-:W-:Y:S01]  /*28500*/  @!P1 LEA R8, P2, R0, R14, 0x2 ;  /* 0x0000000e00089211 */ /* 0x000fe200078410ff */
[----:B0-----:R-:W-:Y:S01]  /*28510*/  @!P3 IMAD.MOV.U32 R2, RZ, RZ, R82 ;  /* 0x000000ffff02b224 */ /* 0x001fe200078e0052 */
[----:B------:R-:W-:Y:S01]  /*28520*/  SHF.R.S32.HI R24, RZ, 0x1f, R24 ;  /* 0x0000001fff187819 */ /* 0x000fe20000011418 */
[----:B------:R-:W-:Y:S01]  /*28530*/  @!P3 IMAD.MOV.U32 R3, RZ, RZ, R80 ;  /* 0x000000ffff03b224 */ /* 0x000fe200078e0050 */
[----:B------:R-:W-:Y:S01]  /*28540*/  ISETP.GE.AND P5, PT, R20, UR4, PT ;  /* 0x0000000414007c0c */ /* 0x000fe2000bfa6270 */
[----:B------:R-:W-:Y:S01]  /*28550*/  @!P0 IMAD.MOV.U32 R80, RZ, RZ, R83 ;  /* 0x000000ffff508224 */ /* 0x000fe200078e0053 */
[----:B------:R-:W-:Y:S01]  /*28560*/  @!P1 LEA.HI.X R9, R0, R50, R24, 0x2, P2 ;  /* 0x0000003200099211 */ /* 0x000fe200010f1418 */
[----:B------:R-:W-:Y:S01]  /*28570*/  VIADD R11, R237, 0xb0 ;  /* 0x000000b0ed0b7836 */ /* 0x000fe20000000000 */
[----:B------:R0:W-:Y:S01]  /*28580*/  @!P3 ST.E.64 desc[UR54][R12.64], R2 ;  /* 0x000000020c00b985 */ /* 0x0001e2000c101b36 */
[----:B------:R-:W-:Y:S01]  /*28590*/  ISETP.GE.AND P3, PT, R15, UR4, PT ;  /* 0x000000040f007c0c */ /* 0x000fe2000bf66270 */
[----:B------:R-:W-:Y:S01]  /*285a0*/  @!P1 IMAD.MOV.U32 R84, RZ, RZ, R132 ;  /* 0x000000ffff549224 */ /* 0x000fe200078e0084 */
[----:B------:R-:W-:Y:S01]  /*285b0*/  SHF.R.S32.HI R0, RZ, 0x1f, R15 ;  /* 0x0000001fff007819 */ /* 0x000fe2000001140f */
[----:B------:R3:W-:Y:S01]  /*285c0*/  @!P0 ST.E.64 desc[UR54][R4.64], R80 ;  /* 0x0000005004008985 */ /* 0x0007e2000c101b36 */
[----:B------:R-:W-:Y:S01]  /*285d0*/  ISETP.GE.AND P0, PT, R11, UR4, PT ;  /* 0x000000040b007c0c */ /* 0x000fe2000bf06270 */
[----:B------:R-:W-:-:S02]  /*285e0*/  VIADD R24, R237, 0x98 ;  /* 0x00000098ed187836 */ /* 0x000fc40000000000 */
[----:B------:R5:W-:Y:S01]  /*285f0*/  @!P1 ST.E.64 desc[UR54][R8.64], R84 ;  /* 0x0000005408009985 */ /* 0x000be2000c101b36 */
[----:B------:R-:W-:Y:S02]  /*28600*/  @!P4 IMAD.MOV.U32 R130, RZ, RZ, R133 ;  /* 0x000000ffff82c224 */ /* 0x000fe400078e0085 */
[----:B------:R-:W-:Y:S02]  /*28610*/  SHF.R.S32.HI R24, RZ, 0x1f, R24 ;  /* 0x0000001fff187819 */ /* 0x000fe40000011418 */
[-C--:B0-----:R-:W-:Y:S02]  /*28620*/  @!P4 LEA R2, P1, R21, R14.reuse, 0x2 ;  /* 0x0000000e1502c211 */ /* 0x081fe400078210ff */
[----:B------:R-:W-:Y:S02]  /*28630*/  @!P3 LEA R6, P2, R15, R14, 0x2 ;  /* 0x0000000e0f06b211 */ /* 0x000fe400078410ff */
[----:B------:R-:W-:Y:S02]  /*28640*/  @!P4 LEA.HI.X R3, R21, R50, R24, 0x2, P1 ;  /* 0x000000321503c211 */ /* 0x000fe400008f1418 */
[----:B------:R-:W-:-:S02]  /*28650*/  SHF.R.S32.HI R13, RZ, 0x1f, R20 ;  /* 0x0000001fff0d7819 */ /* 0x000fc40000011414 */
[C---:B---3--:R-:W-:Y:S01]  /*28660*/  @!P5 LEA R4, P1, R20.reuse, R14, 0x2 ;  /* 0x0000000e1404d211 */ /* 0x048fe200078210ff */
[----:B------:R0:W-:Y:S01]  /*28670*/  @!P4 ST.E.64 desc[UR54][R2.64], R130 ;  /* 0x000000820200c985 */ /* 0x0001e2000c101b36 */
[----:B------:R-:W-:Y:S02]  /*28680*/  @!P3 LEA.HI.X R7, R15, R50, R0, 0x2, P2 ;  /* 0x000000320f07b211 */ /* 0x000fe400010f1400 */
[----:B------:R-:W-:Y:S02]  /*28690*/  SHF.R.S32.HI R0, RZ, 0x1f, R11 ;  /* 0x0000001fff007819 */ /* 0x000fe4000001140b */
[C---:B------:R-:W-:Y:S02]  /*286a0*/  @!P0 LEA R10, P2, R11.reuse, R14, 0x2 ;  /* 0x0000000e0b0a8211 */ /* 0x040fe400078410ff */
[-C--:B------:R-:W-:Y:S02]  /*286b0*/  @!P5 LEA.HI.X R5, R20, R50.reuse, R13, 0x2, P1 ;  /* 0x000000321405d211 */ /* 0x080fe400008f140d */
[----:B------:R-:W-:-:S02]  /*286c0*/  @!P0 LEA.HI.X R11, R11, R50, R0, 0x2, P2 ;  /* 0x000000320b0b8211 */ /* 0x000fc400010f1400 */
[----:B-----5:R-:W-:Y:S01]  /*286d0*/  IADD3 R9, R237, 0xb8, RZ ;  /* 0x000000b8ed097810 */ /* 0x020fe20007ffe0ff */
[----:B0-----:R-:W-:Y:S02]  /*286e0*/  @!P5 IMAD.MOV.U32 R2, RZ, RZ, R136 ;  /* 0x000000ffff02d224 */ /* 0x001fe400078e0088 */
[----:B------:R-:W-:Y:S02]  /*286f0*/  @!P5 IMAD.MOV.U32 R3, RZ, RZ, R134 ;  /* 0x000000ffff03d224 */ /* 0x000fe400078e0086 */
[----:B------:R-:W-:-:S03]  /*28700*/  @!P3 IMAD.MOV.U32 R134, RZ, RZ, R137 ;  /* 0x000000ffff86b224 */ /* 0x000fc600078e0089 */
        /* <DEDUP_REMOVED lines=10> */
.L_x_2422:
        /* <DEDUP_REMOVED lines=26> */
.L_x_2441:
[----:B--2---:R-:W2:Y:S04]  /*28950*/  LDL.LU R2, [R1+0x18] ;  /* 0x0000180001027983 */ /* 0x004ea80000300800 */
[----:B------:R-:W3:Y:S01]  /*28960*/  LDL.LU R0, [R1+0x28] ;  /* 0x0000280001007983 */ /* 0x000ee20000300800 */
[----:B------:R-:W-:Y:S01]  /*28970*/  BSSY B1, `(.L_x_2442) ;  /* 0x0000037000017945 */ /* 0x000fe20003800000 */
[----:B-----5:R-:W-:Y:S02]  /*28980*/  SHF.R.S32.HI R12, RZ, 0x1f, R13 ;  /* 0x0000001fff0c7819 */ /* 0x020fe4000001140d */
[----:B--2---:R-:W-:Y:S02]  /*28990*/  SEL R21, R2, RZ, !P0 ;  /* 0x000000ff02157207 */ /* 0x004fe40004000000 */
[----:B---3--:R-:W-:Y:S01]  /*289a0*/  SEL R14, R0, RZ, !P0 ;  /* 0x000000ff000e7207 */ /* 0x008fe20004000000 */
[----:B------:R-:W-:Y:S06]  /*289b0*/  @P3 BRA `(.L_x_2443) ;  /* 0x0000000000c83947 */ /* 0x000fec0003800000 */
[----:B------:R-:W1:Y:S01]  /*289c0*/  LDC R27, c[0x0][0xbe8] ;  /* 0x0002fa00ff1b7b82 */ /* 0x000e620000000800 */
[----:B------:R-:W-:Y:S01]  /*289d0*/  IADD3 R25, R236, -0x80, R26 ;  /* 0xffffff80ec197810 */ /* 0x000fe20007ffe01a */
[----:B-1----:R-:W-:-:S05]  /*289e0*/  IMAD R0, R20, R27, RZ ;  /* 0x0000001b14007224 */ /* 0x002fca00078e02ff */
[----:B------:R-:W-:-:S13]  /*289f0*/  ISETP.GE.AND P0, PT, R25, R0, PT ;  /* 0x000000001900720c */ /* 0x000fda0003f06270 */
[----:B------:R-:W-:Y:S05]  /*28a00*/  @P0 BRA `(.L_x_2443) ;  /* 0x0000000000b40947 */ /* 0x000fea0003800000 */
[----:B------:R-:W2:Y:S01]  /*28a10*/  LDL R10, [R1+0x8] ;  /* 0x00000800010a7983 */ /* 0x000ea20000100800 */
[----:B------:R-:W-:Y:S01]  /*28a20*/  IMAD.MOV.U32 R0, RZ, RZ, 0x9b8 ;  /* 0x000009b8ff007424 */ /* 0x000fe200078e00ff */
[----:B------:R-:W-:Y:S01]  /*28a30*/  ISETP.GT.AND P3, PT, R164, 0x1, PT ;  /* 0x00000001a400780c */ /* 0x000fe20003f64270 */
[----:B------:R-:W1:Y:S01]  /*28a40*/  LDC.64 R28, c[0x0][0xba8] ;  /* 0x0002ea00ff1c7b82 */ /* 0x000e620000000a00 */
[----:B------:R-:W3:Y:S01]  /*28a50*/  LDL.LU R30, [R1+0x34] ;  /* 0x00003400011e7983 */ /* 0x000ee20000300800 */
[----:B------:R-:W-:Y:S01]  /*28a60*/  ISETP.NE.AND P0, PT, R27, 0x1, PT ;  /* 0x000000011b00780c */ /* 0x000fe20003f05270 */
[----:B------:R-:W-:Y:S01]  /*28a70*/  IMAD.MOV.U32 R15, RZ, RZ, R25 ;  /* 0x000000ffff0f7224 */ /* 0x000fe200078e0019 */
[----:B------:R-:W-:-:S04]  /*28a80*/  SEL R24, R0, 0x978, P3 ;  /* 0x0000097800187807 */ /* 0x000fc80001800000 */
[----:B------:R-:W4:Y:S08]  /*28a90*/  LDC.64 R6, c[0x0][R24+0x220] ;  /* 0x0000880018067b82 */ /* 0x000f300000000a00 */
[----:B------:R-:W2:Y:S08]  /*28aa0*/  LDC.64 R2, c[0x0][R24+0x218] ;  /* 0x0000860018027b82 */ /* 0x000eb00000000a00 */
[----:B------:R-:W5:Y:S08]  /*28ab0*/  LDC.64 R8, c[0x0][R24+0x228] ;  /* 0x00008a0018087b82 */ /* 0x000f700000000a00 */
[----:B------:R-:W0:Y:S08]  /*28ac0*/  LDC.64 R4, c[0x0][R24+0x210] ;  /* 0x0000840018047b82 */ /* 0x000e300000000a00 */
[----:B------:R-:W5:Y:S08]  /*28ad0*/  @P0 LDC R0, c[0x0][0xbec] ;  /* 0x0002fb00ff000b82 */ /* 0x000f700000000800 */
[----:B------:R-:W0:Y:S01]  /*28ae0*/  @P0 LDC R33, c[0x0][0xbf0] ;  /* 0x0002fc00ff210b82 */ /* 0x000e220000000800 */
[----:B----4-:R-:W-:-:S07]  /*28af0*/  IMAD R7, R7, R21, RZ ;  /* 0x0000001507077224 */ /* 0x010fce00078e02ff */
[----:B-1----:R-:W1:Y:S01]  /*28b00*/  @!P3 LDC R28, c[0x0][0xb50] ;  /* 0x0002d400ff1cbb82 */ /* 0x002e620000000800 */
[----:B------:R-:W-:Y:S02]  /*28b10*/  IMAD R7, R6, R14, R7 ;  /* 0x0000000e06077224 */ /* 0x000fe400078e0207 */
[----:B-----5:R-:W-:-:S05]  /*28b20*/  @P0 IMAD.HI.U32 R0, R25, R0, RZ ;  /* 0x0000000019000227 */ /* 0x020fca00078e00ff */
[----:B------:R-:W4:Y:S01]  /*28b30*/  @!P3 LDC R29, c[0x0][0xb54] ;  /* 0x0002d500ff1dbb82 */ /* 0x000f220000000800 */
[----:B0-----:R-:W-:-:S05]  /*28b40*/  @P0 SHF.R.U32.HI R15, RZ, R33, R0 ;  /* 0x00000021ff0f0219 */ /* 0x001fca0000011600 */
[----:B------:R-:W-:Y:S02]  /*28b50*/  IMAD.MOV R0, RZ, RZ, -R15 ;  /* 0x000000ffff007224 */ /* 0x000fe400078e0a0f */
[-C--:B--2---:R-:W-:Y:S02]  /*28b60*/  IMAD R31, R3, R10.reuse, RZ ;  /* 0x0000000a031f7224 */ /* 0x084fe400078e02ff */
[----:B------:R-:W-:Y:S01]  /*28b70*/  IMAD.WIDE.U32 R10, R2, R10, RZ ;  /* 0x0000000a020a7225 */ /* 0x000fe200078e00ff */
[----:B---3--:R-:W-:-:S03]  /*28b80*/  SEL R33, R30, RZ, P3 ;  /* 0x000000ff1e217207 */ /* 0x008fc60001800000 */
[----:B------:R-:W-:-:S04]  /*28b90*/  IMAD.WIDE.U32 R2, R6, R21, RZ ;  /* 0x0000001506027225 */ /* 0x000fc800078e00ff */
[----:B------:R-:W-:Y:S01]  /*28ba0*/  IMAD.IADD R11, R31, 0x1, R11 ;  /* 0x000000011f0b7824 */ /* 0x000fe200078e020b */
[----:B------:R-:W-:Y:S01]  /*28bb0*/  IADD3 R10, P0, P1, R2, R10, R13 ;  /* 0x0000000a020a7210 */ /* 0x000fe2000791e00d */
[----:B------:R-:W-:Y:S02]  /*28bc0*/  IMAD.IADD R6, R3, 0x1, R7 ;  /* 0x0000000103067824 */ /* 0x000fe400078e0207 */
[----:B------:R-:W-:-:S04]  /*28bd0*/  IMAD.WIDE.U32 R2, R8, R33, RZ ;  /* 0x0000002108027225 */ /* 0x000fc800078e00ff */
[----:B------:R-:W-:Y:S02]  /*28be0*/  IMAD R9, R9, R33, RZ ;  /* 0x0000002109097224 */ /* 0x000fe400078e02ff */
[----:B------:R-:W-:Y:S01]  /*28bf0*/  IMAD R7, R27, R0, R25 ;  /* 0x000000001b077224 */ /* 0x000fe200078e0219 */
[----:B------:R-:W-:Y:S01]  /*28c00*/  IADD3.X R0, R6, R11, R12, P0, P1 ;  /* 0x0000000b06007210 */ /* 0x000fe200007e240c */
[----:B------:R-:W-:Y:S01]  /*28c10*/  IMAD.IADD R3, R9, 0x1, R3 ;  /* 0x0000000109037824 */ /* 0x000fe200078e0203 */
[----:B------:R-:W-:Y:S02]  /*28c20*/  IADD3 R2, P0, P1, R15, R10, R2 ;  /* 0x0000000a0f027210 */ /* 0x000fe4000791e002 */
[----:B------:R-:W-:Y:S02]  /*28c30*/  SHF.R.S32.HI R15, RZ, 0x1f, R15 ;  /* 0x0000001fff0f7819 */ /* 0x000fe4000001140f */
[----:B------:R-:W-:Y:S02]  /*28c40*/  SHF.R.S32.HI R9, RZ, 0x1f, R7 ;  /* 0x0000001fff097819 */ /* 0x000fe40000011407 */
[----:B------:R-:W-:Y:S01]  /*28c50*/  IADD3.X R3, R15, R0, R3, P0, P1 ;  /* 0x000000000f037210 */ /* 0x000fe200007e2403 */
[----:B------:R-:W-:-:S04]  /*28c60*/  IMAD R0, R5, R7, RZ ;  /* 0x0000000705007224 */ /* 0x000fc800078e02ff */
[C---:B------:R-:W-:Y:S02]  /*28c70*/  IMAD R9, R4.reuse, R9, R0 ;  /* 0x0000000904097224 */ /* 0x040fe400078e0200 */
[----:B------:R-:W-:-:S04]  /*28c80*/  IMAD.WIDE.U32 R2, R4, R7, R2 ;  /* 0x0000000704027225 */ /* 0x000fc800078e0002 */
[----:B------:R-:W-:Y:S01]  /*28c90*/  IMAD.IADD R0, R3, 0x1, R9 ;  /* 0x0000000103007824 */ /* 0x000fe200078e0209 */
[C---:B-1----:R-:W-:Y:S02]  /*28ca0*/  LEA R4, P0, R2.reuse, R28, 0x2 ;  /* 0x0000001c02047211 */ /* 0x042fe400078010ff */
[----:B------:R-:W-:Y:S02]  /*28cb0*/  MOV R3, 0xff800000 ;  /* 0xff80000000037802 */ /* 0x000fe40000000f00 */
[----:B----4-:R-:W-:-:S05]  /*28cc0*/  LEA.HI.X R5, R2, R29, R0, 0x2, P0 ;  /* 0x0000001d02057211 */ /* 0x010fca00000f1400 */
[----:B------:R1:W-:Y:S04]  /*28cd0*/  STG.E desc[UR54][R4.64], R3 ;  /* 0x0000000304007986 */ /* 0x0003e8000c101936 */
.L_x_2443:
[----:B------:R-:W-:Y:S05]  /*28ce0*/  BSYNC B1 ;  /* 0x0000000000017941 */ /* 0x000fea0003800000 */
.L_x_2442:
[----:B------:R-:W-:Y:S05]  /*28cf0*/  @P2 BRA `(.L_x_2436) ;  /* 0x00000008002c2947 */ /* 0x000fea0003800000 */
[----:B------:R-:W2:Y:S01]  /*28d00*/  LDL.LU R10, [R1+0x8] ;  /* 0x00000800010a7983 */ /* 0x000ea20000300800 */
[----:B------:R-:W3:Y:S01]  /*28d10*/  LDC R25, c[0x0][0xbe8] ;  /* 0x0002fa00ff197b82 */ /* 0x000ee20000000800 */
[----:B-1----:R-:W-:Y:S01]  /*28d20*/  VIADD R4, R26, 0xffffff80 ;  /* 0xffffff801a047836 */ /* 0x002fe20000000000 */
[----:B------:R-:W-:Y:S01]  /*28d30*/  ULDC.64 UR4, c[0x0][0xaa0] ;  /* 0x0002a80000047ab9 */ /* 0x000fe20000000a00 */
[----:B------:R-:W-:Y:S01]  /*28d40*/  ULDC.64 UR6, c[0x0][0xaf0] ;  /* 0x0002bc0000067ab9 */ /* 0x000fe20000000a00 */
[----:B------:R-:W-:Y:S02]  /*28d50*/  IMAD R0, R12, UR4, RZ ;  /* 0x000000040c007c24 */ /* 0x000fe4000f8e02ff */
[----:B------:R-:W-:Y:S02]  /*28d60*/  SHF.R.S32.HI R3, RZ, 0x1f, R4 ;  /* 0x0000001fff037819 */ /* 0x000fe40000011404 */
[----:B------:R-:W-:Y:S02]  /*28d70*/  IMAD R5, R13, UR5, R0 ;  /* 0x000000050d057c24 */ /* 0x000fe4000f8e0200 */
[----:B------:R-:W-:Y:S01]  /*28d80*/  LEA.HI R7, R3, R4, RZ, 0x3 ;  /* 0x0000000403077211 */ /* 0x000fe200078f18ff */
[----:B------:R-:W-:Y:S01]  /*28d90*/  IMAD.WIDE.U32 R2, R13, UR4, RZ ;  /* 0x000000040d027c25 */ /* 0x000fe2000f8e00ff */
[----:B------:R-:W-:-:S02]  /*28da0*/  ULDC.64 UR4, c[0x0][0xae8] ;  /* 0x0002ba0000047ab9 */ /* 0x000fc40000000a00 */
[----:B------:R-:W-:Y:S01]  /*28db0*/  LOP3.LUT R9, R7, 0xfffffff8, RZ, 0xc0, !PT ;  /* 0xfffffff807097812 */ /* 0x000fe200078ec0ff */
[----:B------:R-:W-:Y:S01]  /*28dc0*/  IMAD.IADD R3, R3, 0x1, R5 ;  /* 0x0000000103037824 */ /* 0x000fe200078e0205 */
[----:B------:R-:W-:-:S03]  /*28dd0*/  SHF.R.S32.HI R27, RZ, 0x3, R7 ;  /* 0x00000003ff1b7819 */ /* 0x000fc60000011407 */
[----:B------:R-:W-:Y:S02]  /*28de0*/  IMAD.IADD R8, R4, 0x1, -R9 ;  /* 0x0000000104087824 */ /* 0x000fe400078e0a09 */
[----:B------:R-:W-:Y:S02]  /*28df0*/  IMAD R4, R14, UR6, RZ ;  /* 0x000000060e047c24 */ /* 0x000fe4000f8e02ff */
[----:B------:R-:W-:Y:S01]  /*28e00*/  IMAD R5, R8, 0x20, R27 ;  /* 0x0000002008057824 */ /* 0x000fe200078e021b */
[----:B---3--:R-:W-:Y:S01]  /*28e10*/  ISETP.NE.AND P0, PT, R25, 0x1, PT ;  /* 0x000000011900780c */ /* 0x008fe20003f05270 */
[----:B------:R-:W-:Y:S02]  /*28e20*/  IMAD R7, R21, UR7, R4 ;  /* 0x0000000715077c24 */ /* 0x000fe4000f8e0204 */
[----:B------:R-:W-:-:S04]  /*28e30*/  IMAD.IADD R9, R236, 0x1, R5 ;  /* 0x00000001ec097824 */ /* 0x000fc800078e0205 */
[----:B------:R-:W-:-:S06]  /*28e40*/  IMAD.MOV.U32 R5, RZ, RZ, R9 ;  /* 0x000000ffff057224 */ /* 0x000fcc00078e0009 */
[----:B------:R-:W1:Y:S08]  /*28e50*/  @P0 LDC R6, c[0x0][0xbec] ;  /* 0x0002fb00ff060b82 */ /* 0x000e700000000800 */
[----:B------:R-:W3:Y:S01]  /*28e60*/  @P0 LDC R11, c[0x0][0xbf0] ;  /* 0x0002fc00ff0b0b82 */ /* 0x000ee20000000800 */
[----:B-1----:R-:W-:-:S05]  /*28e70*/  @P0 IMAD.HI.U32 R0, R9, R6, RZ ;  /* 0x0000000609000227 */ /* 0x002fca00078e00ff */
[----:B---3--:R-:W-:-:S04]  /*28e80*/  @P0 SHF.R.U32.HI R5, RZ, R11, R0 ;  /* 0x0000000bff050219 */ /* 0x008fc80000011600 */
[--C-:B------:R-:W-:Y:S01]  /*28e90*/  SHF.R.S32.HI R0, RZ, 0x1f, R5.reuse ;  /* 0x0000001fff007819 */ /* 0x100fe20000011405 */
[----:B------:R-:W-:Y:S02]  /*28ea0*/  IMAD.MOV R4, RZ, RZ, -R5 ;  /* 0x000000ffff047224 */ /* 0x000fe400078e0a05 */
[----:B--2---:R-:W-:-:S04]  /*28eb0*/  IMAD.WIDE.U32 R2, R10, UR4, R2 ;  /* 0x000000040a027c25 */ /* 0x004fc8000f8e0002 */
[----:B------:R-:W-:Y:S01]  /*28ec0*/  IMAD R3, R10, UR5, R3 ;  /* 0x000000050a037c24 */ /* 0x000fe2000f8e0203 */
[----:B------:R-:W-:Y:S02]  /*28ed0*/  ULDC.64 UR4, c[0x0][0xae0] ;  /* 0x0002b80000047ab9 */ /* 0x000fe40000000a00 */
[----:B------:R-:W-:Y:S02]  /*28ee0*/  IMAD R0, R0, UR4, RZ ;  /* 0x0000000400007c24 */ /* 0x000fe4000f8e02ff */
[----:B------:R-:W-:-:S04]  /*28ef0*/  IMAD.WIDE.U32 R2, R21, UR6, R2 ;  /* 0x0000000615027c25 */ /* 0x000fc8000f8e0002 */
[----:B------:R-:W-:Y:S02]  /*28f00*/  IMAD.IADD R3, R3, 0x1, R7 ;  /* 0x0000000103037824 */ /* 0x000fe400078e0207 */
[----:B------:R-:W-:Y:S02]  /*28f10*/  IMAD R7, R25, R4, R9 ;  /* 0x0000000419077224 */ /* 0x000fe400078e0209 */
        /* <DEDUP_REMOVED lines=14> */
[----:B------:R-:W-:Y:S02]  /*29000*/  IADD3 R9, R7, 0x80, RZ ;  /* 0x0000008007097810 */ /* 0x000fe40007ffe0ff */
[----:B------:R-:W-:Y:S02]  /*29010*/  LEA.HI.X R3, R4, UR5, R3, 0x1, P0 ;  /* 0x0000000504037c11 */ /* 0x000fe400080f0c03 */
[----:B------:R-:W-:-:S02]  /*29020*/  SHF.R.S32.HI R5, RZ, 0x1f, R7 ;  /* 0x0000001fff057819 */ /* 0x000fc40000011407 */
[----:B------:R-:W-:Y:S02]  /*29030*/  SHF.R.S32.HI R6, RZ, 0x1f, R9 ;  /* 0x0000001fff067819 */ /* 0x000fe40000011409 */
[----:B------:R-:W-:Y:S01]  /*29040*/  SHF.R.S32.HI R8, RZ, 0x1f, R21 ;  /* 0x0000001fff087819 */ /* 0x000fe20000011415 */
[----:B------:R-:W-:Y:S06]  /*29050*/  BRA.DIV UR4, `(.L_x_2444) ;  /* 0x000000c604347947 */ /* 0x000fec000b800000 */
[----:B------:R1:W2:Y:S04]  /*29060*/  SHFL.IDX PT, R0, R3, RZ, 0x181f ;  /* 0x00181fff03007589 */ /* 0x0002a800000e0000 */
[----:B------:R1:W3:Y:S02]  /*29070*/  SHFL.IDX PT, R14, R2, RZ, 0x181f ;  /* 0x00181fff020e7589 */ /* 0x0002e400000e0000 */
.L_x_2741:
[----:B------:R-:W-:Y:S01]  /*29080*/  IMAD R25, R20, R25, RZ ;  /* 0x0000001914197224 */ /* 0x000fe200078e02ff */
[----:B------:R-:W-:Y:S01]  /*29090*/  BSSY B1, `(.L_x_2445) ;  /* 0x0000011000017945 */ /* 0x000fe20003800000 */
[----:B------:R-:W-:-:S05]  /*290a0*/  IMAD.IADD R236, R27, 0x1, R236 ;  /* 0x000000011bec7824 */ /* 0x000fca00078e02ec */
        /* <DEDUP_REMOVED lines=15> */
.L_x_2446:
[----:B------:R-:W-:Y:S05]  /*291a0*/  BSYNC B1 ;  /* 0x0000000000017941 */ /* 0x000fea0003800000 */
.L_x_2445:
[----:B------:R-:W-:-:S03]  /*291b0*/  UMOV UR4, 0xffffffff ;  /* 0xffffffff00047882 */ /* 0x000fc60000000000 */
[----:B------:R-:W-:Y:S05]  /*291c0*/  BRA.DIV UR4, `(.L_x_2447) ;  /* 0x000000c6040c7947 */ /* 0x000fea000b800000 */
[----:B--2---:R2:W0:Y:S04]  /*291d0*/  SHFL.IDX PT, R0, R3, 0x1, 0x181f ;  /* 0x00381f0003007f89 */ /* 0x00442800000e0000 */
[----:B---34-:R2:W3:Y:S02]  /*291e0*/  SHFL.IDX PT, R14, R2, 0x1, 0x181f ;  /* 0x00381f00020e7f89 */ /* 0x0184e400000e0000 */
.L_x_2745:
        /* <DEDUP_REMOVED lines=17> */
.L_x_2449:
[----:B------:R-:W-:Y:S05]  /*29300*/  BSYNC B1 ;  /* 0x0000000000017941 */ /* 0x000fea0003800000 */
.L_x_2448:
[----:B------:R-:W-:-:S03]  /*29310*/  UMOV UR4, 0xffffffff ;  /* 0xffffffff00047882 */ /* 0x000fc60000000000 */
[----:B------:R-:W-:Y:S05]  /*29320*/  BRA.DIV UR4, `(.L_x_2450) ;  /* 0x000000c204fc7947 */ /* 0x000fea000b800000 */
[----:B0-----:R0:W0:Y:S04]  /*29330*/  SHFL.IDX PT, R0, R3, 0x2, 0x181f ;  /* 0x00581f0003007f89 */ /* 0x00102800000e0000 */
[----:B---34-:R3:W4:Y:S02]  /*29340*/  SHFL.IDX PT, R14, R2, 0x2, 0x181f ;  /* 0x00581f00020e7f89 */ /* 0x01872400000e0000 */
.L_x_2749:
        /* <DEDUP_REMOVED lines=17> */
.L_x_2452:
[----:B------:R-:W-:Y:S05]  /*29460*/  BSYNC B1 ;  /* 0x0000000000017941 */ /* 0x000fea0003800000 */
.L_x_2451:
[----:B------:R-:W-:-:S03]  /*29470*/  UMOV UR4, 0xffffffff ;  /* 0xffffffff00047882 */ /* 0x000fc60000000000 */
[----:B------:R-:W-:Y:S05]  /*29480*/  BRA.DIV UR4, `(.L_x_2453) ;  /* 0x000000c204ec7947 */ /* 0x000fea000b800000 */
[----:B0-----:R0:W0:Y:S04]  /*29490*/  SHFL.IDX PT, R0, R3, 0x3, 0x181f ;  /* 0x00781f0003007f89 */ /* 0x00102800000e0000 */
[----:B----4-:R4:W0:Y:S02]  /*294a0*/  SHFL.IDX PT, R14, R2, 0x3, 0x181f ;  /* 0x00781f00020e7f89 */ /* 0x01082400000e0000 */
.L_x_2753:
[----:B-1234-:R-:W-:-:S05]  /*294b0*/  VIADD R2, R236, 0x60 ;  /* 0x00000060ec027836 */ /* 0x01efca0000000000 */
        /* <DEDUP_REMOVED lines=15> */
.L_x_2436:
[----:B------:R-:W-:Y:S05]  /*295b0*/  BSYNC B0 ;  /* 0x0000000000007941 */ /* 0x000fea0003800000 */
.L_x_2421:
[----:B------:R-:W-:Y:S02]  /*295c0*/  ULDC UR4, c[0x0][0xc3c] ;  /* 0x00030f0000047ab9 */ /* 0x000fe40000000800 */
[----:B------:R-:W-:-:S13]  /*295d0*/  ISETP.GE.AND P0, PT, R43, UR4, PT ;  /* 0x000000042b007c0c */ /* 0x000fda000bf06270 */
[----:B------:R-:W-:Y:S05]  /*295e0*/  @!P0 BRA `(.L_x_2454) ;  /* 0xfffffd7c00d88947 */ /* 0x000fea000383ffff */
[----:B------:R-:W-:Y:S05]  /*295f0*/  BRA `(.L_x_2238) ;  /* 0x0000008400147947 */ /* 0x000fea0003800000 */
.L_x_2236:
        /* <DEDUP_REMOVED lines=20> */
.L_x_2455:
[----:B------:R-:W1:Y:S01]  /*29740*/  S2R R0, SR_TID.X ;  /* 0x0000000000007919 */ /* 0x000e620000002100 */
[----:B------:R-:W-:Y:S01]  /*29750*/  ULDC UR4, c[0x0][0xc3c] ;  /* 0x00030f0000047ab9 */ /* 0x000fe20000000800 */
        /* <DEDUP_REMOVED lines=9> */
[----:B-1----:R-:W-:-:S04]  /*297f0*/  @!P1 IMAD.WIDE.U32 R2, R0, 0x4, R4 ;  /* 0x0000000400029825 */ /* 0x002fc800078e0004 */
        /* <DEDUP_REMOVED lines=24> */
[----:B------:R-:W0:Y:S02]  /*29980*/  SHFL.IDX PT, R7, R3, 0x1f, 0x1f ;  /* 0x03e01f0003077f89 */ /* 0x000e2400000e0000 */
[----:B0-----:R-:W-:-:S04]  /*29990*/  IMAD R7, R7, UR5, RZ ;  /* 0x0000000507077c24 */ /* 0x001fc8000f8e02ff */
[----:B------:R-:W-:Y:S01]  /*299a0*/  IMAD.MOV.U32 R4, RZ, RZ, R7 ;  /* 0x000000ffff047224 */ /* 0x000fe200078e0007 */
[----:B--2---:R-:W-:-:S13]  /*299b0*/  ISETP.GT.AND P6, PT, R7, UR6, PT ;  /* 0x0000000607007c0c */ /* 0x004fda000bfc4270 */
[----:B------:R-:W-:Y:S05]  /*299c0*/  @P6 BRA `(.L_x_2457) ;  /* 0x0000000000a86947 */ /* 0x000fea0003800000 */
[----:B------:R-:W-:Y:S01]  /*299d0*/  IMAD.MOV.U32 R7, RZ, RZ, R4 ;  /* 0x000000ffff077224 */ /* 0x000fe200078e0004 */
[----:B------:R-:W-:Y:S01]  /*299e0*/  UMOV UR4, URZ ;  /* 0x0000003f00047c82 */ /* 0x000fe20008000000 */
[----:B------:R-:W-:-:S05]  /*299f0*/  ULDC UR5, c[0x0][0xc38] ;  /* 0x00030e0000057ab9 */ /* 0x000fca0000000800 */
.L_x_2459:
        /* <DEDUP_REMOVED lines=35> */
[----:B------:R-:W-:-:S04]  /*29c30*/  IADD3 R7, R4, R7, RZ ;  /* 0x0000000704077210 */ /* 0x000fc80007ffe0ff */
[----:B------:R-:W-:-:S13]  /*29c40*/  ISETP.GT.AND P6, PT, R7, UR6, PT ;  /* 0x0000000607007c0c */ /* 0x000fda000bfc4270 */
[----:B------:R-:W-:Y:S05]  /*29c50*/  @!P6 BRA `(.L_x_2459) ;  /* 0xfffffffc0068e947 */ /* 0x000fea000383ffff */
[----:B------:R-:W-:-:S07]  /*29c60*/  IMAD.MOV.U32 R3, RZ, RZ, R2 ;  /* 0x000000ffff037224 */ /* 0x000fce00078e0002 */
.L_x_2457:
        /* <DEDUP_REMOVED lines=12> */
.L_x_2460:
[----:B----4-:R-:W-:Y:S01]  /*29d30*/  IMAD R2, R8, UR5, R9 ;  /* 0x0000000508027c24 */ /* 0x010fe2000f8e0209 */
[----:B-1----:R-:W-:Y:S01]  /*29d40*/  ISETP.NE.AND P0, PT, R7, 0x1, PT ;  /* 0x000000010700780c */ /* 0x002fe20003f05270 */
[----:B------:R-:W-:-:S03]  /*29d50*/  VIADD R12, R10, UR4 ;  /* 0x000000040a0c7c36 */ /* 0x000fc60008000000 */
[----:B------:R1:W-:Y:S01]  /*29d60*/  STL [R1], R2 ;  /* 0x0000000201007387 */ /* 0x0003e20000100800 */
        /* <DEDUP_REMOVED lines=27> */
[----:B------:R-:W-:Y:S02]  /*29f20*/  ISETP.GE.U32.AND P0, PT, R11, R6, PT ;  /* 0x000000060b00720c */ /* 0x000fe40003f06070 */
[----:B0-----:R-:W-:-:S05]  /*29f30*/  IADD3 R11, RZ, -R3, RZ ;  /* 0x80000003ff0b7210 */ /* 0x001fca0007ffe0ff */
        /* <DEDUP_REMOVED lines=24> */
[----:B------:R-:W-:Y:S01]  /*2a0c0*/  IMAD R7, R7, R2, R9 ;  /* 0x0000000207077224 */ /* 0x000fe200078e0209 */
[----:B------:R-:W-:-:S03]  /*2a0d0*/  IADD3 R2, -R9, RZ, RZ ;  /* 0x000000ff09027210 */ /* 0x000fc60007ffe1ff */
[----:B------:R-:W-:Y:S02]  /*2a0e0*/  IMAD R3, R7, 0x10000, R6 ;  /* 0x0001000007037824 */ /* 0x000fe400078e0206 */
[----:B------:R-:W-:-:S03]  /*2a0f0*/  IMAD R2, R4, R2, R5 ;  /* 0x0000000204027224 */ /* 0x000fc600078e0205 */
[----:B------:R1:W-:Y:S01]  /*2a100*/  STL [R1+0x8], R3 ;  /* 0x0000080301007387 */ /* 0x0003e20000100800 */
[----:B------:R-:W-:Y:S05]  /*2a110*/  BRA `(.L_x_2462) ;  /* 0x0000000000f47947 */ /* 0x000fea0003800000 */
.L_x_2461:
        /* <DEDUP_REMOVED lines=28> */
[----:B------:R-:W-:Y:S01]  /*2a2e0*/  IMAD R8, R7, R2, RZ ;  /* 0x0000000207087224 */ /* 0x000fe200078e02ff */
[----:B------:R-:W-:-:S03]  /*2a2f0*/  IADD3 R2, -R2, RZ, RZ ;  /* 0x000000ff02027210 */ /* 0x000fc60007ffe1ff */
        /* <DEDUP_REMOVED lines=31> */
.L_x_2462:
[----:B01----:R-:W-:-:S05]  /*2a4f0*/  LOP3.LUT R3, RZ, R2, RZ, 0x33, !PT ;  /* 0x00000002ff037212 */ /* 0x003fca00078e33ff */
[----:B------:R-:W-:-:S05]  /*2a500*/  IMAD.IADD R2, R4, 0x1, R3 ;  /* 0x0000000104027824 */ /* 0x000fca00078e0203 */
[----:B------:R1:W-:Y:S01]  /*2a510*/  STL [R1+0x4], R2 ;  /* 0x0000040201007387 */ /* 0x0003e20000100800 */
[----:B------:R-:W-:Y:S05]  /*2a520*/  BRA `(.L_x_2463) ;  /* 0x0000000000107947 */ /* 0x000fea0003800000 */
.L_x_2458:
[----:B------:R-:W-:Y:S01]  /*2a530*/  IMAD.U32 R2, RZ, RZ, UR6 ;  /* 0x00000006ff027e24 */ /* 0x000fe2000f8e00ff */
[----:B------:R0:W-:Y:S04]  /*2a540*/  STL [R1+0x4], RZ ;  /* 0x000004ff01007387 */ /* 0x0001e80000100800 */
[----:B------:R0:W-:Y:S04]  /*2a550*/  STL [R1+0x8], RZ ;  /* 0x000008ff01007387 */ /* 0x0001e80000100800 */
[----:B------:R0:W-:Y:S02]  /*2a560*/  STL [R1], R2 ;  /* 0x0000000201007387 */ /* 0x0001e40000100800 */
.L_x_2463:
[----:B------:R-:W2:Y:S04]  /*2a570*/  LDL R4, [R1] ;  /* 0x0000000001047983 */ /* 0x000ea80000100800 */
        /* <DEDUP_REMOVED lines=9> */
.L_x_2456:
[----:B--2---:R-:W2:Y:S01]  /*2a610*/  LDL R0, [R1+0xc] ;  /* 0x00000c0001007983 */ /* 0x004ea20000100800 */
[----:B------:R-:W-:Y:S01]  /*2a620*/  ULDC UR4, c[0x0][0xc3c] ;  /* 0x00030f0000047ab9 */ /* 0x000fe20000000800 */
[----:B------:R-:W-:Y:S02]  /*2a630*/  MOV R19, RZ ;  /* 0x000000ff00137202 */ /* 0x000fe40000000f00 */
[----:B--2---:R-:W-:Y:S01]  /*2a640*/  ISETP.GE.AND P0, PT, R0, UR4, PT ;  /* 0x0000000400007c0c */ /* 0x004fe2000bf06270 */
        /* <DEDUP_REMOVED lines=16> */
[C---:B-1----:R-:W-:Y:S01]  /*2a750*/  IMAD.SHL.U32 R4, R9.reuse, 0x40, RZ ;  /* 0x0000004009047824 */ /* 0x042fe200078e00ff */
[C---:B------:R-:W-:Y:S01]  /*2a760*/  LOP3.LUT R8, R9.reuse, 0x7f, RZ, 0xc0, !PT ;  /* 0x0000007f09087812 */ /* 0x040fe200078ec0ff */
[----:B------:R-:W-:-:S03]  /*2a770*/  IMAD.SHL.U32 R5, R9, 0x2, RZ ;  /* 0x0000000209057824 */ /* 0x000fc600078e00ff */
[----:B--2---:R-:W-:-:S04]  /*2a780*/  LOP3.LUT R0, R4, 0x180, RZ, 0xc0, !PT ;  /* 0x0000018004007812 */ /* 0x004fc800078ec0ff */
[----:B------:R-:W-:Y:S01]  /*2a790*/  LOP3.LUT R3, R0, 0x30, R3, 0xf8, !PT ;  /* 0x0000003000037812 */ /* 0x000fe200078ef803 */
[----:B------:R-:W-:-:S05]  /*2a7a0*/  IMAD.SHL.U32 R0, R9, 0x10, RZ ;  /* 0x0000001009007824 */ /* 0x000fca00078e00ff */
        /* <DEDUP_REMOVED lines=25> */
[----:B------:R-:W-:Y:S01]  /*2a940*/  IMAD.MOV.U32 R2, RZ, RZ, 0x1 ;  /* 0x00000001ff027424 */ /* 0x000fe200078e00ff */
[----:B-1----:R-:W-:-:S04]  /*2a950*/  MOV R3, 0x1 ;  /* 0x0000000100037802 */ /* 0x002fc80000000f00 */
[----:B------:R0:W-:Y:S04]  /*2a960*/  STL [R1+0x1c], R2 ;  /* 0x00001c0201007387 */ /* 0x0001e80000100800 */
[----:B------:R1:W-:Y:S04]  /*2a970*/  STL [R1+0x14], RZ ;  /* 0x000014ff01007387 */ /* 0x0003e80000100800 */
[----:B------:R1:W-:Y:S01]  /*2a980*/  STL [R1+0x18], R3 ;  /* 0x0000180301007387 */ /* 0x0003e20000100800 */
[C---:B0-----:R-:W-:Y:S02]  /*2a990*/  LOP3.LUT R2, R0.reuse, 0x40, RZ, 0xfc, !PT ;  /* 0x0000004000027812 */ /* 0x041fe400078efcff */
[----:B------:R-:W-:-:S07]  /*2a9a0*/  LOP3.LUT R0, R0, 0x80, RZ, 0xfc, !PT ;  /* 0x0000008000007812 */ /* 0x000fce00078efcff */
.L_x_2584:
[----:B--2---:R-:W2:Y:S01]  /*2a9b0*/  LDL R0, [R1+0xc] ;  /* 0x00000c0001007983 */ /* 0x004ea20000100800 */
        /* <DEDUP_REMOVED lines=11> */
[----:B--23--:R-:W-:Y:S01]  /*2aa70*/  SHF.R.S32.HI R4, RZ, 0x1f, R0 ;  /* 0x0000001fff047819 */ /* 0x00cfe20000011400 */
[----:B------:R-:W-:-:S10]  /*2aa80*/  IMAD.SHL.U32 R15, R0, 0x4, RZ ;  /* 0x00000004000f7824 */ /* 0x000fd400078e00ff */
[C---:B------:R-:W-:Y:S01]  /*2aa90*/  @P0 LEA R2, P1, R0.reuse, UR4, 0x2 ;  /* 0x0000000400020c11 */ /* 0x040fe2000f8210ff */
[----:B0-----:R0:W-:Y:S03]  /*2aaa0*/  STL [R1+0x34], R0 ;  /* 0x0000340001007387 */ /* 0x0011e60000100800 */
[C-C-:B------:R-:W-:Y:S01]  /*2aab0*/  @P0 LEA.HI.X R3, R0.reuse, UR5, R4.reuse, 0x2, P1 ;  /* 0x0000000500030c11 */ /* 0x140fe200088f1404 */
[----:B------:R-:W-:Y:S01]  /*2aac0*/  ULDC.64 UR4, c[0x0][0xa00] ;  /* 0x0002800000047ab9 */ /* 0x000fe20000000a00 */
[----:B------:R-:W-:Y:S01]  /*2aad0*/  SHF.L.U64.HI R14, R0, 0x2, R4 ;  /* 0x00000002000e7819 */ /* 0x000fe20000010204 */
[----:B------:R1:W-:Y:S01]  /*2aae0*/  STL [R1+0x4c], R4 ;  /* 0x00004c0401007387 */ /* 0x0003e20000100800 */
        /* <DEDUP_REMOVED lines=11> */
[----:B--2---:R-:W-:-:S02]  /*2aba0*/  IADD3 R2, P4, R15, UR4, RZ ;  /* 0x000000040f027c10 */ /* 0x004fc4000ff9e0ff */
[----:B------:R-:W-:Y:S02]  /*2abb0*/  ISETP.NE.AND.EX P3, PT, RZ, UR11, PT, P3 ;  /* 0x0000000bff007c0c */ /* 0x000fe4000bf65330 */
[C---:B------:R-:W-:Y:S02]  /*2abc0*/  IADD3.X R3, R14.reuse, UR5, RZ, P4, !PT ;  /* 0x000000050e037c10 */ /* 0x040fe4000a7fe4ff */
[----:B-1----:R-:W-:Y:S02]  /*2abd0*/  IADD3 R4, P4, R15, UR8, RZ ;  /* 0x000000080f047c10 */ /* 0x002fe4000ff9e0ff */
        /* <DEDUP_REMOVED lines=8> */
[----:B------:R0:W5:Y:S04]  /*2ac60*/  @P0 LDG.E R12, desc[UR54][R6.64] ;  /* 0x00000036060c0981 */ /* 0x000168000c1e1900 */
[----:B------:R0:W5:Y:S04]  /*2ac70*/  @P1 LDG.E R0, desc[UR54][R4.64] ;  /* 0x0000003604001981 */ /* 0x000168000c1e1900 */
[----:B--2---:R1:W-:Y:S02]  /*2ac80*/  STL [R1+0x40], R8 ;  /* 0x0000400801007387 */ /* 0x0043e40000100800 */
[----:B-1----:R-:W-:Y:S01]  /*2ac90*/  IMAD.U32 R8, RZ, RZ, UR4 ;  /* 0x00000004ff087e24 */ /* 0x002fe2000f8e00ff */
[----:B------:R-:W-:-:S05]  /*2aca0*/  ULDC.64 UR4, c[0x0][0x418] ;  /* 0x0001060000047ab9 */ /* 0x000fca0000000a00 */
[----:B------:R-:W2:Y:S01]  /*2acb0*/  @P3 LDG.E R8, desc[UR54][R10.64] ;  /* 0x000000360a083981 */ /* 0x000ea2000c1e1900 */
[----:B------:R-:W-:-:S03]  /*2acc0*/  UISETP.NE.U32.AND UP0, UPT, UR4, URZ, UPT ;  /* 0x0000003f0400728c */ /* 0x000fc6000bf05070 */
[----:B------:R-:W-:Y:S01]  /*2acd0*/  ULDC UR4, c[0x0][0x424] ;  /* 0x0001090000047ab9 */ /* 0x000fe20000000800 */
[----:B------:R-:W-:-:S03]  /*2ace0*/  UISETP.NE.AND.EX UP0, UPT, UR5, URZ, UPT, UP0 ;  /* 0x0000003f0500728c */ /* 0x000fc6000bf05300 */
[----:B------:R-:W-:Y:S01]  /*2acf0*/  ULDC UR5, c[0x0][0x2f0] ;  /* 0x0000bc0000057ab9 */ /* 0x000fe20000000800 */
[----:B------:R-:W-:Y:S01]  /*2ad00*/  USEL UR4, UR4, 0x1, UP0 ;  /* 0x0000000104047887 */ /* 0x000fe20008000000 */
[----:B--2---:R1:W-:Y:S04]  /*2ad10*/  STL [R1+0x44], R8 ;  /* 0x0000440801007387 */ /* 0x0043e80000100800 */
[----:B------:R0:W5:Y:S01]  /*2ad20*/  LDL R13, [R1+0x44] ;  /* 0x00004400010d7983 */ /* 0x0001620000100800 */
[----:B------:R-:W-:-:S03]  /*2ad30*/  UIMAD UR4, UR4, UR5, URZ ;  /* 0x00000005040472a4 */ /* 0x000fc6000f8e023f */
[----:B------:R-:W-:Y:S02]  /*2ad40*/  ULDC UR5, c[0x0][0x348] ;  /* 0x0000d20000057ab9 */ /* 0x000fe40000000800 */
[----:B------:R-:W-:Y:S02]  /*2ad50*/  IMAD.U32 R10, RZ, RZ, UR5 ;  /* 0x00000005ff0a7e24 */ /* 0x000fe4000f8e00ff */
[----:B-1----:R-:W-:Y:S01]  /*2ad60*/  IMAD.U32 R8, RZ, RZ, UR4 ;  /* 0x00000004ff087e24 */ /* 0x002fe2000f8e00ff */
[----:B0-----:R-:W-:Y:S06]  /*2ad70*/  @P3 BRA `(.L_x_2465) ;  /* 0x0000000000143947 */ /* 0x001fec0003800000 */
[----:B------:R-:W-:Y:S05]  /*2ad80*/  @!P2 BRA `(.L_x_2465) ;  /* 0x000000000010a947 */ /* 0x000fea0003800000 */
[----:B------:R-:W2:Y:S04]  /*2ad90*/  LDG.E R11, desc[UR54][R2.64] ;  /* 0x00000036020b7981 */ /* 0x000ea8000c1e1900 */
[----:B------:R-:W2:Y:S02]  /*2ada0*/  LDG.E R2, desc[UR54][R2.64+0x4] ;  /* 0x0000043602027981 */ /* 0x000ea4000c1e1900 */
[----:B--2--5:R-:W-:-:S05]  /*2adb0*/  IMAD.IADD R13, R2, 0x1, -R11 ;  /* 0x00000001020d7824 */ /* 0x024fca00078e0a0b */
[----:B------:R0:W-:Y:S02]  /*2adc0*/  STL [R1+0x44], R13 ;  /* 0x0000440d01007387 */ /* 0x0001e40000100800 */
.L_x_2465:
[----:B------:R-:W2:Y:S01]  /*2add0*/  LDL.LU R3, [R1+0x8] ;  /* 0x0000080001037983 */ /* 0x000ea20000300800 */
[----:B------:R-:W-:Y:S02]  /*2ade0*/  ULDC.64 UR4, c[0x0][0xa20] ;  /* 0x0002880000047ab9 */ /* 0x000fe40000000a00 */
[----:B------:R-:W-:Y:S01]  /*2adf0*/  ISETP.NE.U32.AND P2, PT, RZ, UR4, PT ;  /* 0x00000004ff007c0c */ /* 0x000fe2000bf45070 */
[----:B------:R-:W3:Y:S03]  /*2ae00*/  LDL R11, [R1+0x34] ;  /* 0x00003400010b7983 */ /* 0x000ee60000100800 */
[----:B------:R-:W-:Y:S02]  /*2ae10*/  ISETP.NE.AND.EX P2, PT, RZ, UR5, PT, P2 ;  /* 0x00000005ff007c0c */ /* 0x000fe4000bf45320 */
[C---:B--2---:R-:W-:Y:S02]  /*2ae20*/  LOP3.LUT R17, R3.reuse, 0xff000000, RZ, 0xc0, !PT ;  /* 0xff00000003117812 */ /* 0x044fe400078ec0ff */
[----:B------:R-:W-:-:S02]  /*2ae30*/  LOP3.LUT R2, R3, 0xff0000, RZ, 0xc0, !PT ;  /* 0x00ff000003027812 */ /* 0x000fc400078ec0ff */
[----:B------:R-:W-:Y:S02]  /*2ae40*/  SHF.R.U32.HI R17, RZ, 0x8, R17 ;  /* 0x00000008ff117819 */ /* 0x000fe40000011611 */
[----:B------:R-:W-:Y:S02]  /*2ae50*/  LOP3.LUT R16, R3, 0xffff, RZ, 0xc0, !PT ;  /* 0x0000ffff03107812 */ /* 0x000fe400078ec0ff */
[----:B------:R-:W-:Y:S01]  /*2ae60*/  LEA.HI R17, R2, R17, RZ, 0x10 ;  /* 0x0000001102117211 */ /* 0x000fe200078f80ff */
[----:B-----5:R-:W-:-:S05]  /*2ae70*/  IMAD.IADD R2, R12, 0x1, R9 ;  /* 0x000000010c027824 */ /* 0x020fca00078e0209 */
[----:B------:R1:W-:Y:S04]  /*2ae80*/  STL [R1+0x28], R2 ;  /* 0x0000280201007387 */ /* 0x0003e80000100800 */
[----:B---3--:R1:W-:Y:S01]  /*2ae90*/  STL [R1+0x8], R11 ;  /* 0x0000080b01007387 */ /* 0x0083e20000100800 */
[----:B------:R-:W-:Y:S05]  /*2aea0*/  @!P2 BRA `(.L_x_2466) ;  /* 0x000000000010a947 */ /* 0x000fea0003800000 */
[----:B-1----:R-:W-:-:S04]  /*2aeb0*/  IADD3 R2, P0, R15, UR4, RZ ;  /* 0x000000040f027c10 */ /* 0x002fc8000ff1e0ff */
[----:B------:R-:W-:-:S05]  /*2aec0*/  IADD3.X R3, R14, UR5, RZ, P0, !PT ;  /* 0x000000050e037c10 */ /* 0x000fca00087fe4ff */
[----:B------:R2:W5:Y:S01]  /*2aed0*/  LDG.E R8, desc[UR54][R2.64] ;  /* 0x0000003602087981 */ /* 0x000562000c1e1900 */
[----:B------:R-:W-:Y:S05]  /*2aee0*/  BRA `(.L_x_2467) ;  /* 0x0000000000107947 */ /* 0x000fea0003800000 */
.L_x_2466:
[----:B------:R-:W-:Y:S05]  /*2aef0*/  @!P0 BRA `(.L_x_2467) ;  /* 0x00000000000c8947 */ /* 0x000fea0003800000 */
[----:B------:R-:W2:Y:S04]  /*2af00*/  LDG.E R8, desc[UR54][R6.64] ;  /* 0x0000003606087981 */ /* 0x000ea8000c1e1900 */
[----:B------:R-:W2:Y:S02]  /*2af10*/  LDG.E R6, desc[UR54][R6.64+0x4] ;  /* 0x0000043606067981 */ /* 0x000ea4000c1e1900 */
[----:B--2---:R-:W-:-:S07]  /*2af20*/  IMAD.IADD R8, R6, 0x1, -R8 ;  /* 0x0000000106087824 */ /* 0x004fce00078e0a08 */
.L_x_2467:
[----:B------:R-:W3:Y:S01]  /*2af30*/  LDL R7, [R1+0x4] ;  /* 0x0000040001077983 */ /* 0x000ee20000100800 */
[----:B--2---:R-:W2:Y:S03]  /*2af40*/  LDC R3, c[0x0][0x448] ;  /* 0x00011200ff037b82 */ /* 0x004ea60000000800 */
[----:B-1----:R-:W4:Y:S04]  /*2af50*/  @P1 LDG.E R2, desc[UR54][R4.64] ;  /* 0x0000003604021981 */ /* 0x002f28000c1e1900 */
[----:B------:R1:W4:Y:S01]  /*2af60*/  @P1 LDG.E R4, desc[UR54][R4.64+0x4] ;  /* 0x0000043604041981 */ /* 0x000322000c1e1900 */
[----:B-----5:R-:W-:Y:S01]  /*2af70*/  IMAD.IADD R9, R8, 0x1, -R9 ;  /* 0x0000000108097824 */ /* 0x020fe200078e0a09 */
[----:B------:R-:W-:Y:S01]  /*2af80*/  LOP3.LUT R12, R17, 0xff, RZ, 0xc0, !PT ;  /* 0x000000ff110c7812 */ /* 0x000fe200078ec0ff */
[----:B------:R-:W-:Y:S01]  /*2af90*/  BSSY B0, `(.L_x_2468) ;  /* 0x0000036000007945 */ /* 0x000fe20003800000 */
[----:B------:R-:W-:-:S03]  /*2afa0*/  SHF.R.U32.HI R17, RZ, 0x10, R17 ;  /* 0x00000010ff117819 */ /* 0x000fc60000011611 */
[----:B------:R0:W-:Y:S01]  /*2afb0*/  STL [R1+0x20], R12 ;  /* 0x0000200c01007387 */ /* 0x0001e20000100800 */
[----:B--2---:R-:W-:-:S13]  /*2afc0*/  ISETP.NE.AND P0, PT, R3, 0x1, PT ;  /* 0x000000010300780c */ /* 0x004fda0003f05270 */
[----:B-1----:R-:W1:Y:S08]  /*2afd0*/  @P0 LDC R5, c[0x0][0x44c] ;  /* 0x00011300ff050b82 */ /* 0x002e700000000800 */
[----:B------:R-:W2:Y:S01]  /*2afe0*/  @P0 LDC R6, c[0x0][0x450] ;  /* 0x00011400ff060b82 */ /* 0x000ea20000000800 */
[----:B---3--:R-:W-:-:S05]  /*2aff0*/  IMAD.SHL.U32 R3, R7, 0x80, RZ ;  /* 0x0000008007037824 */ /* 0x008fca00078e00ff */
[----:B------:R-:W-:Y:S01]  /*2b000*/  IADD3 R3, R3, 0x7f, RZ ;  /* 0x0000007f03037810 */ /* 0x000fe20007ffe0ff */
[----:B----4-:R-:W-:-:S04]  /*2b010*/  @P1 IMAD.IADD R10, R4, 0x1, -R2 ;  /* 0x00000001040a1824 */ /* 0x010fc800078e0a02 */
[----:B-1----:R-:W-:-:S05]  /*2b020*/  @P0 IMAD.HI.U32 R2, R3, R5, RZ ;  /* 0x0000000503020227 */ /* 0x002fca00078e00ff */
[----:B--2---:R-:W-:Y:S01]  /*2b030*/  @P0 SHF.R.U32.HI R3, RZ, R6, R2 ;  /* 0x00000006ff030219 */ /* 0x004fe20000011602 */
[----:B------:R-:W-:-:S04]  /*2b040*/  IMAD.IADD R2, R9, 0x1, R10 ;  /* 0x0000000109027824 */ /* 0x000fc800078e020a */
[C---:B------:R-:W-:Y:S01]  /*2b050*/  VIADD R4, R2.reuse, 0x9f ;  /* 0x0000009f02047836 */ /* 0x040fe20000000000 */
[----:B------:R-:W-:-:S03]  /*2b060*/  IADD3 R21, R2, 0xa0, -R13 ;  /* 0x000000a002157810 */ /* 0x000fc60007ffe80d */
[----:B------:R-:W-:-:S04]  /*2b070*/  IMAD.HI R2, R4, 0x66666667, RZ ;  /* 0x6666666704027827 */ /* 0x000fc800078e02ff */
[----:B------:R-:W-:Y:S01]  /*2b080*/  IMAD.IADD R3, R21, 0x1, R3 ;  /* 0x0000000115037824 */ /* 0x000fe200078e0203 */
[----:B------:R-:W-:-:S03]  /*2b090*/  SHF.R.U32.HI R20, RZ, 0x1f, R2 ;  /* 0x0000001fff147819 */ /* 0x000fc60000011602 */
[----:B------:R-:W-:Y:S01]  /*2b0a0*/  IMAD.HI R3, R3, 0x66666667, RZ ;  /* 0x6666666703037827 */ /* 0x000fe200078e02ff */
[----:B------:R-:W-:-:S03]  /*2b0b0*/  LEA.HI.SX32 R20, R2, R20, 0x1a ;  /* 0x0000001402147211 */ /* 0x000fc600078fd2ff */
[----:B------:R-:W-:Y:S01]  /*2b0c0*/  IMAD.MOV.U32 R2, RZ, RZ, RZ ;  /* 0x000000ffff027224 */ /* 0x000fe200078e00ff */
[----:B------:R-:W-:-:S04]  /*2b0d0*/  SHF.R.U32.HI R8, RZ, 0x1f, R3 ;  /* 0x0000001fff087819 */ /* 0x000fc80000011603 */
[----:B------:R-:W-:-:S04]  /*2b0e0*/  LEA.HI.SX32 R8, R3, R8, 0x1a ;  /* 0x0000000803087211 */ /* 0x000fc800078fd2ff */
[----:B------:R-:W-:-:S04]  /*2b0f0*/  VIMNMX R8, R20, R8, PT ;  /* 0x0000000814087248 */ /* 0x000fc80003fe0100 */
[----:B------:R-:W-:-:S13]  /*2b100*/  ISETP.GE.AND P0, PT, R8, 0x1, PT ;  /* 0x000000010800780c */ /* 0x000fda0003f06270 */
[----:B0-----:R-:W-:Y:S05]  /*2b110*/  @!P0 BRA `(.L_x_2469) ;  /* 0x0000000000748947 */ /* 0x001fea0003800000 */
        /* <DEDUP_REMOVED lines=29> */
.L_x_2469:
[----:B------:R-:W-:Y:S05]  /*2b2f0*/  BSYNC B0 ;  /* 0x0000000000007941 */ /* 0x000fea0003800000 */
.L_x_2468:
[-C--:B------:R-:W-:Y:S01]  /*2b300*/  IMAD R3, R12, R2.reuse, RZ ;  /* 0x000000020c037224 */ /* 0x080fe200078e02ff */
[----:B------:R-:W-:Y:S04]  /*2b310*/  BSSY B0, `(.L_x_2470) ;  /* 0x000015f000007945 */ /* 0x000fe80003800000 */
[----:B------:R-:W-:-:S05]  /*2b320*/  VIADDMNMX R2, R3, R2, R8, PT ;  /* 0x0000000203027246 */ /* 0x000fca0003800108 */
[--C-:B------:R-:W-:Y:S02]  /*2b330*/  IMAD R4, R2, 0xa0, -R9.reuse ;  /* 0x000000a002047824 */ /* 0x100fe400078e0a09 */
[----:B------:R-:W-:-:S03]  /*2b340*/  IMAD R2, R3, 0xa0, -R9 ;  /* 0x000000a003027824 */ /* 0x000fc600078e0a09 */
[----:B------:R-:W-:Y:S02]  /*2b350*/  VIMNMX R10, R4, R10, PT ;  /* 0x0000000a040a7248 */ /* 0x000fe40003fe0100 */
[----:B------:R-:W-:-:S04]  /*2b360*/  VIMNMX R2, RZ, R2, !PT ;  /* 0x00000002ff027248 */ /* 0x000fc80007fe0100 */
        /* <DEDUP_REMOVED lines=18> */
.L_x_2756:
[----:B-1----:R-:W-:Y:S02]  /*2b490*/  ISETP.NE.AND P0, PT, R14, RZ, PT ;  /* 0x000000ff0e00720c */ /* 0x002fe40003f05270 */
[----:B------:R-:W-:-:S11]  /*2b4a0*/  PLOP3.LUT P6, PT, PT, PT, PT, 0x8, 0x0 ;  /* 0x000000000000781c */ /* 0x000fd60003fce170 */
[----:B------:R-:W-:Y:S05]  /*2b4b0*/  @P0 BRA `(.L_x_2473) ;  /* 0x00000000000c0947 */ /* 0x000fea0003800000 */
[----:B------:R-:W-:-:S03]  /*2b4c0*/  UMOV UR4, 0xffffffff ;  /* 0xffffffff00047882 */ /* 0x000fc60000000000 */
[----:B------:R-:W-:Y:S05]  /*2b4d0*/  BRA.DIV UR4, `(.L_x_2474) ;  /* 0x000000a604547947 */ /* 0x000fea000b800000 */
[----:B------:R-:W-:-:S13]  /*2b4e0*/  ELECT P6, URZ, PT ;  /* 0x00000000003f782f */ /* 0x000fda00038c0000 */
.L_x_2473:
        /* <DEDUP_REMOVED lines=9> */
.L_x_2759:
[----:B------:R-:W-:Y:S05]  /*2b580*/  BSYNC B1 ;  /* 0x0000000000017941 */ /* 0x000fea0003800000 */
.L_x_2475:
        /* <DEDUP_REMOVED lines=12> */
.L_x_2760:
[----:B------:R-:W-:Y:S05]  /*2b650*/  BSYNC B2 ;  /* 0x0000000000027941 */ /* 0x000fea0003800000 */
.L_x_2479:
[----:B------:R-:W-:Y:S04]  /*2b660*/  BSSY B2, `(.L_x_2481) ;  /* 0x0000009000027945 */ /* 0x000fe80003800000 */
[----:B------:R-:W-:Y:S05]  /*2b670*/  @P1 BRA `(.L_x_2482) ;  /* 0x00000000001c1947 */ /* 0x000fea0003800000 */
[----:B0-----:R-:W0:Y:S02]  /*2b680*/  S2R R4, SR_TID.X ;  /* 0x0000000000047919 */ /* 0x001e240000002100 */
[----:B0-----:R-:W-:Y:S01]  /*2b690*/  LOP3.LUT R5, R4, 0x1f, RZ, 0xc0, !PT ;  /* 0x0000001f04057812 */ /* 0x001fe200078ec0ff */
[----:B------:R-:W-:-:S03]  /*2b6a0*/  IMAD.MOV.U32 R4, RZ, RZ, 0x7800 ;  /* 0x00007800ff047424 */ /* 0x000fc600078e00ff */
[----:B------:R-:W-:Y:S01]  /*2b6b0*/  ISETP.NE.AND P0, PT, R5, RZ, PT ;  /* 0x000000ff0500720c */ /* 0x000fe20003f05270 */
[----:B------:R2:W-:-:S12]  /*2b6c0*/  SYNCS.ARRIVE.TRANS64 RZ, [R7+URZ+0x33490], R4 ;  /* 0x0334900407ff79a7 */ /* 0x0005d8000800003f */
[----:B--2---:R-:W-:Y:S05]  /*2b6d0*/  @!P0 BRA `(.L_x_2482) ;  /* 0x0000000000048947 */ /* 0x004fea0003800000 */
[----:B------:R-:W-:Y:S01]  /*2b6e0*/  BPT.TRAP 0x1 ;  /* 0x000000040000795c */ /* 0x000fe20000300000 */
.L_x_2482:
[----:B------:R-:W-:Y:S05]  /*2b6f0*/  BSYNC B2 ;  /* 0x0000000000027941 */ /* 0x000fea0003800000 */
.L_x_2481:
        /* <DEDUP_REMOVED lines=11> */
[----:B------:R-:W-:-:S03]  /*2b7b0*/  VIADD R4, R7, 0x33490 ;  /* 0x0003349007047836 */ /* 0x000fc60000000000 */
[----:B------:R-:W-:-:S07]  /*2b7c0*/  IADD3 R6, R8, 0x24200, RZ ;  /* 0x0002420008067810 */ /* 0x000fce0007ffe0ff */
.L_x_2483:
        /* <DEDUP_REMOVED lines=16> */
.L_x_2484:
        /* <DEDUP_REMOVED lines=16> */
.L_x_2485:
        /* <DEDUP_REMOVED lines=13> */
.L_x_2761:
[----:B------:R-:W-:Y:S05]  /*2baa0*/  BSYNC B2 ;  /* 0x0000000000027941 */ /* 0x000fea0003800000 */
.L_x_2486:
        /* <DEDUP_REMOVED lines=11> */
.L_x_2489:
[----:B------:R-:W-:Y:S05]  /*2bb60*/  BSYNC B2 ;  /* 0x0000000000027941 */ /* 0x000fea0003800000 */
.L_x_2488:
        /* <DEDUP_REMOVED lines=8> */
.L_x_2490:
        /* <DEDUP_REMOVED lines=15> */
.L_x_2491:
        /* <DEDUP_REMOVED lines=15> */
.L_x_2492:
        /* <DEDUP_REMOVED lines=10> */
.L_x_2478:
[----:B------:R-:W-:Y:S05]  /*2be70*/  BSYNC B1 ;  /* 0x0000000000017941 */ /* 0x000fea0003800000 */
.L_x_2477:
        /* <DEDUP_REMOVED lines=13> */
.L_x_2509:
        /* <DEDUP_REMOVED lines=13> */
.L_x_2762:
[----:B------:R-:W-:Y:S05]  /*2c020*/  BSYNC B2 ;  /* 0x0000000000027941 */ /* 0x000fea0003800000 */
.L_x_2495:
        /* <DEDUP_REMOVED lines=9> */
.L_x_2498:
[----:B------:R-:W-:Y:S05]  /*2c0c0*/  BSYNC B2 ;  /* 0x0000000000027941 */ /* 0x000fea0003800000 */
.L_x_2497:
        /* <DEDUP_REMOVED lines=12> */
.L_x_2499:
        /* <DEDUP_REMOVED lines=16> */
.L_x_2500:
        /* <DEDUP_REMOVED lines=16> */
.L_x_2501:
        /* <DEDUP_REMOVED lines=13> */
.L_x_2763:
[----:B------:R-:W-:Y:S05]  /*2c460*/  BSYNC B2 ;  /* 0x0000000000027941 */ /* 0x000fea0003800000 */
.L_x_2502:
[----:B------:R-:W-:Y:S01]  /*2c470*/  BSSY B2, `(.L_x_2504) ;  /* 0x000000b000027945 */ /* 0x000fe20003800000 */
[----:B------:R-:W-:Y:S01]  /*2c480*/  IMAD.MOV.U32 R10, RZ, RZ, 0x0 ;  /* 0x00000000ff0a7424 */ /* 0x000fe200078e00ff */
[----:B------:R-:W-:Y:S02]  /*2c490*/  MOV R11, 0x12f00000 ;  /* 0x12f00000000b7802 */ /* 0x000fe40000000f00 */
        /* <DEDUP_REMOVED lines=8> */
.L_x_2505:
[----:B------:R-:W-:Y:S05]  /*2c520*/  BSYNC B2 ;  /* 0x0000000000027941 */ /* 0x000fea0003800000 */
.L_x_2504:
        /* <DEDUP_REMOVED lines=8> */
.L_x_2506:
        /* <DEDUP_REMOVED lines=15> */
.L_x_2507:
        /* <DEDUP_REMOVED lines=15> */
.L_x_2508:
        /* <DEDUP_REMOVED lines=10> */
.L_x_2494:
[----:B------:R-:W-:Y:S05]  /*2c830*/  BSYNC B1 ;  /* 0x0000000000017941 */ /* 0x000fea0003800000 */
.L_x_2493:
        /* <DEDUP_REMOVED lines=12> */
.L_x_2471:
[----:B------:R-:W-:Y:S05]  /*2c900*/  BSYNC B0 ;  /* 0x0000000000007941 */ /* 0x000fea0003800000 */
.L_x_2470:
[----:B01----:R-:W2:Y:S01]  /*2c910*/  LDL R4, [R1+0x4] ;  /* 0x0000040001047983 */ /* 0x003ea20000100800 */
[----:B------:R-:W0:Y:S01]  /*2c920*/  LDC R0, c[0x0][0x448] ;  /* 0x00011200ff007b82 */ /* 0x000e220000000800 */
[----:B------:R-:W-:Y:S01]  /*2c930*/  ISETP.NE.AND P2, PT, R17, RZ, PT ;  /* 0x000000ff1100720c */ /* 0x000fe20003f45270 */
[----:B------:R-:W-:Y:S05]  /*2c940*/  @!P0 WARPSYNC.ALL ;  /* 0x0000000000008948 */ /* 0x000fea0003800000 */
[----:B------:R-:W-:Y:S07]  /*2c950*/  BSSY B0, `(.L_x_2510) ;  /* 0x000002c000007945 */ /* 0x000fee0003800000 */
[----:B------:R-:W1:Y:S08]  /*2c960*/  @!P2 LDC R17, c[0x0][0x9f0] ;  /* 0x00027c00ff11ab82 */ /* 0x000e700000000800 */
[----:B------:R-:W-:Y:S01]  /*2c970*/  @!P0 BAR.SYNC.DEFER_BLOCKING 0xc, 0x180 ;  /* 0x0306000000008b1d */ /* 0x000fe20000010000 */
[----:B0-----:R-:W-:-:S13]  /*2c980*/  ISETP.NE.AND P1, PT, R0, 0x1, PT ;  /* 0x000000010000780c */ /* 0x001fda0003f25270 */
[----:B------:R-:W0:Y:S08]  /*2c990*/  @P1 LDC R2, c[0x0][0x44c] ;  /* 0x00011300ff021b82 */ /* 0x000e300000000800 */
[----:B------:R-:W3:Y:S01]  /*2c9a0*/  @P1 LDC R3, c[0x0][0x450] ;  /* 0x00011400ff031b82 */ /* 0x000ee20000000800 */
[----:B--2---:R-:W-:-:S05]  /*2c9b0*/  LEA R0, R4, 0x7f, 0x7 ;  /* 0x0000007f04007811 */ /* 0x004fca00078e38ff */
[----:B0-----:R-:W-:-:S05]  /*2c9c0*/  @P1 IMAD.HI.U32 R2, R0, R2, RZ ;  /* 0x0000000200021227 */ /* 0x001fca00078e00ff */
[----:B---3--:R-:W-:-:S05]  /*2c9d0*/  @P1 SHF.R.U32.HI R0, RZ, R3, R2 ;  /* 0x00000003ff001219 */ /* 0x008fca0000011602 */
[----:B------:R-:W-:-:S04]  /*2c9e0*/  IMAD.IADD R0, R21, 0x1, R0 ;  /* 0x0000000115007824 */ /* 0x000fc800078e0200 */
[----:B------:R-:W-:-:S05]  /*2c9f0*/  IMAD.HI R0, R0, 0x66666667, RZ ;  /* 0x6666666700007827 */ /* 0x000fca00078e02ff */
[----:B------:R-:W-:-:S04]  /*2ca00*/  SHF.R.U32.HI R4, RZ, 0x1f, R0 ;  /* 0x0000001fff047819 */ /* 0x000fc80000011600 */
[----:B------:R-:W-:Y:S01]  /*2ca10*/  LEA.HI.SX32 R4, R0, R4, 0x1a ;  /* 0x0000000400047211 */ /* 0x000fe200078fd2ff */
[----:B------:R-:W-:-:S03]  /*2ca20*/  IMAD.MOV.U32 R0, RZ, RZ, RZ ;  /* 0x000000ffff007224 */ /* 0x000fc600078e00ff */
[----:B------:R-:W-:-:S04]  /*2ca30*/  VIMNMX R4, R20, R4, PT ;  /* 0x0000000414047248 */ /* 0x000fc80003fe0100 */
[----:B------:R-:W-:-:S13]  /*2ca40*/  ISETP.GE.AND P1, PT, R4, 0x1, PT ;  /* 0x000000010400780c */ /* 0x000fda0003f26270 */
[----:B-1----:R-:W-:Y:S05]  /*2ca50*/  @!P1 BRA `(.L_x_2511) ;  /* 0x00000000006c9947 */ /* 0x002fea0003800000 */
[----:B------:R-:W-:-:S04]  /*2ca60*/  IABS R0, R17 ;  /* 0x0000001100007213 */ /* 0x000fc80000000000 */
[----:B------:R-:W0:Y:S08]  /*2ca70*/  I2F.RP R2, R0 ;  /* 0x0000000000027306 */ /* 0x000e300000209400 */
[----:B0-----:R-:W0:Y:S02]  /*2ca80*/  MUFU.RCP R2, R2 ;  /* 0x0000000200027308 */ /* 0x001e240000001000 */
[----:B0-----:R-:W-:-:S06]  /*2ca90*/  VIADD R2, R2, 0xffffffe ;  /* 0x0ffffffe02027836 */ /* 0x001fcc0000000000 */
[----:B------:R-:W0:Y:S02]  /*2caa0*/  F2I.FTZ.U32.TRUNC.NTZ R3, R2 ;  /* 0x0000000200037305 */ /* 0x000e24000021f000 */
[----:B0-----:R-:W-:-:S04]  /*2cab0*/  IMAD.MOV R2, RZ, RZ, -R3 ;  /* 0x000000ffff027224 */ /* 0x001fc800078e0a03 */
[----:B------:R-:W-:Y:S01]  /*2cac0*/  IMAD R5, R2, R0, RZ ;  /* 0x0000000002057224 */ /* 0x000fe200078e02ff */
[----:B------:R-:W-:-:S05]  /*2cad0*/  MOV R2, RZ ;  /* 0x000000ff00027202 */ /* 0x000fca0000000f00 */
[----:B------:R-:W-:Y:S01]  /*2cae0*/  IMAD.HI.U32 R7, R3, R5, R2 ;  /* 0x0000000503077227 */ /* 0x000fe200078e0002 */
[----:B------:R-:W-:Y:S02]  /*2caf0*/  IABS R2, R17 ;  /* 0x0000001100027213 */ /* 0x000fe40000000000 */
[----:B------:R-:W-:-:S03]  /*2cb00*/  IADD3 R5, R17, -0x1, R4 ;  /* 0xffffffff11057810 */ /* 0x000fc60007ffe004 */
[----:B------:R-:W-:Y:S01]  /*2cb10*/  IMAD.MOV R2, RZ, RZ, -R2 ;  /* 0x000000ffff027224 */ /* 0x000fe200078e0a02 */
[----:B------:R-:W-:Y:S02]  /*2cb20*/  IABS R3, R5 ;  /* 0x0000000500037213 */ /* 0x000fe40000000000 */
[----:B------:R-:W-:Y:S01]  /*2cb30*/  LOP3.LUT R5, R5, R17, RZ, 0x3c, !PT ;  /* 0x0000001105057212 */ /* 0x000fe200078e3cff */
[----:B------:R-:W-:Y:S02]  /*2cb40*/  IMAD.MOV.U32 R6, RZ, RZ, R2 ;  /* 0x000000ffff067224 */ /* 0x000fe400078e0002 */
        /* <DEDUP_REMOVED lines=12> */
.L_x_2511:
[----:B------:R-:W-:Y:S05]  /*2cc10*/  BSYNC B0 ;  /* 0x0000000000007941 */ /* 0x000fea0003800000 */
.L_x_2510:
[----:B------:R-:W2:Y:S02]  /*2cc20*/  LDL.LU R2, [R1+0x20] ;  /* 0x0000200001027983 */ /* 0x000ea40000300800 */
[----:B--2---:R-:W-:-:S05]  /*2cc30*/  IMAD R3, R2, R0, RZ ;  /* 0x0000000002037224 */ /* 0x004fca00078e02ff */
        /* <DEDUP_REMOVED lines=10> */
[----:B------:R-:W-:Y:S01]  /*2cce0*/  VOTEU.ANY UR4, UPT, PT ;  /* 0x0000000000047886 */ /* 0x000fe200038e0100 */
[----:B------:R-:W1:Y:S01]  /*2ccf0*/  LDC.64 R4, c[0x0][0xc60] ;  /* 0x00031800ff047b82 */ /* 0x000e620000000a00 */
[----:B------:R-:W0:Y:S08]  /*2cd00*/  FLO.U32 R0, UR4 ;  /* 0x0000000400007d00 */ /* 0x000e3000080e0000 */
[----:B------:R-:W1:Y:S01]  /*2cd10*/  POPC R2, UR4 ;  /* 0x0000000400027d09 */ /* 0x000e620008000000 */
[----:B0-----:R-:W-:-:S13]  /*2cd20*/  ISETP.EQ.U32.AND P0, PT, R0, R3, PT ;  /* 0x000000030000720c */ /* 0x001fda0003f02070 */
[----:B-1----:R-:W2:Y:S01]  /*2cd30*/  @P0 ATOMG.E.ADD.STRONG.GPU PT, R5, desc[UR54][R4.64], R2 ;  /* 0x00000002040509a8 */ /* 0x002ea200081ee1f6 */
[----:B------:R-:W0:Y:S02]  /*2cd40*/  S2R R3, SR_LTMASK ;  /* 0x0000000000037919 */ /* 0x000e240000003900 */
[----:B0-----:R-:W-:-:S06]  /*2cd50*/  LOP3.LUT R3, R3, UR4, RZ, 0xc0, !PT ;  /* 0x0000000403037c12 */ /* 0x001fcc000f8ec0ff */
[----:B------:R-:W0:Y:S01]  /*2cd60*/  POPC R3, R3 ;  /* 0x0000000300037309 */ /* 0x000e220000000000 */
[----:B--2---:R-:W0:Y:S02]  /*2cd70*/  SHFL.IDX PT, R0, R5, R0, 0x1f ;  /* 0x00001f0005007589 */ /* 0x004e2400000e0000 */
[----:B0-----:R-:W-:-:S05]  /*2cd80*/  IADD3 R0, R0, UR38, R3 ;  /* 0x0000002600007c10 */ /* 0x001fca000fffe003 */
[----:B------:R2:W-:Y:S01]  /*2cd90*/  STL [R1], R0 ;  /* 0x0000000001007387 */ /* 0x0005e20000100800 */
[----:B------:R-:W-:Y:S05]  /*2cda0*/  BRA `(.L_x_2513) ;  /* 0x0000003400a87947 */ /* 0x000fea0003800000 */
.L_x_2512:
        /* <DEDUP_REMOVED lines=19> */
[----:B0-----:R-:W-:Y:S05]  /*2cee0*/  CALL.ABS.NOINC R2 ;  /* 0x0000000002007343 */ /* 0x001fea0003c00000 */
.L_x_2515:
[----:B------:R-:W-:Y:S05]  /*2cef0*/  BSYNC B6 ;  /* 0x0000000000067941 */ /* 0x000fea0003800000 */
.L_x_2514:
        /* <DEDUP_REMOVED lines=12> */
[----:B------:R-:W-:Y:S01]  /*2cfc0*/  IMAD.U32 R4, RZ, RZ, UR6 ;  /* 0x00000006ff047e24 */ /* 0x000fe2000f8e00ff */
[----:B------:R-:W-:Y:S01]  /*2cfd0*/  MOV R11, UR5 ;  /* 0x00000005000b7c02 */ /* 0x000fe20008000f00 */
[----:B------:R-:W1:Y:S01]  /*2cfe0*/  LDC.64 R2, c[0x4][R2] ;  /* 0x0100000002027b82 */ /* 0x000e620000000a00 */
        /* <DEDUP_REMOVED lines=8> */
[----:B01----:R-:W-:Y:S05]  /*2d070*/  CALL.ABS.NOINC R2 ;  /* 0x0000000002007343 */ /* 0x003fea0003c00000 */
.L_x_2517:
[----:B------:R-:W-:Y:S05]  /*2d080*/  BSYNC B6 ;  /* 0x0000000000067941 */ /* 0x000fea0003800000 */
.L_x_2516:
        /* <DEDUP_REMOVED lines=9> */
[----:B------:R-:W-:Y:S01]  /*2d120*/  MOV R12, 0x1 ;  /* 0x00000001000c7802 */ /* 0x000fe20000000f00 */
[----:B------:R-:W1:Y:S01]  /*2d130*/  LDC.64 R2, c[0x4][R2] ;  /* 0x0100000002027b82 */ /* 0x000e620000000a00 */
        /* <DEDUP_REMOVED lines=8> */
[----:B01----:R-:W-:Y:S05]  /*2d1c0*/  CALL.ABS.NOINC R2 ;  /* 0x0000000002007343 */ /* 0x003fea0003c00000 */
.L_x_2519:
[----:B------:R-:W-:Y:S05]  /*2d1d0*/  BSYNC B6 ;  /* 0x0000000000067941 */ /* 0x000fea0003800000 */
.L_x_2518:
        /* <DEDUP_REMOVED lines=19> */
.L_x_2521:
[----:B------:R-:W-:Y:S05]  /*2d310*/  BSYNC B6 ;  /* 0x0000000000067941 */ /* 0x000fea0003800000 */
.L_x_2520:
[----:B------:R-:W2:Y:S01]  /*2d320*/  LDL.LU R2, [R1+0x24] ;  /* 0x0000240001027983 */ /* 0x000ea20000300800 */
[----:B------:R-:W-:-:S03]  /*2d330*/  ULDC.64 UR4, c[0x0][0x9f8] ;  /* 0x00027e0000047ab9 */ /* 0x000fc60000000a00 */
[----:B0-----:R-:W3:Y:S04]  /*2d340*/  LDL.LU R17, [R1+0x38] ;  /* 0x0000380001117983 */ /* 0x001ee80000300800 */
[----:B------:R-:W4:Y:S01]  /*2d350*/  LDL R8, [R1+0x8] ;  /* 0x0000080001087983 */ /* 0x000f220000100800 */
[----:B------:R-:W-:-:S04]  /*2d360*/  ISETP.NE.U32.AND P0, PT, RZ, UR4, PT ;  /* 0x00000004ff007c0c */ /* 0x000fc8000bf05070 */
[----:B------:R-:W-:-:S13]  /*2d370*/  ISETP.NE.AND.EX P0, PT, RZ, UR5, PT, P0 ;  /* 0x00000005ff007c0c */ /* 0x000fda000bf05300 */
[----:B--2---:R-:W-:-:S04]  /*2d380*/  @P0 IADD3 R2, P1, R2, UR4, RZ ;  /* 0x0000000402020c10 */ /* 0x004fc8000ff3e0ff */
[----:B---3--:R-:W-:Y:S01]  /*2d390*/  @P0 IADD3.X R3, R17, UR5, RZ, P1, !PT ;  /* 0x0000000511030c10 */ /* 0x008fe20008ffe4ff */
[----:B------:R-:W-:-:S04]  /*2d3a0*/  ULDC.64 UR4, c[0x0][0xa08] ;  /* 0x0002820000047ab9 */ /* 0x000fc80000000a00 */
[----:B----4-:R0:W2:Y:S02]  /*2d3b0*/  @P0 LDG.E R8, desc[UR54][R2.64] ;  /* 0x0000003602080981 */ /* 0x0100a4000c1e1900 */
[----:B0-----:R-:W0:Y:S01]  /*2d3c0*/  LDC.64 R2, c[0x0][0x418] ;  /* 0x00010600ff027b82 */ /* 0x001e220000000a00 */
[----:B--2---:R-:W-:Y:S01]  /*2d3d0*/  SHF.R.S32.HI R9, RZ, 0x1f, R8 ;  /* 0x0000001fff097819 */ /* 0x004fe20000011408 */
[----:B------:R1:W-:Y:S01]  /*2d3e0*/  @P0 STL [R1+0x8], R8 ;  /* 0x0000080801000387 */ /* 0x0003e20000100800 */
[----:B0-----:R-:W-:Y:S01]  /*2d3f0*/  LOP3.LUT P0, RZ, R2, UR4, RZ, 0xfc, !PT ;  /* 0x0000000402ff7c12 */ /* 0x001fe2000f80fcff */
[----:B------:R-:W-:Y:S02]  /*2d400*/  UMOV UR4, 0xffffffff ;  /* 0xffffffff00047882 */ /* 0x000fe40000000000 */
[----:B------:R1:W-:Y:S01]  /*2d410*/  STL [R1+0x24], R9 ;  /* 0x0000240901007387 */ /* 0x0003e20000100800 */
[----:B------:R-:W-:-:S04]  /*2d420*/  LOP3.LUT P0, RZ, R3, UR5, RZ, 0xfc, P0 ;  /* 0x0000000503ff7c12 */ /* 0x000fc8000800fcff */
[----:B------:R-:W-:Y:S01]  /*2d430*/  SEL R17, R8, RZ, !P0 ;  /* 0x000000ff08117207 */ /* 0x000fe20004000000 */
[----:B------:R-:W-:Y:S08]  /*2d440*/  BRA.DIV UR4, `(.L_x_2522) ;  /* 0x0000008604fc7947 */ /* 0x000ff0000b800000 */
[----:B------:R-:W0:Y:S02]  /*2d450*/  S2R R0, SR_TID.X ;  /* 0x0000000000007919 */ /* 0x000e240000002100 */
[----:B0-----:R-:W-:-:S04]  /*2d460*/  SHF.R.U32.HI R0, RZ, 0x5, R0 ;  /* 0x00000005ff007819 */ /* 0x001fc80000011600 */
[----:B------:R-:W-:-:S05]  /*2d470*/  LOP3.LUT R0, R0, 0x3, RZ, 0xc0, !PT ;  /* 0x0000000300007812 */ /* 0x000fca00078ec0ff */
[----:B------:R0:W2:Y:S02]  /*2d480*/  SHFL.IDX PT, R14, R0, RZ, 0x1f ;  /* 0x00001fff000e7589 */ /* 0x0000a400000e0000 */
.L_x_2766:
[----:B0-----:R-:W3:Y:S01]  /*2d490*/  LDL.LU R0, [R1+0x10] ;  /* 0x0000100001007983 */ /* 0x001ee20000300800 */
[----:B------:R-:W-:Y:S02]  /*2d4a0*/  PLOP3.LUT P1, PT, PT, PT, PT, 0x8, 0x0 ;  /* 0x000000000000781c */ /* 0x000fe40003f2e170 */
[----:B--2---:R-:W-:Y:S02]  /*2d4b0*/  ISETP.NE.AND P0, PT, R14, RZ, PT ;  /* 0x000000ff0e00720c */ /* 0x004fe40003f05270 */
[----:B---3--:R-:W-:-:S09]  /*2d4c0*/  LOP3.LUT R0, R0, 0xfffffffe, RZ, 0xc0, !PT ;  /* 0xfffffffe00007812 */ /* 0x008fd200078ec0ff */
[----:B------:R-:W-:-:S05]  /*2d4d0*/  @P1 LOP3.LUT R0, R0, 0x1, RZ, 0xfc, !PT ;  /* 0x0000000100001812 */ /* 0x000fca00078efcff */
[----:B------:R0:W-:Y:S01]  /*2d4e0*/  STL [R1+0x10], R0 ;  /* 0x0000100001007387 */ /* 0x0001e20000100800 */
[----:B------:R-:W-:Y:S05]  /*2d4f0*/  @P0 BRA `(.L_x_2523) ;  /* 0x0000000400ac0947 */ /* 0x000fea0003800000 */
[----:B------:R-:W-:-:S03]  /*2d500*/  UMOV UR4, 0xffffffff ;  /* 0xffffffff00047882 */ /* 0x000fc60000000000 */
[----:B------:R-:W-:Y:S05]  /*2d510*/  BRA.DIV UR4, `(.L_x_2524) ;  /* 0x0000008604fc7947 */ /* 0x000fea000b800000 */
[----:B------:R-:W-:-:S13]  /*2d520*/  ELECT P6, URZ, PT ;  /* 0x00000000003f782f */ /* 0x000fda00038c0000 */
.L_x_2769:
[----:B------:R-:W-:Y:S05]  /*2d530*/  @!P6 BRA `(.L_x_2523) ;  /* 0x00000004009ce947 */ /* 0x000fea0003800000 */
[----:B0-----:R-:W2:Y:S01]  /*2d540*/  LDL R0, [R1+0x48] ;  /* 0x0000480001007983 */ /* 0x001ea20000100800 */
[----:B------:R-:W-:-:S04]  /*2d550*/  ISETP.NE.U32.AND P0, PT, R2, RZ, PT ;  /* 0x000000ff0200720c */ /* 0x000fc80003f05070 */
[----:B------:R-:W-:Y:S01]  /*2d560*/  ISETP.NE.AND.EX P0, PT, R3, RZ, PT, P0 ;  /* 0x000000ff0300720c */ /* 0x000fe20003f05300 */
[----:B--2---:R-:W-:-:S12]  /*2d570*/  VIADD R0, R0, 0xffffffff ;  /* 0xffffffff00007836 */ /* 0x004fd80000000000 */
[----:B------:R-:W-:Y:S05]  /*2d580*/  @!P0 BRA `(.L_x_2525) ;  /* 0x0000000000448947 */ /* 0x000fea0003800000 */
[----:B------:R-:W0:Y:S01]  /*2d590*/  LDC R7, c[0x0][0x43c] ;  /* 0x00010f00ff077b82 */ /* 0x000e220000000800 */
[----:B------:R-:W-:Y:S01]  /*2d5a0*/  ULDC.64 UR4, c[0x0][0x428] ;  /* 0x00010a0000047ab9 */ /* 0x000fe20000000a00 */
[----:B0-----:R-:W-:-:S13]  /*2d5b0*/  ISETP.NE.AND P0, PT, R7, 0x1, PT ;  /* 0x000000010700780c */ /* 0x001fda0003f05270 */
[----:B------:R-:W0:Y:S02]  /*2d5c0*/  @P0 LDC.64 R4, c[0x0][0x440] ;  /* 0x00011000ff040b82 */ /* 0x000e240000000a00 */
[----:B0-----:R-:W-:Y:S01]  /*2d5d0*/  @P0 IMAD.HI.U32 R6, R0, R4, RZ ;  /* 0x0000000400060227 */ /* 0x001fe200078e00ff */
[----:B------:R-:W-:-:S04]  /*2d5e0*/  MOV R4, R0 ;  /* 0x0000000000047202 */ /* 0x000fc80000000f00 */
        /* <DEDUP_REMOVED lines=11> */
.L_x_2525:
[----:B0-----:R-:W2:Y:S01]  /*2d6a0*/  LDL R3, [R1+0x18] ;  /* 0x0000180001037983 */ /* 0x001ea20000100800 */
[----:B------:R-:W-:Y:S01]  /*2d6b0*/  IMAD R2, R19, 0x8, R18 ;  /* 0x0000000813027824 */ /* 0x000fe200078e0212 */
[----:B-1----:R-:W0:Y:S02]  /*2d6c0*/  S2R R8, SR_TID.X ;  /* 0x0000000000087919 */ /* 0x002e240000002100 */
[----:B0-----:R-:W-:-:S04]  /*2d6d0*/  LOP3.LUT R8, R8, 0x7f, RZ, 0xc0, !PT ;  /* 0x0000007f08087812 */ /* 0x001fc800078ec0ff */
[----:B------:R-:W-:Y:S02]  /*2d6e0*/  ISETP.NE.AND P1, PT, R8, RZ, PT ;  /* 0x000000ff0800720c */ /* 0x000fe40003f25270 */
[----:B--2---:R-:W-:-:S04]  /*2d6f0*/  SHF.L.U32 R4, R3, 0x1f, RZ ;  /* 0x0000001f03047819 */ /* 0x004fc800000006ff */
[----:B------:R-:W0:Y:S02]  /*2d700*/  SYNCS.PHASECHK.TRANS64.TRYWAIT P0, [R2+URZ+0x33480], R4 ;  /* 0x03348004020075a7 */ /* 0x000e24000800017f */
[----:B0-----:R-:W-:Y:S05]  /*2d710*/  @!P0 BRA `(.L_x_2526) ;  /* 0x00000084009c8947 */ /* 0x001fea0003800000 */
.L_x_2770:
        /* <DEDUP_REMOVED lines=8> */
.L_x_2527:
        /* <DEDUP_REMOVED lines=28> */
.L_x_2771:
        /* <DEDUP_REMOVED lines=8> */
.L_x_2529:
        /* <DEDUP_REMOVED lines=29> */
.L_x_2523:
[----:B------:R-:W0:Y:S04]  /*2dbb0*/  LDL.LU R3, [R1+0x40] ;  /* 0x0000400001037983 */ /* 0x000e280000300800 */
[----:B------:R-:W2:Y:S04]  /*2dbc0*/  LDL.LU R5, [R1+0x34] ;  /* 0x0000340001057983 */ /* 0x000ea80000300800 */
[----:B---3--:R-:W3:Y:S01]  /*2dbd0*/  LDL.LU R4, [R1+0x4c] ;  /* 0x00004c0001047983 */ /* 0x008ee20000300800 */
        /* <DEDUP_REMOVED lines=9> */
[----:B0-----:R-:W-:Y:S02]  /*2dc70*/  SHF.R.S32.HI R0, RZ, 0x1f, R3 ;  /* 0x0000001fff007819 */ /* 0x001fe40000011403 */
[----:B--2---:R-:W-:-:S03]  /*2dc80*/  SEL R5, R5, RZ, !P0 ;  /* 0x000000ff05057207 */ /* 0x004fc60004000000 */
[----:B------:R-:W-:Y:S01]  /*2dc90*/  IMAD R0, R0, UR4, RZ ;  /* 0x0000000400007c24 */ /* 0x000fe2000f8e02ff */
[----:B---3--:R-:W-:-:S03]  /*2dca0*/  SEL R4, R4, RZ, !P0 ;  /* 0x000000ff04047207 */ /* 0x008fc60004000000 */
        /* <DEDUP_REMOVED lines=19> */
[----:B-1----:R-:W-:Y:S02]  /*2dde0*/  IMAD.MOV.U32 R8, RZ, RZ, 0x70 ;  /* 0x00000070ff087424 */ /* 0x002fe400078e00ff */
[----:B------:R-:W-:Y:S02]  /*2ddf0*/  IMAD.MOV.U32 R12, RZ, RZ, 0x1 ;  /* 0x00000001ff0c7424 */ /* 0x000fe400078e00ff */
[----:B------:R-:W-:-:S07]  /*2de00*/  IMAD.MOV.U32 R13, RZ, RZ, RZ ;  /* 0x000000ffff0d7224 */ /* 0x000fce00078e00ff */
[----:B------:R-:W-:-:S07]  /*2de10*/  LEPC R20, `(.L_x_2531) ;  /* 0x000000001014794e */ /* 0x000fce0000000000 */
[----:B0-----:R-:W-:Y:S05]  /*2de20*/  CALL.ABS.NOINC R2 ;  /* 0x0000000002007343 */ /* 0x001fea0003c00000 */
.L_x_2531:
[----:B------:R-:W-:Y:S05]  /*2de30*/  BSYNC B6 ;  /* 0x0000000000067941 */ /* 0x000fea0003800000 */
.L_x_2530:
[----:B0-----:R-:W2:Y:S01]  /*2de40*/  LDL.LU R0, [R1+0x40] ;  /* 0x0000400001007983 */ /* 0x001ea20000300800 */
[----:B------:R-:W-:Y:S01]  /*2de50*/  ULDC.64 UR4, c[0x0][0x2d8] ;  /* 0x0000b60000047ab9 */ /* 0x000fe20000000a00 */
[----:B------:R-:W0:Y:S01]  /*2de60*/  LDC R7, c[0x0][0x448] ;  /* 0x00011200ff077b82 */ /* 0x000e220000000800 */
[----:B------:R-:W-:Y:S01]  /*2de70*/  ULDC.64 UR6, c[0x0][0x280] ;  /* 0x0000a00000067ab9 */ /* 0x000fe20000000a00 */
[----:B------:R-:W3:Y:S04]  /*2de80*/  LDL.LU R5, [R1+0x38] ;  /* 0x0000380001057983 */ /* 0x000ee80000300800 */
[----:B------:R-:W3:Y:S04]  /*2de90*/  LDL.LU.64 R2, [R1+0x50] ;  /* 0x0000500001027983 */ /* 0x000ee80000300a00 */
[----:B------:R-:W4:Y:S04]  /*2dea0*/  LDL.LU R4, [R1+0x34] ;  /* 0x0000340001047983 */ /* 0x000f280000300800 */
[----:B------:R-:W4:Y:S01]  /*2deb0*/  LDL R10, [R1+0x4] ;  /* 0x00000400010a7983 */ /* 0x000f220000100800 */
[----:B-1----:R-:W1:Y:S01]  /*2dec0*/  S2R R8, SR_TID.X ;  /* 0x0000000000087919 */ /* 0x002e620000002100 */
[----:B0-----:R-:W-:-:S13]  /*2ded0*/  ISETP.NE.AND P0, PT, R7, 0x1, PT ;  /* 0x000000010700780c */ /* 0x001fda0003f05270 */
[----:B------:R-:W0:Y:S01]  /*2dee0*/  @P0 LDC R6, c[0x0][0x450] ;  /* 0x00011400ff060b82 */ /* 0x000e220000000800 */
[----:B-1----:R-:W-:-:S05]  /*2def0*/  IMAD.SHL.U32 R8, R8, 0x10, RZ ;  /* 0x0000001008087824 */ /* 0x002fca00078e00ff */
[----:B------:R-:W-:-:S04]  /*2df00*/  LOP3.LUT R8, R8, 0x30, RZ, 0xc0, !PT ;  /* 0x0000003008087812 */ /* 0x000fc800078ec0ff */
[C---:B------:R-:W-:Y:S02]  /*2df10*/  LOP3.LUT R11, R8.reuse, 0x40, RZ, 0xfc, !PT ;  /* 0x00000040080b7812 */ /* 0x040fe400078efcff */
[----:B------:R-:W-:Y:S01]  /*2df20*/  LOP3.LUT R8, R8, 0x80, RZ, 0xfc, !PT ;  /* 0x0000008008087812 */ /* 0x000fe200078efcff */
[----:B---3--:R-:W-:Y:S02]  /*2df30*/  IMAD.MOV.U32 R3, RZ, RZ, R5 ;  /* 0x000000ffff037224 */ /* 0x008fe400078e0005 */
[----:B------:R-:W1:Y:S01]  /*2df40*/  S2R R5, SR_TID.X ;  /* 0x0000000000057919 */ /* 0x000e620000002100 */
[----:B------:R-:W-:-:S04]  /*2df50*/  IMAD.WIDE.U32 R2, R16, UR4, R2 ;  /* 0x0000000410027c25 */ /* 0x000fc8000f8e0002 */
[----:B------:R-:W-:Y:S01]  /*2df60*/  IMAD R3, R16, UR5, R3 ;  /* 0x0000000510037c24 */ /* 0x000fe2000f8e0203 */
[----:B------:R-:W-:Y:S02]  /*2df70*/  ULDC.64 UR4, c[0x0][0x2e0] ;  /* 0x0000b80000047ab9 */ /* 0x000fe40000000a00 */
[----:B--2---:R-:W-:Y:S02]  /*2df80*/  IMAD R0, R0, UR4, RZ ;  /* 0x0000000400007c24 */ /* 0x004fe4000f8e02ff */
[----:B----4-:R-:W-:-:S04]  /*2df90*/  IMAD.WIDE.U32 R2, R4, UR4, R2 ;  /* 0x0000000404027c25 */ /* 0x010fc8000f8e0002 */
[----:B------:R-:W-:Y:S01]  /*2dfa0*/  IMAD R0, R4, UR5, R0 ;  /* 0x0000000504007c24 */ /* 0x000fe2000f8e0200 */
[----:B------:R-:W-:Y:S01]  /*2dfb0*/  ULDC.64 UR4, c[0x0][0x2d0] ;  /* 0x0000b40000047ab9 */ /* 0x000fe20000000a00 */
[----:B------:R-:W2:Y:S02]  /*2dfc0*/  S2R R4, SR_TID.X ;  /* 0x0000000000047919 */ /* 0x000ea40000002100 */
[----:B------:R-:W-:Y:S01]  /*2dfd0*/  IMAD.IADD R3, R3, 0x1, R0 ;  /* 0x0000000103037824 */ /* 0x000fe200078e0200 */
[----:B-1----:R-:W-:-:S04]  /*2dfe0*/  LOP3.LUT R5, R5, 0x7f, RZ, 0xc0, !PT ;  /* 0x0000007f05057812 */ /* 0x002fc800078ec0ff */
[----:B------:R-:W-:Y:S01]  /*2dff0*/  SHF.R.U32.HI R5, RZ, 0x2, R5 ;  /* 0x00000002ff057819 */ /* 0x000fe20000011605 */
[----:B--2---:R-:W-:-:S05]  /*2e000*/  IMAD.SHL.U32 R4, R4, 0x20, RZ ;  /* 0x0000002004047824 */ /* 0x004fca00078e00ff */
[----:B------:R-:W-:Y:S02]  /*2e010*/  LOP3.LUT R4, R5, 0x60, R4, 0xf8, !PT ;  /* 0x0000006005047812 */ /* 0x000fe400078ef804 */
[----:B------:R-:W1:Y:S03]  /*2e020*/  @P0 LDC R5, c[0x0][0x44c] ;  /* 0x00011300ff050b82 */ /* 0x000e660000000800 */
[----:B------:R-:W-:-:S04]  /*2e030*/  IMAD R4, R10, 0x80, R4 ;  /* 0x000000800a047824 */ /* 0x000fc800078e0204 */
[----:B------:R-:W-:Y:S02]  /*2e040*/  IMAD.MOV.U32 R0, RZ, RZ, R4 ;  /* 0x000000ffff007224 */ /* 0x000fe400078e0004 */
[----:B-1----:R-:W-:-:S05]  /*2e050*/  @P0 IMAD.HI.U32 R5, R4, R5, RZ ;  /* 0x0000000504050227 */ /* 0x002fca00078e00ff */
[----:B0-----:R-:W-:-:S05]  /*2e060*/  @P0 SHF.R.U32.HI R0, RZ, R6, R5 ;  /* 0x00000006ff000219 */ /* 0x001fca0000011605 */
[----:B------:R-:W-:Y:S02]  /*2e070*/  IMAD.MOV R5, RZ, RZ, -R0 ;  /* 0x000000ffff057224 */ /* 0x000fe400078e0a00 */
[----:B------:R-:W-:-:S04]  /*2e080*/  IMAD.WIDE.U32 R2, R0, UR4, R2 ;  /* 0x0000000400027c25 */ /* 0x000fc8000f8e0002 */
[----:B------:R-:W-:Y:S01]  /*2e090*/  IMAD R4, R7, R5, R4 ;  /* 0x0000000507047224 */ /* 0x000fe200078e0204 */
[----:B------:R-:W-:-:S05]  /*2e0a0*/  SHF.R.S32.HI R5, RZ, 0x1f, R0 ;  /* 0x0000001fff057819 */ /* 0x000fca0000011400 */
[----:B------:R-:W-:-:S04]  /*2e0b0*/  IMAD R5, R5, UR4, RZ ;  /* 0x0000000405057c24 */ /* 0x000fc8000f8e02ff */
[----:B------:R-:W-:Y:S01]  /*2e0c0*/  IMAD R0, R0, UR5, R5 ;  /* 0x0000000500007c24 */ /* 0x000fe2000f8e0205 */
[----:B------:R-:W-:Y:S01]  /*2e0d0*/  ULDC.64 UR4, c[0x0][0x2c8] ;  /* 0x0000b20000047ab9 */ /* 0x000fe20000000a00 */
[----:B------:R-:W0:Y:S02]  /*2e0e0*/  S2R R5, SR_TID.X ;  /* 0x0000000000057919 */ /* 0x000e240000002100 */
[----:B------:R-:W-:Y:S01]  /*2e0f0*/  IMAD.IADD R3, R3, 0x1, R0 ;  /* 0x0000000103037824 */ /* 0x000fe200078e0200 */
[----:B------:R-:W-:Y:S01]  /*2e100*/  SHF.R.S32.HI R0, RZ, 0x1f, R4 ;  /* 0x0000001fff007819 */ /* 0x000fe20000011404 */
[----:B------:R-:W-:-:S04]  /*2e110*/  IMAD.WIDE.U32 R2, R4, UR4, R2 ;  /* 0x0000000404027c25 */ /* 0x000fc8000f8e0002 */
[----:B------:R-:W-:Y:S01]  /*2e120*/  IMAD R0, R0, UR4, RZ ;  /* 0x0000000400007c24 */ /* 0x000fe2000f8e02ff */
[----:B------:R-:W-:Y:S02]  /*2e130*/  ULDC UR4, c[0x0][0x2b8] ;  /* 0x0000ae0000047ab9 */ /* 0x000fe40000000800 */
[----:B------:R-:W-:Y:S01]  /*2e140*/  ISETP.GE.AND P2, PT, R8, UR4, PT ;  /* 0x0000000408007c0c */ /* 0x000fe2000bf46270 */
[----:B------:R-:W-:Y:S01]  /*2e150*/  IMAD R0, R4, UR5, R0 ;  /* 0x0000000504007c24 */ /* 0x000fe2000f8e0200 */
[----:B------:R1:W5:Y:S01]  /*2e160*/  LDL R8, [R1+0x3c] ;  /* 0x00003c0001087983 */ /* 0x0003620000100800 */
[----:B------:R-:W-:Y:S02]  /*2e170*/  IADD3 R4, P3, R2, UR6, RZ ;  /* 0x0000000602047c10 */ /* 0x000fe4000ff7e0ff */
[----:B------:R-:W-:Y:S02]  /*2e180*/  ISETP.GE.AND P1, PT, R11, UR4, PT ;  /* 0x000000040b007c0c */ /* 0x000fe4000bf26270 */
[----:B------:R-:W-:-:S02]  /*2e190*/  IADD3.X R3, R3, UR7, R0, P3, !PT ;  /* 0x0000000703037c10 */ /* 0x000fc40009ffe400 */
[----:B0-----:R-:W-:-:S04]  /*2e1a0*/  SHF.L.U32 R9, R5, 0x4, RZ ;  /* 0x0000000405097819 */ /* 0x001fc800000006ff */
[----:B------:R-:W-:-:S04]  /*2e1b0*/  LOP3.LUT R9, R9, 0x30, RZ, 0xc0, !PT ;  /* 0x0000003009097812 */ /* 0x000fc800078ec0ff */
[----:B------:R-:W-:Y:S01]  /*2e1c0*/  ISETP.GE.AND P0, PT, R9, UR4, PT ;  /* 0x0000000409007c0c */ /* 0x000fe2000bf06270 */
[----:B------:R-:W-:-:S03]  /*2e1d0*/  UMOV UR4, 0xffffffff ;  /* 0xffffffff00047882 */ /* 0x000fc60000000000 */
[----:B-1----:R-:W-:Y:S09]  /*2e1e0*/  BRA.DIV UR4, `(.L_x_2532) ;  /* 0x0000007e04107947 */ /* 0x002ff2000b800000 */
[----:B------:R-:W0:Y:S02]  /*2e1f0*/  S2R R6, SR_TID.X ;  /* 0x0000000000067919 */ /* 0x000e240000002100 */
[----:B0-----:R-:W-:Y:S02]  /*2e200*/  LOP3.LUT R11, R6, 0x7f, RZ, 0xc0, !PT ;  /* 0x0000007f060b7812 */ /* 0x001fe400078ec0ff */
[----:B------:R-:W2:Y:S02]  /*2e210*/  LDL.LU R6, [R1+0x44] ;  /* 0x0000440001067983 */ /* 0x000ea40000300800 */
[----:B------:R-:W-:-:S05]  /*2e220*/  SHF.R.U32.HI R11, RZ, 0x2, R11 ;  /* 0x00000002ff0b7819 */ /* 0x000fca000001160b */
[----:B------:R-:W-:-:S04]  /*2e230*/  IMAD R0, R10, 0x80, R11 ;  /* 0x000000800a007824 */ /* 0x000fc800078e020b */
[----:B------:R-:W-:Y:S02]  /*2e240*/  VIADD R5, R0, 0x20 ;  /* 0x0000002000057836 */ /* 0x000fe40000000000 */
[----:B--2---:R-:W-:Y:S02]  /*2e250*/  IMAD R2, R6, R7, RZ ;  /* 0x0000000706027224 */ /* 0x004fe400078e02ff */
[----:B------:R-:W0:Y:S03]  /*2e260*/  SHFL.IDX PT, R7, R4, RZ, 0x1c1f ;  /* 0x001c1fff04077589 */ /* 0x000e2600000e0000 */
[----:B------:R-:W-:Y:S01]  /*2e270*/  ISETP.GE.AND P4, PT, R0, R2, PT ;  /* 0x000000020000720c */ /* 0x000fe20003f86270 */
[----:B------:R-:W1:-:S12]  /*2e280*/  SHFL.IDX PT, R6, R3, RZ, 0x1c1f ;  /* 0x001c1fff03067589 */ /* 0x000e5800000e0000 */
        /* <DEDUP_REMOVED lines=31> */
.L_x_2780:
[----:B------:R-:W-:Y:S01]  /*2e480*/  IADD3 R0, R0, 0x60, RZ ;  /* 0x0000006000007810 */ /* 0x000fe20007ffe0ff */
[----:B------:R-:W-:Y:S03]  /*2e490*/  BSSY B0, `(.L_x_2533) ;  /* 0x000000b000007945 */ /* 0x000fe60003800000 */
        /* <DEDUP_REMOVED lines=10> */
.L_x_2534:
[----:B------:R-:W-:Y:S05]  /*2e540*/  BSYNC B0 ;  /* 0x0000000000007941 */ /* 0x000fea0003800000 */
.L_x_2533:
[----:B------:R-:W-:Y:S01]  /*2e550*/  NOP ;  /* 0x0000000000007918 */ /* 0x000fe20000000000 */
[----:B------:R-:W-:-:S13]  /*2e560*/  PLOP3.LUT P0, PT, PT, PT, PT, 0x80, 0x0 ;  /* 0x000000000000781c */ /* 0x000fda0003f0f070 */
.L_x_2535:
        /* <DEDUP_REMOVED lines=18> */
.L_x_2781:
[----:B------:R-:W-:Y:S05]  /*2e690*/  BSYNC B0 ;  /* 0x0000000000007941 */ /* 0x000fea0003800000 */
.L_x_2536:
[----:B------:R-:W5:Y:S04]  /*2e6a0*/  LDL.LU R2, [R1+0x48] ;  /* 0x0000480001027983 */ /* 0x000f680000300800 */
[----:B0-2---:R-:W2:Y:S01]  /*2e6b0*/  LDL R3, [R1+0x20] ;  /* 0x0000200001037983 */ /* 0x005ea20000100800 */
[----:B-----5:R-:W-:-:S05]  /*2e6c0*/  VIADD R2, R2, 0xfffffffe ;  /* 0xfffffffe02027836 */ /* 0x020fca0000000000 */
[----:B--2---:R-:W-:-:S13]  /*2e6d0*/  ISETP.GE.AND P0, PT, R2, R3, PT ;  /* 0x000000030200720c */ /* 0x004fda0003f06270 */
[----:B------:R-:W-:Y:S05]  /*2e6e0*/  @!P0 BRA `(.L_x_2538) ;  /* 0x0000001000e48947 */ /* 0x000fea0003800000 */
[----:B---3--:R0:W5:Y:S01]  /*2e6f0*/  LDL.LU R8, [R1+0x18] ;  /* 0x0000180001087983 */ /* 0x0081620000300800 */
[----:B----4-:R-:W-:-:S07]  /*2e700*/  IMAD.MOV.U32 R0, RZ, RZ, R19 ;  /* 0x000000ffff007224 */ /* 0x010fce00078e0013 */
.L_x_2562:
        /* <DEDUP_REMOVED lines=8> */
[----:B-----5:R-:W-:-:S05]  /*2e790*/  LOP3.LUT R9, R8, R3, RZ, 0x3c, !PT ;  /* 0x0000000308097212 */ /* 0x020fca00078e3cff */
        /* <DEDUP_REMOVED lines=26> */
.L_x_2541:
        /* <DEDUP_REMOVED lines=8> */
.L_x_2782:
[----:B------:R-:W-:Y:S05]  /*2e9c0*/  BSYNC B1 ;  /* 0x0000000000017941 */ /* 0x000fea0003800000 */
.L_x_2542:
[----:B------:R-:W-:Y:S04]  /*2e9d0*/  BSSY B1, `(.L_x_2544) ;  /* 0x0000009000017945 */ /* 0x000fe80003800000 */
[----:B------:R-:W-:Y:S05]  /*2e9e0*/  @P1 BRA `(.L_x_2545) ;  /* 0x00000000001c1947 */ /* 0x000fea0003800000 */
[----:B------:R-:W3:Y:S02]  /*2e9f0*/  S2R R4, SR_TID.X ;  /* 0x0000000000047919 */ /* 0x000ee40000002100 */
[----:B---3--:R-:W-:Y:S02]  /*2ea00*/  LOP3.LUT R7, R4, 0x1f, RZ, 0xc0, !PT ;  /* 0x0000001f04077812 */ /* 0x008fe400078ec0ff */
[----:B------:R-:W-:Y:S02]  /*2ea10*/  MOV R4, 0x7800 ;  /* 0x0000780000047802 */ /* 0x000fe40000000f00 */
[----:B------:R-:W-:Y:S02]  /*2ea20*/  ISETP.NE.AND P0, PT, R7, RZ, PT ;  /* 0x000000ff0700720c */ /* 0x000fe40003f05270 */
[----:B------:R3:W-:Y:S11]  /*2ea30*/  SYNCS.ARRIVE.TRANS64 RZ, [R6+URZ+0x33470], R4 ;  /* 0x0334700406ff79a7 */ /* 0x0007f6000800003f */
[----:B---3--:R-:W-:Y:S05]  /*2ea40*/  @!P0 BRA `(.L_x_2545) ;  /* 0x0000000000048947 */ /* 0x008fea0003800000 */
[----:B------:R-:W-:Y:S01]  /*2ea50*/  BPT.TRAP 0x1 ;  /* 0x000000040000795c */ /* 0x000fe20000300000 */
.L_x_2545:
[----:B------:R-:W-:Y:S05]  /*2ea60*/  BSYNC B1 ;  /* 0x0000000000017941 */ /* 0x000fea0003800000 */
.L_x_2544:
[----:B------:R-:W3:Y:S01]  /*2ea70*/  LDL R7, [R1+0x28] ;  /* 0x0000280001077983 */ /* 0x000ee20000100800 */
[----:B------:R-:W-:Y:S01]  /*2ea80*/  IMAD.MOV.U32 R14, RZ, RZ, RZ ;  /* 0x000000ffff0e7224 */ /* 0x000fe200078e00ff */
[----:B------:R-:W-:Y:S01]  /*2ea90*/  UIADD3 UR4, UP0, UR40, 0x470, URZ ;  /* 0x0000047028047890 */ /* 0x000fe2000ff1e03f */
[----:B------:R-:W-:Y:S01]  /*2eaa0*/  IMAD R4, R19, 0x7800, R18 ;  /* 0x0000780013047824 */ /* 0x000fe200078e0212 */
        /* <DEDUP_REMOVED lines=8> */
.L_x_2546:
        /* <DEDUP_REMOVED lines=16> */
.L_x_2547:
        /* <DEDUP_REMOVED lines=16> */
.L_x_2548:
        /* <DEDUP_REMOVED lines=13> */
.L_x_2783:
[----:B------:R-:W-:Y:S05]  /*2ee00*/  BSYNC B1 ;  /* 0x0000000000017941 */ /* 0x000fea0003800000 */
.L_x_2549:
        /* <DEDUP_REMOVED lines=11> */
.L_x_2552:
[----:B------:R-:W-:Y:S05]  /*2eec0*/  BSYNC B1 ;  /* 0x0000000000017941 */ /* 0x000fea0003800000 */
.L_x_2551:
[----:B------:R-:W-:Y:S01]  /*2eed0*/  R2UR UR10, R14 ;  /* 0x000000000e0a72ca */ /* 0x000fe200000e0000 */
[----:B------:R-:W-:Y:S01]  /*2eee0*/  UIADD3 UR4, UP0, UR40, 0x370, URZ ;  /* 0x0000037028047890 */ /* 0x000fe2000ff1e03f */
[----:B------:R-:W-:Y:S01]  /*2eef0*/  R2UR UR6, R10 ;  /* 0x000000000a0672ca */ /* 0x000fe200000e0000 */
[----:B-12---:R-:W-:Y:S01]  /*2ef00*/  VIADD R6, R6, 0x33430 ;  /* 0x0003343006067836 */ /* 0x006fe20000000000 */
[----:B------:R-:W-:Y:S01]  /*2ef10*/  R2UR UR7, R11 ;  /* 0x000000000b0772ca */ /* 0x000fe200000e0000 */
[----:B------:R-:W-:Y:S01]  /*2ef20*/  UIADD3.X UR5, URZ, UR41, URZ, UP0, !UPT ;  /* 0x000000293f057290 */ /* 0x000fe200087fe43f */
[----:B------:R-:W-:Y:S02]  /*2ef30*/  PLOP3.LUT P0, PT, PT, PT, PT, 0x80, 0x0 ;  /* 0x000000000000781c */ /* 0x000fe40003f0f070 */
[----:B------:R-:W-:-:S11]  /*2ef40*/  IADD3 R3, R4, 0x24200, RZ ;  /* 0x0002420004037810 */ /* 0x000fd60007ffe0ff */
.L_x_2553:
        /* <DEDUP_REMOVED lines=15> */
.L_x_2554:
        /* <DEDUP_REMOVED lines=15> */
.L_x_2555:
        /* <DEDUP_REMOVED lines=10> */
.L_x_2540:
[----:B------:R-:W-:Y:S05]  /*2f1d0*/  BSYNC B0 ;  /* 0x0000000000007941 */ /* 0x000fea0003800000 */
.L_x_2539:
[----:B------:R-:W-:-:S06]  /*2f1e0*/  UISETP.NE.AND UP0, UPT, UR37, 0x3, UPT ;  /* 0x000000032500788c */ /* 0x000fcc000bf05270 */
[----:B------:R-:W-:-:S13]  /*2f1f0*/  PLOP3.LUT P0, PT, PT, PT, UP0, 0x80, 0x0 ;  /* 0x000000000000781c */ /* 0x000fda0003f0f008 */
[----:B------:R-:W-:Y:S05]  /*2f200*/  @!P0 BRA `(.L_x_2556) ;  /* 0x0000000000048947 */ /* 0x000fea0003800000 */
[----:B------:R-:W-:Y:S01]  /*2f210*/  BPT.TRAP 0x1 ;  /* 0x000000040000795c */ /* 0x000fe20000300000 */
.L_x_2556:
        /* <DEDUP_REMOVED lines=8> */
.L_x_2784:
[----:B------:R-:W-:Y:S05]  /*2f2a0*/  BSYNC B0 ;  /* 0x0000000000007941 */ /* 0x000fea0003800000 */
.L_x_2557:
[----:B------:R-:W-:Y:S05]  /*2f2b0*/  @!P1 BRA `(.L_x_2559) ;  /* 0x0000000000049947 */ /* 0x000fea0003800000 */
[----:B------:R-:W-:Y:S01]  /*2f2c0*/  BPT.TRAP 0x1 ;  /* 0x000000040000795c */ /* 0x000fe20000300000 */
.L_x_2559:
[----:B---3--:R-:W-:Y:S01]  /*2f2d0*/  SHF.L.U32 R4, R8, 0x1f, RZ ;  /* 0x0000001f08047819 */ /* 0x008fe200000006ff */
[----:B------:R-:W-:-:S03]  /*2f2e0*/  IMAD R10, R0, 0x7800, RZ ;  /* 0x00007800000a7824 */ /* 0x000fc600078e02ff */
[----:B------:R-:W3:Y:S02]  /*2f2f0*/  SYNCS.PHASECHK.TRANS64.TRYWAIT P0, [R3+URZ+0x33460], R4 ;  /* 0x03346004030075a7 */ /* 0x000ee4000800017f */
[----:B---3--:R-:W-:Y:S05]  /*2f300*/  @!P0 BRA `(.L_x_2560) ;  /* 0x0000007000848947 */ /* 0x008fea0003800000 */
.L_x_2785:
[----:B------:R-:W4:Y:S04]  /*2f310*/  LDL R0, [R1+0x30] ;  /* 0x0000300001007983 */ /* 0x000f280000100800 */
[----:B------:R-:W5:Y:S01]  /*2f320*/  LDL R11, [R1+0x2c] ;  /* 0x00002c00010b7983 */ /* 0x000f620000100800 */
[----:B------:R-:W-:Y:S05]  /*2f330*/  WARPSYNC.ALL ;  /* 0x0000000000007948 */ /* 0x000fea0003800000 */
[----:B----4-:R-:W-:-:S02]  /*2f340*/  LOP3.LUT R0, R10, R0, RZ, 0xfc, !PT ;  /* 0x000000000a007212 */ /* 0x010fc400078efcff */
[----:B-----5:R-:W-:-:S03]  /*2f350*/  LOP3.LUT R12, R10, R11, RZ, 0xfc, !PT ;  /* 0x0000000b0a0c7212 */ /* 0x020fc600078efcff */
[C---:B------:R-:W-:Y:S02]  /*2f360*/  IMAD.IADD R0, R18.reuse, 0x1, R0 ;  /* 0x0000000112007824 */ /* 0x040fe400078e0200 */
[----:B------:R-:W-:-:S03]  /*2f370*/  IMAD.IADD R12, R18, 0x1, R12 ;  /* 0x00000001120c7824 */ /* 0x000fc600078e020c */
[----:B-1-3--:R-:W1:Y:S02]  /*2f380*/  LDSM.16.MT88.4 R4, [R0+0xf200] ;  /* 0x00f200000004783b */ /* 0x00ae640000004200 */
        /* <DEDUP_REMOVED lines=97> */
.L_x_2561:
        /* <DEDUP_REMOVED lines=14> */
.L_x_2538:
        /* <DEDUP_REMOVED lines=18> */
.L_x_2564:
[----:B------:R-:W-:Y:S05]  /*2fba0*/  BSYNC B0 ;  /* 0x0000000000007941 */ /* 0x000fea0003800000 */
.L_x_2563:
[----:B------:R-:W-:-:S06]  /*2fbb0*/  UISETP.NE.AND UP0, UPT, UR37, 0x3, UPT ;  /* 0x000000032500788c */ /* 0x000fcc000bf05270 */
[----:B------:R-:W-:-:S13]  /*2fbc0*/  PLOP3.LUT P1, PT, PT, PT, UP0, 0x80, 0x0 ;  /* 0x000000000000781c */ /* 0x000fda0003f2f008 */
[----:B------:R-:W-:Y:S05]  /*2fbd0*/  @!P1 BRA `(.L_x_2565) ;  /* 0x0000000000049947 */ /* 0x000fea0003800000 */
[----:B------:R-:W-:Y:S01]  /*2fbe0*/  BPT.TRAP 0x1 ;  /* 0x000000040000795c */ /* 0x000fe20000300000 */
.L_x_2565:
        /* <DEDUP_REMOVED lines=9> */
.L_x_2786:
[----:B------:R-:W-:Y:S05]  /*2fc80*/  BSYNC B0 ;  /* 0x0000000000007941 */ /* 0x000fea0003800000 */
.L_x_2566:
[----:B------:R-:W-:Y:S05]  /*2fc90*/  @!P2 BRA `(.L_x_2568) ;  /* 0x000000000004a947 */ /* 0x000fea0003800000 */
[----:B------:R-:W-:Y:S01]  /*2fca0*/  BPT.TRAP 0x1 ;  /* 0x000000040000795c */ /* 0x000fe20000300000 */
.L_x_2568:
[----:B--2---:R-:W2:Y:S02]  /*2fcb0*/  LDL R0, [R1+0x18] ;  /* 0x0000180001007983 */ /* 0x004ea40000100800 */
[----:B--2---:R-:W-:-:S04]  /*2fcc0*/  SHF.L.U32 R0, R0, 0x1f, RZ ;  /* 0x0000001f00007819 */ /* 0x004fc800000006ff */
[----:B------:R-:W2:Y:S02]  /*2fcd0*/  SYNCS.PHASECHK.TRANS64.TRYWAIT P1, [R3+URZ+0x33460], R0 ;  /* 0x03346000030075a7 */ /* 0x000ea4000802017f */
[----:B--2---:R-:W-:Y:S05]  /*2fce0*/  @!P1 BRA `(.L_x_2569) ;  /* 0x0000006800349947 */ /* 0x004fea0003800000 */
.L_x_2787:
[----:B------:R-:W2:Y:S04]  /*2fcf0*/  LDL R4, [R1+0x30] ;  /* 0x0000300001047983 */ /* 0x000ea80000100800 */
[----:B------:R-:W3:Y:S01]  /*2fd00*/  LDL R10, [R1+0x2c] ;  /* 0x00002c00010a7983 */ /* 0x000ee20000100800 */
[----:B------:R-:W-:Y:S01]  /*2fd10*/  IMAD R2, R19, 0x7800, RZ ;  /* 0x0000780013027824 */ /* 0x000fe200078e02ff */
[----:B------:R-:W-:Y:S05]  /*2fd20*/  WARPSYNC.ALL ;  /* 0x0000000000007948 */ /* 0x000fea0003800000 */
[----:B--2---:R-:W-:-:S04]  /*2fd30*/  LOP3.LUT R0, R2, R4, RZ, 0xfc, !PT ;  /* 0x0000000402007212 */ /* 0x004fc800078efcff */
[----:B------:R-:W-:Y:S02]  /*2fd40*/  IADD3 R0, R18, R0, RZ ;  /* 0x0000000012007210 */ /* 0x000fe40007ffe0ff */
[----:B---3--:R-:W-:-:S03]  /*2fd50*/  LOP3.LUT R2, R2, R10, RZ, 0xfc, !PT ;  /* 0x0000000a02027212 */ /* 0x008fc600078efcff */
[----:B-1----:R-:W1:Y:S02]  /*2fd60*/  LDSM.16.MT88.4 R4, [R0+0xf200] ;  /* 0x00f200000004783b */ /* 0x002e640000004200 */
[----:B------:R-:W-:Y:S01]  /*2fd70*/  IMAD.IADD R2, R18, 0x1, R2 ;  /* 0x0000000112027824 */ /* 0x000fe200078e0202 */
        /* <DEDUP_REMOVED lines=97> */
.L_x_2570:
        /* <DEDUP_REMOVED lines=12> */
.L_x_2513:
        /* <DEDUP_REMOVED lines=9> */
[----:B------:R-:W2:Y:S04]  /*304e0*/  LDS.128 R4, [R18+0x334d0] ;  /* 0x0334d00012047984 */ /* 0x000ea80000000c00 */
[----:B--2---:R2:W-:Y:S04]  /*304f0*/  STL.64 [R1], R4 ;  /* 0x0000000401007387 */ /* 0x0045e80000100a00 */
[----:B------:R2:W-:Y:S01]  /*30500*/  STL.64 [R1+0x8], R6 ;  /* 0x0000080601007387 */ /* 0x0005e20000100a00 */
[----:B------:R-:W-:Y:S06]  /*30510*/  BAR.ARV 0x4, 0x180 ;  /* 0x0106000000007b1d */ /* 0x000fec0000002000 */
[----:B------:R-:W-:Y:S05]  /*30520*/  BRA `(.L_x_2572) ;  /* 0x0000001000387947 */ /* 0x000fea0003800000 */
.L_x_2571:
        /* <DEDUP_REMOVED lines=12> */
[----:B------:R-:W2:Y:S01]  /*305f0*/  @!P1 LDC.64 R6, c[0x0][0xc78] ;  /* 0x00031e00ff069b82 */ /* 0x000ea20000000a00 */
[----:B-1----:R-:W-:-:S05]  /*30600*/  @!P1 IMAD.WIDE R2, R0, 0x4, R2 ;  /* 0x0000000400029825 */ /* 0x002fca00078e0202 */
[----:B------:R2:W3:Y:S02]  /*30610*/  @!P1 LDG.E R8, desc[UR54][R2.64] ;  /* 0x0000003602089981 */ /* 0x0004e4000c1e1900 */
[----:B--2---:R-:W-:-:S06]  /*30620*/  @!P1 IMAD.WIDE R2, R0, 0x4, R6 ;  /* 0x0000000400029825 */ /* 0x004fcc00078e0206 */
[----:B------:R-:W2:Y:S01]  /*30630*/  @!P1 LDG.E R2, desc[UR54][R2.64] ;  /* 0x0000003602029981 */ /* 0x000ea2000c1e1900 */
[----:B------:R-:W-:Y:S01]  /*30640*/  IMAD.MOV.U32 R4, RZ, RZ, RZ ;  /* 0x000000ffff047224 */ /* 0x000fe200078e00ff */
[C---:B------:R-:W-:Y:S01]  /*30650*/  ISETP.GE.U32.AND P2, PT, R16.reuse, 0x2, PT ;  /* 0x000000021000780c */ /* 0x040fe20003f46070 */
[----:B------:R-:W-:Y:S01]  /*30660*/  IMAD.MOV.U32 R6, RZ, RZ, RZ ;  /* 0x000000ffff067224 */ /* 0x000fe200078e00ff */
[C---:B------:R-:W-:Y:S01]  /*30670*/  ISETP.GE.U32.AND P3, PT, R16.reuse, 0x4, PT ;  /* 0x000000041000780c */ /* 0x040fe20003f66070 */
[----:B------:R-:W-:Y:S01]  /*30680*/  SHFL.IDX PT, R5, R10, RZ, 0x1f ;  /* 0x00001fff0a057589 */ /* 0x000fe200000e0000 */
[C---:B------:R-:W-:Y:S02]  /*30690*/  ISETP.GE.U32.AND P4, PT, R16.reuse, 0x8, PT ;  /* 0x000000081000780c */ /* 0x040fe40003f86070 */
[----:B------:R-:W-:Y:S01]  /*306a0*/  ISETP.GE.U32.AND P5, PT, R16, 0x10, PT ;  /* 0x000000101000780c */ /* 0x000fe20003fa6070 */
[----:B------:R-:W-:Y:S01]  /*306b0*/  SHFL.IDX PT, R0, R10, 0x1, 0x1f ;  /* 0x00201f000a007f89 */ /* 0x000fe200000e0000 */
[----:B---3--:R-:W-:-:S02]  /*306c0*/  @!P1 IMAD.MOV.U32 R4, RZ, RZ, R8 ;  /* 0x000000ffff049224 */ /* 0x008fc400078e0008 */
[----:B------:R-:W-:Y:S02]  /*306d0*/  IMAD.MOV.U32 R8, RZ, RZ, RZ ;  /* 0x000000ffff087224 */ /* 0x000fe400078e00ff */
[----:B--2---:R-:W-:Y:S01]  /*306e0*/  @!P1 IMAD.MOV.U32 R6, RZ, RZ, R2 ;  /* 0x000000ffff069224 */ /* 0x004fe200078e0002 */
[----:B------:R-:W-:-:S03]  /*306f0*/  ISETP.NE.AND P1, PT, R16, RZ, PT ;  /* 0x000000ff1000720c */ /* 0x000fc60003f25270 */
[----:B------:R-:W-:-:S05]  /*30700*/  IMAD R2, R6, R4, RZ ;  /* 0x0000000406027224 */ /* 0x000fca00078e02ff */
        /* <DEDUP_REMOVED lines=15> */
[----:B------:R1:W2:Y:S02]  /*30800*/  SHFL.IDX PT, R9, R7, 0x1f, 0x1f ;  /* 0x03e01f0007097f89 */ /* 0x0002a400000e0000 */
.L_x_2797:
[----:B------:R-:W-:Y:S02]  /*30810*/  ULDC UR4, c[0x0][0xc38] ;  /* 0x00030e0000047ab9 */ /* 0x000fe40000000800 */
[----:B------:R-:W-:-:S04]  /*30820*/  IMAD.U32 R2, RZ, RZ, UR4 ;  /* 0x00000004ff027e24 */ /* 0x000fc8000f8e00ff */
[----:B--2---:R-:W-:-:S04]  /*30830*/  IMAD R9, R9, R2, RZ ;  /* 0x0000000209097224 */ /* 0x004fc800078e02ff */
[----:B------:R-:W-:-:S05]  /*30840*/  IMAD.IADD R0, R0, 0x1, R9 ;  /* 0x0000000100007824 */ /* 0x000fca00078e0209 */
[----:B------:R-:W-:-:S13]  /*30850*/  ISETP.GT.AND P6, PT, R0, R5, PT ;  /* 0x000000050000720c */ /* 0x000fda0003fc4270 */
[----:B------:R-:W-:Y:S05]  /*30860*/  @P6 BRA `(.L_x_2574) ;  /* 0x0000000000ac6947 */ /* 0x000fea0003800000 */
.L_x_2577:
        /* <DEDUP_REMOVED lines=25> */
[----:B--2---:R-:W-:-:S04]  /*30a00*/  SEL R3, R3, RZ, P2 ;  /* 0x000000ff03037207 */ /* 0x004fc80001000000 */
[----:B------:R-:W-:-:S05]  /*30a10*/  IADD3 R2, R2, R3, RZ ;  /* 0x0000000302027210 */ /* 0x000fca0007ffe0ff */
        /* <DEDUP_REMOVED lines=10> */
.L_x_2805:
[----:B------:R-:W-:Y:S02]  /*30ac0*/  ULDC UR4, c[0x0][0xc38] ;  /* 0x00030e0000047ab9 */ /* 0x000fe40000000800 */
[----:B------:R-:W-:-:S04]  /*30ad0*/  IMAD.U32 R2, RZ, RZ, UR4 ;  /* 0x00000004ff027e24 */ /* 0x000fc8000f8e00ff */
[----:B--2---:R-:W-:-:S04]  /*30ae0*/  IMAD R9, R9, R2, RZ ;  /* 0x0000000209097224 */ /* 0x004fc800078e02ff */
[----:B------:R-:W-:-:S05]  /*30af0*/  IMAD.IADD R0, R9, 0x1, R0 ;  /* 0x0000000109007824 */ /* 0x000fca00078e0200 */
[----:B------:R-:W-:-:S13]  /*30b00*/  ISETP.GT.AND P6, PT, R0, R5, PT ;  /* 0x000000050000720c */ /* 0x000fda0003fc4270 */
[----:B------:R-:W-:Y:S05]  /*30b10*/  @!P6 BRA `(.L_x_2577) ;  /* 0xfffffffc0054e947 */ /* 0x000fea000383ffff */
.L_x_2574:
        /* <DEDUP_REMOVED lines=12> */
.L_x_2810:
[----:B------:R-:W-:-:S13]  /*30be0*/  ISETP.NE.AND P0, PT, R0, RZ, PT ;  /* 0x000000ff0000720c */ /* 0x000fda0003f05270 */
[----:B------:R-:W-:Y:S05]  /*30bf0*/  @!P0 BRA `(.L_x_2579) ;  /* 0x0000000000148947 */ /* 0x000fea0003800000 */
[----:B------:R-:W-:Y:S01]  /*30c00*/  UMOV UR4, 0xffffffff ;  /* 0xffffffff00047882 */ /* 0x000fe20000000000 */
[----:B---3--:R-:W-:Y:S02]  /*30c10*/  VIADD R3, R3, 0xffffffff ;  /* 0xffffffff03037836 */ /* 0x008fe40000000000 */
[----:B------:R-:W-:Y:S05]  /*30c20*/  BRA.DIV UR4, `(.L_x_2580) ;  /* 0x0000006604187947 */ /* 0x000fea000b800000 */
[----:B------:R2:W3:Y:S02]  /*30c30*/  SHFL.IDX PT, R3, R7, R3, 0x1f ;  /* 0x00001f0307037589 */ /* 0x0004e400000e0000 */
.L_x_2813:
[----:B---3--:R-:W-:-:S07]  /*30c40*/  IMAD.MOV.U32 R8, RZ, RZ, R3 ;  /* 0x000000ffff087224 */ /* 0x008fce00078e0003 */
.L_x_2579:
[----:B------:R-:W-:Y:S01]  /*30c50*/  ISETP.NE.AND P0, PT, R6, 0x1, PT ;  /* 0x000000010600780c */ /* 0x000fe20003f05270 */
[----:B------:R-:W-:-:S05]  /*30c60*/  IMAD R0, R8, R2, R9 ;  /* 0x0000000208007224 */ /* 0x000fca00078e0209 */
[----:B------:R4:W-:Y:S02]  /*30c70*/  STL [R1], R0 ;  /* 0x0000000001007387 */ /* 0x0009e40000100800 */
[----:B----4-:R-:W-:-:S05]  /*30c80*/  IMAD.IADD R0, R5, 0x1, -R0 ;  /* 0x0000000105007824 */ /* 0x010fca00078e0a00 */
[----:B------:R-:W-:Y:S05]  /*30c90*/  @!P0 BRA `(.L_x_2581) ;  /* 0x0000000000e48947 */ /* 0x000fea0003800000 */
[----:B------:R-:W-:-:S04]  /*30ca0*/  IABS R5, R4 ;  /* 0x0000000400057213 */ /* 0x000fc80000000000 */
[----:B------:R-:W4:Y:S08]  /*30cb0*/  I2F.RP R2, R5 ;  /* 0x0000000500027306 */ /* 0x000f300000209400 */
[----:B----4-:R-:W4:Y:S02]  /*30cc0*/  MUFU.RCP R2, R2 ;  /* 0x0000000200027308 */ /* 0x010f240000001000 */
[----:B----4-:R-:W-:-:S06]  /*30cd0*/  VIADD R2, R2, 0xffffffe ;  /* 0x0ffffffe02027836 */ /* 0x010fcc0000000000 */
[----:B---3--:R-:W3:Y:S02]  /*30ce0*/  F2I.FTZ.U32.TRUNC.NTZ R3, R2 ;  /* 0x0000000200037305 */ /* 0x008ee4000021f000 */
[----:B---3--:R-:W-:-:S05]  /*30cf0*/  IADD3 R2, RZ, -R3, RZ ;  /* 0x80000003ff027210 */ /* 0x008fca0007ffe0ff */
        /* <DEDUP_REMOVED lines=34> */
[-C--:B------:R-:W-:Y:S01]  /*30f20*/  @!P1 IADD3 R2, R2, -R5.reuse, RZ ;  /* 0x8000000502029210 */ /* 0x080fe20007ffe0ff */
        /* <DEDUP_REMOVED lines=16> */
.L_x_2581:
        /* <DEDUP_REMOVED lines=20> */
[-C--:B------:R-:W-:Y:S01]  /*31170*/  @!P1 IADD3 R6, R6, -R8.reuse, RZ ;  /* 0x8000000806069210 */ /* 0x080fe20007ffe0ff */
        /* <DEDUP_REMOVED lines=29> */
[----:B------:R-:W-:Y:S01]  /*31350*/  @!P1 IMAD.IADD R0, R0, 0x1, -R9 ;  /* 0x0000000100009824 */ /* 0x000fe200078e0a09 */
[----:B------:R-:W-:Y:S02]  /*31360*/  @!P1 IADD3 R2, R2, 0x1, RZ ;  /* 0x0000000102029810 */ /* 0x000fe40007ffe0ff */
        /* <DEDUP_REMOVED lines=12> */
.L_x_2582:
[----:B------:R-:W-:-:S05]  /*31430*/  LOP3.LUT R0, RZ, R0, RZ, 0x33, !PT ;  /* 0x00000000ff007212 */ /* 0x000fca00078e33ff */
[----:B------:R-:W-:-:S05]  /*31440*/  IMAD.IADD R0, R4, 0x1, R0 ;  /* 0x0000000104007824 */ /* 0x000fca00078e0200 */
[----:B------:R3:W-:Y:S01]  /*31450*/  STL [R1+0x4], R0 ;  /* 0x0000040001007387 */ /* 0x0007e20000100800 */
[----:B------:R-:W-:Y:S05]  /*31460*/  BRA `(.L_x_2583) ;  /* 0x0000000000287947 */ /* 0x000fea0003800000 */
.L_x_2575:
[----:B------:R-:W-:Y:S01]  /*31470*/  UMOV UR4, URZ ;  /* 0x0000003f00047c82 */ /* 0x000fe20008000000 */
[----:B------:R-:W-:Y:S01]  /*31480*/  ULDC UR6, c[0x0][0xc3c] ;  /* 0x00030f0000067ab9 */ /* 0x000fe20000000800 */
[----:B------:R-:W-:Y:S01]  /*31490*/  UMOV UR5, URZ ;  /* 0x0000003f00057c82 */ /* 0x000fe20008000000 */
[----:B------:R-:W-:Y:S01]  /*314a0*/  IMAD.U32 R3, RZ, RZ, UR4 ;  /* 0x00000004ff037e24 */ /* 0x000fe2000f8e00ff */
[----:B------:R4:W-:Y:S01]  /*314b0*/  STL [R1], R5 ;  /* 0x0000000501007387 */ /* 0x0009e20000100800 */
[----:B------:R-:W-:Y:S02]  /*314c0*/  IMAD.U32 R0, RZ, RZ, UR6 ;  /* 0x00000006ff007e24 */ /* 0x000fe4000f8e00ff */
[----:B------:R-:W-:Y:S01]  /*314d0*/  IMAD.U32 R2, RZ, RZ, UR5 ;  /* 0x00000005ff027e24 */ /* 0x000fe2000f8e00ff */
[----:B------:R4:W-:Y:S04]  /*314e0*/  STL [R1+0x4], R3 ;  /* 0x0000040301007387 */ /* 0x0009e80000100800 */
[----:B------:R4:W-:Y:S04]  /*314f0*/  STL [R1+0xc], R0 ;  /* 0x00000c0001007387 */ /* 0x0009e80000100800 */
[----:B------:R4:W-:Y:S02]  /*31500*/  STL [R1+0x8], R2 ;  /* 0x0000080201007387 */ /* 0x0009e40000100800 */
.L_x_2583:
[----:B-12-4-:R-:W2:Y:S04]  /*31510*/  LDL R2, [R1+0xc] ;  /* 0x00000c0001027983 */ /* 0x016ea80000100800 */
[----:B------:R-:W4:Y:S04]  /*31520*/  LDL R3, [R1+0x8] ;  /* 0x0000080001037983 */ /* 0x000f280000100800 */
[----:B------:R-:W5:Y:S04]  /*31530*/  LDL R4, [R1] ;  /* 0x0000000001047983 */ /* 0x000f680000100800 */
        /* <DEDUP_REMOVED lines=13> */
.L_x_2572:
[----:B------:R-:W4:Y:S01]  /*31610*/  LDL R0, [R1+0xc] ;  /* 0x00000c0001007983 */ /* 0x000f220000100800 */
[----:B------:R-:W-:Y:S02]  /*31620*/  ULDC UR4, c[0x0][0xc3c] ;  /* 0x00030f0000047ab9 */ /* 0x000fe40000000800 */
[----:B----4-:R-:W-:-:S13]  /*31630*/  ISETP.GE.AND P0, PT, R0, UR4, PT ;  /* 0x0000000400007c0c */ /* 0x010fda000bf06270 */
[----:B------:R-:W-:Y:S05]  /*31640*/  @!P0 BRA `(.L_x_2584) ;  /* 0xffffff9000d88947 */ /* 0x000fea000383ffff */
[----:B------:R-:W-:Y:S05]  /*31650*/  BSYNC B7 ;  /* 0x0000000000077941 */ /* 0x000fea0003800000 */
.L_x_2464:
[----:B--2---:R-:W2:Y:S01]  /*31660*/  LDL.LU R0, [R1+0x58] ;  /* 0x0000580001007983 */ /* 0x004ea20000300800 */
[----:B------:R-:W-:Y:S01]  /*31670*/  BSSY B0, `(.L_x_2585) ;  /* 0x000000b000007945 */ /* 0x000fe20003800000 */
[----:B-1-3--:R-:W1:Y:S01]  /*31680*/  S2R R5, SR_CgaCtaId ;  /* 0x0000000000057919 */ /* 0x00ae620000008800 */
[----:B--2---:R-:W-:-:S05]  /*31690*/  VIADD R0, R0, 0x1 ;  /* 0x0000000100007836 */ /* 0x004fca0000000000 */
[----:B0-----:R-:W-:-:S04]  /*316a0*/  LEA.HI R2, R0, R0, RZ, 0x1 ;  /* 0x0000000000027211 */ /* 0x001fc800078f08ff */
[----:B------:R-:W-:-:S04]  /*316b0*/  LOP3.LUT R3, R2, 0xfffffffe, RZ, 0xc0, !PT ;  /* 0xfffffffe02037812 */ /* 0x000fc800078ec0ff */
[----:B------:R-:W-:Y:S02]  /*316c0*/  IADD3 R3, R0, -R3, RZ ;  /* 0x8000000300037210 */ /* 0x000fe40007ffe0ff */
[----:B------:R-:W-:Y:S02]  /*316d0*/  MOV R0, 0x400 ;  /* 0x0000040000007802 */ /* 0x000fe40000000f00 */
[----:B------:R-:W-:Y:S02]  /*316e0*/  SHF.L.U32 R3, R3, 0x1f, RZ ;  /* 0x0000001f03037819 */ /* 0x000fe400000006ff */
[----:B-1----:R-:W-:-:S04]  /*316f0*/  LEA R0, R5, R0, 0x18 ;  /* 0x0000000005007211 */ /* 0x002fc800078ec0ff */
[----:B------:R-:W0:Y:S02]  /*31700*/  SYNCS.PHASECHK.TRANS64.TRYWAIT P0, [R0+URZ+0x33420], R3 ;  /* 0x03342003000075a7 */ /* 0x000e24000800017f */
[----:B0-----:R-:W-:Y:S05]  /*31710*/  @!P0 BRA `(.L_x_2586) ;  /* 0x0000005800888947 */ /* 0x001fea0003800000 */
.L_x_2814:
[----:B------:R-:W-:Y:S05]  /*31720*/  BSYNC B0 ;  /* 0x0000000000007941 */ /* 0x000fea0003800000 */
.L_x_2585:
[----:B------:R-:W-:-:S03]  /*31730*/  UMOV UR4, 0xffffffff ;  /* 0xffffffff00047882 */ /* 0x000fc60000000000 */
[----:B------:R-:W-:Y:S05]  /*31740*/  BRA.DIV UR4, `(.L_x_2587) ;  /* 0x0000005a04907947 */ /* 0x000fea000b800000 */
[----:B------:R-:W1:Y:S02]  /*31750*/  S2R R2, SR_TID.X ;  /* 0x0000000000027919 */ /* 0x000e640000002100 */
[----:B-1----:R-:W-:-:S04]  /*31760*/  SHF.R.U32.HI R2, RZ, 0x5, R2 ;  /* 0x00000005ff027819 */ /* 0x002fc80000011602 */
[----:B------:R-:W-:-:S05]  /*31770*/  LOP3.LUT R2, R2, 0x3, RZ, 0xc0, !PT ;  /* 0x0000000302027812 */ /* 0x000fca00078ec0ff */
[----:B------:R1:W2:Y:S02]  /*31780*/  SHFL.IDX PT, R14, R2, RZ, 0x1f ;  /* 0x00001fff020e7589 */ /* 0x0002a400000e0000 */
.L_x_2817:
[----:B--2---:R-:W-:-:S13]  /*31790*/  ISETP.NE.AND P0, PT, R14, RZ, PT ;  /* 0x000000ff0e00720c */ /* 0x004fda0003f05270 */
[----:B------:R-:W-:Y:S05]  /*317a0*/  @P0 BRA `(.L_x_2238) ;  /* 0x0000000000a80947 */ /* 0x000fea0003800000 */
[----:B------:R-:W-:-:S03]  /*317b0*/  UMOV UR4, 0xffffffff ;  /* 0xffffffff00047882 */ /* 0x000fc60000000000 */
[----:B------:R-:W-:Y:S05]  /*317c0*/  BRA.DIV UR4, `(.L_x_2588) ;  /* 0x0000005a04a47947 */ /* 0x000fea000b800000 */
[----:B------:R-:W-:-:S13]  /*317d0*/  ELECT P6, URZ, PT ;  /* 0x00000000003f782f */ /* 0x000fda00038c0000 */
.L_x_2820:
[----:B------:R-:W-:Y:S05]  /*317e0*/  @!P6 BRA `(.L_x_2238) ;  /* 0x000000000098e947 */ /* 0x000fea0003800000 */
[----:B------:R-:W-:-:S06]  /*317f0*/  ULOP3.LUT UR4, UR36, 0x2, URZ, 0xfc, !UPT ;  /* 0x0000000224047892 */ /* 0x000fcc000f8efc3f */
[----:B-1----:R-:W-:-:S05]  /*31800*/  IMAD.U32 R2, RZ, RZ, UR4 ;  /* 0x00000004ff027e24 */ /* 0x002fca000f8e00ff */
[----:B------:R-:W-:-:S13]  /*31810*/  ISETP.NE.AND P0, PT, R2, 0x3, PT ;  /* 0x000000030200780c */ /* 0x000fda0003f05270 */
[----:B------:R-:W-:Y:S05]  /*31820*/  @!P0 BRA `(.L_x_2589) ;  /* 0x0000000000048947 */ /* 0x000fea0003800000 */
[----:B------:R-:W-:Y:S01]  /*31830*/  BPT.TRAP 0x1 ;  /* 0x000000040000795c */ /* 0x000fe20000300000 */
.L_x_2589:
[----:B------:R-:W2:Y:S01]  /*31840*/  LDL.LU R7, [R1+0x18] ;  /* 0x0000180001077983 */ /* 0x000ea20000300800 */
[----:B------:R-:W-:Y:S02]  /*31850*/  VIADD R2, R0, 0x33440 ;  /* 0x0003344000027836 */ /* 0x000fe40000000000 */
[C---:B0-----:R-:W-:Y:S02]  /*31860*/  VIADD R3, R19.reuse, 0x1 ;  /* 0x0000000113037836 */ /* 0x041fe40000000000 */
[----:B------:R-:W-:-:S03]  /*31870*/  IMAD R6, R19, 0x8, R2 ;  /* 0x0000000813067824 */ /* 0x000fc600078e0202 */
        /* <DEDUP_REMOVED lines=9> */
.L_x_2821:
[----:B------:R-:W1:Y:S02]  /*31910*/  SYNCS.PHASECHK.TRANS64.TRYWAIT P1, [R7+URZ], R2 ;  /* 0x00000002070075a7 */ /* 0x000e64000802017f */
[----:B-1----:R-:W-:Y:S05]  /*31920*/  @!P1 BRA `(.L_x_2591) ;  /* 0x0000005800809947 */ /* 0x002fea0003800000 */
.L_x_2822:
[----:B------:R-:W-:Y:S05]  /*31930*/  @!P0 BRA `(.L_x_2592) ;  /* 0x0000000000048947 */ /* 0x000fea0003800000 */
[----:B------:R-:W-:Y:S01]  /*31940*/  BPT.TRAP 0x1 ;  /* 0x000000040000795c */ /* 0x000fe20000300000 */
.L_x_2592:
[----:B------:R-:W-:-:S04]  /*31950*/  IMAD R4, R19, 0x8, R0 ;  /* 0x0000000813047824 */ /* 0x000fc800078e0200 */
[----:B------:R-:W2:Y:S02]  /*31960*/  SYNCS.PHASECHK.TRANS64.TRYWAIT P1, [R4+URZ+0x33460], R5 ;  /* 0x03346005040075a7 */ /* 0x000ea4000802017f */
[----:B--2---:R-:W-:Y:S05]  /*31970*/  @!P1 BRA `(.L_x_2593) ;  /* 0x0000005800809947 */ /* 0x004fea0003800000 */
.L_x_2823:
[----:B------:R-:W-:Y:S05]  /*31980*/  @!P0 BRA `(.L_x_2594) ;  /* 0x0000000000048947 */ /* 0x000fea0003800000 */
[----:B------:R-:W-:Y:S01]  /*31990*/  BPT.TRAP 0x1 ;  /* 0x000000040000795c */ /* 0x000fe20000300000 */
.L_x_2594:
[----:B------:R-:W-:-:S04]  /*319a0*/  IMAD R3, R3, 0x8, R0 ;  /* 0x0000000803037824 */ /* 0x000fc800078e0200 */
[----:B------:R-:W3:Y:S02]  /*319b0*/  SYNCS.PHASECHK.TRANS64.TRYWAIT P1, [R3+URZ+0x33460], R2 ;  /* 0x03346002030075a7 */ /* 0x000ee4000802017f */
[----:B---3--:R-:W-:Y:S05]  /*319c0*/  @!P1 BRA `(.L_x_2595) ;  /* 0x0000005800809947 */ /* 0x008fea0003800000 */
.L_x_2824:
[----:B------:R-:W-:Y:S05]  /*319d0*/  @!P0 BRA `(.L_x_2596) ;  /* 0x0000000000048947 */ /* 0x000fea0003800000 */
[----:B------:R-:W-:Y:S01]  /*319e0*/  BPT.TRAP 0x1 ;  /* 0x000000040000795c */ /* 0x000fe20000300000 */
.L_x_2596:
[----:B------:R-:W4:Y:S02]  /*319f0*/  SYNCS.PHASECHK.TRANS64.TRYWAIT P0, [R4+URZ+0x33480], R5 ;  /* 0x03348005040075a7 */ /* 0x000f24000800017f */
[----:B----4-:R-:W-:Y:S05]  /*31a00*/  @!P0 BRA `(.L_x_2597) ;  /* 0x0000005800848947 */ /* 0x010fea0003800000 */
.L_x_2598:
[----:B------:R0:W0:Y:S02]  /*31a10*/  SYNCS.PHASECHK.TRANS64.TRYWAIT P0, [R3+URZ+0x33480], R2 ;  /* 0x03348002030075a7 */ /* 0x000024000800017f */
[----:B0-----:R-:W-:Y:S05]  /*31a20*/  @!P0 NANOSLEEP.SYNCS 0x989680 ;  /* 0x009896800000895d */ /* 0x001fea0003900000 */
[----:B------:R-:W0:Y:S02]  /*31a30*/  @!P0 SYNCS.PHASECHK.TRANS64 P0, [R3+URZ+0x33480], R2 ;  /* 0x03348002030085a7 */ /* 0x000e24000800007f */
[----:B0-----:R-:W-:Y:S05]  /*31a40*/  @!P0 BRA `(.L_x_2598) ;  /* 0xfffffffc00f08947 */ /* 0x001fea000383ffff */
.L_x_2238:
[----:B------:R-:W-:Y:S05]  /*31a50*/  BSYNC B8 ;  /* 0x0000000000087941 */ /* 0x000fea0003800000 */
.L_x_2235:
[----:B------:R-:W-:Y:S05]  /*31a60*/  EXIT ;  /* 0x000000000000794d */ /* 0x000fea0003800000 */
.L_x_2258:
[----:B-1----:R1:W2:Y:S02]  /*31a70*/  SYNCS.PHASECHK.TRANS64.TRYWAIT P5, [R100+URZ+0x33490], R101 ;  /* 0x03349065640075a7 */ /* 0x0022a400080a017f */
[----:B--2---:R-:W-:Y:S05]  /*31a80*/  @!P5 NANOSLEEP.SYNCS 0x989680 ;  /* 0x009896800000d95d */ /* 0x004fea0003900000 */
[----:B------:R-:W2:Y:S02]  /*31a90*/  @!P5 SYNCS.PHASECHK.TRANS64 P5, [R100+URZ+0x33490], R101 ;  /* 0x033490656400d5a7 */ /* 0x000ea400080a007f */
[----:B--2---:R-:W-:Y:S05]  /*31aa0*/  @!P5 BRA `(.L_x_2258) ;  /* 0xfffffffc00f0d947 */ /* 0x004fea000383ffff */
[----:B------:R-:W-:Y:S05]  /*31ab0*/  BRA `(.L_x_2599) ;  /* 0xfffffd1c00dc7947 */ /* 0x000fea000383ffff */
.L_x_2312:
[----:B--2---:R2:W3:Y:S02]  /*31ac0*/  SYNCS.PHASECHK.TRANS64.TRYWAIT P5, [R100+URZ+0x33490], R101 ;  /* 0x03349065640075a7 */ /* 0x0044e400080a017f */
[----:B---3--:R-:W-:Y:S05]  /*31ad0*/  @!P5 NANOSLEEP.SYNCS 0x989680 ;  /* 0x009896800000d95d */ /* 0x008fea0003900000 */
[----:B------:R-:W3:Y:S02]  /*31ae0*/  @!P5 SYNCS.PHASECHK.TRANS64 P5, [R100+URZ+0x33490], R101 ;  /* 0x033490656400d5a7 */ /* 0x000ee400080a007f */
[----:B---3--:R-:W-:Y:S05]  /*31af0*/  @!P5 BRA `(.L_x_2312) ;  /* 0xfffffffc00f0d947 */ /* 0x008fea000383ffff */
[----:B------:R-:W-:Y:S05]  /*31b00*/  BRA `(.L_x_2600) ;  /* 0xfffffd7c00307947 */ /* 0x000fea000383ffff */
.L_x_2337:
[----:B0-----:R0:W1:Y:S02]  /*31b10*/  SYNCS.PHASECHK.TRANS64.TRYWAIT P3, [R100+URZ+0x33490], R101 ;  /* 0x03349065640075a7 */ /* 0x001064000806017f */
[----:B-1----:R-:W-:Y:S05]  /*31b20*/  @!P3 NANOSLEEP.SYNCS 0x989680 ;  /* 0x009896800000b95d */ /* 0x002fea0003900000 */
[----:B------:R-:W1:Y:S02]  /*31b30*/  @!P3 SYNCS.PHASECHK.TRANS64 P3, [R100+URZ+0x33490], R101 ;  /* 0x033490656400b5a7 */ /* 0x000e64000806007f */
[----:B-1----:R-:W-:Y:S05]  /*31b40*/  @!P3 BRA `(.L_x_2337) ;  /* 0xfffffffc00f0b947 */ /* 0x002fea000383ffff */
[----:B------:R-:W-:Y:S05]  /*31b50*/  BRA `(.L_x_2601) ;  /* 0xfffffdd800f47947 */ /* 0x000fea000383ffff */
.L_x_2343:
[----:B-1----:R1:W2:Y:S02]  /*31b60*/  SYNCS.PHASECHK.TRANS64.TRYWAIT P2, [R100+URZ+0x334b0], R101 ;  /* 0x0334b065640075a7 */ /* 0x0022a4000804017f */
[----:B--2---:R-:W-:Y:S05]  /*31b70*/  @!P2 NANOSLEEP.SYNCS 0x989680 ;  /* 0x009896800000a95d */ /* 0x004fea0003900000 */
[----:B------:R-:W2:Y:S02]  /*31b80*/  @!P2 SYNCS.PHASECHK.TRANS64 P2, [R100+URZ+0x334b0], R101 ;  /* 0x0334b0656400a5a7 */ /* 0x000ea4000804007f */
[----:B--2---:R-:W-:Y:S05]  /*31b90*/  @!P2 BRA `(.L_x_2343) ;  /* 0xfffffffc00f0a947 */ /* 0x004fea000383ffff */
[----:B------:R-:W-:Y:S05]  /*31ba0*/  BRA `(.L_x_2602) ;  /* 0xfffffddc00f87947 */ /* 0x000fea000383ffff */
.L_x_2353:
[----:B------:R-:W-:Y:S01]  /*31bb0*/  BSSY B0, `(.L_x_2603) ;  /* 0x0000007000007945 */ /* 0x000fe20003800000 */
[----:B------:R-:W-:Y:S02]  /*31bc0*/  IMAD.MOV.U32 R12, RZ, RZ, RZ ;  /* 0x000000ffff0c7224 */ /* 0x000fe400078e00ff */
[----:B------:R-:W-:Y:S02]  /*31bd0*/  IMAD.MOV.U32 R11, RZ, RZ, 0x1f ;  /* 0x0000001fff0b7424 */ /* 0x000fe400078e00ff */
[----:B------:R-:W-:-:S07]  /*31be0*/  IMAD.MOV.U32 R15, RZ, RZ, -0x1 ;  /* 0xffffffffff0f7424 */ /* 0x000fce00078e00ff */
[----:B-----5:R-:W-:Y:S05]  /*31bf0*/  WARPSYNC.COLLECTIVE R15, `(.L_x_2604) ;  /* 0x000000000f087348 */ /* 0x020fea0003c00000 */
[----:B------:R0:W1:Y:S02]  /*31c00*/  SHFL.IDX P6, R14, R13, R12, R11 ;  /* 0x0000000c0d0e7389 */ /* 0x00006400000c000b */
[----:B01---5:R-:W-:Y:S01]  /*31c10*/  ENDCOLLECTIVE ;  /* 0x000000000000791b */ /* 0x023fe20003800000 */
.L_x_2604:
[----:B------:R-:W-:Y:S05]  /*31c20*/  BSYNC B0 ;  /* 0x0000000000007941 */ /* 0x000fea0003800000 */
.L_x_2603:
[----:B------:R-:W-:Y:S01]  /*31c30*/  IMAD.MOV.U32 R229, RZ, RZ, R14 ;  /* 0x000000ffffe57224 */ /* 0x000fe200078e000e */
[----:B------:R-:W-:Y:S06]  /*31c40*/  BRA `(.L_x_2605) ;  /* 0xfffffdec00947947 */ /* 0x000fec000383ffff */
.L_x_2363:
[----:B------:R-:W-:Y:S01]  /*31c50*/  BSSY B1, `(.L_x_2606) ;  /* 0x0000007000017945 */ /* 0x000fe20003800000 */
[----:B------:R-:W-:Y:S01]  /*31c60*/  MOV R12, RZ ;  /* 0x000000ff000c7202 */ /* 0x000fe20000000f00 */
[----:B------:R-:W-:Y:S02]  /*31c70*/  IMAD.MOV.U32 R11, RZ, RZ, 0x1e1f ;  /* 0x00001e1fff0b7424 */ /* 0x000fe400078e00ff */
[----:B------:R-:W-:-:S07]  /*31c80*/  IMAD.MOV.U32 R15, RZ, RZ, -0x1 ;  /* 0xffffffffff0f7424 */ /* 0x000fce00078e00ff */
[----:B------:R-:W-:Y:S05]  /*31c90*/  WARPSYNC.COLLECTIVE R15, `(.L_x_2607) ;  /* 0x000000000f087348 */ /* 0x000fea0003c00000 */
[----:B------:R0:W1:Y:S02]  /*31ca0*/  SHFL.IDX P6, R14, R13, R12, R11 ;  /* 0x0000000c0d0e7389 */ /* 0x00006400000c000b */
[----:B01----:R-:W-:Y:S01]  /*31cb0*/  ENDCOLLECTIVE ;  /* 0x000000000000791b */ /* 0x003fe20003800000 */
.L_x_2607:
[----:B------:R-:W-:Y:S05]  /*31cc0*/  BSYNC B1 ;  /* 0x0000000000017941 */ /* 0x000fea0003800000 */
.L_x_2606:
        /* <DEDUP_REMOVED lines=8> */
.L_x_2608:
[----:B------:R-:W-:Y:S02]  /*31d50*/  IMAD.MOV.U32 R13, RZ, RZ, R4 ;  /* 0x000000ffff0d7224 */ /* 0x000fe400078e0004 */
[----:B------:R-:W-:-:S07]  /*31d60*/  IMAD.MOV.U32 R3, RZ, RZ, R14 ;  /* 0x000000ffff037224 */ /* 0x000fce00078e000e */
[----:B------:R-:W-:Y:S05]  /*31d70*/  WARPSYNC.COLLECTIVE R15, `(.L_x_2609) ;  /* 0x000000000f087348 */ /* 0x000fea0003c00000 */
[----:B------:R0:W1:Y:S02]  /*31d80*/  SHFL.IDX P6, R14, R13, R12, R11 ;  /* 0x0000000c0d0e7389 */ /* 0x00006400000c000b */
[----:B01----:R-:W-:Y:S01]  /*31d90*/  ENDCOLLECTIVE ;  /* 0x000000000000791b */ /* 0x003fe20003800000 */
.L_x_2609:
[----:B------:R-:W-:Y:S02]  /*31da0*/  IMAD.MOV.U32 R13, RZ, RZ, R5 ;  /* 0x000000ffff0d7224 */ /* 0x000fe400078e0005 */
[----:B------:R-:W-:-:S07]  /*31db0*/  IMAD.MOV.U32 R4, RZ, RZ, R14 ;  /* 0x000000ffff047224 */ /* 0x000fce00078e000e */
[----:B------:R-:W-:Y:S05]  /*31dc0*/  WARPSYNC.COLLECTIVE R15, `(.L_x_2610) ;  /* 0x000000000f087348 */ /* 0x000fea0003c00000 */
[----:B------:R0:W1:Y:S02]  /*31dd0*/  SHFL.IDX P6, R14, R13, R12, R11 ;  /* 0x0000000c0d0e7389 */ /* 0x00006400000c000b */
[----:B01----:R-:W-:Y:S01]  /*31de0*/  ENDCOLLECTIVE ;  /* 0x000000000000791b */ /* 0x003fe20003800000 */
.L_x_2610:
[----:B------:R-:W-:Y:S05]  /*31df0*/  BRA `(.L_x_2611) ;  /* 0xfffffdf000e47947 */ /* 0x000fea000383ffff */
.L_x_2367:
[----:B--2---:R2:W0:Y:S02]  /*31e00*/  SYNCS.PHASECHK.TRANS64.TRYWAIT P0, [R16+URZ+0x33400], R5 ;  /* 0x03340005100075a7 */ /* 0x004424000800017f */
[----:B0-----:R-:W-:Y:S05]  /*31e10*/  @!P0 NANOSLEEP.SYNCS 0x989680 ;  /* 0x009896800000895d */ /* 0x001fea0003900000 */
[----:B------:R-:W0:Y:S02]  /*31e20*/  @!P0 SYNCS.PHASECHK.TRANS64 P0, [R16+URZ+0x33400], R5 ;  /* 0x03340005100085a7 */ /* 0x000e24000800007f */
[----:B0-----:R-:W-:Y:S05]  /*31e30*/  @!P0 BRA `(.L_x_2367) ;  /* 0xfffffffc00f08947 */ /* 0x001fea000383ffff */
[----:B------:R-:W-:Y:S05]  /*31e40*/  BRA `(.L_x_2612) ;  /* 0xfffffdf800347947 */ /* 0x000fea000383ffff */
.L_x_2379:
[----:B------:R-:W-:Y:S01]  /*31e50*/  BSSY B1, `(.L_x_2613) ;  /* 0x0000007000017945 */ /* 0x000fe20003800000 */
[----:B------:R-:W-:Y:S01]  /*31e60*/  MOV R12, RZ ;  /* 0x000000ff000c7202 */ /* 0x000fe20000000f00 */
[----:B------:R-:W-:Y:S02]  /*31e70*/  IMAD.MOV.U32 R11, RZ, RZ, 0x1e1f ;  /* 0x00001e1fff0b7424 */ /* 0x000fe400078e00ff */
[----:B------:R-:W-:-:S07]  /*31e80*/  IMAD.MOV.U32 R15, RZ, RZ, -0x1 ;  /* 0xffffffffff0f7424 */ /* 0x000fce00078e00ff */
[----:B------:R-:W-:Y:S05]  /*31e90*/  WARPSYNC.COLLECTIVE R15, `(.L_x_2614) ;  /* 0x000000000f087348 */ /* 0x000fea0003c00000 */
[----:B------:R0:W1:Y:S02]  /*31ea0*/  SHFL.IDX P6, R14, R13, R12, R11 ;  /* 0x0000000c0d0e7389 */ /* 0x00006400000c000b */
[----:B01----:R-:W-:Y:S01]  /*31eb0*/  ENDCOLLECTIVE ;  /* 0x000000000000791b */ /* 0x003fe20003800000 */
.L_x_2614:
[----:B------:R-:W-:Y:S05]  /*31ec0*/  BSYNC B1 ;  /* 0x0000000000017941 */ /* 0x000fea0003800000 */
.L_x_2613:
        /* <DEDUP_REMOVED lines=8> */
.L_x_2615:
[----:B------:R-:W-:Y:S02]  /*31f50*/  IMAD.MOV.U32 R13, RZ, RZ, R20 ;  /* 0x000000ffff0d7224 */ /* 0x000fe400078e0014 */
[----:B------:R-:W-:-:S07]  /*31f60*/  IMAD.MOV.U32 R3, RZ, RZ, R14 ;  /* 0x000000ffff037224 */ /* 0x000fce00078e000e */
[----:B------:R-:W-:Y:S05]  /*31f70*/  WARPSYNC.COLLECTIVE R15, `(.L_x_2616) ;  /* 0x000000000f087348 */ /* 0x000fea0003c00000 */
[----:B------:R0:W1:Y:S02]  /*31f80*/  SHFL.IDX P6, R14, R13, R12, R11 ;  /* 0x0000000c0d0e7389 */ /* 0x00006400000c000b */
[----:B01----:R-:W-:Y:S01]  /*31f90*/  ENDCOLLECTIVE ;  /* 0x000000000000791b */ /* 0x003fe20003800000 */
.L_x_2616:
[----:B------:R-:W-:Y:S02]  /*31fa0*/  IMAD.MOV.U32 R13, RZ, RZ, R21 ;  /* 0x000000ffff0d7224 */ /* 0x000fe400078e0015 */
[----:B------:R-:W-:-:S07]  /*31fb0*/  IMAD.MOV.U32 R20, RZ, RZ, R14 ;  /* 0x000000ffff147224 */ /* 0x000fce00078e000e */
[----:B------:R-:W-:Y:S05]  /*31fc0*/  WARPSYNC.COLLECTIVE R15, `(.L_x_2617) ;  /* 0x000000000f087348 */ /* 0x000fea0003c00000 */
[----:B------:R0:W1:Y:S02]  /*31fd0*/  SHFL.IDX P6, R14, R13, R12, R11 ;  /* 0x0000000c0d0e7389 */ /* 0x00006400000c000b */
[----:B01----:R-:W-:Y:S01]  /*31fe0*/  ENDCOLLECTIVE ;  /* 0x000000000000791b */ /* 0x003fe20003800000 */
.L_x_2617:
[----:B------:R-:W-:Y:S01]  /*31ff0*/  MOV R21, R14 ;  /* 0x0000000e00157202 */ /* 0x000fe20000000f00 */
[----:B------:R-:W-:Y:S06]  /*32000*/  BRA `(.L_x_2618) ;  /* 0xfffffe2800187947 */ /* 0x000fec000383ffff */
.L_x_2383:
[----:B--2---:R2:W4:Y:S02]  /*32010*/  SYNCS.PHASECHK.TRANS64.TRYWAIT P0, [R16+URZ+0x33400], R21 ;  /* 0x03340015100075a7 */ /* 0x004524000800017f */
[----:B----4-:R-:W-:Y:S05]  /*32020*/  @!P0 NANOSLEEP.SYNCS 0x989680 ;  /* 0x009896800000895d */ /* 0x010fea0003900000 */
[----:B------:R-:W4:Y:S02]  /*32030*/  @!P0 SYNCS.PHASECHK.TRANS64 P0, [R16+URZ+0x33400], R21 ;  /* 0x03340015100085a7 */ /* 0x000f24000800007f */
[----:B----4-:R-:W-:Y:S05]  /*32040*/  @!P0 BRA `(.L_x_2383) ;  /* 0xfffffffc00f08947 */ /* 0x010fea000383ffff */
[----:B------:R-:W-:Y:S05]  /*32050*/  BRA `(.L_x_2619) ;  /* 0xfffffe2c00387947 */ /* 0x000fea000383ffff */
.L_x_2391:
[----:B-1----:R1:W2:Y:S02]  /*32060*/  SYNCS.PHASECHK.TRANS64.TRYWAIT P0, [R3+URZ+0x33430], R0 ;  /* 0x03343000030075a7 */ /* 0x0022a4000800017f */
[----:B--2---:R-:W-:Y:S05]  /*32070*/  @!P0 NANOSLEEP.SYNCS 0x989680 ;  /* 0x009896800000895d */ /* 0x004fea0003900000 */
[----:B------:R-:W2:Y:S02]  /*32080*/  @!P0 SYNCS.PHASECHK.TRANS64 P0, [R3+URZ+0x33430], R0 ;  /* 0x03343000030085a7 */ /* 0x000ea4000800007f */
[----:B--2---:R-:W-:Y:S05]  /*32090*/  @!P0 BRA `(.L_x_2391) ;  /* 0xfffffffc00f08947 */ /* 0x004fea000383ffff */
[----:B------:R-:W-:Y:S05]  /*320a0*/  BRA `(.L_x_2390) ;  /* 0xfffffe5c00a07947 */ /* 0x000fea000383ffff */
.L_x_2397:
[----:B-1----:R1:W2:Y:S02]  /*320b0*/  SYNCS.PHASECHK.TRANS64.TRYWAIT P3, [R9+URZ+0x33430], R0 ;  /* 0x03343000090075a7 */ /* 0x0022a4000806017f */
[----:B--2---:R-:W-:Y:S05]  /*320c0*/  @!P3 NANOSLEEP.SYNCS 0x989680 ;  /* 0x009896800000b95d */ /* 0x004fea0003900000 */
[----:B------:R-:W2:Y:S02]  /*320d0*/  @!P3 SYNCS.PHASECHK.TRANS64 P3, [R9+URZ+0x33430], R0 ;  /* 0x033430000900b5a7 */ /* 0x000ea4000806007f */
[----:B--2---:R-:W-:Y:S05]  /*320e0*/  @!P3 BRA `(.L_x_2397) ;  /* 0xfffffffc00f0b947 */ /* 0x004fea000383ffff */
[----:B------:R-:W-:Y:S05]  /*320f0*/  BRA `(.L_x_2396) ;  /* 0xfffffe98002c7947 */ /* 0x000fea000383ffff */
.L_x_2401:
[----:B-1----:R1:W2:Y:S02]  /*32100*/  SYNCS.PHASECHK.TRANS64.TRYWAIT P2, [R8+URZ+0x33450], R0 ;  /* 0x03345000080075a7 */ /* 0x0022a4000804017f */
[----:B--2---:R-:W-:Y:S05]  /*32110*/  @!P2 NANOSLEEP.SYNCS 0x989680 ;  /* 0x009896800000a95d */ /* 0x004fea0003900000 */
[----:B------:R-:W2:Y:S02]  /*32120*/  @!P2 SYNCS.PHASECHK.TRANS64 P2, [R8+URZ+0x33450], R0 ;  /* 0x033450000800a5a7 */ /* 0x000ea4000804007f */
[----:B--2---:R-:W-:Y:S05]  /*32130*/  @!P2 BRA `(.L_x_2401) ;  /* 0xfffffffc00f0a947 */ /* 0x004fea000383ffff */
[----:B------:R-:W-:Y:S05]  /*32140*/  BRA `(.L_x_2398) ;  /* 0xfffffea800687947 */ /* 0x000fea000383ffff */
.L_x_2409:
[----:B-1----:R1:W2:Y:S02]  /*32150*/  SYNCS.PHASECHK.TRANS64.TRYWAIT P0, [R0+URZ+0x33430], R11 ;  /* 0x0334300b000075a7 */ /* 0x0022a4000800017f */
[----:B--2---:R-:W-:Y:S05]  /*32160*/  @!P0 NANOSLEEP.SYNCS 0x989680 ;  /* 0x009896800000895d */ /* 0x004fea0003900000 */
[----:B------:R-:W2:Y:S02]  /*32170*/  @!P0 SYNCS.PHASECHK.TRANS64 P0, [R0+URZ+0x33430], R11 ;  /* 0x0334300b000085a7 */ /* 0x000ea4000800007f */
[----:B--2---:R-:W-:Y:S05]  /*32180*/  @!P0 BRA `(.L_x_2409) ;  /* 0xfffffffc00f08947 */ /* 0x004fea000383ffff */
[----:B------:R-:W-:Y:S05]  /*32190*/  BRA `(.L_x_2408) ;  /* 0xfffffed800387947 */ /* 0x000fea000383ffff */
.L_x_2413:
[----:B-1----:R1:W2:Y:S02]  /*321a0*/  SYNCS.PHASECHK.TRANS64.TRYWAIT P0, [R8+URZ+0x33450], R0 ;  /* 0x03345000080075a7 */ /* 0x0022a4000800017f */
[----:B--2---:R-:W-:Y:S05]  /*321b0*/  @!P0 NANOSLEEP.SYNCS 0x989680 ;  /* 0x009896800000895d */ /* 0x004fea0003900000 */
[----:B------:R-:W2:Y:S02]  /*321c0*/  @!P0 SYNCS.PHASECHK.TRANS64 P0, [R8+URZ+0x33450], R0 ;  /* 0x03345000080085a7 */ /* 0x000ea4000800007f */
[----:B--2---:R-:W-:Y:S05]  /*321d0*/  @!P0 BRA `(.L_x_2413) ;  /* 0xfffffffc00f08947 */ /* 0x004fea000383ffff */
[----:B------:R-:W-:Y:S05]  /*321e0*/  BRA `(.L_x_2410) ;  /* 0xfffffee800687947 */ /* 0x000fea000383ffff */
.L_x_2419:
[----:B-1----:R1:W2:Y:S02]  /*321f0*/  SYNCS.PHASECHK.TRANS64.TRYWAIT P0, [R5+URZ+0x33450], R6 ;  /* 0x03345006050075a7 */ /* 0x0022a4000800017f */
[----:B--2---:R-:W-:Y:S05]  /*32200*/  @!P0 NANOSLEEP.SYNCS 0x989680 ;  /* 0x009896800000895d */ /* 0x004fea0003900000 */
[----:B------:R-:W2:Y:S02]  /*32210*/  @!P0 SYNCS.PHASECHK.TRANS64 P0, [R5+URZ+0x33450], R6 ;  /* 0x03345006050085a7 */ /* 0x000ea4000800007f */
[----:B--2---:R-:W-:Y:S05]  /*32220*/  @!P0 BRA `(.L_x_2419) ;  /* 0xfffffffc00f08947 */ /* 0x004fea000383ffff */
[----:B------:R-:W-:Y:S05]  /*32230*/  BRA `(.L_x_2418) ;  /* 0xffffff0c00307947 */ /* 0x000fea000383ffff */
.L_x_2423:
        /* <DEDUP_REMOVED lines=11> */
[----:B------:R-:W-:Y:S01]  /*322f0*/  IMAD.MOV.U32 R11, RZ, RZ, 0x1c1f ;  /* 0x00001c1fff0b7424 */ /* 0x000fe200078e00ff */
[----:B------:R-:W-:-:S02]  /*32300*/  SEL R126, R131, R15, P0 ;  /* 0x0000000f837e7207 */ /* 0x000fc40000000000 */
[----:B------:R-:W-:Y:S01]  /*32310*/  SEL R79, R15, R131, P0 ;  /* 0x000000830f4f7207 */ /* 0x000fe20000000000 */
[----:B------:R-:W-:Y:S01]  /*32320*/  IMAD.MOV.U32 R15, RZ, RZ, -0x1 ;  /* 0xffffffffff0f7424 */ /* 0x000fe200078e00ff */
[----:B------:R-:W-:Y:S01]  /*32330*/  SEL R46, R46, R12, P0 ;  /* 0x0000000c2e2e7207 */ /* 0x000fe20000000000 */
[----:B-----5:R-:W-:Y:S01]  /*32340*/  IMAD.MOV.U32 R12, RZ, RZ, R44 ;  /* 0x000000ffff0c7224 */ /* 0x020fe200078e002c */
        /* <DEDUP_REMOVED lines=13> */
[----:B------:R-:W-:-:S07]  /*32420*/  SEL R51, R62, R14, P0 ;  /* 0x0000000e3e337207 */ /* 0x000fce0000000000 */
[----:B0-----:R-:W-:Y:S05]  /*32430*/  WARPSYNC.COLLECTIVE R15, `(.L_x_2620) ;  /* 0x000000000f087348 */ /* 0x001fea0003c00000 */
[----:B------:R1:W2:Y:S02]  /*32440*/  SHFL.IDX P6, R14, R13, R12, R11 ;  /* 0x0000000c0d0e7389 */ /* 0x0002a400000c000b */
[----:B012---:R-:W-:Y:S01]  /*32450*/  ENDCOLLECTIVE ;  /* 0x000000000000791b */ /* 0x007fe20003800000 */
.L_x_2620:
[----:B------:R-:W-:Y:S02]  /*32460*/  SEL R61, R58, R99, P0 ;  /* 0x000000633a3d7207 */ /* 0x000fe40000000000 */
[----:B------:R-:W-:Y:S02]  /*32470*/  SEL R58, R99, R58, P0 ;  /* 0x0000003a633a7207 */ /* 0x000fe40000000000 */
[----:B------:R-:W-:Y:S02]  /*32480*/  LOP3.LUT R77, R44, 0x2, RZ, 0x3c, !PT ;  /* 0x000000022c4d7812 */ /* 0x000fe400078e3cff */
        /* <DEDUP_REMOVED lines=15> */
.L_x_2621:
        /* <DEDUP_REMOVED lines=19> */
.L_x_2622:
        /* <DEDUP_REMOVED lines=18> */
.L_x_2623:
        /* <DEDUP_REMOVED lines=8> */
[----:B------:R-:W-:Y:S02]  /*32850*/  MOV R13, R102 ;  /* 0x00000066000d7202 */ /* 0x000fe40000000f00 */
        /* <DEDUP_REMOVED lines=9> */
.L_x_2624:
        /* <DEDUP_REMOVED lines=18> */
.L_x_2625:
[----:B------:R-:W-:Y:S02]  /*32a10*/  SEL R33, R148, R33, P0 ;  /* 0x0000002194217207 */ /* 0x000fe40000000000 */
        /* <DEDUP_REMOVED lines=8> */
.L_x_2626:
[----:B------:R-:W-:Y:S02]  /*32aa0*/  IMAD.MOV.U32 R13, RZ, RZ, R4 ;  /* 0x000000ffff0d7224 */ /* 0x000fe400078e0004 */
[----:B------:R-:W-:-:S07]  /*32ab0*/  IMAD.MOV.U32 R103, RZ, RZ, R14 ;  /* 0x000000ffff677224 */ /* 0x000fce00078e000e */
[----:B------:R-:W-:Y:S05]  /*32ac0*/  WARPSYNC.COLLECTIVE R15, `(.L_x_2627) ;  /* 0x000000000f087348 */ /* 0x000fea0003c00000 */
[----:B------:R0:W1:Y:S02]  /*32ad0*/  SHFL.IDX P6, R14, R13, R12, R11 ;  /* 0x0000000c0d0e7389 */ /* 0x00006400000c000b */
[----:B01----:R-:W-:Y:S01]  /*32ae0*/  ENDCOLLECTIVE ;  /* 0x000000000000791b */ /* 0x003fe20003800000 */
.L_x_2627:
[----:B------:R-:W-:Y:S01]  /*32af0*/  SEL R4, R103, R97, P0 ;  /* 0x0000006167047207 */ /* 0x000fe20000000000 */
[----:B------:R-:W-:Y:S02]  /*32b00*/  IMAD.MOV.U32 R13, RZ, RZ, R132 ;  /* 0x000000ffff0d7224 */ /* 0x000fe400078e0084 */
[----:B------:R-:W-:Y:S02]  /*32b10*/  IMAD.MOV.U32 R12, RZ, RZ, R44 ;  /* 0x000000ffff0c7224 */ /* 0x000fe400078e002c */
[----:B------:R-:W-:-:S07]  /*32b20*/  IMAD.MOV.U32 R105, RZ, RZ, R14 ;  /* 0x000000ffff697224 */ /* 0x000fce00078e000e */
[----:B------:R-:W-:Y:S05]  /*32b30*/  WARPSYNC.COLLECTIVE R15, `(.L_x_2628) ;  /* 0x000000000f087348 */ /* 0x000fea0003c00000 */
[----:B------:R0:W1:Y:S02]  /*32b40*/  SHFL.IDX P6, R14, R13, R12, R11 ;  /* 0x0000000c0d0e7389 */ /* 0x00006400000c000b */
[----:B01----:R-:W-:Y:S01]  /*32b50*/  ENDCOLLECTIVE ;  /* 0x000000000000791b */ /* 0x003fe20003800000 */
.L_x_2628:
[----:B------:R-:W-:Y:S01]  /*32b60*/  SEL R5, R93, R105, P0 ;  /* 0x000000695d057207 */ /* 0x000fe20000000000 */
[----:B------:R-:W-:Y:S01]  /*32b70*/  IMAD.MOV.U32 R13, RZ, RZ, R92 ;  /* 0x000000ffff0d7224 */ /* 0x000fe200078e005c */
[----:B------:R-:W-:-:S07]  /*32b80*/  MOV R95, R14 ;  /* 0x0000000e005f7202 */ /* 0x000fce0000000f00 */
[----:B------:R-:W-:Y:S05]  /*32b90*/  WARPSYNC.COLLECTIVE R15, `(.L_x_2629) ;  /* 0x000000000f087348 */ /* 0x000fea0003c00000 */
[----:B------:R0:W1:Y:S02]  /*32ba0*/  SHFL.IDX P6, R14, R13, R12, R11 ;  /* 0x0000000c0d0e7389 */ /* 0x00006400000c000b */
[----:B01----:R-:W-:Y:S01]  /*32bb0*/  ENDCOLLECTIVE ;  /* 0x000000000000791b */ /* 0x003fe20003800000 */
.L_x_2629:
[----:B------:R-:W-:Y:S02]  /*32bc0*/  IMAD.MOV.U32 R13, RZ, RZ, R7 ;  /* 0x000000ffff0d7224 */ /* 0x000fe400078e0007 */
[----:B------:R-:W-:Y:S02]  /*32bd0*/  IMAD.MOV.U32 R12, RZ, RZ, R77 ;  /* 0x000000ffff0c7224 */ /* 0x000fe400078e004d */
[----:B------:R-:W-:-:S07]  /*32be0*/  IMAD.MOV.U32 R94, RZ, RZ, R14 ;  /* 0x000000ffff5e7224 */ /* 0x000fce00078e000e */
[----:B------:R-:W-:Y:S05]  /*32bf0*/  WARPSYNC.COLLECTIVE R15, `(.L_x_2630) ;  /* 0x000000000f087348 */ /* 0x000fea0003c00000 */
[----:B------:R0:W1:Y:S02]  /*32c00*/  SHFL.IDX P6, R14, R13, R12, R11 ;  /* 0x0000000c0d0e7389 */ /* 0x00006400000c000b */
[----:B01----:R-:W-:Y:S01]  /*32c10*/  ENDCOLLECTIVE ;  /* 0x000000000000791b */ /* 0x003fe20003800000 */
.L_x_2630:
[----:B------:R-:W-:Y:S01]  /*32c20*/  IMAD.MOV.U32 R13, RZ, RZ, R6 ;  /* 0x000000ffff0d7224 */ /* 0x000fe200078e0006 */
[----:B------:R-:W-:Y:S01]  /*32c30*/  SEL R6, R105, R93, P0 ;  /* 0x0000005d69067207 */ /* 0x000fe20000000000 */
[----:B------:R-:W-:-:S07]  /*32c40*/  IMAD.MOV.U32 R92, RZ, RZ, R14 ;  /* 0x000000ffff5c7224 */ /* 0x000fce00078e000e */
[----:B------:R-:W-:Y:S05]  /*32c50*/  WARPSYNC.COLLECTIVE R15, `(.L_x_2631) ;  /* 0x000000000f087348 */ /* 0x000fea0003c00000 */
[----:B------:R0:W1:Y:S02]  /*32c60*/  SHFL.IDX P6, R14, R13, R12, R11 ;  /* 0x0000000c0d0e7389 */ /* 0x00006400000c000b */
[----:B01----:R-:W-:Y:S01]  /*32c70*/  ENDCOLLECTIVE ;  /* 0x000000000000791b */ /* 0x003fe20003800000 */
.L_x_2631:
[----:B------:R-:W-:Y:S02]  /*32c80*/  SEL R7, R95, R92, P0 ;  /* 0x0000005c5f077207 */ /* 0x000fe40000000000 */
[----:B------:R-:W-:Y:S01]  /*32c90*/  SEL R92, R92, R95, P0 ;  /* 0x0000005f5c5c7207 */ /* 0x000fe20000000000 */
[----:B------:R-:W-:Y:S01]  /*32ca0*/  IMAD.MOV.U32 R13, RZ, RZ, R138 ;  /* 0x000000ffff0d7224 */ /* 0x000fe200078e008a */
        /* <DEDUP_REMOVED lines=8> */
.L_x_2632:
[----:B------:R-:W-:Y:S02]  /*32d30*/  SEL R93, R94, R140, P0 ;  /* 0x0000008c5e5d7207 */ /* 0x000fe40000000000 */
[----:B------:R-:W-:Y:S01]  /*32d40*/  SEL R94, R140, R94, P0 ;  /* 0x0000005e8c5e7207 */ /* 0x000fe20000000000 */
[----:B------:R-:W-:Y:S02]  /*32d50*/  IMAD.MOV.U32 R13, RZ, RZ, R128 ;  /* 0x000000ffff0d7224 */ /* 0x000fe400078e0080 */
[----:B------:R-:W-:-:S07]  /*32d60*/  IMAD.MOV.U32 R96, RZ, RZ, R14 ;  /* 0x000000ffff607224 */ /* 0x000fce00078e000e */
[----:B------:R-:W-:Y:S05]  /*32d70*/  WARPSYNC.COLLECTIVE R15, `(.L_x_2633) ;  /* 0x000000000f087348 */ /* 0x000fea0003c00000 */
[----:B------:R0:W1:Y:S02]  /*32d80*/  SHFL.IDX P6, R14, R13, R12, R11 ;  /* 0x0000000c0d0e7389 */ /* 0x00006400000c000b */
[----:B01----:R-:W-:Y:S01]  /*32d90*/  ENDCOLLECTIVE ;  /* 0x000000000000791b */ /* 0x003fe20003800000 */
.L_x_2633:
[----:B------:R-:W-:Y:S02]  /*32da0*/  IMAD.MOV.U32 R13, RZ, RZ, R60 ;  /* 0x000000ffff0d7224 */ /* 0x000fe400078e003c */
[----:B------:R-:W-:Y:S01]  /*32db0*/  IMAD.MOV.U32 R12, RZ, RZ, R77 ;  /* 0x000000ffff0c7224 */ /* 0x000fe200078e004d */
[----:B------:R-:W-:-:S07]  /*32dc0*/  MOV R98, R14 ;  /* 0x0000000e00627202 */ /* 0x000fce0000000f00 */
[----:B------:R-:W-:Y:S05]  /*32dd0*/  WARPSYNC.COLLECTIVE R15, `(.L_x_2634) ;  /* 0x000000000f087348 */ /* 0x000fea0003c00000 */
[----:B------:R0:W1:Y:S02]  /*32de0*/  SHFL.IDX P6, R14, R13, R12, R11 ;  /* 0x0000000c0d0e7389 */ /* 0x00006400000c000b */
[----:B01----:R-:W-:Y:S01]  /*32df0*/  ENDCOLLECTIVE ;  /* 0x000000000000791b */ /* 0x003fe20003800000 */
.L_x_2634:
[----:B------:R-:W-:Y:S02]  /*32e00*/  IMAD.MOV.U32 R13, RZ, RZ, R27 ;  /* 0x000000ffff0d7224 */ /* 0x000fe400078e001b */
[----:B------:R-:W-:-:S07]  /*32e10*/  IMAD.MOV.U32 R60, RZ, RZ, R14 ;  /* 0x000000ffff3c7224 */ /* 0x000fce00078e000e */
[----:B------:R-:W-:Y:S05]  /*32e20*/  WARPSYNC.COLLECTIVE R15, `(.L_x_2635) ;  /* 0x000000000f087348 */ /* 0x000fea0003c00000 */
[----:B------:R0:W1:Y:S02]  /*32e30*/  SHFL.IDX P6, R14, R13, R12, R11 ;  /* 0x0000000c0d0e7389 */ /* 0x00006400000c000b */
[----:B01----:R-:W-:Y:S01]  /*32e40*/  ENDCOLLECTIVE ;  /* 0x000000000000791b */ /* 0x003fe20003800000 */
.L_x_2635:
        /* <DEDUP_REMOVED lines=8> */
.L_x_2636:
[----:B------:R-:W-:Y:S02]  /*32ed0*/  SEL R97, R98, R27, P0 ;  /* 0x0000001b62617207 */ /* 0x000fe40000000000 */
[----:B------:R-:W-:Y:S01]  /*32ee0*/  SEL R98, R27, R98, P0 ;  /* 0x000000621b627207 */ /* 0x000fe20000000000 */
[----:B------:R-:W-:Y:S02]  /*32ef0*/  IMAD.MOV.U32 R13, RZ, RZ, R137 ;  /* 0x000000ffff0d7224 */ /* 0x000fe400078e0089 */
[----:B------:R-:W-:-:S07]  /*32f00*/  IMAD.MOV.U32 R100, RZ, RZ, R14 ;  /* 0x000000ffff647224 */ /* 0x000fce00078e000e */
[----:B------:R-:W-:Y:S05]  /*32f10*/  WARPSYNC.COLLECTIVE R15, `(.L_x_2637) ;  /* 0x000000000f087348 */ /* 0x000fea0003c00000 */
[----:B------:R0:W1:Y:S02]  /*32f20*/  SHFL.IDX P6, R14, R13, R12, R11 ;  /* 0x0000000c0d0e7389 */ /* 0x00006400000c000b */
[----:B01----:R-:W-:Y:S01]  /*32f30*/  ENDCOLLECTIVE ;  /* 0x000000000000791b */ /* 0x003fe20003800000 */
.L_x_2637:
[----:B------:R-:W-:Y:S01]  /*32f40*/  IMAD.MOV.U32 R13, RZ, RZ, R70 ;  /* 0x000000ffff0d7224 */ /* 0x000fe200078e0046 */
[----:B------:R-:W-:Y:S01]  /*32f50*/  MOV R12, R77 ;  /* 0x0000004d000c7202 */ /* 0x000fe20000000f00 */
[----:B------:R-:W-:-:S07]  /*32f60*/  IMAD.MOV.U32 R102, RZ, RZ, R14 ;  /* 0x000000ffff667224 */ /* 0x000fce00078e000e */
[----:B------:R-:W-:Y:S05]  /*32f70*/  WARPSYNC.COLLECTIVE R15, `(.L_x_2638) ;  /* 0x000000000f087348 */ /* 0x000fea0003c00000 */
[----:B------:R0:W1:Y:S02]  /*32f80*/  SHFL.IDX P6, R14, R13, R12, R11 ;  /* 0x0000000c0d0e7389 */ /* 0x00006400000c000b */
[----:B01----:R-:W-:Y:S01]  /*32f90*/  ENDCOLLECTIVE ;  /* 0x000000000000791b */ /* 0x003fe20003800000 */
.L_x_2638:
[----:B------:R-:W-:Y:S02]  /*32fa0*/  IMAD.MOV.U32 R13, RZ, RZ, R66 ;  /* 0x000000ffff0d7224 */ /* 0x000fe400078e0042 */
[----:B------:R-:W-:-:S07]  /*32fb0*/  IMAD.MOV.U32 R70, RZ, RZ, R14 ;  /* 0x000000ffff467224 */ /* 0x000fce00078e000e */
[----:B------:R-:W-:Y:S05]  /*32fc0*/  WARPSYNC.COLLECTIVE R15, `(.L_x_2639) ;  /* 0x000000000f087348 */ /* 0x000fea0003c00000 */
[----:B------:R0:W1:Y:S02]  /*32fd0*/  SHFL.IDX P6, R14, R13, R12, R11 ;  /* 0x0000000c0d0e7389 */ /* 0x00006400000c000b */
[----:B01----:R-:W-:Y:S01]  /*32fe0*/  ENDCOLLECTIVE ;  /* 0x000000000000791b */ /* 0x003fe20003800000 */
.L_x_2639:
        /* <DEDUP_REMOVED lines=8> */
.L_x_2640:
[----:B------:R-:W-:Y:S02]  /*33070*/  SEL R101, R102, R66, P0 ;  /* 0x0000004266657207 */ /* 0x000fe40000000000 */
[----:B------:R-:W-:Y:S01]  /*33080*/  SEL R102, R66, R102, P0 ;  /* 0x0000006642667207 */ /* 0x000fe20000000000 */
[----:B------:R-:W-:Y:S02]  /*33090*/  IMAD.MOV.U32 R13, RZ, RZ, R129 ;  /* 0x000000ffff0d7224 */ /* 0x000fe400078e0081 */
[----:B------:R-:W-:-:S07]  /*330a0*/  IMAD.MOV.U32 R104, RZ, RZ, R14 ;  /* 0x000000ffff687224 */ /* 0x000fce00078e000e */
[----:B------:R-:W-:Y:S05]  /*330b0*/  WARPSYNC.COLLECTIVE R15, `(.L_x_2641) ;  /* 0x000000000f087348 */ /* 0x000fea0003c00000 */
[----:B------:R0:W1:Y:S02]  /*330c0*/  SHFL.IDX P6, R14, R13, R12, R11 ;  /* 0x0000000c0d0e7389 */ /* 0x00006400000c000b */
[----:B01----:R-:W-:Y:S01]  /*330d0*/  ENDCOLLECTIVE ;  /* 0x000000000000791b */ /* 0x003fe20003800000 */
.L_x_2641:
[----:B------:R-:W-:Y:S02]  /*330e0*/  IMAD.MOV.U32 R13, RZ, RZ, R82 ;  /* 0x000000ffff0d7224 */ /* 0x000fe400078e0052 */
[----:B------:R-:W-:Y:S02]  /*330f0*/  IMAD.MOV.U32 R12, RZ, RZ, R77 ;  /* 0x000000ffff0c7224 */ /* 0x000fe400078e004d */
[----:B------:R-:W-:-:S07]  /*33100*/  IMAD.MOV.U32 R106, RZ, RZ, R14 ;  /* 0x000000ffff6a7224 */ /* 0x000fce00078e000e */
[----:B------:R-:W-:Y:S05]  /*33110*/  WARPSYNC.COLLECTIVE R15, `(.L_x_2642) ;  /* 0x000000000f087348 */ /* 0x000fea0003c00000 */
[----:B------:R0:W1:Y:S02]  /*33120*/  SHFL.IDX P6, R14, R13, R12, R11 ;  /* 0x0000000c0d0e7389 */ /* 0x00006400000c000b */
[----:B01----:R-:W-:Y:S01]  /*33130*/  ENDCOLLECTIVE ;  /* 0x000000000000791b */ /* 0x003fe20003800000 */
.L_x_2642:
[----:B------:R-:W-:Y:S01]  /*33140*/  MOV R13, R75 ;  /* 0x0000004b000d7202 */ /* 0x000fe20000000f00 */
[----:B------:R-:W-:-:S07]  /*33150*/  IMAD.MOV.U32 R82, RZ, RZ, R14 ;  /* 0x000000ffff527224 */ /* 0x000fce00078e000e */
[----:B------:R-:W-:Y:S05]  /*33160*/  WARPSYNC.COLLECTIVE R15, `(.L_x_2643) ;  /* 0x000000000f087348 */ /* 0x000fea0003c00000 */
[----:B------:R0:W1:Y:S02]  /*33170*/  SHFL.IDX P6, R14, R13, R12, R11 ;  /* 0x0000000c0d0e7389 */ /* 0x00006400000c000b */
[----:B01----:R-:W-:Y:S01]  /*33180*/  ENDCOLLECTIVE ;  /* 0x000000000000791b */ /* 0x003fe20003800000 */
.L_x_2643:
[----:B------:R-:W-:Y:S02]  /*33190*/  SEL R103, R104, R82, P0 ;  /* 0x0000005268677207 */ /* 0x000fe40000000000 */
[----:B------:R-:W-:Y:S01]  /*331a0*/  SEL R104, R82, R104, P0 ;  /* 0x0000006852687207 */ /* 0x000fe20000000000 */
[----:B------:R-:W-:Y:S02]  /*331b0*/  IMAD.MOV.U32 R13, RZ, RZ, R25 ;  /* 0x000000ffff0d7224 */ /* 0x000fe400078e0019 */
        /* <DEDUP_REMOVED lines=8> */
.L_x_2644:
[----:B------:R-:W-:Y:S02]  /*33240*/  IMAD.MOV.U32 R13, RZ, RZ, R20 ;  /* 0x000000ffff0d7224 */ /* 0x000fe400078e0014 */
[----:B------:R-:W-:-:S07]  /*33250*/  IMAD.MOV.U32 R25, RZ, RZ, R14 ;  /* 0x000000ffff197224 */ /* 0x000fce00078e000e */
[----:B------:R-:W-:Y:S05]  /*33260*/  WARPSYNC.COLLECTIVE R15, `(.L_x_2645) ;  /* 0x000000000f087348 */ /* 0x000fea0003c00000 */
[----:B------:R0:W1:Y:S02]  /*33270*/  SHFL.IDX P6, R14, R13, R12, R11 ;  /* 0x0000000c0d0e7389 */ /* 0x00006400000c000b */
[----:B01----:R-:W-:Y:S01]  /*33280*/  ENDCOLLECTIVE ;  /* 0x000000000000791b */ /* 0x003fe20003800000 */
.L_x_2645:
[----:B------:R-:W-:Y:S02]  /*33290*/  IMAD.MOV.U32 R13, RZ, RZ, R9 ;  /* 0x000000ffff0d7224 */ /* 0x000fe400078e0009 */
[----:B------:R-:W-:Y:S02]  /*332a0*/  IMAD.MOV.U32 R12, RZ, RZ, R77 ;  /* 0x000000ffff0c7224 */ /* 0x000fe400078e004d */
[----:B------:R-:W-:-:S07]  /*332b0*/  IMAD.MOV.U32 R20, RZ, RZ, R14 ;  /* 0x000000ffff147224 */ /* 0x000fce00078e000e */
[----:B------:R-:W-:Y:S05]  /*332c0*/  WARPSYNC.COLLECTIVE R15, `(.L_x_2646) ;  /* 0x000000000f087348 */ /* 0x000fea0003c00000 */
[----:B------:R0:W1:Y:S02]  /*332d0*/  SHFL.IDX P6, R14, R13, R12, R11 ;  /* 0x0000000c0d0e7389 */ /* 0x00006400000c000b */
[----:B01----:R-:W-:Y:S01]  /*332e0*/  ENDCOLLECTIVE ;  /* 0x000000000000791b */ /* 0x003fe20003800000 */
.L_x_2646:
[----:B------:R-:W-:Y:S02]  /*332f0*/  IMAD.MOV.U32 R13, RZ, RZ, R8 ;  /* 0x000000ffff0d7224 */ /* 0x000fe400078e0008 */
[----:B------:R-:W-:-:S07]  /*33300*/  IMAD.MOV.U32 R9, RZ, RZ, R14 ;  /* 0x000000ffff097224 */ /* 0x000fce00078e000e */
[----:B------:R-:W-:Y:S05]  /*33310*/  WARPSYNC.COLLECTIVE R15, `(.L_x_2647) ;  /* 0x000000000f087348 */ /* 0x000fea0003c00000 */
[----:B------:R0:W1:Y:S02]  /*33320*/  SHFL.IDX P6, R14, R13, R12, R11 ;  /* 0x0000000c0d0e7389 */ /* 0x00006400000c000b */
[----:B01----:R-:W-:Y:S01]  /*33330*/  ENDCOLLECTIVE ;  /* 0x000000000000791b */ /* 0x003fe20003800000 */
.L_x_2647:
        /* <DEDUP_REMOVED lines=8> */
.L_x_2648:
[----:B------:R-:W-:Y:S02]  /*333c0*/  IMAD.MOV.U32 R13, RZ, RZ, R107 ;  /* 0x000000ffff0d7224 */ /* 0x000fe400078e006b */
[----:B------:R-:W-:-:S07]  /*333d0*/  IMAD.MOV.U32 R136, RZ, RZ, R14 ;  /* 0x000000ffff887224 */ /* 0x000fce00078e000e */
[----:B------:R-:W-:Y:S05]  /*333e0*/  WARPSYNC.COLLECTIVE R15, `(.L_x_2649) ;  /* 0x000000000f087348 */ /* 0x000fea0003c00000 */
[----:B------:R0:W1:Y:S02]  /*333f0*/  SHFL.IDX P6, R14, R13, R12, R11 ;  /* 0x0000000c0d0e7389 */ /* 0x00006400000c000b */
[----:B01----:R-:W-:Y:S01]  /*33400*/  ENDCOLLECTIVE ;  /* 0x000000000000791b */ /* 0x003fe20003800000 */
.L_x_2649:
[----:B------:R-:W-:Y:S02]  /*33410*/  IMAD.MOV.U32 R13, RZ, RZ, R21 ;  /* 0x000000ffff0d7224 */ /* 0x000fe400078e0015 */
[----:B------:R-:W-:Y:S02]  /*33420*/  IMAD.MOV.U32 R12, RZ, RZ, R77 ;  /* 0x000000ffff0c7224 */ /* 0x000fe400078e004d */
[----:B------:R-:W-:-:S07]  /*33430*/  IMAD.MOV.U32 R122, RZ, RZ, R14 ;  /* 0x000000ffff7a7224 */ /* 0x000fce00078e000e */
[----:B------:R-:W-:Y:S05]  /*33440*/  WARPSYNC.COLLECTIVE R15, `(.L_x_2650) ;  /* 0x000000000f087348 */ /* 0x000fea0003c00000 */
[----:B------:R0:W1:Y:S02]  /*33450*/  SHFL.IDX P6, R14, R13, R12, R11 ;  /* 0x0000000c0d0e7389 */ /* 0x00006400000c000b */
[----:B01----:R-:W-:Y:S01]  /*33460*/  ENDCOLLECTIVE ;  /* 0x000000000000791b */ /* 0x003fe20003800000 */
.L_x_2650:
[----:B------:R-:W-:Y:S01]  /*33470*/  IMAD.MOV.U32 R13, RZ, RZ, R10 ;  /* 0x000000ffff0d7224 */ /* 0x000fe200078e000a */
[----:B------:R-:W-:Y:S02]  /*33480*/  SEL R10, R20, R75, P0 ;  /* 0x0000004b140a7207 */ /* 0x000fe40000000000 */
[----:B------:R-:W-:Y:S01]  /*33490*/  SEL R20, R75, R20, P0 ;  /* 0x000000144b147207 */ /* 0x000fe20000000000 */
[----:B------:R-:W-:-:S07]  /*334a0*/  IMAD.MOV.U32 R139, RZ, RZ, R14 ;  /* 0x000000ffff8b7224 */ /* 0x000fce00078e000e */
[----:B------:R-:W-:Y:S05]  /*334b0*/  WARPSYNC.COLLECTIVE R15, `(.L_x_2651) ;  /* 0x000000000f087348 */ /* 0x000fea0003c00000 */
[----:B------:R0:W1:Y:S02]  /*334c0*/  SHFL.IDX P6, R14, R13, R12, R11 ;  /* 0x0000000c0d0e7389 */ /* 0x00006400000c000b */
[----:B01----:R-:W-:Y:S01]  /*334d0*/  ENDCOLLECTIVE ;  /* 0x000000000000791b */ /* 0x003fe20003800000 */
.L_x_2651:
[----:B------:R-:W-:Y:S01]  /*334e0*/  SEL R21, R136, R139, P0 ;  /* 0x0000008b88157207 */ /* 0x000fe20000000000 */
[----:B------:R-:W-:Y:S01]  /*334f0*/  IMAD.MOV.U32 R13, RZ, RZ, R111 ;  /* 0x000000ffff0d7224 */ /* 0x000fe200078e006f */
[----:B------:R-:W-:Y:S01]  /*33500*/  MOV R12, R44 ;  /* 0x0000002c000c7202 */ /* 0x000fe20000000f00 */
[----:B------:R-:W-:-:S07]  /*33510*/  IMAD.MOV.U32 R141, RZ, RZ, R14 ;  /* 0x000000ffff8d7224 */ /* 0x000fce00078e000e */
[----:B------:R-:W-:Y:S05]  /*33520*/  WARPSYNC.COLLECTIVE R15, `(.L_x_2652) ;  /* 0x000000000f087348 */ /* 0x000fea0003c00000 */
[----:B------:R0:W1:Y:S02]  /*33530*/  SHFL.IDX P6, R14, R13, R12, R11 ;  /* 0x0000000c0d0e7389 */ /* 0x00006400000c000b */
[----:B01----:R-:W-:Y:S01]  /*33540*/  ENDCOLLECTIVE ;  /* 0x000000000000791b */ /* 0x003fe20003800000 */
.L_x_2652:
[----:B------:R-:W-:Y:S01]  /*33550*/  SEL R25, R122, R141, P0 ;  /* 0x0000008d7a197207 */ /* 0x000fe20000000000 */
[----:B------:R-:W-:Y:S02]  /*33560*/  IMAD.MOV.U32 R13, RZ, RZ, R108 ;  /* 0x000000ffff0d7224 */ /* 0x000fe400078e006c */
[----:B------:R-:W-:-:S07]  /*33570*/  IMAD.MOV.U32 R107, RZ, RZ, R14 ;  /* 0x000000ffff6b7224 */ /* 0x000fce00078e000e */
[----:B------:R-:W-:Y:S05]  /*33580*/  WARPSYNC.COLLECTIVE R15, `(.L_x_2653) ;  /* 0x000000000f087348 */ /* 0x000fea0003c00000 */
[----:B------:R0:W1:Y:S02]  /*33590*/  SHFL.IDX P6, R14, R13, R12, R11 ;  /* 0x0000000c0d0e7389 */ /* 0x00006400000c000b */
[----:B01----:R-:W-:Y:S01]  /*335a0*/  ENDCOLLECTIVE ;  /* 0x000000000000791b */ /* 0x003fe20003800000 */
.L_x_2653:
[----:B------:R-:W-:Y:S01]  /*335b0*/  IMAD.MOV.U32 R13, RZ, RZ, R26 ;  /* 0x000000ffff0d7224 */ /* 0x000fe200078e001a */
[----:B------:R-:W-:Y:S01]  /*335c0*/  SEL R26, R141, R122, P0 ;  /* 0x0000007a8d1a7207 */ /* 0x000fe20000000000 */
[----:B------:R-:W-:Y:S02]  /*335d0*/  IMAD.MOV.U32 R12, RZ, RZ, R77 ;  /* 0x000000ffff0c7224 */ /* 0x000fe400078e004d */
[----:B------:R-:W-:-:S07]  /*335e0*/  IMAD.MOV.U32 R109, RZ, RZ, R14 ;  /* 0x000000ffff6d7224 */ /* 0x000fce00078e000e */
[----:B------:R-:W-:Y:S05]  /*335f0*/  WARPSYNC.COLLECTIVE R15, `(.L_x_2654) ;  /* 0x000000000f087348 */ /* 0x000fea0003c00000 */
[----:B------:R0:W1:Y:S02]  /*33600*/  SHFL.IDX P6, R14, R13, R12, R11 ;  /* 0x0000000c0d0e7389 */ /* 0x00006400000c000b */
[----:B01----:R-:W-:Y:S01]  /*33610*/  ENDCOLLECTIVE ;  /* 0x000000000000791b */ /* 0x003fe20003800000 */
.L_x_2654:
[----:B------:R-:W-:Y:S01]  /*33620*/  IMAD.MOV.U32 R13, RZ, RZ, R24 ;  /* 0x000000ffff0d7224 */ /* 0x000fe200078e0018 */
[----:B------:R-:W-:Y:S01]  /*33630*/  SEL R24, R139, R136, P0 ;  /* 0x000000888b187207 */ /* 0x000fe20000000000 */
[----:B------:R-:W-:-:S07]  /*33640*/  IMAD.MOV.U32 R142, RZ, RZ, R14 ;  /* 0x000000ffff8e7224 */ /* 0x000fce00078e000e */
[----:B------:R-:W-:Y:S05]  /*33650*/  WARPSYNC.COLLECTIVE R15, `(.L_x_2655) ;  /* 0x000000000f087348 */ /* 0x000fea0003c00000 */
[----:B------:R0:W1:Y:S02]  /*33660*/  SHFL.IDX P6, R14, R13, R12, R11 ;  /* 0x0000000c0d0e7389 */ /* 0x00006400000c000b */
[----:B01----:R-:W-:Y:S01]  /*33670*/  ENDCOLLECTIVE ;  /* 0x000000000000791b */ /* 0x003fe20003800000 */
.L_x_2655:
        /* <DEDUP_REMOVED lines=8> */
.L_x_2656:
[----:B------:R-:W-:Y:S02]  /*33700*/  SEL R108, R109, R143, P0 ;  /* 0x0000008f6d6c7207 */ /* 0x000fe40000000000 */
[----:B------:R-:W-:Y:S02]  /*33710*/  SEL R109, R143, R109, P0 ;  /* 0x0000006d8f6d7207 */ /* 0x000fe40000000000 */
[----:B------:R-:W-:Y:S01]  /*33720*/  MOV R13, R110 ;  /* 0x0000006e000d7202 */ /* 0x000fe20000000f00 */
[----:B------:R-:W-:-:S07]  /*33730*/  IMAD.MOV.U32 R111, RZ, RZ, R14 ;  /* 0x000000ffff6f7224 */ /* 0x000fce00078e000e */
[----:B------:R-:W-:Y:S05]  /*33740*/  WARPSYNC.COLLECTIVE R15, `(.L_x_2657) ;  /* 0x000000000f087348 */ /* 0x000fea0003c00000 */
[----:B------:R0:W1:Y:S02]  /*33750*/  SHFL.IDX P6, R14, R13, R12, R11 ;  /* 0x0000000c0d0e7389 */ /* 0x00006400000c000b */
[----:B01----:R-:W-:Y:S01]  /*33760*/  ENDCOLLECTIVE ;  /* 0x000000000000791b */ /* 0x003fe20003800000 */
.L_x_2657:
[----:B------:R-:W-:Y:S02]  /*33770*/  IMAD.MOV.U32 R13, RZ, RZ, R40 ;  /* 0x000000ffff0d7224 */ /* 0x000fe400078e0028 */
[----:B------:R-:W-:Y:S02]  /*33780*/  IMAD.MOV.U32 R12, RZ, RZ, R77 ;  /* 0x000000ffff0c7224 */ /* 0x000fe400078e004d */
[----:B------:R-:W-:-:S07]  /*33790*/  IMAD.MOV.U32 R118, RZ, RZ, R14 ;  /* 0x000000ffff767224 */ /* 0x000fce00078e000e */
[----:B------:R-:W-:Y:S05]  /*337a0*/  WARPSYNC.COLLECTIVE R15, `(.L_x_2658) ;  /* 0x000000000f087348 */ /* 0x000fea0003c00000 */
[----:B------:R0:W1:Y:S02]  /*337b0*/  SHFL.IDX P6, R14, R13, R12, R11 ;  /* 0x0000000c0d0e7389 */ /* 0x00006400000c000b */
[----:B01----:R-:W-:Y:S01]  /*337c0*/  ENDCOLLECTIVE ;  /* 0x000000000000791b */ /* 0x003fe20003800000 */
.L_x_2658:
[----:B------:R-:W-:Y:S02]  /*337d0*/  IMAD.MOV.U32 R13, RZ, RZ, R36 ;  /* 0x000000ffff0d7224 */ /* 0x000fe400078e0024 */
[----:B------:R-:W-:-:S07]  /*337e0*/  IMAD.MOV.U32 R40, RZ, RZ, R14 ;  /* 0x000000ffff287224 */ /* 0x000fce00078e000e */
[----:B------:R-:W-:Y:S05]  /*337f0*/  WARPSYNC.COLLECTIVE R15, `(.L_x_2659) ;  /* 0x000000000f087348 */ /* 0x000fea0003c00000 */
[----:B------:R0:W1:Y:S02]  /*33800*/  SHFL.IDX P6, R14, R13, R12, R11 ;  /* 0x0000000c0d0e7389 */ /* 0x00006400000c000b */
[----:B01----:R-:W-:Y:S01]  /*33810*/  ENDCOLLECTIVE ;  /* 0x000000000000791b */ /* 0x003fe20003800000 */
.L_x_2659:
        /* <DEDUP_REMOVED lines=8> */
.L_x_2660:
[----:B------:R-:W-:Y:S01]  /*338a0*/  IMAD.MOV.U32 R13, RZ, RZ, R112 ;  /* 0x000000ffff0d7224 */ /* 0x000fe200078e0070 */
[----:B------:R-:W-:Y:S02]  /*338b0*/  SEL R112, R118, R113, P0 ;  /* 0x0000007176707207 */ /* 0x000fe40000000000 */
[----:B------:R-:W-:Y:S01]  /*338c0*/  SEL R113, R113, R118, P0 ;  /* 0x0000007671717207 */ /* 0x000fe20000000000 */
[----:B------:R-:W-:-:S07]  /*338d0*/  IMAD.MOV.U32 R115, RZ, RZ, R14 ;  /* 0x000000ffff737224 */ /* 0x000fce00078e000e */
[----:B------:R-:W-:Y:S05]  /*338e0*/  WARPSYNC.COLLECTIVE R15, `(.L_x_2661) ;  /* 0x000000000f087348 */ /* 0x000fea0003c00000 */
[----:B------:R0:W1:Y:S02]  /*338f0*/  SHFL.IDX P6, R14, R13, R12, R11 ;  /* 0x0000000c0d0e7389 */ /* 0x00006400000c000b */
[----:B01----:R-:W-:Y:S01]  /*33900*/  ENDCOLLECTIVE ;  /* 0x000000000000791b */ /* 0x003fe20003800000 */
.L_x_2661:
[----:B------:R-:W-:Y:S01]  /*33910*/  MOV R13, R69 ;  /* 0x00000045000d7202 */ /* 0x000fe20000000f00 */
[----:B------:R-:W-:Y:S02]  /*33920*/  IMAD.MOV.U32 R12, RZ, RZ, R77 ;  /* 0x000000ffff0c7224 */ /* 0x000fe400078e004d */
[----:B------:R-:W-:-:S07]  /*33930*/  IMAD.MOV.U32 R117, RZ, RZ, R14 ;  /* 0x000000ffff757224 */ /* 0x000fce00078e000e */
[----:B------:R-:W-:Y:S05]  /*33940*/  WARPSYNC.COLLECTIVE R15, `(.L_x_2662) ;  /* 0x000000000f087348 */ /* 0x000fea0003c00000 */
[----:B------:R0:W1:Y:S02]  /*33950*/  SHFL.IDX P6, R14, R13, R12, R11 ;  /* 0x0000000c0d0e7389 */ /* 0x00006400000c000b */
[----:B01----:R-:W-:Y:S01]  /*33960*/  ENDCOLLECTIVE ;  /* 0x000000000000791b */ /* 0x003fe20003800000 */
.L_x_2662:
[----:B------:R-:W-:Y:S02]  /*33970*/  IMAD.MOV.U32 R13, RZ, RZ, R65 ;  /* 0x000000ffff0d7224 */ /* 0x000fe400078e0041 */
[----:B------:R-:W-:-:S07]  /*33980*/  IMAD.MOV.U32 R69, RZ, RZ, R14 ;  /* 0x000000ffff457224 */ /* 0x000fce00078e000e */
[----:B------:R-:W-:Y:S05]  /*33990*/  WARPSYNC.COLLECTIVE R15, `(.L_x_2663) ;  /* 0x000000000f087348 */ /* 0x000fea0003c00000 */
[----:B------:R0:W1:Y:S02]  /*339a0*/  SHFL.IDX P6, R14, R13, R12, R11 ;  /* 0x0000000c0d0e7389 */ /* 0x00006400000c000b */
[----:B01----:R-:W-:Y:S01]  /*339b0*/  ENDCOLLECTIVE ;  /* 0x000000000000791b */ /* 0x003fe20003800000 */
.L_x_2663:
[----:B------:R-:W-:Y:S02]  /*339c0*/  IMAD.MOV.U32 R13, RZ, RZ, R116 ;  /* 0x000000ffff0d7224 */ /* 0x000fe400078e0074 */
[----:B------:R-:W-:Y:S02]  /*339d0*/  IMAD.MOV.U32 R12, RZ, RZ, R44 ;  /* 0x000000ffff0c7224 */ /* 0x000fe400078e002c */
[----:B------:R-:W-:-:S07]  /*339e0*/  IMAD.MOV.U32 R65, RZ, RZ, R14 ;  /* 0x000000ffff417224 */ /* 0x000fce00078e000e */
[----:B------:R-:W-:Y:S05]  /*339f0*/  WARPSYNC.COLLECTIVE R15, `(.L_x_2664) ;  /* 0x000000000f087348 */ /* 0x000fea0003c00000 */
[----:B------:R0:W1:Y:S02]  /*33a00*/  SHFL.IDX P6, R14, R13, R12, R11 ;  /* 0x0000000c0d0e7389 */ /* 0x00006400000c000b */
[----:B01----:R-:W-:Y:S01]  /*33a10*/  ENDCOLLECTIVE ;  /* 0x000000000000791b */ /* 0x003fe20003800000 */
.L_x_2664:
        /* <DEDUP_REMOVED lines=9> */
.L_x_2665:
[----:B------:R-:W-:Y:S02]  /*33ab0*/  IMAD.MOV.U32 R13, RZ, RZ, R81 ;  /* 0x000000ffff0d7224 */ /* 0x000fe400078e0051 */
[----:B------:R-:W-:Y:S02]  /*33ac0*/  IMAD.MOV.U32 R12, RZ, RZ, R77 ;  /* 0x000000ffff0c7224 */ /* 0x000fe400078e004d */
[----:B------:R-:W-:-:S07]  /*33ad0*/  IMAD.MOV.U32 R123, RZ, RZ, R14 ;  /* 0x000000ffff7b7224 */ /* 0x000fce00078e000e */
[----:B------:R-:W-:Y:S05]  /*33ae0*/  WARPSYNC.COLLECTIVE R15, `(.L_x_2666) ;  /* 0x000000000f087348 */ /* 0x000fea0003c00000 */
[----:B------:R0:W1:Y:S02]  /*33af0*/  SHFL.IDX P6, R14, R13, R12, R11 ;  /* 0x0000000c0d0e7389 */ /* 0x00006400000c000b */
[----:B01----:R-:W-:Y:S01]  /*33b00*/  ENDCOLLECTIVE ;  /* 0x000000000000791b */ /* 0x003fe20003800000 */
.L_x_2666:
[----:B------:R-:W-:Y:S01]  /*33b10*/  IMAD.MOV.U32 R13, RZ, RZ, R71 ;  /* 0x000000ffff0d7224 */ /* 0x000fe200078e0047 */
[----:B------:R-:W-:-:S07]  /*33b20*/  MOV R81, R14 ;  /* 0x0000000e00517202 */ /* 0x000fce0000000f00 */
[----:B------:R-:W-:Y:S05]  /*33b30*/  WARPSYNC.COLLECTIVE R15, `(.L_x_2667) ;  /* 0x000000000f087348 */ /* 0x000fea0003c00000 */
[----:B------:R0:W1:Y:S02]  /*33b40*/  SHFL.IDX P6, R14, R13, R12, R11 ;  /* 0x0000000c0d0e7389 */ /* 0x00006400000c000b */
[----:B01----:R-:W-:Y:S01]  /*33b50*/  ENDCOLLECTIVE ;  /* 0x000000000000791b */ /* 0x003fe20003800000 */
.L_x_2667:
        /* <DEDUP_REMOVED lines=10> */
.L_x_2668:
[----:B------:R-:W-:Y:S02]  /*33c00*/  IMAD.MOV.U32 R13, RZ, RZ, R31 ;  /* 0x000000ffff0d7224 */ /* 0x000fe400078e001f */
[----:B------:R-:W-:-:S07]  /*33c10*/  IMAD.MOV.U32 R34, RZ, RZ, R14 ;  /* 0x000000ffff227224 */ /* 0x000fce00078e000e */
[----:B------:R-:W-:Y:S05]  /*33c20*/  WARPSYNC.COLLECTIVE R15, `(.L_x_2669) ;  /* 0x000000000f087348 */ /* 0x000fea0003c00000 */
[----:B------:R0:W1:Y:S02]  /*33c30*/  SHFL.IDX P6, R14, R13, R12, R11 ;  /* 0x0000000c0d0e7389 */ /* 0x00006400000c000b */
[----:B01----:R-:W-:Y:S01]  /*33c40*/  ENDCOLLECTIVE ;  /* 0x000000000000791b */ /* 0x003fe20003800000 */
.L_x_2669:
[----:B------:R-:W-:Y:S02]  /*33c50*/  IMAD.MOV.U32 R13, RZ, RZ, R29 ;  /* 0x000000ffff0d7224 */ /* 0x000fe400078e001d */
[----:B------:R-:W-:Y:S02]  /*33c60*/  IMAD.MOV.U32 R12, RZ, RZ, R77 ;  /* 0x000000ffff0c7224 */ /* 0x000fe400078e004d */
[----:B------:R-:W-:-:S07]  /*33c70*/  IMAD.MOV.U32 R31, RZ, RZ, R14 ;  /* 0x000000ffff1f7224 */ /* 0x000fce00078e000e */
[----:B------:R-:W-:Y:S05]  /*33c80*/  WARPSYNC.COLLECTIVE R15, `(.L_x_2670) ;  /* 0x000000000f087348 */ /* 0x000fea0003c00000 */
[----:B------:R0:W1:Y:S02]  /*33c90*/  SHFL.IDX P6, R14, R13, R12, R11 ;  /* 0x0000000c0d0e7389 */ /* 0x00006400000c000b */
[----:B01----:R-:W-:Y:S01]  /*33ca0*/  ENDCOLLECTIVE ;  /* 0x000000000000791b */ /* 0x003fe20003800000 */
.L_x_2670:
[----:B------:R-:W-:Y:S02]  /*33cb0*/  IMAD.MOV.U32 R13, RZ, RZ, R28 ;  /* 0x000000ffff0d7224 */ /* 0x000fe400078e001c */
[----:B------:R-:W-:-:S07]  /*33cc0*/  IMAD.MOV.U32 R29, RZ, RZ, R14 ;  /* 0x000000ffff1d7224 */ /* 0x000fce00078e000e */
[----:B------:R-:W-:Y:S05]  /*33cd0*/  WARPSYNC.COLLECTIVE R15, `(.L_x_2671) ;  /* 0x000000000f087348 */ /* 0x000fea0003c00000 */
[----:B------:R0:W1:Y:S02]  /*33ce0*/  SHFL.IDX P6, R14, R13, R12, R11 ;  /* 0x0000000c0d0e7389 */ /* 0x00006400000c000b */
[----:B01----:R-:W-:Y:S01]  /*33cf0*/  ENDCOLLECTIVE ;  /* 0x000000000000791b */ /* 0x003fe20003800000 */
.L_x_2671:
        /* <DEDUP_REMOVED lines=8> */
.L_x_2672:
[----:B------:R-:W-:Y:S02]  /*33d80*/  IMAD.MOV.U32 R13, RZ, RZ, R80 ;  /* 0x000000ffff0d7224 */ /* 0x000fe400078e0050 */
[----:B------:R-:W-:-:S07]  /*33d90*/  IMAD.MOV.U32 R132, RZ, RZ, R14 ;  /* 0x000000ffff847224 */ /* 0x000fce00078e000e */
[----:B------:R-:W-:Y:S05]  /*33da0*/  WARPSYNC.COLLECTIVE R15, `(.L_x_2673) ;  /* 0x000000000f087348 */ /* 0x000fea0003c00000 */
[----:B------:R0:W1:Y:S02]  /*33db0*/  SHFL.IDX P6, R14, R13, R12, R11 ;  /* 0x0000000c0d0e7389 */ /* 0x00006400000c000b */
[----:B01----:R-:W-:Y:S01]  /*33dc0*/  ENDCOLLECTIVE ;  /* 0x000000000000791b */ /* 0x003fe20003800000 */
.L_x_2673:
[----:B------:R-:W-:Y:S02]  /*33dd0*/  IMAD.MOV.U32 R13, RZ, RZ, R32 ;  /* 0x000000ffff0d7224 */ /* 0x000fe400078e0020 */
[----:B------:R-:W-:Y:S02]  /*33de0*/  IMAD.MOV.U32 R12, RZ, RZ, R77 ;  /* 0x000000ffff0c7224 */ /* 0x000fe400078e004d */
[----:B------:R-:W-:-:S07]  /*33df0*/  IMAD.MOV.U32 R134, RZ, RZ, R14 ;  /* 0x000000ffff867224 */ /* 0x000fce00078e000e */
[----:B------:R-:W-:Y:S05]  /*33e00*/  WARPSYNC.COLLECTIVE R15, `(.L_x_2674) ;  /* 0x000000000f087348 */ /* 0x000fea0003c00000 */
[----:B------:R0:W1:Y:S02]  /*33e10*/  SHFL.IDX P6, R14, R13, R12, R11 ;  /* 0x0000000c0d0e7389 */ /* 0x00006400000c000b */
[----:B01----:R-:W-:Y:S01]  /*33e20*/  ENDCOLLECTIVE ;  /* 0x000000000000791b */ /* 0x003fe20003800000 */
.L_x_2674:
[----:B------:R-:W-:Y:S01]  /*33e30*/  IMAD.MOV.U32 R13, RZ, RZ, R30 ;  /* 0x000000ffff0d7224 */ /* 0x000fe200078e001e */
[----:B------:R-:W-:Y:S02]  /*33e40*/  SEL R30, R31, R36, P0 ;  /* 0x000000241f1e7207 */ /* 0x000fe40000000000 */
[----:B------:R-:W-:Y:S01]  /*33e50*/  SEL R31, R36, R31, P0 ;  /* 0x0000001f241f7207 */ /* 0x000fe20000000000 */
[----:B------:R-:W-:-:S07]  /*33e60*/  IMAD.MOV.U32 R71, RZ, RZ, R14 ;  /* 0x000000ffff477224 */ /* 0x000fce00078e000e */
[----:B------:R-:W-:Y:S05]  /*33e70*/  WARPSYNC.COLLECTIVE R15, `(.L_x_2675) ;  /* 0x000000000f087348 */ /* 0x000fea0003c00000 */
[----:B------:R0:W1:Y:S02]  /*33e80*/  SHFL.IDX P6, R14, R13, R12, R11 ;  /* 0x0000000c0d0e7389 */ /* 0x00006400000c000b */
[----:B01----:R-:W-:Y:S01]  /*33e90*/  ENDCOLLECTIVE ;  /* 0x000000000000791b */ /* 0x003fe20003800000 */
.L_x_2675:
[----:B------:R-:W-:Y:S01]  /*33ea0*/  SEL R32, R132, R71, P0 ;  /* 0x0000004784207207 */ /* 0x000fe20000000000 */
[----:B------:R-:W-:Y:S01]  /*33eb0*/  IMAD.MOV.U32 R13, RZ, RZ, R89 ;  /* 0x000000ffff0d7224 */ /* 0x000fe200078e0059 */
[----:B------:R-:W-:Y:S01]  /*33ec0*/  MOV R12, R44 ;  /* 0x0000002c000c7202 */ /* 0x000fe20000000f00 */
[----:B------:R-:W-:-:S07]  /*33ed0*/  IMAD.MOV.U32 R144, RZ, RZ, R14 ;  /* 0x000000ffff907224 */ /* 0x000fce00078e000e */
[----:B------:R-:W-:Y:S05]  /*33ee0*/  WARPSYNC.COLLECTIVE R15, `(.L_x_2676) ;  /* 0x000000000f087348 */ /* 0x000fea0003c00000 */
[----:B------:R0:W1:Y:S02]  /*33ef0*/  SHFL.IDX P6, R14, R13, R12, R11 ;  /* 0x0000000c0d0e7389 */ /* 0x00006400000c000b */
[----:B01----:R-:W-:Y:S01]  /*33f00*/  ENDCOLLECTIVE ;  /* 0x000000000000791b */ /* 0x003fe20003800000 */
.L_x_2676:
[----:B------:R-:W-:Y:S01]  /*33f10*/  SEL R34, R134, R144, P0 ;  /* 0x0000009086227207 */ /* 0x000fe20000000000 */
[----:B------:R-:W-:Y:S02]  /*33f20*/  IMAD.MOV.U32 R13, RZ, RZ, R83 ;  /* 0x000000ffff0d7224 */ /* 0x000fe400078e0053 */
[----:B------:R-:W-:-:S07]  /*33f30*/  IMAD.MOV.U32 R127, RZ, RZ, R14 ;  /* 0x000000ffff7f7224 */ /* 0x000fce00078e000e */
[----:B------:R-:W-:Y:S05]  /*33f40*/  WARPSYNC.COLLECTIVE R15, `(.L_x_2677) ;  /* 0x000000000f087348 */ /* 0x000fea0003c00000 */
[----:B------:R0:W1:Y:S02]  /*33f50*/  SHFL.IDX P6, R14, R13, R12, R11 ;  /* 0x0000000c0d0e7389 */ /* 0x00006400000c000b */
[----:B01----:R-:W-:Y:S01]  /*33f60*/  ENDCOLLECTIVE ;  /* 0x000000000000791b */ /* 0x003fe20003800000 */
.L_x_2677:
[----:B------:R-:W-:Y:S01]  /*33f70*/  IMAD.MOV.U32 R13, RZ, RZ, R35 ;  /* 0x000000ffff0d7224 */ /* 0x000fe200078e0023 */
[----:B------:R-:W-:Y:S01]  /*33f80*/  SEL R35, R144, R134, P0 ;  /* 0x0000008690237207 */ /* 0x000fe20000000000 */
[----:B------:R-:W-:Y:S02]  /*33f90*/  IMAD.MOV.U32 R12, RZ, RZ, R77 ;  /* 0x000000ffff0c7224 */ /* 0x000fe400078e004d */
[----:B------:R-:W-:-:S07]  /*33fa0*/  IMAD.MOV.U32 R129, RZ, RZ, R14 ;  /* 0x000000ffff817224 */ /* 0x000fce00078e000e */
[----:B------:R-:W-:Y:S05]  /*33fb0*/  WARPSYNC.COLLECTIVE R15, `(.L_x_2678) ;  /* 0x000000000f087348 */ /* 0x000fea0003c00000 */
[----:B------:R0:W1:Y:S02]  /*33fc0*/  SHFL.IDX P6, R14, R13, R12, R11 ;  /* 0x0000000c0d0e7389 */ /* 0x00006400000c000b */
[----:B01----:R-:W-:Y:S01]  /*33fd0*/  ENDCOLLECTIVE ;  /* 0x000000000000791b */ /* 0x003fe20003800000 */
.L_x_2678:
[----:B------:R-:W-:Y:S01]  /*33fe0*/  IMAD.MOV.U32 R13, RZ, RZ, R33 ;  /* 0x000000ffff0d7224 */ /* 0x000fe200078e0021 */
[----:B------:R-:W-:Y:S01]  /*33ff0*/  SEL R33, R71, R132, P0 ;  /* 0x0000008447217207 */ /* 0x000fe20000000000 */
[----:B------:R-:W-:-:S07]  /*34000*/  IMAD.MOV.U32 R145, RZ, RZ, R14 ;  /* 0x000000ffff917224 */ /* 0x000fce00078e000e */
[----:B------:R-:W-:Y:S05]  /*34010*/  WARPSYNC.COLLECTIVE R15, `(.L_x_2679) ;  /* 0x000000000f087348 */ /* 0x000fea0003c00000 */
[----:B------:R0:W1:Y:S02]  /*34020*/  SHFL.IDX P6, R14, R13, R12, R11 ;  /* 0x0000000c0d0e7389 */ /* 0x00006400000c000b */
[----:B01----:R-:W-:Y:S01]  /*34030*/  ENDCOLLECTIVE ;  /* 0x000000000000791b */ /* 0x003fe20003800000 */
.L_x_2679:
[----:B------:R-:W-:Y:S01]  /*34040*/  SEL R36, R127, R145, P0 ;  /* 0x000000917f247207 */ /* 0x000fe20000000000 */
[----:B------:R-:W-:Y:S02]  /*34050*/  IMAD.MOV.U32 R13, RZ, RZ, R91 ;  /* 0x000000ffff0d7224 */ /* 0x000fe400078e005b */
[----:B------:R-:W-:Y:S02]  /*34060*/  IMAD.MOV.U32 R12, RZ, RZ, R44 ;  /* 0x000000ffff0c7224 */ /* 0x000fe400078e002c */
[----:B------:R-:W-:-:S07]  /*34070*/  IMAD.MOV.U32 R146, RZ, RZ, R14 ;  /* 0x000000ffff927224 */ /* 0x000fce00078e000e */
[----:B------:R-:W-:Y:S05]  /*34080*/  WARPSYNC.COLLECTIVE R15, `(.L_x_2680) ;  /* 0x000000000f087348 */ /* 0x000fea0003c00000 */
[----:B------:R0:W1:Y:S02]  /*34090*/  SHFL.IDX P6, R14, R13, R12, R11 ;  /* 0x0000000c0d0e7389 */ /* 0x00006400000c000b */
[----:B01----:R-:W-:Y:S01]  /*340a0*/  ENDCOLLECTIVE ;  /* 0x000000000000791b */ /* 0x003fe20003800000 */
.L_x_2680:
[----:B------:R-:W-:Y:S01]  /*340b0*/  MOV R13, R88 ;  /* 0x00000058000d7202 */ /* 0x000fe20000000f00 */
[----:B------:R-:W-:-:S07]  /*340c0*/  IMAD.MOV.U32 R91, RZ, RZ, R14 ;  /* 0x000000ffff5b7224 */ /* 0x000fce00078e000e */
[----:B------:R-:W-:Y:S05]  /*340d0*/  WARPSYNC.COLLECTIVE R15, `(.L_x_2681) ;  /* 0x000000000f087348 */ /* 0x000fea0003c00000 */
[----:B------:R0:W1:Y:S02]  /*340e0*/  SHFL.IDX P6, R14, R13, R12, R11 ;  /* 0x0000000c0d0e7389 */ /* 0x00006400000c000b */
[----:B01----:R-:W-:Y:S01]  /*340f0*/  ENDCOLLECTIVE ;  /* 0x000000000000791b */ /* 0x003fe20003800000 */
.L_x_2681:
[----:B------:R-:W-:Y:S01]  /*34100*/  IMAD.MOV.U32 R13, RZ, RZ, R39 ;  /* 0x000000ffff0d7224 */ /* 0x000fe200078e0027 */
[----:B------:R-:W-:Y:S01]  /*34110*/  SEL R39, R146, R129, P0 ;  /* 0x0000008192277207 */ /* 0x000fe20000000000 */
[----:B------:R-:W-:Y:S02]  /*34120*/  IMAD.MOV.U32 R12, RZ, RZ, R77 ;  /* 0x000000ffff0c7224 */ /* 0x000fe400078e004d */
[----:B------:R-:W-:-:S07]  /*34130*/  IMAD.MOV.U32 R89, RZ, RZ, R14 ;  /* 0x000000ffff597224 */ /* 0x000fce00078e000e */
[----:B------:R-:W-:Y:S05]  /*34140*/  WARPSYNC.COLLECTIVE R15, `(.L_x_2682) ;  /* 0x000000000f087348 */ /* 0x000fea0003c00000 */
[----:B------:R0:W1:Y:S02]  /*34150*/  SHFL.IDX P6, R14, R13, R12, R11 ;  /* 0x0000000c0d0e7389 */ /* 0x00006400000c000b */
[----:B01----:R-:W-:Y:S01]  /*34160*/  ENDCOLLECTIVE ;  /* 0x000000000000791b */ /* 0x003fe20003800000 */
.L_x_2682:
[----:B------:R-:W-:Y:S01]  /*34170*/  IMAD.MOV.U32 R13, RZ, RZ, R37 ;  /* 0x000000ffff0d7224 */ /* 0x000fe200078e0025 */
[----:B------:R-:W-:Y:S01]  /*34180*/  SEL R37, R145, R127, P0 ;  /* 0x0000007f91257207 */ /* 0x000fe20000000000 */
[----:B------:R-:W-:-:S07]  /*34190*/  IMAD.MOV.U32 R147, RZ, RZ, R14 ;  /* 0x000000ffff937224 */ /* 0x000fce00078e000e */
[----:B------:R-:W-:Y:S05]  /*341a0*/  WARPSYNC.COLLECTIVE R15, `(.L_x_2683) ;  /* 0x000000000f087348 */ /* 0x000fea0003c00000 */
[----:B------:R0:W1:Y:S02]  /*341b0*/  SHFL.IDX P6, R14, R13, R12, R11 ;  /* 0x0000000c0d0e7389 */ /* 0x00006400000c000b */
[----:B01----:R-:W-:Y:S01]  /*341c0*/  ENDCOLLECTIVE ;  /* 0x000000000000791b */ /* 0x003fe20003800000 */
.L_x_2683:
[----:B------:R-:W-:Y:S01]  /*341d0*/  SEL R40, R91, R147, P0 ;  /* 0x000000935b287207 */ /* 0x000fe20000000000 */
[----:B------:R-:W-:Y:S02]  /*341e0*/  IMAD.MOV.U32 R13, RZ, RZ, R125 ;  /* 0x000000ffff0d7224 */ /* 0x000fe400078e007d */
[----:B------:R-:W-:Y:S02]  /*341f0*/  IMAD.MOV.U32 R12, RZ, RZ, R44 ;  /* 0x000000ffff0c7224 */ /* 0x000fe400078e002c */
[----:B------:R-:W-:-:S07]  /*34200*/  IMAD.MOV.U32 R148, RZ, RZ, R14 ;  /* 0x000000ffff947224 */ /* 0x000fce00078e000e */
[----:B------:R-:W-:Y:S05]  /*34210*/  WARPSYNC.COLLECTIVE R15, `(.L_x_2684) ;  /* 0x000000000f087348 */ /* 0x000fea0003c00000 */
[----:B------:R0:W1:Y:S02]  /*34220*/  SHFL.IDX P6, R14, R13, R12, R11 ;  /* 0x0000000c0d0e7389 */ /* 0x00006400000c000b */
[----:B01----:R-:W-:Y:S01]  /*34230*/  ENDCOLLECTIVE ;  /* 0x000000000000791b */ /* 0x003fe20003800000 */
.L_x_2684:
[----:B------:R-:W-:Y:S01]  /*34240*/  SEL R69, R89, R148, P0 ;  /* 0x0000009459457207 */ /* 0x000fe20000000000 */
[----:B------:R-:W-:Y:S02]  /*34250*/  IMAD.MOV.U32 R13, RZ, RZ, R90 ;  /* 0x000000ffff0d7224 */ /* 0x000fe400078e005a */
[----:B------:R-:W-:-:S07]  /*34260*/  IMAD.MOV.U32 R88, RZ, RZ, R14 ;  /* 0x000000ffff587224 */ /* 0x000fce00078e000e */
[----:B------:R-:W-:Y:S05]  /*34270*/  WARPSYNC.COLLECTIVE R15, `(.L_x_2685) ;  /* 0x000000000f087348 */ /* 0x000fea0003c00000 */
[----:B------:R0:W1:Y:S02]  /*34280*/  SHFL.IDX P6, R14, R13, R12, R11 ;  /* 0x0000000c0d0e7389 */ /* 0x00006400000c000b */
[----:B01----:R-:W-:Y:S01]  /*34290*/  ENDCOLLECTIVE ;  /* 0x000000000000791b */ /* 0x003fe20003800000 */
.L_x_2685:
[----:B------:R-:W-:Y:S01]  /*342a0*/  MOV R13, R68 ;  /* 0x00000044000d7202 */ /* 0x000fe20000000f00 */
[----:B------:R-:W-:Y:S01]  /*342b0*/  IMAD.MOV.U32 R12, RZ, RZ, R77 ;  /* 0x000000ffff0c7224 */ /* 0x000fe200078e004d */
[----:B------:R-:W-:Y:S01]  /*342c0*/  SEL R68, R147, R91, P0 ;  /* 0x0000005b93447207 */ /* 0x000fe20000000000 */
[----:B------:R-:W-:-:S07]  /*342d0*/  IMAD.MOV.U32 R128, RZ, RZ, R14 ;  /* 0x000000ffff807224 */ /* 0x000fce00078e000e */
[----:B------:R-:W-:Y:S05]  /*342e0*/  WARPSYNC.COLLECTIVE R15, `(.L_x_2686) ;  /* 0x000000000f087348 */ /* 0x000fea0003c00000 */
[----:B------:R0:W1:Y:S02]  /*342f0*/  SHFL.IDX P6, R14, R13, R12, R11 ;  /* 0x0000000c0d0e7389 */ /* 0x00006400000c000b */
[----:B01----:R-:W-:Y:S01]  /*34300*/  ENDCOLLECTIVE ;  /* 0x000000000000791b */ /* 0x003fe20003800000 */
.L_x_2686:
[----:B------:R-:W-:Y:S02]  /*34310*/  IMAD.MOV.U32 R13, RZ, RZ, R64 ;  /* 0x000000ffff0d7224 */ /* 0x000fe400078e0040 */
[----:B------:R-:W-:-:S07]  /*34320*/  IMAD.MOV.U32 R90, RZ, RZ, R14 ;  /* 0x000000ffff5a7224 */ /* 0x000fce00078e000e */
[----:B------:R-:W-:Y:S05]  /*34330*/  WARPSYNC.COLLECTIVE R15, `(.L_x_2687) ;  /* 0x000000000f087348 */ /* 0x000fea0003c00000 */
[----:B------:R0:W1:Y:S02]  /*34340*/  SHFL.IDX P6, R14, R13, R12, R11 ;  /* 0x0000000c0d0e7389 */ /* 0x00006400000c000b */
[----:B01----:R-:W-:Y:S01]  /*34350*/  ENDCOLLECTIVE ;  /* 0x000000000000791b */ /* 0x003fe20003800000 */
.L_x_2687:
        /* <DEDUP_REMOVED lines=8> */
.L_x_2688:
        /* <DEDUP_REMOVED lines=8> */
.L_x_2689:
[----:B------:R-:W-:Y:S02]  /*34460*/  IMAD.MOV.U32 R13, RZ, RZ, R79 ;  /* 0x000000ffff0d7224 */ /* 0x000fe400078e004f */
[----:B------:R-:W-:Y:S02]  /*34470*/  IMAD.MOV.U32 R12, RZ, RZ, R77 ;  /* 0x000000ffff0c7224 */ /* 0x000fe400078e004d */
[----:B------:R-:W-:-:S07]  /*34480*/  IMAD.MOV.U32 R84, RZ, RZ, R14 ;  /* 0x000000ffff547224 */ /* 0x000fce00078e000e */
[----:B------:R-:W-:Y:S05]  /*34490*/  WARPSYNC.COLLECTIVE R15, `(.L_x_2690) ;  /* 0x000000000f087348 */ /* 0x000fea0003c00000 */
[----:B------:R0:W1:Y:S02]  /*344a0*/  SHFL.IDX P6, R14, R13, R12, R11 ;  /* 0x0000000c0d0e7389 */ /* 0x00006400000c000b */
[----:B01----:R-:W-:Y:S01]  /*344b0*/  ENDCOLLECTIVE ;  /* 0x000000000000791b */ /* 0x003fe20003800000 */
.L_x_2690:
[----:B------:R-:W-:Y:S01]  /*344c0*/  IMAD.MOV.U32 R13, RZ, RZ, R38 ;  /* 0x000000ffff0d7224 */ /* 0x000fe200078e0026 */
[----:B------:R-:W-:Y:S02]  /*344d0*/  SEL R38, R129, R146, P0 ;  /* 0x0000009281267207 */ /* 0x000fe40000000000 */
[----:B------:R-:W-:-:S07]  /*344e0*/  MOV R79, R14 ;  /* 0x0000000e004f7202 */ /* 0x000fce0000000f00 */
[----:B------:R-:W-:Y:S05]  /*344f0*/  WARPSYNC.COLLECTIVE R15, `(.L_x_2691) ;  /* 0x000000000f087348 */ /* 0x000fea0003c00000 */
[----:B------:R0:W1:Y:S02]  /*34500*/  SHFL.IDX P6, R14, R13, R12, R11 ;  /* 0x0000000c0d0e7389 */ /* 0x00006400000c000b */
[----:B01----:R-:W-:Y:S01]  /*34510*/  ENDCOLLECTIVE ;  /* 0x000000000000791b */ /* 0x003fe20003800000 */
.L_x_2691:
        /* <DEDUP_REMOVED lines=8> */
.L_x_2692:
[----:B------:R-:W-:Y:S02]  /*345a0*/  SEL R70, R84, R149, P0 ;  /* 0x0000009554467207 */ /* 0x000fe40000000000 */
[----:B------:R-:W-:Y:S01]  /*345b0*/  SEL R71, R149, R84, P0 ;  /* 0x0000005495477207 */ /* 0x000fe20000000000 */
[----:B------:R-:W-:Y:S02]  /*345c0*/  IMAD.MOV.U32 R13, RZ, RZ, R52 ;  /* 0x000000ffff0d7224 */ /* 0x000fe400078e0034 */
[----:B------:R-:W-:-:S07]  /*345d0*/  IMAD.MOV.U32 R55, RZ, RZ, R14 ;  /* 0x000000ffff377224 */ /* 0x000fce00078e000e */
[----:B------:R-:W-:Y:S05]  /*345e0*/  WARPSYNC.COLLECTIVE R15, `(.L_x_2693) ;  /* 0x000000000f087348 */ /* 0x000fea0003c00000 */
[----:B------:R0:W1:Y:S02]  /*345f0*/  SHFL.IDX P6, R14, R13, R12, R11 ;  /* 0x0000000c0d0e7389 */ /* 0x00006400000c000b */
[----:B01----:R-:W-:Y:S01]  /*34600*/  ENDCOLLECTIVE ;  /* 0x000000000000791b */ /* 0x003fe20003800000 */
.L_x_2693:
[----:B------:R-:W-:Y:S02]  /*34610*/  IMAD.MOV.U32 R13, RZ, RZ, R48 ;  /* 0x000000ffff0d7224 */ /* 0x000fe400078e0030 */
[----:B------:R-:W-:Y:S02]  /*34620*/  IMAD.MOV.U32 R12, RZ, RZ, R77 ;  /* 0x000000ffff0c7224 */ /* 0x000fe400078e004d */
[----:B------:R-:W-:-:S07]  /*34630*/  IMAD.MOV.U32 R80, RZ, RZ, R14 ;  /* 0x000000ffff507224 */ /* 0x000fce00078e000e */
[----:B------:R-:W-:Y:S05]  /*34640*/  WARPSYNC.COLLECTIVE R15, `(.L_x_2694) ;  /* 0x000000000f087348 */ /* 0x000fea0003c00000 */
[----:B------:R0:W1:Y:S02]  /*34650*/  SHFL.IDX P6, R14, R13, R12, R11 ;  /* 0x0000000c0d0e7389 */ /* 0x00006400000c000b */
[----:B01----:R-:W-:Y:S01]  /*34660*/  ENDCOLLECTIVE ;  /* 0x000000000000791b */ /* 0x003fe20003800000 */
.L_x_2694:
[----:B------:R-:W-:Y:S02]  /*34670*/  IMAD.MOV.U32 R13, RZ, RZ, R47 ;  /* 0x000000ffff0d7224 */ /* 0x000fe400078e002f */
[----:B------:R-:W-:-:S07]  /*34680*/  IMAD.MOV.U32 R48, RZ, RZ, R14 ;  /* 0x000000ffff307224 */ /* 0x000fce00078e000e */
[----:B------:R-:W-:Y:S05]  /*34690*/  WARPSYNC.COLLECTIVE R15, `(.L_x_2695) ;  /* 0x000000000f087348 */ /* 0x000fea0003c00000 */
[----:B------:R0:W1:Y:S02]  /*346a0*/  SHFL.IDX P6, R14, R13, R12, R11 ;  /* 0x0000000c0d0e7389 */ /* 0x00006400000c000b */
[----:B01----:R-:W-:Y:S01]  /*346b0*/  ENDCOLLECTIVE ;  /* 0x000000000000791b */ /* 0x003fe20003800000 */
.L_x_2695:
[----:B------:R-:W-:Y:S02]  /*346c0*/  IMAD.MOV.U32 R13, RZ, RZ, R56 ;  /* 0x000000ffff0d7224 */ /* 0x000fe400078e0038 */
[----:B------:R-:W-:Y:S01]  /*346d0*/  IMAD.MOV.U32 R12, RZ, RZ, R44 ;  /* 0x000000ffff0c7224 */ /* 0x000fe200078e002c */
[----:B------:R-:W-:-:S07]  /*346e0*/  MOV R47, R14 ;  /* 0x0000000e002f7202 */ /* 0x000fce0000000f00 */
[----:B------:R-:W-:Y:S05]  /*346f0*/  WARPSYNC.COLLECTIVE R15, `(.L_x_2696) ;  /* 0x000000000f087348 */ /* 0x000fea0003c00000 */
[----:B------:R0:W1:Y:S02]  /*34700*/  SHFL.IDX P6, R14, R13, R12, R11 ;  /* 0x0000000c0d0e7389 */ /* 0x00006400000c000b */
[----:B01----:R-:W-:Y:S01]  /*34710*/  ENDCOLLECTIVE ;  /* 0x000000000000791b */ /* 0x003fe20003800000 */
.L_x_2696:
[----:B------:R-:W-:Y:S01]  /*34720*/  SEL R75, R47, R80, P0 ;  /* 0x000000502f4b7207 */ /* 0x000fe20000000000 */
[----:B------:R-:W-:Y:S02]  /*34730*/  IMAD.MOV.U32 R13, RZ, RZ, R54 ;  /* 0x000000ffff0d7224 */ /* 0x000fe400078e0036 */
[----:B------:R-:W-:-:S07]  /*34740*/  IMAD.MOV.U32 R56, RZ, RZ, R14 ;  /* 0x000000ffff387224 */ /* 0x000fce00078e000e */
[----:B------:R-:W-:Y:S05]  /*34750*/  WARPSYNC.COLLECTIVE R15, `(.L_x_2697) ;  /* 0x000000000f087348 */ /* 0x000fea0003c00000 */
[----:B------:R0:W1:Y:S02]  /*34760*/  SHFL.IDX P6, R14, R13, R12, R11 ;  /* 0x0000000c0d0e7389 */ /* 0x00006400000c000b */
[----:B01----:R-:W-:Y:S01]  /*34770*/  ENDCOLLECTIVE ;  /* 0x000000000000791b */ /* 0x003fe20003800000 */
.L_x_2697:
[----:B------:R-:W-:Y:S02]  /*34780*/  IMAD.MOV.U32 R13, RZ, RZ, R50 ;  /* 0x000000ffff0d7224 */ /* 0x000fe400078e0032 */
[----:B------:R-:W-:Y:S02]  /*34790*/  IMAD.MOV.U32 R12, RZ, RZ, R77 ;  /* 0x000000ffff0c7224 */ /* 0x000fe400078e004d */
[----:B------:R-:W-:-:S07]  /*347a0*/  IMAD.MOV.U32 R54, RZ, RZ, R14 ;  /* 0x000000ffff367224 */ /* 0x000fce00078e000e */
[----:B------:R-:W-:Y:S05]  /*347b0*/  WARPSYNC.COLLECTIVE R15, `(.L_x_2698) ;  /* 0x000000000f087348 */ /* 0x000fea0003c00000 */
[----:B------:R0:W1:Y:S02]  /*347c0*/  SHFL.IDX P6, R14, R13, R12, R11 ;  /* 0x0000000c0d0e7389 */ /* 0x00006400000c000b */
[----:B01----:R-:W-:Y:S01]  /*347d0*/  ENDCOLLECTIVE ;  /* 0x000000000000791b */ /* 0x003fe20003800000 */
.L_x_2698:
[----:B------:R-:W-:Y:S02]  /*347e0*/  IMAD.MOV.U32 R13, RZ, RZ, R49 ;  /* 0x000000ffff0d7224 */ /* 0x000fe400078e0031 */
[----:B------:R-:W-:-:S07]  /*347f0*/  IMAD.MOV.U32 R50, RZ, RZ, R14 ;  /* 0x000000ffff327224 */ /* 0x000fce00078e000e */
[----:B------:R-:W-:Y:S05]  /*34800*/  WARPSYNC.COLLECTIVE R15, `(.L_x_2699) ;  /* 0x000000000f087348 */ /* 0x000fea0003c00000 */
[----:B------:R0:W1:Y:S02]  /*34810*/  SHFL.IDX P6, R14, R13, R12, R11 ;  /* 0x0000000c0d0e7389 */ /* 0x00006400000c000b */
[----:B01----:R-:W-:Y:S01]  /*34820*/  ENDCOLLECTIVE ;  /* 0x000000000000791b */ /* 0x003fe20003800000 */
.L_x_2699:
[----:B------:R-:W-:Y:S01]  /*34830*/  IMAD.MOV.U32 R13, RZ, RZ, R62 ;  /* 0x000000ffff0d7224 */ /* 0x000fe200078e003e */
[----:B------:R-:W-:Y:S01]  /*34840*/  MOV R12, R44 ;  /* 0x0000002c000c7202 */ /* 0x000fe20000000f00 */
[----:B------:R-:W-:-:S07]  /*34850*/  IMAD.MOV.U32 R49, RZ, RZ, R14 ;  /* 0x000000ffff317224 */ /* 0x000fce00078e000e */
[----:B------:R-:W-:Y:S05]  /*34860*/  WARPSYNC.COLLECTIVE R15, `(.L_x_2700) ;  /* 0x000000000f087348 */ /* 0x000fea0003c00000 */
[----:B------:R0:W1:Y:S02]  /*34870*/  SHFL.IDX P6, R14, R13, R12, R11 ;  /* 0x0000000c0d0e7389 */ /* 0x00006400000c000b */
[----:B01----:R-:W-:Y:S01]  /*34880*/  ENDCOLLECTIVE ;  /* 0x000000000000791b */ /* 0x003fe20003800000 */
.L_x_2700:
[----:B------:R-:W-:Y:S01]  /*34890*/  SEL R79, R49, R54, P0 ;  /* 0x00000036314f7207 */ /* 0x000fe20000000000 */
[----:B------:R-:W-:Y:S02]  /*348a0*/  IMAD.MOV.U32 R13, RZ, RZ, R57 ;  /* 0x000000ffff0d7224 */ /* 0x000fe400078e0039 */
[----:B------:R-:W-:-:S07]  /*348b0*/  IMAD.MOV.U32 R62, RZ, RZ, R14 ;  /* 0x000000ffff3e7224 */ /* 0x000fce00078e000e */
[----:B------:R-:W-:Y:S05]  /*348c0*/  WARPSYNC.COLLECTIVE R15, `(.L_x_2701) ;  /* 0x000000000f087348 */ /* 0x000fea0003c00000 */
[----:B------:R0:W1:Y:S02]  /*348d0*/  SHFL.IDX P6, R14, R13, R12, R11 ;  /* 0x0000000c0d0e7389 */ /* 0x00006400000c000b */
[----:B01----:R-:W-:Y:S01]  /*348e0*/  ENDCOLLECTIVE ;  /* 0x000000000000791b */ /* 0x003fe20003800000 */
.L_x_2701:
[----:B------:R-:W-:Y:S02]  /*348f0*/  IMAD.MOV.U32 R13, RZ, RZ, R53 ;  /* 0x000000ffff0d7224 */ /* 0x000fe400078e0035 */
[----:B------:R-:W-:Y:S02]  /*34900*/  IMAD.MOV.U32 R12, RZ, RZ, R77 ;  /* 0x000000ffff0c7224 */ /* 0x000fe400078e004d */
[----:B------:R-:W-:-:S07]  /*34910*/  IMAD.MOV.U32 R83, RZ, RZ, R14 ;  /* 0x000000ffff537224 */ /* 0x000fce00078e000e */
[----:B------:R-:W-:Y:S05]  /*34920*/  WARPSYNC.COLLECTIVE R15, `(.L_x_2702) ;  /* 0x000000000f087348 */ /* 0x000fea0003c00000 */
[----:B------:R0:W1:Y:S02]  /*34930*/  SHFL.IDX P6, R14, R13, R12, R11 ;  /* 0x0000000c0d0e7389 */ /* 0x00006400000c000b */
[----:B01----:R-:W-:Y:S01]  /*34940*/  ENDCOLLECTIVE ;  /* 0x000000000000791b */ /* 0x003fe20003800000 */
.L_x_2702:
[----:B------:R-:W-:Y:S02]  /*34950*/  IMAD.MOV.U32 R13, RZ, RZ, R51 ;  /* 0x000000ffff0d7224 */ /* 0x000fe400078e0033 */
[----:B------:R-:W-:-:S07]  /*34960*/  IMAD.MOV.U32 R53, RZ, RZ, R14 ;  /* 0x000000ffff357224 */ /* 0x000fce00078e000e */
[----:B------:R-:W-:Y:S05]  /*34970*/  WARPSYNC.COLLECTIVE R15, `(.L_x_2703) ;  /* 0x000000000f087348 */ /* 0x000fea0003c00000 */
[----:B------:R0:W1:Y:S02]  /*34980*/  SHFL.IDX P6, R14, R13, R12, R11 ;  /* 0x0000000c0d0e7389 */ /* 0x00006400000c000b */
[----:B01----:R-:W-:Y:S01]  /*34990*/  ENDCOLLECTIVE ;  /* 0x000000000000791b */ /* 0x003fe20003800000 */
.L_x_2703:
        /* <DEDUP_REMOVED lines=8> */
.L_x_2704:
[----:B------:R-:W-:Y:S02]  /*34a20*/  SEL R82, R83, R51, P0 ;  /* 0x0000003353527207 */ /* 0x000fe40000000000 */
[----:B------:R-:W-:Y:S02]  /*34a30*/  SEL R83, R51, R83, P0 ;  /* 0x0000005333537207 */ /* 0x000fe40000000000 */
[----:B------:R-:W-:Y:S01]  /*34a40*/  MOV R13, R61 ;  /* 0x0000003d000d7202 */ /* 0x000fe20000000f00 */
[----:B------:R-:W-:-:S07]  /*34a50*/  IMAD.MOV.U32 R131, RZ, RZ, R14 ;  /* 0x000000ffff837224 */ /* 0x000fce00078e000e */
[----:B------:R-:W-:Y:S05]  /*34a60*/  WARPSYNC.COLLECTIVE R15, `(.L_x_2705) ;  /* 0x000000000f087348 */ /* 0x000fea0003c00000 */
[----:B------:R0:W1:Y:S02]  /*34a70*/  SHFL.IDX P6, R14, R13, R12, R11 ;  /* 0x0000000c0d0e7389 */ /* 0x00006400000c000b */
[----:B01----:R-:W-:Y:S01]  /*34a80*/  ENDCOLLECTIVE ;  /* 0x000000000000791b */ /* 0x003fe20003800000 */
.L_x_2705:
[----:B------:R-:W-:Y:S02]  /*34a90*/  IMAD.MOV.U32 R13, RZ, RZ, R59 ;  /* 0x000000ffff0d7224 */ /* 0x000fe400078e003b */
[----:B------:R-:W-:Y:S02]  /*34aa0*/  IMAD.MOV.U32 R12, RZ, RZ, R77 ;  /* 0x000000ffff0c7224 */ /* 0x000fe400078e004d */
[----:B------:R-:W-:-:S07]  /*34ab0*/  IMAD.MOV.U32 R133, RZ, RZ, R14 ;  /* 0x000000ffff857224 */ /* 0x000fce00078e000e */
[----:B------:R-:W-:Y:S05]  /*34ac0*/  WARPSYNC.COLLECTIVE R15, `(.L_x_2706) ;  /* 0x000000000f087348 */ /* 0x000fea0003c00000 */
[----:B------:R0:W1:Y:S02]  /*34ad0*/  SHFL.IDX P6, R14, R13, R12, R11 ;  /* 0x0000000c0d0e7389 */ /* 0x00006400000c000b */
[----:B01----:R-:W-:Y:S01]  /*34ae0*/  ENDCOLLECTIVE ;  /* 0x000000000000791b */ /* 0x003fe20003800000 */
.L_x_2706:
[----:B------:R-:W-:Y:S02]  /*34af0*/  IMAD.MOV.U32 R13, RZ, RZ, R58 ;  /* 0x000000ffff0d7224 */ /* 0x000fe400078e003a */
[----:B------:R-:W-:-:S07]  /*34b00*/  IMAD.MOV.U32 R59, RZ, RZ, R14 ;  /* 0x000000ffff3b7224 */ /* 0x000fce00078e000e */
[----:B------:R-:W-:Y:S05]  /*34b10*/  WARPSYNC.COLLECTIVE R15, `(.L_x_2707) ;  /* 0x000000000f087348 */ /* 0x000fea0003c00000 */
[----:B------:R0:W1:Y:S02]  /*34b20*/  SHFL.IDX P6, R14, R13, R12, R11 ;  /* 0x0000000c0d0e7389 */ /* 0x00006400000c000b */
[----:B01----:R-:W-:Y:S01]  /*34b30*/  ENDCOLLECTIVE ;  /* 0x000000000000791b */ /* 0x003fe20003800000 */
.L_x_2707:
[----:B------:R-:W-:Y:S02]  /*34b40*/  SEL R84, R131, R59, P0 ;  /* 0x0000003b83547207 */ /* 0x000fe40000000000 */
[----:B------:R-:W-:Y:S01]  /*34b50*/  SEL R131, R59, R131, P0 ;  /* 0x000000833b837207 */ /* 0x000fe20000000000 */
[----:B------:R-:W-:Y:S01]  /*34b60*/  IMAD.MOV.U32 R13, RZ, RZ, R74 ;  /* 0x000000ffff0d7224 */ /* 0x000fe200078e004a */
[----:B------:R-:W-:Y:S01]  /*34b70*/  SEL R74, R80, R47, P0 ;  /* 0x0000002f504a7207 */ /* 0x000fe20000000000 */
[----:B------:R-:W-:Y:S01]  /*34b80*/  IMAD.MOV.U32 R12, RZ, RZ, R44 ;  /* 0x000000ffff0c7224 */ /* 0x000fe200078e002c */
[----:B------:R-:W-:Y:S01]  /*34b90*/  SEL R80, R62, R53, P0 ;  /* 0x000000353e507207 */ /* 0x000fe20000000000 */
[----:B------:R-:W-:-:S07]  /*34ba0*/  IMAD.MOV.U32 R58, RZ, RZ, R14 ;  /* 0x000000ffff3a7224 */ /* 0x000fce00078e000e */
[----:B------:R-:W-:Y:S05]  /*34bb0*/  WARPSYNC.COLLECTIVE R15, `(.L_x_2708) ;  /* 0x000000000f087348 */ /* 0x000fea0003c00000 */
[----:B------:R0:W1:Y:S02]  /*34bc0*/  SHFL.IDX P6, R14, R13, R12, R11 ;  /* 0x0000000c0d0e7389 */ /* 0x00006400000c000b */
[----:B01----:R-:W-:Y:S01]  /*34bd0*/  ENDCOLLECTIVE ;  /* 0x000000000000791b */ /* 0x003fe20003800000 */
.L_x_2708:
[----:B------:R-:W-:Y:S02]  /*34be0*/  SEL R132, R133, R58, P0 ;  /* 0x0000003a85847207 */ /* 0x000fe40000000000 */
[----:B------:R-:W-:Y:S01]  /*34bf0*/  SEL R133, R58, R133, P0 ;  /* 0x000000853a857207 */ /* 0x000fe20000000000 */
[----:B------:R-:W-:Y:S02]  /*34c00*/  IMAD.MOV.U32 R13, RZ, RZ, R67 ;  /* 0x000000ffff0d7224 */ /* 0x000fe400078e0043 */
[----:B------:R-:W-:-:S07]  /*34c10*/  IMAD.MOV.U32 R135, RZ, RZ, R14 ;  /* 0x000000ffff877224 */ /* 0x000fce00078e000e */
[----:B------:R-:W-:Y:S05]  /*34c20*/  WARPSYNC.COLLECTIVE R15, `(.L_x_2709) ;  /* 0x000000000f087348 */ /* 0x000fea0003c00000 */
[----:B------:R0:W1:Y:S02]  /*34c30*/  SHFL.IDX P6, R14, R13, R12, R11 ;  /* 0x0000000c0d0e7389 */ /* 0x00006400000c000b */
[----:B01----:R-:W-:Y:S01]  /*34c40*/  ENDCOLLECTIVE ;  /* 0x000000000000791b */ /* 0x003fe20003800000 */
.L_x_2709:
[----:B------:R-:W-:Y:S01]  /*34c50*/  MOV R13, R73 ;  /* 0x00000049000d7202 */ /* 0x000fe20000000f00 */
[----:B------:R-:W-:Y:S01]  /*34c60*/  IMAD.MOV.U32 R12, RZ, RZ, R77 ;  /* 0x000000ffff0c7224 */ /* 0x000fe200078e004d */
[----:B------:R-:W-:Y:S01]  /*34c70*/  SEL R73, R48, R55, P0 ;  /* 0x0000003730497207 */ /* 0x000fe20000000000 */
[----:B------:R-:W-:-:S07]  /*34c80*/  IMAD.MOV.U32 R137, RZ, RZ, R14 ;  /* 0x000000ffff897224 */ /* 0x000fce00078e000e */
[----:B------:R-:W-:Y:S05]  /*34c90*/  WARPSYNC.COLLECTIVE R15, `(.L_x_2710) ;  /* 0x000000000f087348 */ /* 0x000fea0003c00000 */
[----:B------:R0:W1:Y:S02]  /*34ca0*/  SHFL.IDX P6, R14, R13, R12, R11 ;  /* 0x0000000c0d0e7389 */ /* 0x00006400000c000b */
[----:B01----:R-:W-:Y:S01]  /*34cb0*/  ENDCOLLECTIVE ;  /* 0x000000000000791b */ /* 0x003fe20003800000 */
.L_x_2710:
[----:B------:R-:W-:Y:S02]  /*34cc0*/  IMAD.MOV.U32 R13, RZ, RZ, R63 ;  /* 0x000000ffff0d7224 */ /* 0x000fe400078e003f */
[----:B------:R-:W-:-:S07]  /*34cd0*/  IMAD.MOV.U32 R57, RZ, RZ, R14 ;  /* 0x000000ffff397224 */ /* 0x000fce00078e000e */
[----:B------:R-:W-:Y:S05]  /*34ce0*/  WARPSYNC.COLLECTIVE R15, `(.L_x_2711) ;  /* 0x000000000f087348 */ /* 0x000fea0003c00000 */
[----:B------:R0:W1:Y:S02]  /*34cf0*/  SHFL.IDX P6, R14, R13, R12, R11 ;  /* 0x0000000c0d0e7389 */ /* 0x00006400000c000b */
[----:B01----:R-:W-:Y:S01]  /*34d00*/  ENDCOLLECTIVE ;  /* 0x000000000000791b */ /* 0x003fe20003800000 */
.L_x_2711:
        /* <DEDUP_REMOVED lines=9> */
.L_x_2712:
[----:B------:R-:W-:Y:S02]  /*34da0*/  SEL R136, R137, R63, P0 ;  /* 0x0000003f89887207 */ /* 0x000fe40000000000 */
[----:B------:R-:W-:Y:S01]  /*34db0*/  SEL R137, R63, R137, P0 ;  /* 0x000000893f897207 */ /* 0x000fe20000000000 */
[----:B------:R-:W-:Y:S02]  /*34dc0*/  IMAD.MOV.U32 R13, RZ, RZ, R45 ;  /* 0x000000ffff0d7224 */ /* 0x000fe400078e002d */
[----:B------:R-:W-:-:S07]  /*34dd0*/  IMAD.MOV.U32 R52, RZ, RZ, R14 ;  /* 0x000000ffff347224 */ /* 0x000fce00078e000e */
[----:B------:R-:W-:Y:S05]  /*34de0*/  WARPSYNC.COLLECTIVE R15, `(.L_x_2713) ;  /* 0x000000000f087348 */ /* 0x000fea0003c00000 */
[----:B------:R0:W1:Y:S02]  /*34df0*/  SHFL.IDX P6, R14, R13, R12, R11 ;  /* 0x0000000c0d0e7389 */ /* 0x00006400000c000b */
[----:B01----:R-:W-:Y:S01]  /*34e00*/  ENDCOLLECTIVE ;  /* 0x000000000000791b */ /* 0x003fe20003800000 */
.L_x_2713:
        /* <DEDUP_REMOVED lines=8> */
.L_x_2714:
[----:B------:R-:W-:Y:S01]  /*34e90*/  IMAD.MOV.U32 R13, RZ, RZ, R46 ;  /* 0x000000ffff0d7224 */ /* 0x000fe200078e002e */
[----:B------:R-:W-:-:S07]  /*34ea0*/  MOV R44, R14 ;  /* 0x0000000e002c7202 */ /* 0x000fce0000000f00 */
[----:B------:R-:W-:Y:S05]  /*34eb0*/  WARPSYNC.COLLECTIVE R15, `(.L_x_2715) ;  /* 0x000000000f087348 */ /* 0x000fea0003c00000 */
[----:B------:R0:W1:Y:S02]  /*34ec0*/  SHFL.IDX P6, R14, R13, R12, R11 ;  /* 0x0000000c0d0e7389 */ /* 0x00006400000c000b */
[----:B01----:R-:W-:Y:S01]  /*34ed0*/  ENDCOLLECTIVE ;  /* 0x000000000000791b */ /* 0x003fe20003800000 */
.L_x_2715:
[----:B------:R-:W-:Y:S01]  /*34ee0*/  IMAD.MOV.U32 R11, RZ, RZ, RZ ;  /* 0x000000ffff0b7224 */ /* 0x000fe200078e00ff */
[----:B------:R-:W-:Y:S06]  /*34ef0*/  BRA `(.L_x_2716) ;  /* 0xffffff04000c7947 */ /* 0x000fec000383ffff */
.L_x_2426:
[----:B------:R-:W-:Y:S02]  /*34f00*/  IMAD.MOV.U32 R13, RZ, RZ, R3 ;  /* 0x000000ffff0d7224 */ /* 0x000fe400078e0003 */
[----:B------:R-:W-:Y:S02]  /*34f10*/  IMAD.MOV.U32 R12, RZ, RZ, RZ ;  /* 0x000000ffff0c7224 */ /* 0x000fe400078e00ff */
[----:B------:R-:W-:Y:S02]  /*34f20*/  IMAD.MOV.U32 R11, RZ, RZ, 0x181f ;  /* 0x0000181fff0b7424 */ /* 0x000fe400078e00ff */
[----:B------:R-:W-:-:S07]  /*34f30*/  IMAD.MOV.U32 R15, RZ, RZ, -0x1 ;  /* 0xffffffffff0f7424 */ /* 0x000fce00078e00ff */
[----:B-----5:R-:W-:Y:S05]  /*34f40*/  WARPSYNC.COLLECTIVE R15, `(.L_x_2717) ;  /* 0x000000000f087348 */ /* 0x020fea0003c00000 */
[----:B------:R0:W1:Y:S02]  /*34f50*/  SHFL.IDX P6, R14, R13, R12, R11 ;  /* 0x0000000c0d0e7389 */ /* 0x00006400000c000b */
[----:B01---5:R-:W-:Y:S01]  /*34f60*/  ENDCOLLECTIVE ;  /* 0x000000000000791b */ /* 0x023fe20003800000 */
.L_x_2717:
[----:B------:R-:W-:Y:S02]  /*34f70*/  IMAD.MOV.U32 R13, RZ, RZ, R2 ;  /* 0x000000ffff0d7224 */ /* 0x000fe400078e0002 */
[----:B------:R-:W-:-:S07]  /*34f80*/  IMAD.MOV.U32 R0, RZ, RZ, R14 ;  /* 0x000000ffff007224 */ /* 0x000fce00078e000e */
[----:B------:R-:W-:Y:S05]  /*34f90*/  WARPSYNC.COLLECTIVE R15, `(.L_x_2718) ;  /* 0x000000000f087348 */ /* 0x000fea0003c00000 */
[----:B------:R0:W1:Y:S02]  /*34fa0*/  SHFL.IDX P6, R14, R13, R12, R11 ;  /* 0x0000000c0d0e7389 */ /* 0x00006400000c000b */
[----:B01----:R-:W-:Y:S01]  /*34fb0*/  ENDCOLLECTIVE ;  /* 0x000000000000791b */ /* 0x003fe20003800000 */
.L_x_2718:
[----:B------:R-:W-:Y:S05]  /*34fc0*/  BRA `(.L_x_2719) ;  /* 0xffffff1400647947 */ /* 0x000fea000383ffff */
.L_x_2429:
[----:B------:R-:W-:Y:S01]  /*34fd0*/  BSSY B1, `(.L_x_2720) ;  /* 0x0000008000017945 */ /* 0x000fe20003800000 */
[----:B---3--:R-:W-:Y:S01]  /*34fe0*/  IMAD.MOV.U32 R13, RZ, RZ, R3 ;  /* 0x000000ffff0d7224 */ /* 0x008fe200078e0003 */
[----:B------:R-:W-:Y:S01]  /*34ff0*/  MOV R15, 0xffffffff ;  /* 0xffffffff000f7802 */ /* 0x000fe20000000f00 */
[----:B------:R-:W-:Y:S02]  /*35000*/  IMAD.MOV.U32 R12, RZ, RZ, 0x1 ;  /* 0x00000001ff0c7424 */ /* 0x000fe400078e00ff */
[----:B------:R-:W-:-:S07]  /*35010*/  IMAD.MOV.U32 R11, RZ, RZ, 0x181f ;  /* 0x0000181fff0b7424 */ /* 0x000fce00078e00ff */
[----:B012--5:R-:W-:Y:S05]  /*35020*/  WARPSYNC.COLLECTIVE R15, `(.L_x_2721) ;  /* 0x000000000f087348 */ /* 0x027fea0003c00000 */
[----:B--2---:R2:W3:Y:S02]  /*35030*/  SHFL.IDX P6, R14, R13, R12, R11 ;  /* 0x0000000c0d0e7389 */ /* 0x0044e400000c000b */
[----:B0123-5:R-:W-:Y:S01]  /*35040*/  ENDCOLLECTIVE ;  /* 0x000000000000791b */ /* 0x02ffe20003800000 */
.L_x_2721:
[----:B------:R-:W-:Y:S05]  /*35050*/  BSYNC B1 ;  /* 0x0000000000017941 */ /* 0x000fea0003800000 */
.L_x_2720:
        /* <DEDUP_REMOVED lines=8> */
.L_x_2722:
[----:B------:R-:W-:Y:S05]  /*350e0*/  BRA `(.L_x_2723) ;  /* 0xffffff1400747947 */ /* 0x000fea000383ffff */
.L_x_2432:
        /* <DEDUP_REMOVED lines=8> */
.L_x_2725:
[----:B------:R-:W-:Y:S05]  /*35170*/  BSYNC B1 ;  /* 0x0000000000017941 */ /* 0x000fea0003800000 */
.L_x_2724:
[----:B------:R-:W-:Y:S01]  /*35180*/  IMAD.MOV.U32 R13, RZ, RZ, R2 ;  /* 0x000000ffff0d7224 */ /* 0x000fe200078e0002 */
[----:B------:R-:W-:Y:S01]  /*35190*/  MOV R12, 0x2 ;  /* 0x00000002000c7802 */ /* 0x000fe20000000f00 */
[----:B------:R-:W-:Y:S02]  /*351a0*/  IMAD.MOV.U32 R11, RZ, RZ, 0x181f ;  /* 0x0000181fff0b7424 */ /* 0x000fe400078e00ff */
[----:B------:R-:W-:Y:S02]  /*351b0*/  IMAD.MOV.U32 R15, RZ, RZ, -0x1 ;  /* 0xffffffffff0f7424 */ /* 0x000fe400078e00ff */
[----:B------:R-:W-:-:S07]  /*351c0*/  IMAD.MOV.U32 R0, RZ, RZ, R14 ;  /* 0x000000ffff007224 */ /* 0x000fce00078e000e */
[----:B------:R-:W-:Y:S05]  /*351d0*/  WARPSYNC.COLLECTIVE R15, `(.L_x_2726) ;  /* 0x000000000f087348 */ /* 0x000fea0003c00000 */
[----:B------:R0:W1:Y:S02]  /*351e0*/  SHFL.IDX P6, R14, R13, R12, R11 ;  /* 0x0000000c0d0e7389 */ /* 0x00006400000c000b */
[----:B01----:R-:W-:Y:S01]  /*351f0*/  ENDCOLLECTIVE ;  /* 0x000000000000791b */ /* 0x003fe20003800000 */
.L_x_2726:
[----:B------:R-:W-:Y:S05]  /*35200*/  BRA `(.L_x_2727) ;  /* 0xffffff1400847947 */ /* 0x000fea000383ffff */
.L_x_2435:
        /* <DEDUP_REMOVED lines=8> */
.L_x_2729:
[----:B------:R-:W-:Y:S05]  /*35290*/  BSYNC B1 ;  /* 0x0000000000017941 */ /* 0x000fea0003800000 */
.L_x_2728:
        /* <DEDUP_REMOVED lines=8> */
.L_x_2730:
[----:B------:R-:W-:Y:S05]  /*35320*/  BRA `(.L_x_2731) ;  /* 0xffffff1400947947 */ /* 0x000fea000383ffff */
.L_x_2437:
[----:B------:R-:W-:Y:S01]  /*35330*/  MOV R13, R50 ;  /* 0x00000032000d7202 */ /* 0x000fe20000000f00 */
[----:B------:R-:W-:Y:S02]  /*35340*/  IMAD.MOV.U32 R12, RZ, RZ, RZ ;  /* 0x000000ffff0c7224 */ /* 0x000fe400078e00ff */
[----:B------:R-:W-:Y:S02]  /*35350*/  IMAD.MOV.U32 R11, RZ, RZ, 0x1c1f ;  /* 0x00001c1fff0b7424 */ /* 0x000fe400078e00ff */
[----:B------:R-:W-:-:S07]  /*35360*/  IMAD.MOV.U32 R15, RZ, RZ, -0x1 ;  /* 0xffffffffff0f7424 */ /* 0x000fce00078e00ff */
[----:B------:R-:W-:Y:S05]  /*35370*/  WARPSYNC.COLLECTIVE R15, `(.L_x_2732) ;  /* 0x000000000f087348 */ /* 0x000fea0003c00000 */
[----:B------:R0:W1:Y:S02]  /*35380*/  SHFL.IDX P6, R14, R13, R12, R11 ;  /* 0x0000000c0d0e7389 */ /* 0x00006400000c000b */
[----:B01----:R-:W-:Y:S01]  /*35390*/  ENDCOLLECTIVE ;  /* 0x000000000000791b */ /* 0x003fe20003800000 */
.L_x_2732:
[----:B------:R-:W-:Y:S02]  /*353a0*/  IMAD.MOV.U32 R13, RZ, RZ, R48 ;  /* 0x000000ffff0d7224 */ /* 0x000fe400078e0030 */
[----:B------:R-:W-:-:S07]  /*353b0*/  IMAD.MOV.U32 R49, RZ, RZ, R14 ;  /* 0x000000ffff317224 */ /* 0x000fce00078e000e */
[----:B------:R-:W-:Y:S05]  /*353c0*/  WARPSYNC.COLLECTIVE R15, `(.L_x_2733) ;  /* 0x000000000f087348 */ /* 0x000fea0003c00000 */
[----:B------:R0:W1:Y:S02]  /*353d0*/  SHFL.IDX P6, R14, R13, R12, R11 ;  /* 0x0000000c0d0e7389 */ /* 0x00006400000c000b */
[----:B01----:R-:W-:Y:S01]  /*353e0*/  ENDCOLLECTIVE ;  /* 0x000000000000791b */ /* 0x003fe20003800000 */
.L_x_2733:
[----:B------:R-:W-:Y:S01]  /*353f0*/  IMAD.MOV.U32 R51, RZ, RZ, R14 ;  /* 0x000000ffff337224 */ /* 0x000fe200078e000e */
[----:B------:R-:W-:Y:S06]  /*35400*/  BRA `(.L_x_2734) ;  /* 0xffffff18005c7947 */ /* 0x000fec000383ffff */
.L_x_2440:
[----:B------:R-:W-:Y:S01]  /*35410*/  BSSY B1, `(.L_x_2735) ;  /* 0x0000008000017945 */ /* 0x000fe20003800000 */
[----:B------:R-:W-:Y:S02]  /*35420*/  IMAD.MOV.U32 R13, RZ, RZ, R50 ;  /* 0x000000ffff0d7224 */ /* 0x000fe400078e0032 */
[----:B------:R-:W-:Y:S02]  /*35430*/  IMAD.MOV.U32 R12, RZ, RZ, 0x1 ;  /* 0x00000001ff0c7424 */ /* 0x000fe400078e00ff */
[----:B---3--:R-:W-:Y:S02]  /*35440*/  IMAD.MOV.U32 R11, RZ, RZ, 0x1c1f ;  /* 0x00001c1fff0b7424 */ /* 0x008fe400078e00ff */
[----:B------:R-:W-:-:S07]  /*35450*/  IMAD.MOV.U32 R15, RZ, RZ, -0x1 ;  /* 0xffffffffff0f7424 */ /* 0x000fce00078e00ff */
[----:B012---:R-:W-:Y:S05]  /*35460*/  WARPSYNC.COLLECTIVE R15, `(.L_x_2736) ;  /* 0x000000000f087348 */ /* 0x007fea0003c00000 */
[----:B------:R3:W4:Y:S02]  /*35470*/  SHFL.IDX P6, R14, R13, R12, R11 ;  /* 0x0000000c0d0e7389 */ /* 0x00072400000c000b */
[----:B01234-:R-:W-:Y:S01]  /*35480*/  ENDCOLLECTIVE ;  /* 0x000000000000791b */ /* 0x01ffe20003800000 */
.L_x_2736:
[----:B------:R-:W-:Y:S05]  /*35490*/  BSYNC B1 ;  /* 0x0000000000017941 */ /* 0x000fea0003800000 */
.L_x_2735:
        /* <DEDUP_REMOVED lines=8> */
.L_x_2737:
[----:B------:R-:W-:Y:S05]  /*35520*/  BRA `(.L_x_2738) ;  /* 0xffffff2400787947 */ /* 0x000fea000383ffff */
.L_x_2444:
[----:B------:R-:W-:Y:S02]  /*35530*/  IMAD.MOV.U32 R13, RZ, RZ, R3 ;  /* 0x000000ffff0d7224 */ /* 0x000fe400078e0003 */
[----:B------:R-:W-:Y:S02]  /*35540*/  IMAD.MOV.U32 R12, RZ, RZ, RZ ;  /* 0x000000ffff0c7224 */ /* 0x000fe400078e00ff */
[----:B------:R-:W-:Y:S02]  /*35550*/  IMAD.MOV.U32 R11, RZ, RZ, 0x181f ;  /* 0x0000181fff0b7424 */ /* 0x000fe400078e00ff */
[----:B------:R-:W-:-:S07]  /*35560*/  IMAD.MOV.U32 R15, RZ, RZ, -0x1 ;  /* 0xffffffffff0f7424 */ /* 0x000fce00078e00ff */
[----:B0-----:R-:W-:Y:S05]  /*35570*/  WARPSYNC.COLLECTIVE R15, `(.L_x_2739) ;  /* 0x000000000f087348 */ /* 0x001fea0003c00000 */
[----:B------:R1:W2:Y:S02]  /*35580*/  SHFL.IDX P6, R14, R13, R12, R11 ;  /* 0x0000000c0d0e7389 */ /* 0x0002a400000c000b */
[----:B012---:R-:W-:Y:S01]  /*35590*/  ENDCOLLECTIVE ;  /* 0x000000000000791b */ /* 0x007fe20003800000 */
.L_x_2739:
[----:B------:R-:W-:Y:S02]  /*355a0*/  IMAD.MOV.U32 R13, RZ, RZ, R2 ;  /* 0x000000ffff0d7224 */ /* 0x000fe400078e0002 */
[----:B------:R-:W-:-:S07]  /*355b0*/  IMAD.MOV.U32 R0, RZ, RZ, R14 ;  /* 0x000000ffff007224 */ /* 0x000fce00078e000e */
[----:B------:R-:W-:Y:S05]  /*355c0*/  WARPSYNC.COLLECTIVE R15, `(.L_x_2740) ;  /* 0x000000000f087348 */ /* 0x000fea0003c00000 */
[----:B------:R0:W1:Y:S02]  /*355d0*/  SHFL.IDX P6, R14, R13, R12, R11 ;  /* 0x0000000c0d0e7389 */ /* 0x00006400000c000b */
[----:B01----:R-:W-:Y:S01]  /*355e0*/  ENDCOLLECTIVE ;  /* 0x000000000000791b */ /* 0x003fe20003800000 */
.L_x_2740:
[----:B------:R-:W-:Y:S05]  /*355f0*/  BRA `(.L_x_2741) ;  /* 0xffffff3800a07947 */ /* 0x000fea000383ffff */
.L_x_2447:
[----:B------:R-:W-:Y:S01]  /*35600*/  BSSY B1, `(.L_x_2742) ;  /* 0x0000008000017945 */ /* 0x000fe20003800000 */
[----:B----4-:R-:W-:Y:S01]  /*35610*/  IMAD.MOV.U32 R13, RZ, RZ, R3 ;  /* 0x000000ffff0d7224 */ /* 0x010fe200078e0003 */
[----:B------:R-:W-:Y:S01]  /*35620*/  MOV R11, 0x181f ;  /* 0x0000181f000b7802 */ /* 0x000fe20000000f00 */
[----:B------:R-:W-:Y:S02]  /*35630*/  IMAD.MOV.U32 R12, RZ, RZ, 0x1 ;  /* 0x00000001ff0c7424 */ /* 0x000fe400078e00ff */
[----:B------:R-:W-:-:S07]  /*35640*/  IMAD.MOV.U32 R15, RZ, RZ, -0x1 ;  /* 0xffffffffff0f7424 */ /* 0x000fce00078e00ff */
[----:B0123--:R-:W-:Y:S05]  /*35650*/  WARPSYNC.COLLECTIVE R15, `(.L_x_2743) ;  /* 0x000000000f087348 */ /* 0x00ffea0003c00000 */
[----:B---3--:R3:W4:Y:S02]  /*35660*/  SHFL.IDX P6, R14, R13, R12, R11 ;  /* 0x0000000c0d0e7389 */ /* 0x00872400000c000b */
[----:B01234-:R-:W-:Y:S01]  /*35670*/  ENDCOLLECTIVE ;  /* 0x000000000000791b */ /* 0x01ffe20003800000 */
.L_x_2743:
[----:B------:R-:W-:Y:S05]  /*35680*/  BSYNC B1 ;  /* 0x0000000000017941 */ /* 0x000fea0003800000 */
.L_x_2742:
        /* <DEDUP_REMOVED lines=8> */
.L_x_2744:
[----:B------:R-:W-:Y:S05]  /*35710*/  BRA `(.L_x_2745) ;  /* 0xffffff3800b47947 */ /* 0x000fea000383ffff */
.L_x_2450:
        /* <DEDUP_REMOVED lines=8> */
.L_x_2747:
[----:B------:R-:W-:Y:S05]  /*357a0*/  BSYNC B1 ;  /* 0x0000000000017941 */ /* 0x000fea0003800000 */
.L_x_2746:
        /* <DEDUP_REMOVED lines=8> */
.L_x_2748:
[----:B------:R-:W-:Y:S05]  /*35830*/  BRA `(.L_x_2749) ;  /* 0xffffff3800c47947 */ /* 0x000fea000383ffff */
.L_x_2453:
[----:B------:R-:W-:Y:S01]  /*35840*/  BSSY B1, `(.L_x_2750) ;  /* 0x0000008000017945 */ /* 0x000fe20003800000 */
[----:B0-----:R-:W-:Y:S02]  /*35850*/  IMAD.MOV.U32 R13, RZ, RZ, R3 ;  /* 0x000000ffff0d7224 */ /* 0x001fe400078e0003 */
[----:B------:R-:W-:Y:S02]  /*35860*/  IMAD.MOV.U32 R12, RZ, RZ, 0x3 ;  /* 0x00000003ff0c7424 */ /* 0x000fe400078e00ff */
[----:B------:R-:W-:Y:S02]  /*35870*/  IMAD.MOV.U32 R11, RZ, RZ, 0x181f ;  /* 0x0000181fff0b7424 */ /* 0x000fe400078e00ff */
[----:B------:R-:W-:-:S07]  /*35880*/  IMAD.MOV.U32 R15, RZ, RZ, -0x1 ;  /* 0xffffffffff0f7424 */ /* 0x000fce00078e00ff */
[----:B-1234-:R-:W-:Y:S05]  /*35890*/  WARPSYNC.COLLECTIVE R15, `(.L_x_2751) ;  /* 0x000000000f087348 */ /* 0x01efea0003c00000 */
[----:B----4-:R0:W4:Y:S02]  /*358a0*/  SHFL.IDX P6, R14, R13, R12, R11 ;  /* 0x0000000c0d0e7389 */ /* 0x01012400000c000b */
[----:B01234-:R-:W-:Y:S01]  /*358b0*/  ENDCOLLECTIVE ;  /* 0x000000000000791b */ /* 0x01ffe20003800000 */
.L_x_2751:
[----:B------:R-:W-:Y:S05]  /*358c0*/  BSYNC B1 ;  /* 0x0000000000017941 */ /* 0x000fea0003800000 */
.L_x_2750:
[----:B------:R-:W-:Y:S01]  /*358d0*/  IMAD.MOV.U32 R13, RZ, RZ, R2 ;  /* 0x000000ffff0d7224 */ /* 0x000fe200078e0002 */
[----:B------:R-:W-:Y:S01]  /*358e0*/  MOV R15, 0xffffffff ;  /* 0xffffffff000f7802 */ /* 0x000fe20000000f00 */
[----:B------:R-:W-:Y:S02]  /*358f0*/  IMAD.MOV.U32 R12, RZ, RZ, 0x3 ;  /* 0x00000003ff0c7424 */ /* 0x000fe400078e00ff */
[----:B------:R-:W-:Y:S02]  /*35900*/  IMAD.MOV.U32 R11, RZ, RZ, 0x181f ;  /* 0x0000181fff0b7424 */ /* 0x000fe400078e00ff */
[----:B------:R-:W-:-:S07]  /*35910*/  IMAD.MOV.U32 R0, RZ, RZ, R14 ;  /* 0x000000ffff007224 */ /* 0x000fce00078e000e */
[----:B------:R-:W-:Y:S05]  /*35920*/  WARPSYNC.COLLECTIVE R15, `(.L_x_2752) ;  /* 0x000000000f087348 */ /* 0x000fea0003c00000 */
[----:B------:R0:W1:Y:S02]  /*35930*/  SHFL.IDX P6, R14, R13, R12, R11 ;  /* 0x0000000c0d0e7389 */ /* 0x00006400000c000b */
[----:B01----:R-:W-:Y:S01]  /*35940*/  ENDCOLLECTIVE ;  /* 0x000000000000791b */ /* 0x003fe20003800000 */
.L_x_2752:
[----:B------:R-:W-:Y:S05]  /*35950*/  BRA `(.L_x_2753) ;  /* 0xffffff3800d47947 */ /* 0x000fea000383ffff */
.L_x_2472:
[----:B------:R-:W0:Y:S01]  /*35960*/  S2R R5, SR_TID.X ;  /* 0x0000000000057919 */ /* 0x000e220000002100 */
[----:B------:R-:W-:Y:S01]  /*35970*/  BSSY B1, `(.L_x_2754) ;  /* 0x000000a000017945 */ /* 0x000fe20003800000 */
[----:B------:R-:W-:Y:S02]  /*35980*/  IMAD.MOV.U32 R12, RZ, RZ, RZ ;  /* 0x000000ffff0c7224 */ /* 0x000fe400078e00ff */
        /* <DEDUP_REMOVED lines=8> */
.L_x_2755:
[----:B------:R-:W-:Y:S05]  /*35a10*/  BSYNC B1 ;  /* 0x0000000000017941 */ /* 0x000fea0003800000 */
.L_x_2754:
[----:B------:R-:W-:Y:S05]  /*35a20*/  BRA `(.L_x_2756) ;  /* 0xffffff5800987947 */ /* 0x000fea000383ffff */
.L_x_2474:
[----:B------:R-:W-:Y:S01]  /*35a30*/  BSSY B1, `(.L_x_2757) ;  /* 0x0000006000017945 */ /* 0x000fe20003800000 */
[----:B------:R-:W-:-:S07]  /*35a40*/  IMAD.MOV.U32 R15, RZ, RZ, -0x1 ;  /* 0xffffffffff0f7424 */ /* 0x000fce00078e00ff */
[----:B0-----:R-:W-:Y:S05]  /*35a50*/  WARPSYNC.COLLECTIVE R15, `(.L_x_2758) ;  /* 0x000000000f0c7348 */ /* 0x001fea0003c00000 */
[----:B------:R-:W-:Y:S02]  /*35a60*/  ELECT P6, UR62, PT ;  /* 0x00000000003e782f */ /* 0x000fe400038c0000 */
[----:B------:R-:W-:Y:S01]  /*35a70*/  MOV R14, UR62 ;  /* 0x0000003e000e7c02 */ /* 0x000fe20008000f00 */
[----:B0-----:R-:W-:Y:S10]  /*35a80*/  ENDCOLLECTIVE ;  /* 0x000000000000791b */ /* 0x001ff40003800000 */
.L_x_2758:
[----:B------:R-:W-:Y:S05]  /*35a90*/  BSYNC B1 ;  /* 0x0000000000017941 */ /* 0x000fea0003800000 */
.L_x_2757:
[----:B------:R-:W-:Y:S05]  /*35aa0*/  BRA `(.L_x_2473) ;  /* 0xffffff5800907947 */ /* 0x000fea000383ffff */
.L_x_2476:
[----:B0-----:R0:W1:Y:S02]  /*35ab0*/  SYNCS.PHASECHK.TRANS64.TRYWAIT P0, [R18+URZ+0x33420], R4 ;  /* 0x03342004120075a7 */ /* 0x001064000800017f */
[----:B-1----:R-:W-:Y:S05]  /*35ac0*/  @!P0 NANOSLEEP.SYNCS 0x989680 ;  /* 0x009896800000895d */ /* 0x002fea0003900000 */
[----:B------:R-:W1:Y:S02]  /*35ad0*/  @!P0 SYNCS.PHASECHK.TRANS64 P0, [R18+URZ+0x33420], R4 ;  /* 0x03342004120085a7 */ /* 0x000e64000800007f */
[----:B-1----:R-:W-:Y:S05]  /*35ae0*/  @!P0 BRA `(.L_x_2476) ;  /* 0xfffffffc00f08947 */ /* 0x002fea000383ffff */
[----:B------:R-:W-:Y:S05]  /*35af0*/  BRA `(.L_x_2759) ;  /* 0xffffff5800a07947 */ /* 0x000fea000383ffff */
.L_x_2480:
[----:B-1----:R1:W2:Y:S02]  /*35b00*/  SYNCS.PHASECHK.TRANS64.TRYWAIT P0, [R7+URZ+0x334a0], R10 ;  /* 0x0334a00a070075a7 */ /* 0x0022a4000800017f */
[----:B--2---:R-:W-:Y:S05]  /*35b10*/  @!P0 NANOSLEEP.SYNCS 0x989680 ;  /* 0x009896800000895d */ /* 0x004fea0003900000 */
[----:B------:R-:W2:Y:S02]  /*35b20*/  @!P0 SYNCS.PHASECHK.TRANS64 P0, [R7+URZ+0x334a0], R10 ;  /* 0x0334a00a070085a7 */ /* 0x000ea4000800007f */
[----:B--2---:R-:W-:Y:S05]  /*35b30*/  @!P0 BRA `(.L_x_2480) ;  /* 0xfffffffc00f08947 */ /* 0x004fea000383ffff */
[----:B------:R-:W-:Y:S05]  /*35b40*/  BRA `(.L_x_2760) ;  /* 0xffffff5800c07947 */ /* 0x000fea000383ffff */
.L_x_2487:
[----:B0-----:R0:W2:Y:S02]  /*35b50*/  SYNCS.PHASECHK.TRANS64.TRYWAIT P0, [R7+URZ+0x334c0], R10 ;  /* 0x0334c00a070075a7 */ /* 0x0010a4000800017f */
[----:B--2---:R-:W-:Y:S05]  /*35b60*/  @!P0 NANOSLEEP.SYNCS 0x989680 ;  /* 0x009896800000895d */ /* 0x004fea0003900000 */
[----:B------:R-:W2:Y:S02]  /*35b70*/  @!P0 SYNCS.PHASECHK.TRANS64 P0, [R7+URZ+0x334c0], R10 ;  /* 0x0334c00a070085a7 */ /* 0x000ea4000800007f */
[----:B--2---:R-:W-:Y:S05]  /*35b80*/  @!P0 BRA `(.L_x_2487) ;  /* 0xfffffffc00f08947 */ /* 0x004fea000383ffff */
[----:B------:R-:W-:Y:S05]  /*35b90*/  BRA `(.L_x_2761) ;  /* 0xffffff5c00c07947 */ /* 0x000fea000383ffff */
.L_x_2496:
[----:B0-----:R0:W1:Y:S02]  /*35ba0*/  SYNCS.PHASECHK.TRANS64.TRYWAIT P1, [R8+URZ+0x334a0], R7 ;  /* 0x0334a007080075a7 */ /* 0x001064000802017f */
[----:B-1----:R-:W-:Y:S05]  /*35bb0*/  @!P1 NANOSLEEP.SYNCS 0x989680 ;  /* 0x009896800000995d */ /* 0x002fea0003900000 */
[----:B------:R-:W1:Y:S02]  /*35bc0*/  @!P1 SYNCS.PHASECHK.TRANS64 P1, [R8+URZ+0x334a0], R7 ;  /* 0x0334a007080095a7 */ /* 0x000e64000802007f */
[----:B-1----:R-:W-:Y:S05]  /*35bd0*/  @!P1 BRA `(.L_x_2496) ;  /* 0xfffffffc00f09947 */ /* 0x002fea000383ffff */
[----:B------:R-:W-:Y:S05]  /*35be0*/  BRA `(.L_x_2762) ;  /* 0xffffff64000c7947 */ /* 0x000fea000383ffff */
.L_x_2503:
[----:B-1----:R1:W2:Y:S02]  /*35bf0*/  SYNCS.PHASECHK.TRANS64.TRYWAIT P1, [R8+URZ+0x334c0], R7 ;  /* 0x0334c007080075a7 */ /* 0x0022a4000802017f */
[----:B--2---:R-:W-:Y:S05]  /*35c00*/  @!P1 NANOSLEEP.SYNCS 0x989680 ;  /* 0x009896800000995d */ /* 0x004fea0003900000 */
[----:B------:R-:W2:Y:S02]  /*35c10*/  @!P1 SYNCS.PHASECHK.TRANS64 P1, [R8+URZ+0x334c0], R7 ;  /* 0x0334c007080095a7 */ /* 0x000ea4000802007f */
[----:B--2---:R-:W-:Y:S05]  /*35c20*/  @!P1 BRA `(.L_x_2503) ;  /* 0xfffffffc00f09947 */ /* 0x004fea000383ffff */
[----:B------:R-:W-:Y:S05]  /*35c30*/  BRA `(.L_x_2763) ;  /* 0xffffff6800087947 */ /* 0x000fea000383ffff */
.L_x_2522:
        /* <DEDUP_REMOVED lines=8> */
[----:B-1----:R-:W-:Y:S05]  /*35cc0*/  WARPSYNC.COLLECTIVE R15, `(.L_x_2765) ;  /* 0x000000000f087348 */ /* 0x002fea0003c00000 */
[----:B------:R0:W2:Y:S02]  /*35cd0*/  SHFL.IDX P6, R14, R13, R12, R11 ;  /* 0x0000000c0d0e7389 */ /* 0x0000a400000c000b */
[----:B012---:R-:W-:Y:S01]  /*35ce0*/  ENDCOLLECTIVE ;  /* 0x000000000000791b */ /* 0x007fe20003800000 */
.L_x_2765:
[----:B------:R-:W-:Y:S05]  /*35cf0*/  BSYNC B0 ;  /* 0x0000000000007941 */ /* 0x000fea0003800000 */
.L_x_2764:
[----:B------:R-:W-:Y:S05]  /*35d00*/  BRA `(.L_x_2766) ;  /* 0xffffff7400e07947 */ /* 0x000fea000383ffff */
.L_x_2524:
[----:B------:R-:W-:Y:S01]  /*35d10*/  BSSY B0, `(.L_x_2767) ;  /* 0x0000006000007945 */ /* 0x000fe20003800000 */
[----:B------:R-:W-:-:S07]  /*35d20*/  IMAD.MOV.U32 R15, RZ, RZ, -0x1 ;  /* 0xffffffffff0f7424 */ /* 0x000fce00078e00ff */
[----:B01----:R-:W-:Y:S05]  /*35d30*/  WARPSYNC.COLLECTIVE R15, `(.L_x_2768) ;  /* 0x000000000f0c7348 */ /* 0x003fea0003c00000 */
[----:B------:R-:W-:Y:S02]  /*35d40*/  ELECT P6, UR62, PT ;  /* 0x00000000003e782f */ /* 0x000fe400038c0000 */
[----:B------:R-:W-:Y:S01]  /*35d50*/  MOV R14, UR62 ;  /* 0x0000003e000e7c02 */ /* 0x000fe20008000f00 */
[----:B01----:R-:W-:Y:S10]  /*35d60*/  ENDCOLLECTIVE ;  /* 0x000000000000791b */ /* 0x003ff40003800000 */
.L_x_2768:
[----:B------:R-:W-:Y:S05]  /*35d70*/  BSYNC B0 ;  /* 0x0000000000007941 */ /* 0x000fea0003800000 */
.L_x_2767:
[----:B------:R-:W-:Y:S05]  /*35d80*/  BRA `(.L_x_2769) ;  /* 0xffffff7400e87947 */ /* 0x000fea000383ffff */
.L_x_2526:
[----:B0-----:R0:W1:Y:S02]  /*35d90*/  SYNCS.PHASECHK.TRANS64.TRYWAIT P0, [R2+URZ+0x33480], R4 ;  /* 0x03348004020075a7 */ /* 0x001064000800017f */
[----:B-1----:R-:W-:Y:S05]  /*35da0*/  @!P0 NANOSLEEP.SYNCS 0x989680 ;  /* 0x009896800000895d */ /* 0x002fea0003900000 */
[----:B------:R-:W1:Y:S02]  /*35db0*/  @!P0 SYNCS.PHASECHK.TRANS64 P0, [R2+URZ+0x33480], R4 ;  /* 0x03348004020085a7 */ /* 0x000e64000800007f */
[----:B-1----:R-:W-:Y:S05]  /*35dc0*/  @!P0 BRA `(.L_x_2526) ;  /* 0xfffffffc00f08947 */ /* 0x002fea000383ffff */
[----:B------:R-:W-:Y:S05]  /*35dd0*/  BRA `(.L_x_2770) ;  /* 0xffffff7800507947 */ /* 0x000fea000383ffff */
.L_x_2528:
[----:B-1----:R1:W2:Y:S02]  /*35de0*/  SYNCS.PHASECHK.TRANS64.TRYWAIT P0, [R2+URZ+0x33440], R4 ;  /* 0x03344004020075a7 */ /* 0x0022a4000800017f */
[----:B--2---:R-:W-:Y:S05]  /*35df0*/  @!P0 NANOSLEEP.SYNCS 0x989680 ;  /* 0x009896800000895d */ /* 0x004fea0003900000 */
[----:B------:R-:W2:Y:S02]  /*35e00*/  @!P0 SYNCS.PHASECHK.TRANS64 P0, [R2+URZ+0x33440], R4 ;  /* 0x03344004020085a7 */ /* 0x000ea4000800007f */
[----:B--2---:R-:W-:Y:S05]  /*35e10*/  @!P0 BRA `(.L_x_2528) ;  /* 0xfffffffc00f08947 */ /* 0x004fea000383ffff */
[----:B------:R-:W-:Y:S05]  /*35e20*/  BRA `(.L_x_2771) ;  /* 0xffffff7800cc7947 */ /* 0x000fea000383ffff */
.L_x_2532:
[----:B------:R-:W2:Y:S01]  /*35e30*/  LDL.LU R11, [R1+0x44] ;  /* 0x00004400010b7983 */ /* 0x000ea20000300800 */
[----:B------:R-:W-:Y:S01]  /*35e40*/  IMAD.MOV.U32 R13, RZ, RZ, R3 ;  /* 0x000000ffff0d7224 */ /* 0x000fe200078e0003 */
[----:B------:R-:W-:Y:S01]  /*35e50*/  MOV R12, RZ ;  /* 0x000000ff000c7202 */ /* 0x000fe20000000f00 */
[----:B------:R-:W-:Y:S01]  /*35e60*/  IMAD.MOV.U32 R15, RZ, RZ, -0x1 ;  /* 0xffffffffff0f7424 */ /* 0x000fe200078e00ff */
[----:B------:R-:W-:-:S04]  /*35e70*/  LOP3.LUT R5, R5, 0x7f, RZ, 0xc0, !PT ;  /* 0x0000007f05057812 */ /* 0x000fc800078ec0ff */
[----:B------:R-:W-:-:S05]  /*35e80*/  SHF.R.U32.HI R5, RZ, 0x2, R5 ;  /* 0x00000002ff057819 */ /* 0x000fca0000011605 */
[----:B------:R-:W-:-:S04]  /*35e90*/  IMAD R0, R10, 0x80, R5 ;  /* 0x000000800a007824 */ /* 0x000fc800078e0205 */
[----:B------:R-:W-:Y:S02]  /*35ea0*/  VIADD R5, R0, 0x20 ;  /* 0x0000002000057836 */ /* 0x000fe40000000000 */
[----:B--2---:R-:W-:Y:S02]  /*35eb0*/  IMAD R2, R11, R7, RZ ;  /* 0x000000070b027224 */ /* 0x004fe400078e02ff */
[----:B------:R-:W-:-:S03]  /*35ec0*/  IMAD.MOV.U32 R11, RZ, RZ, 0x1c1f ;  /* 0x00001c1fff0b7424 */ /* 0x000fc600078e00ff */
[----:B------:R-:W-:-:S13]  /*35ed0*/  ISETP.GE.AND P4, PT, R0, R2, PT ;  /* 0x000000020000720c */ /* 0x000fda0003f86270 */
[----:B-----5:R-:W-:Y:S05]  /*35ee0*/  WARPSYNC.COLLECTIVE R15, `(.L_x_2772) ;  /* 0x000000000f087348 */ /* 0x020fea0003c00000 */
[----:B------:R0:W1:Y:S02]  /*35ef0*/  SHFL.IDX P6, R14, R13, R12, R11 ;  /* 0x0000000c0d0e7389 */ /* 0x00006400000c000b */
[----:B01---5:R-:W-:Y:S01]  /*35f00*/  ENDCOLLECTIVE ;  /* 0x000000000000791b */ /* 0x023fe20003800000 */
.L_x_2772:
[----:B------:R-:W-:Y:S02]  /*35f10*/  IMAD.MOV.U32 R13, RZ, RZ, R4 ;  /* 0x000000ffff0d7224 */ /* 0x000fe400078e0004 */
[----:B------:R-:W-:-:S07]  /*35f20*/  IMAD.MOV.U32 R6, RZ, RZ, R14 ;  /* 0x000000ffff067224 */ /* 0x000fce00078e000e */
[----:B------:R-:W-:Y:S05]  /*35f30*/  WARPSYNC.COLLECTIVE R15, `(.L_x_2773) ;  /* 0x000000000f087348 */ /* 0x000fea0003c00000 */
[----:B------:R0:W1:Y:S02]  /*35f40*/  SHFL.IDX P6, R14, R13, R12, R11 ;  /* 0x0000000c0d0e7389 */ /* 0x00006400000c000b */
[----:B01----:R-:W-:Y:S01]  /*35f50*/  ENDCOLLECTIVE ;  /* 0x000000000000791b */ /* 0x003fe20003800000 */
.L_x_2773:
[----:B------:R-:W-:Y:S02]  /*35f60*/  IMAD.MOV.U32 R13, RZ, RZ, R3 ;  /* 0x000000ffff0d7224 */ /* 0x000fe400078e0003 */
[----:B------:R-:W-:Y:S02]  /*35f70*/  IMAD.MOV.U32 R12, RZ, RZ, 0x1 ;  /* 0x00000001ff0c7424 */ /* 0x000fe400078e00ff */
[----:B------:R-:W-:-:S07]  /*35f80*/  IMAD.MOV.U32 R7, RZ, RZ, R14 ;  /* 0x000000ffff077224 */ /* 0x000fce00078e000e */
[----:B------:R-:W-:Y:S05]  /*35f90*/  WARPSYNC.COLLECTIVE R15, `(.L_x_2774) ;  /* 0x000000000f087348 */ /* 0x000fea0003c00000 */
[----:B------:R0:W1:Y:S02]  /*35fa0*/  SHFL.IDX P6, R14, R13, R12, R11 ;  /* 0x0000000c0d0e7389 */ /* 0x00006400000c000b */
[----:B01----:R-:W-:Y:S01]  /*35fb0*/  ENDCOLLECTIVE ;  /* 0x000000000000791b */ /* 0x003fe20003800000 */
.L_x_2774:
[----:B------:R-:W-:-:S05]  /*35fc0*/  @!P4 IADD3 R7, P3, R9, R7, RZ ;  /* 0x000000070907c210 */ /* 0x000fca0007f7e0ff */
[----:B------:R-:W-:Y:S01]  /*35fd0*/  @!P4 IMAD.X R6, RZ, RZ, R6, P3 ;  /* 0x000000ffff06c224 */ /* 0x000fe200018e0606 */
[----:B------:R-:W-:-:S04]  /*35fe0*/  ISETP.GE.AND P3, PT, R5, R2, PT ;  /* 0x000000020500720c */ /* 0x000fc80003f66270 */
[----:B------:R-:W-:Y:S02]  /*35ff0*/  @!P4 LOP3.LUT R7, R7, R6, RZ, 0x3c, !PT ;  /* 0x000000060707c212 */ /* 0x000fe400078e3cff */
[----:B------:R-:W-:Y:S02]  /*36000*/  MOV R13, R4 ;  /* 0x00000004000d7202 */ /* 0x000fe40000000f00 */
        /* <DEDUP_REMOVED lines=12> */
.L_x_2775:
[----:B------:R-:W-:Y:S02]  /*360d0*/  IMAD.MOV.U32 R13, RZ, RZ, R3 ;  /* 0x000000ffff0d7224 */ /* 0x000fe400078e0003 */
[----:B------:R-:W-:Y:S02]  /*360e0*/  IMAD.MOV.U32 R12, RZ, RZ, 0x2 ;  /* 0x00000002ff0c7424 */ /* 0x000fe400078e00ff */
[----:B------:R-:W-:-:S07]  /*360f0*/  IMAD.MOV.U32 R5, RZ, RZ, R14 ;  /* 0x000000ffff057224 */ /* 0x000fce00078e000e */
[----:B------:R-:W-:Y:S05]  /*36100*/  WARPSYNC.COLLECTIVE R15, `(.L_x_2776) ;  /* 0x000000000f087348 */ /* 0x000fea0003c00000 */
[----:B------:R0:W1:Y:S02]  /*36110*/  SHFL.IDX P6, R14, R13, R12, R11 ;  /* 0x0000000c0d0e7389 */ /* 0x00006400000c000b */
[----:B01----:R-:W-:Y:S01]  /*36120*/  ENDCOLLECTIVE ;  /* 0x000000000000791b */ /* 0x003fe20003800000 */
.L_x_2776:
        /* <DEDUP_REMOVED lines=17> */
.L_x_2777:
[----:B------:R-:W-:Y:S02]  /*36240*/  IMAD.MOV.U32 R13, RZ, RZ, R3 ;  /* 0x000000ffff0d7224 */ /* 0x000fe400078e0003 */
[----:B------:R-:W-:Y:S02]  /*36250*/  IMAD.MOV.U32 R12, RZ, RZ, 0x3 ;  /* 0x00000003ff0c7424 */ /* 0x000fe400078e00ff */
[----:B------:R-:W-:-:S07]  /*36260*/  IMAD.MOV.U32 R5, RZ, RZ, R14 ;  /* 0x000000ffff057224 */ /* 0x000fce00078e000e */
[----:B------:R-:W-:Y:S05]  /*36270*/  WARPSYNC.COLLECTIVE R15, `(.L_x_2778) ;  /* 0x000000000f087348 */ /* 0x000fea0003c00000 */
[----:B------:R0:W1:Y:S02]  /*36280*/  SHFL.IDX P6, R14, R13, R12, R11 ;  /* 0x0000000c0d0e7389 */ /* 0x00006400000c000b */
[----:B01----:R-:W-:Y:S01]  /*36290*/  ENDCOLLECTIVE ;  /* 0x000000000000791b */ /* 0x003fe20003800000 */
.L_x_2778:
[----:B------:R-:W-:-:S05]  /*362a0*/  @!P3 IADD3 R5, P4, R9, R5, RZ ;  /* 0x000000050905b210 */ /* 0x000fca0007f9e0ff */
[----:B------:R-:W-:-:S05]  /*362b0*/  @!P3 IMAD.X R6, RZ, RZ, R6, P4 ;  /* 0x000000ffff06b224 */ /* 0x000fca00020e0606 */
[----:B------:R-:W-:Y:S01]  /*362c0*/  @!P3 MOV R7, R6 ;  /* 0x000000060007b202 */ /* 0x000fe20000000f00 */
        /* <DEDUP_REMOVED lines=11> */
.L_x_2779:
[----:B------:R-:W-:Y:S01]  /*36380*/  @!PT LDS RZ, [RZ] ;  /* 0x00000000fffff984 */ /* 0x000fe20000000800 */
[----:B------:R-:W-:Y:S01]  /*36390*/  @!PT LDS RZ, [RZ] ;  /* 0x00000000fffff984 */ /* 0x000fe20000000800 */
[----:B------:R-:W-:Y:S01]  /*363a0*/  @!PT LDS RZ, [RZ] ;  /* 0x00000000fffff984 */ /* 0x000fe20000000800 */
[----:B------:R3:W-:Y:S01]  /*363b0*/  @!P3 LDGSTS.E.BYPASS.LTC128B.128 [R8+0x23200], desc[UR54][R6.64+0x80], !P2 ;  /* 0x232000800608bfae */ /* 0x0007e2000d101d76 */
[----:B------:R-:W-:Y:S01]  /*363c0*/  IMAD.MOV.U32 R3, RZ, RZ, R14 ;  /* 0x000000ffff037224 */ /* 0x000fe200078e000e */
[----:B------:R-:W-:Y:S06]  /*363d0*/  BRA `(.L_x_2780) ;  /* 0xffffff8000287947 */ /* 0x000fec000383ffff */
.L_x_2537:
[----:B----4-:R4:W0:Y:S02]  /*363e0*/  SYNCS.PHASECHK.TRANS64.TRYWAIT P0, [R18+URZ+0x33420], R0 ;  /* 0x03342000120075a7 */ /* 0x010824000800017f */
[----:B0-----:R-:W-:Y:S05]  /*363f0*/  @!P0 NANOSLEEP.SYNCS 0x989680 ;  /* 0x009896800000895d */ /* 0x001fea0003900000 */
[----:B------:R-:W0:Y:S02]  /*36400*/  @!P0 SYNCS.PHASECHK.TRANS64 P0, [R18+URZ+0x33420], R0 ;  /* 0x03342000120085a7 */ /* 0x000e24000800007f */
[----:B0-----:R-:W-:Y:S05]  /*36410*/  @!P0 BRA `(.L_x_2537) ;  /* 0xfffffffc00f08947 */ /* 0x001fea000383ffff */
[----:B------:R-:W-:Y:S05]  /*36420*/  BRA `(.L_x_2781) ;  /* 0xffffff8000987947 */ /* 0x000fea000383ffff */
.L_x_2543:
[----:B-1----:R1:W3:Y:S02]  /*36430*/  SYNCS.PHASECHK.TRANS64.TRYWAIT P0, [R6+URZ+0x33480], R5 ;  /* 0x03348005060075a7 */ /* 0x0022e4000800017f */
[----:B---3--:R-:W-:Y:S05]  /*36440*/  @!P0 NANOSLEEP.SYNCS 0x989680 ;  /* 0x009896800000895d */ /* 0x008fea0003900000 */
[----:B------:R-:W3:Y:S02]  /*36450*/  @!P0 SYNCS.PHASECHK.TRANS64 P0, [R6+URZ+0x33480], R5 ;  /* 0x03348005060085a7 */ /* 0x000ee4000800007f */
[----:B---3--:R-:W-:Y:S05]  /*36460*/  @!P0 BRA `(.L_x_2543) ;  /* 0xfffffffc00f08947 */ /* 0x008fea000383ffff */
[----:B------:R-:W-:Y:S05]  /*36470*/  BRA `(.L_x_2782) ;  /* 0xffffff8400507947 */ /* 0x000fea000383ffff */
.L_x_2550:
[----:B--2---:R2:W3:Y:S02]  /*36480*/  SYNCS.PHASECHK.TRANS64.TRYWAIT P0, [R6+URZ+0x33440], R5 ;  /* 0x03344005060075a7 */ /* 0x0044e4000800017f */
[----:B---3--:R-:W-:Y:S05]  /*36490*/  @!P0 NANOSLEEP.SYNCS 0x989680 ;  /* 0x009896800000895d */ /* 0x008fea0003900000 */
[----:B------:R-:W3:Y:S02]  /*364a0*/  @!P0 SYNCS.PHASECHK.TRANS64 P0, [R6+URZ+0x33440], R5 ;  /* 0x03344005060085a7 */ /* 0x000ee4000800007f */
[----:B---3--:R-:W-:Y:S05]  /*364b0*/  @!P0 BRA `(.L_x_2550) ;  /* 0xfffffffc00f08947 */ /* 0x008fea000383ffff */
[----:B------:R-:W-:Y:S05]  /*364c0*/  BRA `(.L_x_2783) ;  /* 0xffffff88004c7947 */ /* 0x000fea000383ffff */
.L_x_2558:
[----:B---3--:R3:W4:Y:S02]  /*364d0*/  SYNCS.PHASECHK.TRANS64.TRYWAIT P0, [R3+URZ+0x33470], R4 ;  /* 0x03347004030075a7 */ /* 0x008724000800017f */
[----:B----4-:R-:W-:Y:S05]  /*364e0*/  @!P0 NANOSLEEP.SYNCS 0x989680 ;  /* 0x009896800000895d */ /* 0x010fea0003900000 */
[----:B------:R-:W4:Y:S02]  /*364f0*/  @!P0 SYNCS.PHASECHK.TRANS64 P0, [R3+URZ+0x33470], R4 ;  /* 0x03347004030085a7 */ /* 0x000f24000800007f */
[----:B----4-:R-:W-:Y:S05]  /*36500*/  @!P0 BRA `(.L_x_2558) ;  /* 0xfffffffc00f08947 */ /* 0x010fea000383ffff */
[----:B------:R-:W-:Y:S05]  /*36510*/  BRA `(.L_x_2784) ;  /* 0xffffff8c00607947 */ /* 0x000fea000383ffff */
.L_x_2560:
[----:B---3--:R3:W4:Y:S02]  /*36520*/  SYNCS.PHASECHK.TRANS64.TRYWAIT P0, [R3+URZ+0x33460], R4 ;  /* 0x03346004030075a7 */ /* 0x008724000800017f */
[----:B----4-:R-:W-:Y:S05]  /*36530*/  @!P0 NANOSLEEP.SYNCS 0x989680 ;  /* 0x009896800000895d */ /* 0x010fea0003900000 */
[----:B------:R-:W4:Y:S02]  /*36540*/  @!P0 SYNCS.PHASECHK.TRANS64 P0, [R3+URZ+0x33460], R4 ;  /* 0x03346004030085a7 */ /* 0x000f24000800007f */
[----:B----4-:R-:W-:Y:S05]  /*36550*/  @!P0 BRA `(.L_x_2560) ;  /* 0xfffffffc00f08947 */ /* 0x010fea000383ffff */
[----:B------:R-:W-:Y:S05]  /*36560*/  BRA `(.L_x_2785) ;  /* 0xffffff8c00687947 */ /* 0x000fea000383ffff */
.L_x_2567:
[----:B--2---:R2:W3:Y:S02]  /*36570*/  SYNCS.PHASECHK.TRANS64.TRYWAIT P1, [R3+URZ+0x33470], R0 ;  /* 0x03347000030075a7 */ /* 0x0044e4000802017f */
[----:B---3--:R-:W-:Y:S05]  /*36580*/  @!P1 NANOSLEEP.SYNCS 0x989680 ;  /* 0x009896800000995d */ /* 0x008fea0003900000 */
[----:B------:R-:W3:Y:S02]  /*36590*/  @!P1 SYNCS.PHASECHK.TRANS64 P1, [R3+URZ+0x33470], R0 ;  /* 0x03347000030095a7 */ /* 0x000ee4000802007f */
[----:B---3--:R-:W-:Y:S05]  /*365a0*/  @!P1 BRA `(.L_x_2567) ;  /* 0xfffffffc00f09947 */ /* 0x008fea000383ffff */
[----:B------:R-:W-:Y:S05]  /*365b0*/  BRA `(.L_x_2786) ;  /* 0xffffff9400b07947 */ /* 0x000fea000383ffff */
.L_x_2569:
[----:B--2---:R2:W3:Y:S02]  /*365c0*/  SYNCS.PHASECHK.TRANS64.TRYWAIT P1, [R3+URZ+0x33460], R0 ;  /* 0x03346000030075a7 */ /* 0x0044e4000802017f */
[----:B---3--:R-:W-:Y:S05]  /*365d0*/  @!P1 NANOSLEEP.SYNCS 0x989680 ;  /* 0x009896800000995d */ /* 0x008fea0003900000 */
[----:B------:R-:W3:Y:S02]  /*365e0*/  @!P1 SYNCS.PHASECHK.TRANS64 P1, [R3+URZ+0x33460], R0 ;  /* 0x03346000030095a7 */ /* 0x000ee4000802007f */
[----:B---3--:R-:W-:Y:S05]  /*365f0*/  @!P1 BRA `(.L_x_2569) ;  /* 0xfffffffc00f09947 */ /* 0x008fea000383ffff */
[----:B------:R-:W-:Y:S05]  /*36600*/  BRA `(.L_x_2787) ;  /* 0xffffff9400b87947 */ /* 0x000fea000383ffff */
.L_x_2573:
        /* <DEDUP_REMOVED lines=9> */
.L_x_2789:
[----:B------:R-:W-:Y:S05]  /*366a0*/  BSYNC B0 ;  /* 0x0000000000007941 */ /* 0x000fea0003800000 */
.L_x_2788:
[----:B------:R0:W5:Y:S01]  /*366b0*/  LDL R2, [R1+0xc] ;  /* 0x00000c0001027983 */ /* 0x0001620000100800 */
[----:B------:R-:W-:Y:S01]  /*366c0*/  MOV R13, R0 ;  /* 0x00000000000d7202 */ /* 0x000fe20000000f00 */
[----:B------:R-:W-:Y:S02]  /*366d0*/  IMAD.MOV.U32 R12, RZ, RZ, 0x1 ;  /* 0x00000001ff0c7424 */ /* 0x000fe400078e00ff */
[----:B------:R-:W-:Y:S02]  /*366e0*/  IMAD.MOV.U32 R11, RZ, RZ, 0x1f ;  /* 0x0000001fff0b7424 */ /* 0x000fe400078e00ff */
[----:B------:R-:W-:Y:S02]  /*366f0*/  IMAD.MOV.U32 R15, RZ, RZ, -0x1 ;  /* 0xffffffffff0f7424 */ /* 0x000fe400078e00ff */
[----:B0-----:R-:W-:-:S07]  /*36700*/  IMAD.MOV.U32 R5, RZ, RZ, R14 ;  /* 0x000000ffff057224 */ /* 0x001fce00078e000e */
[----:B-----5:R-:W-:Y:S05]  /*36710*/  WARPSYNC.COLLECTIVE R15, `(.L_x_2790) ;  /* 0x000000000f087348 */ /* 0x020fea0003c00000 */
[----:B------:R0:W1:Y:S02]  /*36720*/  SHFL.IDX P6, R14, R13, R12, R11 ;  /* 0x0000000c0d0e7389 */ /* 0x00006400000c000b */
[----:B01---5:R-:W-:Y:S01]  /*36730*/  ENDCOLLECTIVE ;  /* 0x000000000000791b */ /* 0x023fe20003800000 */
.L_x_2790:
        /* <DEDUP_REMOVED lines=26> */
.L_x_2791:
[----:B------:R-:W-:Y:S01]  /*368e0*/  IMAD.MOV.U32 R12, RZ, RZ, 0x2 ;  /* 0x00000002ff0c7424 */ /* 0x000fe200078e00ff */
[----:B------:R-:W-:-:S04]  /*368f0*/  MOV R3, R14 ;  /* 0x0000000e00037202 */ /* 0x000fc80000000f00 */
[----:B------:R-:W-:-:S05]  /*36900*/  SEL R3, R3, RZ, P1 ;  /* 0x000000ff03037207 */ /* 0x000fca0000800000 */
[----:B------:R-:W-:-:S04]  /*36910*/  IMAD.IADD R2, R2, 0x1, R3 ;  /* 0x0000000102027824 */ /* 0x000fc800078e0203 */
[----:B------:R-:W-:-:S07]  /*36920*/  IMAD.MOV.U32 R13, RZ, RZ, R2 ;  /* 0x000000ffff0d7224 */ /* 0x000fce00078e0002 */
[----:B------:R-:W-:Y:S05]  /*36930*/  WARPSYNC.COLLECTIVE R15, `(.L_x_2792) ;  /* 0x000000000f087348 */ /* 0x000fea0003c00000 */
[----:B------:R0:W1:Y:S02]  /*36940*/  SHFL.UP P6, R14, R13, R12, R11 ;  /* 0x0400000c0d0e7389 */ /* 0x00006400000c000b */
[----:B01----:R-:W-:Y:S01]  /*36950*/  ENDCOLLECTIVE ;  /* 0x000000000000791b */ /* 0x003fe20003800000 */
.L_x_2792:
        /* <DEDUP_REMOVED lines=8> */
.L_x_2793:
        /* <DEDUP_REMOVED lines=8> */
.L_x_2794:
        /* <DEDUP_REMOVED lines=8> */
.L_x_2795:
        /* <DEDUP_REMOVED lines=9> */
.L_x_2796:
[----:B------:R-:W-:Y:S01]  /*36b70*/  IMAD.MOV.U32 R9, RZ, RZ, R14 ;  /* 0x000000ffff097224 */ /* 0x000fe200078e000e */
[----:B------:R-:W-:Y:S06]  /*36b80*/  BRA `(.L_x_2797) ;  /* 0xffffff9c00207947 */ /* 0x000fec000383ffff */
.L_x_2576:
[----:B------:R-:W-:Y:S01]  /*36b90*/  BSSY B0, `(.L_x_2798) ;  /* 0x0000008000007945 */ /* 0x000fe20003800000 */
[----:B------:R-:W-:Y:S01]  /*36ba0*/  IMAD.MOV.U32 R13, RZ, RZ, R2 ;  /* 0x000000ffff0d7224 */ /* 0x000fe200078e0002 */
[----:B------:R-:W-:Y:S01]  /*36bb0*/  MOV R12, 0x1 ;  /* 0x00000001000c7802 */ /* 0x000fe20000000f00 */
[----:B------:R-:W-:Y:S02]  /*36bc0*/  IMAD.MOV.U32 R11, RZ, RZ, RZ ;  /* 0x000000ffff0b7224 */ /* 0x000fe400078e00ff */
[----:B------:R-:W-:-:S07]  /*36bd0*/  IMAD.MOV.U32 R15, RZ, RZ, -0x1 ;  /* 0xffffffffff0f7424 */ /* 0x000fce00078e00ff */
[----:B01----:R-:W-:Y:S05]  /*36be0*/  WARPSYNC.COLLECTIVE R15, `(.L_x_2799) ;  /* 0x000000000f087348 */ /* 0x003fea0003c00000 */
[----:B------:R2:W3:Y:S02]  /*36bf0*/  SHFL.UP P6, R14, R13, R12, R11 ;  /* 0x0400000c0d0e7389 */ /* 0x0004e400000c000b */
[----:B0123--:R-:W-:Y:S01]  /*36c00*/  ENDCOLLECTIVE ;  /* 0x000000000000791b */ /* 0x00ffe20003800000 */
.L_x_2799:
[----:B------:R-:W-:Y:S05]  /*36c10*/  BSYNC B0 ;  /* 0x0000000000007941 */ /* 0x000fea0003800000 */
.L_x_2798:
        /* <DEDUP_REMOVED lines=10> */
.L_x_2800:
[----:B------:R-:W-:Y:S01]  /*36cc0*/  MOV R12, 0x4 ;  /* 0x00000004000c7802 */ /* 0x000fe20000000f00 */
[----:B------:R-:W-:-:S05]  /*36cd0*/  IMAD.MOV.U32 R3, RZ, RZ, R14 ;  /* 0x000000ffff037224 */ /* 0x000fca00078e000e */
[----:B------:R-:W-:-:S05]  /*36ce0*/  SEL R3, R3, RZ, P2 ;  /* 0x000000ff03037207 */ /* 0x000fca0001000000 */
[----:B------:R-:W-:-:S04]  /*36cf0*/  IMAD.IADD R2, R2, 0x1, R3 ;  /* 0x0000000102027824 */ /* 0x000fc800078e0203 */
[----:B------:R-:W-:-:S07]  /*36d00*/  IMAD.MOV.U32 R13, RZ, RZ, R2 ;  /* 0x000000ffff0d7224 */ /* 0x000fce00078e0002 */
[----:B------:R-:W-:Y:S05]  /*36d10*/  WARPSYNC.COLLECTIVE R15, `(.L_x_2801) ;  /* 0x000000000f087348 */ /* 0x000fea0003c00000 */
[----:B------:R0:W1:Y:S02]  /*36d20*/  SHFL.UP P6, R14, R13, R12, R11 ;  /* 0x0400000c0d0e7389 */ /* 0x00006400000c000b */
[----:B01----:R-:W-:Y:S01]  /*36d30*/  ENDCOLLECTIVE ;  /* 0x000000000000791b */ /* 0x003fe20003800000 */
.L_x_2801:
        /* <DEDUP_REMOVED lines=8> */
.L_x_2802:
        /* <DEDUP_REMOVED lines=8> */
.L_x_2803:
[----:B------:R-:W-:Y:S01]  /*36e40*/  MOV R12, 0x1f ;  /* 0x0000001f000c7802 */ /* 0x000fe20000000f00 */
        /* <DEDUP_REMOVED lines=8> */
.L_x_2804:
[----:B------:R-:W-:Y:S01]  /*36ed0*/  IMAD.MOV.U32 R9, RZ, RZ, R14 ;  /* 0x000000ffff097224 */ /* 0x000fe200078e000e */
[----:B------:R-:W-:Y:S06]  /*36ee0*/  BRA `(.L_x_2805) ;  /* 0xffffff9800f47947 */ /* 0x000fec000383ffff */
.L_x_2578:
[----:B------:R-:W-:Y:S01]  /*36ef0*/  BSSY B0, `(.L_x_2806) ;  /* 0x0000006000007945 */ /* 0x000fe20003800000 */
[----:B------:R-:W-:Y:S01]  /*36f00*/  PLOP3.LUT P6, PT, P6, PT, PT, 0x8, 0x0 ;  /* 0x000000000000781c */ /* 0x000fe200037ce170 */
[----:B------:R-:W-:-:S12]  /*36f10*/  IMAD.MOV.U32 R15, RZ, RZ, -0x1 ;  /* 0xffffffffff0f7424 */ /* 0x000fd800078e00ff */
[----:B01----:R-:W-:Y:S05]  /*36f20*/  WARPSYNC.COLLECTIVE R15, `(.L_x_2807) ;  /* 0x000000000f087348 */ /* 0x003fea0003c00000 */
[----:B------:R-:W-:Y:S01]  /*36f30*/  VOTE.ANY R14, PT, P6 ;  /* 0x00000000000e7806 */ /* 0x000fe200030e0100 */
[----:B01----:R-:W-:Y:S06]  /*36f40*/  ENDCOLLECTIVE ;  /* 0x000000000000791b */ /* 0x003fec0003800000 */
.L_x_2807:
[----:B------:R-:W-:Y:S05]  /*36f50*/  BSYNC B0 ;  /* 0x0000000000007941 */ /* 0x000fea0003800000 */
.L_x_2806:
        /* <DEDUP_REMOVED lines=10> */
.L_x_2808:
[----:B------:R-:W-:Y:S02]  /*37000*/  IMAD.MOV.U32 R13, RZ, RZ, R6 ;  /* 0x000000ffff0d7224 */ /* 0x000fe400078e0006 */
[----:B------:R-:W-:-:S07]  /*37010*/  IMAD.MOV.U32 R4, RZ, RZ, R14 ;  /* 0x000000ffff047224 */ /* 0x000fce00078e000e */
[----:B------:R-:W-:Y:S05]  /*37020*/  WARPSYNC.COLLECTIVE R15, `(.L_x_2809) ;  /* 0x000000000f087348 */ /* 0x000fea0003c00000 */
[----:B------:R0:W1:Y:S02]  /*37030*/  SHFL.IDX P6, R14, R13, R12, R11 ;  /* 0x0000000c0d0e7389 */ /* 0x00006400000c000b */
[----:B01----:R-:W-:Y:S01]  /*37040*/  ENDCOLLECTIVE ;  /* 0x000000000000791b */ /* 0x003fe20003800000 */
.L_x_2809:
[----:B------:R-:W-:Y:S01]  /*37050*/  IMAD.MOV.U32 R6, RZ, RZ, R14 ;  /* 0x000000ffff067224 */ /* 0x000fe200078e000e */
[----:B------:R-:W-:-:S05]  /*37060*/  IADD3 R10, R3, R10, RZ ;  /* 0x0000000a030a7210 */ /* 0x000fca0007ffe0ff */
[----:B------:R0:W-:Y:S01]  /*37070*/  STL [R1+0xc], R10 ;  /* 0x00000c0a01007387 */ /* 0x0001e20000100800 */
[----:B------:R-:W-:Y:S05]  /*37080*/  BRA `(.L_x_2810) ;  /* 0xffffff9800d47947 */ /* 0x000fea000383ffff */
.L_x_2580:
        /* <DEDUP_REMOVED lines=8> */
.L_x_2812:
[----:B------:R-:W-:Y:S05]  /*37110*/  BSYNC B0 ;  /* 0x0000000000007941 */ /* 0x000fea0003800000 */
.L_x_2811:
[----:B------:R-:W-:Y:S01]  /*37120*/  IMAD.MOV.U32 R3, RZ, RZ, R14 ;  /* 0x000000ffff037224 */ /* 0x000fe200078e000e */
[----:B------:R-:W-:Y:S06]  /*37130*/  BRA `(.L_x_2813) ;  /* 0xffffff9800c07947 */ /* 0x000fec000383ffff */
.L_x_2586:
[----:B0-----:R0:W1:Y:S02]  /*37140*/  SYNCS.PHASECHK.TRANS64.TRYWAIT P0, [R0+URZ+0x33420], R3 ;  /* 0x03342003000075a7 */ /* 0x001064000800017f */
[----:B-1----:R-:W-:Y:S05]  /*37150*/  @!P0 NANOSLEEP.SYNCS 0x989680 ;  /* 0x009896800000895d */ /* 0x002fea0003900000 */
[----:B------:R-:W1:Y:S02]  /*37160*/  @!P0 SYNCS.PHASECHK.TRANS64 P0, [R0+URZ+0x33420], R3 ;  /* 0x03342003000085a7 */ /* 0x000e64000800007f */
[----:B-1----:R-:W-:Y:S05]  /*37170*/  @!P0 BRA `(.L_x_2586) ;  /* 0xfffffffc00f08947 */ /* 0x002fea000383ffff */
[----:B------:R-:W-:Y:S05]  /*37180*/  BRA `(.L_x_2814) ;  /* 0xffffffa400647947 */ /* 0x000fea000383ffff */
.L_x_2587:
        /* <DEDUP_REMOVED lines=11> */
.L_x_2816:
[----:B------:R-:W-:Y:S05]  /*37240*/  BSYNC B0 ;  /* 0x0000000000007941 */ /* 0x000fea0003800000 */
.L_x_2815:
[----:B------:R-:W-:Y:S05]  /*37250*/  BRA `(.L_x_2817) ;  /* 0xffffffa4004c7947 */ /* 0x000fea000383ffff */
.L_x_2588:
[----:B------:R-:W-:Y:S01]  /*37260*/  BSSY B0, `(.L_x_2818) ;  /* 0x0000006000007945 */ /* 0x000fe20003800000 */
[----:B------:R-:W-:-:S07]  /*37270*/  IMAD.MOV.U32 R15, RZ, RZ, -0x1 ;  /* 0xffffffffff0f7424 */ /* 0x000fce00078e00ff */
[----:B01----:R-:W-:Y:S05]  /*37280*/  WARPSYNC.COLLECTIVE R15, `(.L_x_2819) ;  /* 0x000000000f0c7348 */ /* 0x003fea0003c00000 */
[----:B------:R-:W-:Y:S02]  /*37290*/  ELECT P6, UR62, PT ;  /* 0x00000000003e782f */ /* 0x000fe400038c0000 */
[----:B------:R-:W-:Y:S01]  /*372a0*/  MOV R14, UR62 ;  /* 0x0000003e000e7c02 */ /* 0x000fe20008000f00 */
[----:B01----:R-:W-:Y:S10]  /*372b0*/  ENDCOLLECTIVE ;  /* 0x000000000000791b */ /* 0x003ff40003800000 */
.L_x_2819:
[----:B------:R-:W-:Y:S05]  /*372c0*/  BSYNC B0 ;  /* 0x0000000000007941 */ /* 0x000fea0003800000 */
.L_x_2818:
[----:B------:R-:W-:Y:S05]  /*372d0*/  BRA `(.L_x_2820) ;  /* 0xffffffa400407947 */ /* 0x000fea000383ffff */
.L_x_2590:
[----:B0-----:R0:W1:Y:S02]  /*372e0*/  SYNCS.PHASECHK.TRANS64.TRYWAIT P1, [R6+URZ], R5 ;  /* 0x00000005060075a7 */ /* 0x001064000802017f */
[----:B-1----:R-:W-:Y:S05]  /*372f0*/  @!P1 NANOSLEEP.SYNCS 0x989680 ;  /* 0x009896800000995d */ /* 0x002fea0003900000 */
[----:B------:R-:W1:Y:S02]  /*37300*/  @!P1 SYNCS.PHASECHK.TRANS64 P1, [R6+URZ], R5 ;  /* 0x00000005060095a7 */ /* 0x000e64000802007f */
[----:B-1----:R-:W-:Y:S05]  /*37310*/  @!P1 BRA `(.L_x_2590) ;  /* 0xfffffffc00f09947 */ /* 0x002fea000383ffff */
[----:B------:R-:W-:Y:S05]  /*37320*/  BRA `(.L_x_2821) ;  /* 0xffffffa400787947 */ /* 0x000fea000383ffff */
.L_x_2591:
[----:B-1----:R1:W2:Y:S02]  /*37330*/  SYNCS.PHASECHK.TRANS64.TRYWAIT P1, [R7+URZ], R2 ;  /* 0x00000002070075a7 */ /* 0x0022a4000802017f */
[----:B--2---:R-:W-:Y:S05]  /*37340*/  @!P1 NANOSLEEP.SYNCS 0x989680 ;  /* 0x009896800000995d */ /* 0x004fea0003900000 */
[----:B------:R-:W2:Y:S02]  /*37350*/  @!P1 SYNCS.PHASECHK.TRANS64 P1, [R7+URZ], R2 ;  /* 0x00000002070095a7 */ /* 0x000ea4000802007f */
[----:B--2---:R-:W-:Y:S05]  /*37360*/  @!P1 BRA `(.L_x_2591) ;  /* 0xfffffffc00f09947 */ /* 0x004fea000383ffff */
[----:B------:R-:W-:Y:S05]  /*37370*/  BRA `(.L_x_2822) ;  /* 0xffffffa4006c7947 */ /* 0x000fea000383ffff */
.L_x_2593:
[----:B--2---:R2:W3:Y:S02]  /*37380*/  SYNCS.PHASECHK.TRANS64.TRYWAIT P1, [R4+URZ+0x33460], R5 ;  /* 0x03346005040075a7 */ /* 0x0044e4000802017f */
[----:B---3--:R-:W-:Y:S05]  /*37390*/  @!P1 NANOSLEEP.SYNCS 0x989680 ;  /* 0x009896800000995d */ /* 0x008fea0003900000 */
[----:B------:R-:W3:Y:S02]  /*373a0*/  @!P1 SYNCS.PHASECHK.TRANS64 P1, [R4+URZ+0x33460], R5 ;  /* 0x03346005040095a7 */ /* 0x000ee4000802007f */
[----:B---3--:R-:W-:Y:S05]  /*373b0*/  @!P1 BRA `(.L_x_2593) ;  /* 0xfffffffc00f09947 */ /* 0x008fea000383ffff */
[----:B------:R-:W-:Y:S05]  /*373c0*/  BRA `(.L_x_2823) ;  /* 0xffffffa4006c7947 */ /* 0x000fea000383ffff */
.L_x_2595:
[----:B---3--:R3:W4:Y:S02]  /*373d0*/  SYNCS.PHASECHK.TRANS64.TRYWAIT P1, [R3+URZ+0x33460], R2 ;  /* 0x03346002030075a7 */ /* 0x008724000802017f */
[----:B----4-:R-:W-:Y:S05]  /*373e0*/  @!P1 NANOSLEEP.SYNCS 0x989680 ;  /* 0x009896800000995d */ /* 0x010fea0003900000 */
[----:B------:R-:W4:Y:S02]  /*373f0*/  @!P1 SYNCS.PHASECHK.TRANS64 P1, [R3+URZ+0x33460], R2 ;  /* 0x03346002030095a7 */ /* 0x000f24000802007f */
[----:B----4-:R-:W-:Y:S05]  /*37400*/  @!P1 BRA `(.L_x_2595) ;  /* 0xfffffffc00f09947 */ /* 0x010fea000383ffff */
[----:B------:R-:W-:Y:S05]  /*37410*/  BRA `(.L_x_2824) ;  /* 0xffffffa4006c7947 */ /* 0x000fea000383ffff */
.L_x_2597:
[----:B----4-:R4:W0:Y:S02]  /*37420*/  SYNCS.PHASECHK.TRANS64.TRYWAIT P0, [R4+URZ+0x33480], R5 ;  /* 0x03348005040075a7 */ /* 0x010824000800017f */
[----:B0-----:R-:W-:Y:S05]  /*37430*/  @!P0 NANOSLEEP.SYNCS 0x989680 ;  /* 0x009896800000895d */ /* 0x001fea0003900000 */
[----:B------:R-:W0:Y:S02]  /*37440*/  @!P0 SYNCS.PHASECHK.TRANS64 P0, [R4+URZ+0x33480], R5 ;  /* 0x03348005040085a7 */ /* 0x000e24000800007f */
[----:B0-----:R-:W-:Y:S05]  /*37450*/  @!P0 BRA `(.L_x_2597) ;  /* 0xfffffffc00f08947 */ /* 0x001fea000383ffff */
[----:B------:R-:W-:Y:S05]  /*37460*/  BRA `(.L_x_2598) ;  /* 0xffffffa400687947 */ /* 0x000fea000383ffff */
.L_x_2825:
        /* <DEDUP_REMOVED lines=9> */
.L_x_2835:


//--------------------- .nv.global.init           --------------------------
	.section	.nv.global.init,"aw",@progbits
	.align	4
.nv.global.init:
	.type		_ZZN5flash28permute_output_fp8_VcolmajorIN4cute6TensorINS1_11ArrayEngineIfLm96EEENS1_6LayoutINS1_5tupleIJNS6_IJNS1_1CILi2EEES8_NS7_ILi24EEEEEENS7_ILi1EEESB_EEENS6_IJNS6_IJSB_S8_NS7_ILi4EEEEEENS7_ILi0EEESF_EEEEEEEEEvRT_E9upper_map,@object
	.size		_ZZN5flash28permute_output_fp8_VcolmajorIN4cute6TensorINS1_11ArrayEngineIfLm96EEENS1_6LayoutINS1_5tupleIJNS6_IJNS1_1CILi2EEES8_NS7_ILi24EEEEEENS7_ILi1EEESB_EEENS6_IJNS6_IJSB_S8_NS7_ILi4EEEEEENS7_ILi0EEESF_EEEEEEEEEvRT_E9upper_map,($str$23 - _ZZN5flash28permute_output_fp8_VcolmajorIN4cute6TensorINS1_11ArrayEngineIfLm96EEENS1_6LayoutINS1_5tupleIJNS6_IJNS1_1CILi2EEES8_NS7_ILi24EEEEEENS7_ILi1EEESB_EEENS6_IJNS6_IJSB_S8_NS7_ILi4EEEEEENS7_ILi0EEESF_EEEEEEEEEvRT_E9upper_map)
_ZZN5flash28permute_output_fp8_VcolmajorIN4cute6TensorINS1_11ArrayEngineIfLm96EEENS1_6LayoutINS1_5tupleIJNS6_IJNS1_1CILi2EEES8_NS7_ILi24EEEEEENS7_ILi1EEESB_EEENS6_IJNS6_IJSB_S8_NS7_ILi4EEEEEENS7_ILi0EEESF_EEEEEEEEEvRT_E9upper_map:
        /*0000*/ 	.byte	0x00, 0x00, 0x00, 0x00, 0x02, 0x00, 0x00, 0x00, 0x03, 0x00, 0x00, 0x00, 0x01, 0x00, 0x00, 0x00
	.type		$str$23,@object
	.size		$str$23,($str$24 - $str$23)
$str$23:
        /*0010*/ 	.byte	0x28, 0x61, 0x64, 0x64, 0x72, 0x65, 0x73, 0x73, 0x20, 0x26, 0x20, 0x6d, 0x61, 0x73, 0x6b, 0x29
        /*0020*/ 	.byte	0x20, 0x3d, 0x3d, 0x20, 0x30, 0x00
	.type		$str$24,@object
	.size		$str$24,(__unnamed_5 - $str$24)
$str$24:
        /*0026*/ 	.byte	0x2f, 0x74, 0x6d, 0x70, 0x2f, 0x6f, 0x73, 0x73, 0x5f, 0x6b, 0x65, 0x72, 0x6e, 0x65, 0x6c, 0x73
        /*0036*/ 	.byte	0x5f, 0x73, 0x72, 0x63, 0x2f, 0x66, 0x6c, 0x61, 0x73, 0x68, 0x5f, 0x61, 0x74, 0x74, 0x65, 0x6e
        /*0046*/ 	.byte	0x74, 0x69, 0x6f, 0x6e, 0x2f, 0x63, 0x73, 0x72, 0x63, 0x2f, 0x63, 0x75, 0x74, 0x6c, 0x61, 0x73
        /*0056*/ 	.byte	0x73, 0x2f, 0x69, 0x6e, 0x63, 0x6c, 0x75, 0x64, 0x65, 0x2f, 0x63, 0x75, 0x74, 0x65, 0x2f, 0x70
        /*0066*/ 	.byte	0x6f, 0x69, 0x6e, 0x74, 0x65, 0x72, 0x5f, 0x66, 0x6c, 0x61, 0x67, 0x67, 0x65, 0x64, 0x2e, 0x68
        /*0076*/ 	.byte	0x70, 0x70, 0x00
	.type		__unnamed_5,@object
	.size		__unnamed_5,(__unnamed_6 - __unnamed_5)
__unnamed_5:
        /* <DEDUP_REMOVED lines=24> */
        /*01f9*/ 	.byte	0x3e, 0x3e, 0x20, 0x26, 0x5d, 0x00
	.type		__unnamed_6,@object
	.size		__unnamed_6,(__unnamed_3 - __unnamed_6)
__unnamed_6:
        /* <DEDUP_REMOVED lines=25> */
	.type		__unnamed_3,@object
	.size		__unnamed_3,(__unnamed_4 - __unnamed_3)
__unnamed_3:
        /* <DEDUP_REMOVED lines=29> */
        /*0555*/ 	.byte	0x5d, 0x00
	.type		__unnamed_4,@object
	.size		__unnamed_4,(__unnamed_2 - __unnamed_4)
__unnamed_4:
        /* <DEDUP_REMOVED lines=29> */
        /*0727*/ 	.byte	0x3e, 0x5d, 0x00
	.type		__unnamed_2,@object
	.size		__unnamed_2,(__unnamed_1 - __unnamed_2)
__unnamed_2:
        /* <DEDUP_REMOVED lines=30> */
	.type		__unnamed_1,@object
	.size		__unnamed_1,(.L_0 - __unnamed_1)
__unnamed_1:
        /* <DEDUP_REMOVED lines=29> */
        /*0acd*/ 	.byte	0x3e, 0x20, 0x26, 0x5d, 0x00
.L_0:


//--------------------- .nv.shared._ZN7cutlass13device_kernelIN5flash11enable_sm90INS1_16FlashAttnFwdSm90INS1_25CollectiveMainloopFwdSm90ILi2EN4cute5tupleIJNS5_1CILi1EEES8_S8_EEENS6_IJNS7_ILi128EEENS7_ILi160EEENS7_ILi192EEEEEELi192ENS_12float_e4m3_tEfNS_4arch4Sm90ELb0ELb0ELb0ELb0ELb0ELb0ELb0ELb1ELb1ELb1ELb1ELb0EEENS1_21CollectiveEpilogueFwdINS6_IJSA_SC_SB_EEES9_NS_10bfloat16_tESG_Li256ELb0ELb1ELb1ELb1EEENS1_19SingleTileSchedulerILb0ELb1ELb1ELi128EEEEEEEEEvNT_6ParamsE --------------------------
	.section	.nv.shared._ZN7cutlass13device_kernelIN5flash11enable_sm90INS1_16FlashAttnFwdSm90INS1_25CollectiveMainloopFwdSm90ILi2EN4cute5tupleIJNS5_1CILi1EEES8_S8_EEENS6_IJNS7_ILi128EEENS7_ILi160EEENS7_ILi192EEEEEELi192ENS_12float_e4m3_tEfNS_4arch4Sm90ELb0ELb0ELb0ELb0ELb0ELb0ELb0ELb1ELb1ELb1ELb1ELb0EEENS1_21CollectiveEpilogueFwdINS6_IJSA_SC_SB_EEES9_NS_10bfloat16_tESG_Li256ELb0ELb1ELb1ELb1EEENS1_19SingleTileSchedulerILb0ELb1ELb1ELi128EEEEEEEEEvNT_6ParamsE,"aw",@nobits
	.sectionflags	@""
	.align	16
	.zero		1024


//--------------------- .nv.shared.reserved.0     --------------------------
	.section	.nv.shared.reserved.0,"aw",@nobits
	.weak		__nv_reservedSMEM_offset_0_alias
	.size		__nv_reservedSMEM_offset_0_alias, 0, 0
	.other		__nv_reservedSMEM_offset_0_alias,@"STO_CUDA_RESERVED_SHARED STV_DEFAULT"
__nv_reservedSMEM_offset_0_alias:
	.zero		0


//--------------------- .nv.global                --------------------------
	.section	.nv.global,"aw",@nobits
.nv.global:
	.type		_ZN72_INTERNAL_1b4dfefd_36_flash_fwd_hdim192_e4m3_split_sm90_cu_3fbc093a_31204cute1_E,@object
	.size		_ZN72_INTERNAL_1b4dfefd_36_flash_fwd_hdim192_e4m3_split_sm90_cu_3fbc093a_31204cute1_E,(_ZN72_INTERNAL_1b4dfefd_36_flash_fwd_hdim192_e4m3_split_sm90_cu_3fbc093a_31204cuda3std3__45__cpo6cbeginE - _ZN72_INTERNAL_1b4dfefd_36_flash_fwd_hdim192_e4m3_split_sm90_cu_3fbc093a_31204cute1_E)
_ZN72_INTERNAL_1b4dfefd_36_flash_fwd_hdim192_e4m3_split_sm90_cu_3fbc093a_31204cute1_E:
	.zero		1
	.type		_ZN72_INTERNAL_1b4dfefd_36_flash_fwd_hdim192_e4m3_split_sm90_cu_3fbc093a_31204cuda3std3__45__cpo6cbeginE,@object
	.size		_ZN72_INTERNAL_1b4dfefd_36_flash_fwd_hdim192_e4m3_split_sm90_cu_3fbc093a_31204cuda3std3__45__cpo6cbeginE,(_ZN72_INTERNAL_1b4dfefd_36_flash_fwd_hdim192_e4m3_split_sm90_cu_3fbc093a_31204cuda3std3__48in_placeE - _ZN72_INTERNAL_1b4dfefd_36_flash_fwd_hdim192_e4m3_split_sm90_cu_3fbc093a_31204cuda3std3__45__cpo6cbeginE)
_ZN72_INTERNAL_1b4dfefd_36_flash_fwd_hdim192_e4m3_split_sm90_cu_3fbc093a_31204cuda3std3__45__cpo6cbeginE:
	.zero		1
	.type		_ZN72_INTERNAL_1b4dfefd_36_flash_fwd_hdim192_e4m3_split_sm90_cu_3fbc093a_31204cuda3std3__48in_placeE,@object
	.size		_ZN72_INTERNAL_1b4dfefd_36_flash_fwd_hdim192_e4m3_split_sm90_cu_3fbc093a_31204cuda3std3__48in_placeE,(_ZN72_INTERNAL_1b4dfefd_36_flash_fwd_hdim192_e4m3_split_sm90_cu_3fbc093a_31204cuda3std6ranges3__45__cpo9iter_moveE - _ZN72_INTERNAL_1b4dfefd_36_flash_fwd_hdim192_e4m3_split_sm90_cu_3fbc093a_31204cuda3std3__48in_placeE)
_ZN72_INTERNAL_1b4dfefd_36_flash_fwd_hdim192_e4m3_split_sm90_cu_3fbc093a_31204cuda3std3__48in_placeE:
	.zero		1
	.type		_ZN72_INTERNAL_1b4dfefd_36_flash_fwd_hdim192_e4m3_split_sm90_cu_3fbc093a_31204cuda3std6ranges3__45__cpo9iter_moveE,@object
	.size		_ZN72_INTERNAL_1b4dfefd_36_flash_fwd_hdim192_e4m3_split_sm90_cu_3fbc093a_31204cuda3std6ranges3__45__cpo9iter_moveE,(_ZN72_INTERNAL_1b4dfefd_36_flash_fwd_hdim192_e4m3_split_sm90_cu_3fbc093a_31204cuda3std3__45__cpo5beginE - _ZN72_INTERNAL_1b4dfefd_36_flash_fwd_hdim192_e4m3_split_sm90_cu_3fbc093a_31204cuda3std6ranges3__45__cpo9iter_moveE)
_ZN72_INTERNAL_1b4dfefd_36_flash_fwd_hdim192_e4m3_split_sm90_cu_3fbc093a_31204cuda3std6ranges3__45__cpo9iter_moveE:
	.zero		1
	.type		_ZN72_INTERNAL_1b4dfefd_36_flash_fwd_hdim192_e4m3_split_sm90_cu_3fbc093a_31204cuda3std3__45__cpo5beginE,@object
	.size		_ZN72_INTERNAL_1b4dfefd_36_flash_fwd_hdim192_e4m3_split_sm90_cu_3fbc093a_31204cuda3std3__45__cpo5beginE,(_ZN72_INTERNAL_1b4dfefd_36_flash_fwd_hdim192_e4m3_split_sm90_cu_3fbc093a_31204cuda3std3__474_GLOBAL__N__1b4dfefd_36_flash_fwd_hdim192_e4m3_split_sm90_cu_3fbc093a_31206ignoreE - _ZN72_INTERNAL_1b4dfefd_36_flash_fwd_hdim192_e4m3_split_sm90_cu_3fbc093a_31204cuda3std3__45__cpo5beginE)
_ZN72_INTERNAL_1b4dfefd_36_flash_fwd_hdim192_e4m3_split_sm90_cu_3fbc093a_31204cuda3std3__45__cpo5beginE:
	.zero		1
	.type		_ZN72_INTERNAL_1b4dfefd_36_flash_fwd_hdim192_e4m3_split_sm90_cu_3fbc093a_31204cuda3std3__474_GLOBAL__N__1b4dfefd_36_flash_fwd_hdim192_e4m3_split_sm90_cu_3fbc093a_31206ignoreE,@object
	.size		_ZN72_INTERNAL_1b4dfefd_36_flash_fwd_hdim192_e4m3_split_sm90_cu_3fbc093a_31204cuda3std3__474_GLOBAL__N__1b4dfefd_36_flash_fwd_hdim192_e4m3_split_sm90_cu_3fbc093a_31206ignoreE,(_ZN72_INTERNAL_1b4dfefd_36_flash_fwd_hdim192_e4m3_split_sm90_cu_3fbc093a_31204cute7productE - _ZN72_INTERNAL_1b4dfefd_36_flash_fwd_hdim192_e4m3_split_sm90_cu_3fbc093a_31204cuda3std3__474_GLOBAL__N__1b4dfefd_36_flash_fwd_hdim192_e4m3_split_sm90_cu_3fbc093a_31206ignoreE)
_ZN72_INTERNAL_1b4dfefd_36_flash_fwd_hdim192_e4m3_split_sm90_cu_3fbc093a_31204cuda3std3__474_GLOBAL__N__1b4dfefd_36_flash_fwd_hdim192_e4m3_split_sm90_cu_3fbc093a_31206ignoreE:
	.zero		1
	.type		_ZN72_INTERNAL_1b4dfefd_36_flash_fwd_hdim192_e4m3_split_sm90_cu_3fbc093a_31204cute7productE,@object
	.size		_ZN72_INTERNAL_1b4dfefd_36_flash_fwd_hdim192_e4m3_split_sm90_cu_3fbc093a_31204cute7productE,(_ZN72_INTERNAL_1b4dfefd_36_flash_fwd_hdim192_e4m3_split_sm90_cu_3fbc093a_31204cuda3std3__45__cpo3endE - _ZN72_INTERNAL_1b4dfefd_36_flash_fwd_hdim192_e4m3_split_sm90_cu_3fbc093a_31204cute7productE)
_ZN72_INTERNAL_1b4dfefd_36_flash_fwd_hdim192_e4m3_split_sm90_cu_3fbc093a_31204cute7productE:
	.zero		1
	.type		_ZN72_INTERNAL_1b4dfefd_36_flash_fwd_hdim192_e4m3_split_sm90_cu_3fbc093a_31204cuda3std3__45__cpo3endE,@object
	.size		_ZN72_INTERNAL_1b4dfefd_36_flash_fwd_hdim192_e4m3_split_sm90_cu_3fbc093a_31204cuda3std3__45__cpo3endE,(_ZN72_INTERNAL_1b4dfefd_36_flash_fwd_hdim192_e4m3_split_sm90_cu_3fbc093a_31204cuda3std3__419piecewise_constructE - _ZN72_INTERNAL_1b4dfefd_36_flash_fwd_hdim192_e4m3_split_sm90_cu_3fbc093a_31204cuda3std3__45__cpo3endE)
_ZN72_INTERNAL_1b4dfefd_36_flash_fwd_hdim192_e4m3_split_sm90_cu_3fbc093a_31204cuda3std3__45__cpo3endE:
	.zero		1
	.type		_ZN72_INTERNAL_1b4dfefd_36_flash_fwd_hdim192_e4m3_split_sm90_cu_3fbc093a_31204cuda3std3__419piecewise_constructE,@object
	.size		_ZN72_INTERNAL_1b4dfefd_36_flash_fwd_hdim192_e4m3_split_sm90_cu_3fbc093a_31204cuda3std3__419piecewise_constructE,(_ZN72_INTERNAL_1b4dfefd_36_flash_fwd_hdim192_e4m3_split_sm90_cu_3fbc093a_31204cuda3std3__45__cpo4cendE - _ZN72_INTERNAL_1b4dfefd_36_flash_fwd_hdim192_e4m3_split_sm90_cu_3fbc093a_31204cuda3std3__419piecewise_constructE)
_ZN72_INTERNAL_1b4dfefd_36_flash_fwd_hdim192_e4m3_split_sm90_cu_3fbc093a_31204cuda3std3__419piecewise_constructE:
	.zero		1
	.type		_ZN72_INTERNAL_1b4dfefd_36_flash_fwd_hdim192_e4m3_split_sm90_cu_3fbc093a_31204cuda3std3__45__cpo4cendE,@object
	.size		_ZN72_INTERNAL_1b4dfefd_36_flash_fwd_hdim192_e4m3_split_sm90_cu_3fbc093a_31204cuda3std3__45__cpo4cendE,(_ZN72_INTERNAL_1b4dfefd_36_flash_fwd_hdim192_e4m3_split_sm90_cu_3fbc093a_31204cuda3std6ranges3__45__cpo4swapE - _ZN72_INTERNAL_1b4dfefd_36_flash_fwd_hdim192_e4m3_split_sm90_cu_3fbc093a_31204cuda3std3__45__cpo4cendE)
_ZN72_INTERNAL_1b4dfefd_36_flash_fwd_hdim192_e4m3_split_sm90_cu_3fbc093a_31204cuda3std3__45__cpo4cendE:
	.zero		1
	.type		_ZN72_INTERNAL_1b4dfefd_36_flash_fwd_hdim192_e4m3_split_sm90_cu_3fbc093a_31204cuda3std6ranges3__45__cpo4swapE,@object
	.size		_ZN72_INTERNAL_1b4dfefd_36_flash_fwd_hdim192_e4m3_split_sm90_cu_3fbc093a_31204cuda3std6ranges3__45__cpo4swapE,(.L_14 - _ZN72_INTERNAL_1b4dfefd_36_flash_fwd_hdim192_e4m3_split_sm90_cu_3fbc093a_31204cuda3std6ranges3__45__cpo4swapE)
_ZN72_INTERNAL_1b4dfefd_36_flash_fwd_hdim192_e4m3_split_sm90_cu_3fbc093a_31204cuda3std6ranges3__45__cpo4swapE:
	.zero		1
.L_14:


//--------------------- .nv.shared._ZN7cutlass13device_kernelIN5flash11enable_sm90INS1_16FlashAttnFwdSm90INS1_25CollectiveMainloopFwdSm90ILi2EN4cute5tupleIJNS5_1CILi1EEES8_S8_EEENS6_IJNS7_ILi128EEENS7_ILi160EEENS7_ILi192EEEEEELi192ENS_12float_e4m3_tEfNS_4arch4Sm90ELb0ELb0ELb0ELb1ELb0ELb0ELb0ELb1ELb1ELb1ELb1ELb0EEENS1_21CollectiveEpilogueFwdINS6_IJSA_SC_SB_EEES9_NS_10bfloat16_tESG_Li256ELb1ELb1ELb1ELb1EEENS1_36VarlenDynamicPersistentTileSchedulerILi128ELi160ELi256ELi128ELb1ELb1ELb1ELb0ELb1ELb1EEEEEEEEEvNT_6ParamsE --------------------------
	.section	.nv.shared._ZN7cutlass13device_kernelIN5flash11enable_sm90INS1_16FlashAttnFwdSm90INS1_25CollectiveMainloopFwdSm90ILi2EN4cute5tupleIJNS5_1CILi1EEES8_S8_EEENS6_IJNS7_ILi128EEENS7_ILi160EEENS7_ILi192EEEEEELi192ENS_12float_e4m3_tEfNS_4arch4Sm90ELb0ELb0ELb0ELb1ELb0ELb0ELb0ELb1ELb1ELb1ELb1ELb0EEENS1_21CollectiveEpilogueFwdINS6_IJSA_SC_SB_EEES9_NS_10bfloat16_tESG_Li256ELb1ELb1ELb1ELb1EEENS1_36VarlenDynamicPersistentTileSchedulerILi128ELi160ELi256ELi128ELb1ELb1ELb1ELb0ELb1ELb1EEEEEEEEEvNT_6ParamsE,"aw",@nobits
	.sectionflags	@""
	.align	16
	.zero		1024


//--------------------- .nv.shared._ZN7cutlass13device_kernelIN5flash11enable_sm90INS1_16FlashAttnFwdSm90INS1_25CollectiveMainloopFwdSm90ILi2EN4cute5tupleIJNS5_1CILi1EEES8_S8_EEENS6_IJNS7_ILi128EEENS7_ILi160EEENS7_ILi192EEEEEELi192ENS_12float_e4m3_tEfNS_4arch4Sm90ELb0ELb0ELb0ELb1ELb0ELb1ELb0ELb1ELb1ELb1ELb1ELb0EEENS1_21CollectiveEpilogueFwdINS6_IJSA_SC_SB_EEES9_NS_10bfloat16_tESG_Li256ELb1ELb1ELb1ELb1EEENS1_36VarlenDynamicPersistentTileSchedulerILi128ELi160ELi256ELi128ELb1ELb1ELb1ELb0ELb1ELb1EEEEEEEEEvNT_6ParamsE --------------------------
	.section	.nv.shared._ZN7cutlass13device_kernelIN5flash11enable_sm90INS1_16FlashAttnFwdSm90INS1_25CollectiveMainloopFwdSm90ILi2EN4cute5tupleIJNS5_1CILi1EEES8_S8_EEENS6_IJNS7_ILi128EEENS7_ILi160EEENS7_ILi192EEEEEELi192ENS_12float_e4m3_tEfNS_4arch4Sm90ELb0ELb0ELb0ELb1ELb0ELb1ELb0ELb1ELb1ELb1ELb1ELb0EEENS1_21CollectiveEpilogueFwdINS6_IJSA_SC_SB_EEES9_NS_10bfloat16_tESG_Li256ELb1ELb1ELb1ELb1EEENS1_36VarlenDynamicPersistentTileSchedulerILi128ELi160ELi256ELi128ELb1ELb1ELb1ELb0ELb1ELb1EEEEEEEEEvNT_6ParamsE,"aw",@nobits
	.sectionflags	@""
	.align	16
	.zero		1024


//--------------------- .nv.shared._ZN7cutlass13device_kernelIN5flash11enable_sm90INS1_16FlashAttnFwdSm90INS1_25CollectiveMainloopFwdSm90ILi2EN4cute5tupleIJNS5_1CILi1EEES8_S8_EEENS6_IJNS7_ILi128EEENS7_ILi160EEENS7_ILi192EEEEEELi192ENS_12float_e4m3_tEfNS_4arch4Sm90ELb0ELb1ELb0ELb0ELb0ELb0ELb0ELb1ELb1ELb1ELb1ELb0EEENS1_21CollectiveEpilogueFwdINS6_IJSA_SC_SB_EEES9_NS_10bfloat16_tESG_Li256ELb0ELb1ELb1ELb1EEENS1_19SingleTileSchedulerILb0ELb1ELb1ELi128EEEEEEEEEvNT_6ParamsE --------------------------
	.section	.nv.shared._ZN7cutlass13device_kernelIN5flash11enable_sm90INS1_16FlashAttnFwdSm90INS1_25CollectiveMainloopFwdSm90ILi2EN4cute5tupleIJNS5_1CILi1EEES8_S8_EEENS6_IJNS7_ILi128EEENS7_ILi160EEENS7_ILi192EEEEEELi192ENS_12float_e4m3_tEfNS_4arch4Sm90ELb0ELb1ELb0ELb0ELb0ELb0ELb0ELb1ELb1ELb1ELb1ELb0EEENS1_21CollectiveEpilogueFwdINS6_IJSA_SC_SB_EEES9_NS_10bfloat16_tESG_Li256ELb0ELb1ELb1ELb1EEENS1_19SingleTileSchedulerILb0ELb1ELb1ELi128EEEEEEEEEvNT_6ParamsE,"aw",@nobits
	.sectionflags	@""
	.align	16
	.zero		1024


//--------------------- .nv.shared._ZN7cutlass13device_kernelIN5flash11enable_sm90INS1_16FlashAttnFwdSm90INS1_25CollectiveMainloopFwdSm90ILi2EN4cute5tupleIJNS5_1CILi1EEES8_S8_EEENS6_IJNS7_ILi128EEENS7_ILi160EEENS7_ILi192EEEEEELi192ENS_12float_e4m3_tEfNS_4arch4Sm90ELb0ELb1ELb0ELb1ELb0ELb0ELb0ELb1ELb1ELb1ELb1ELb0EEENS1_21CollectiveEpilogueFwdINS6_IJSA_SC_SB_EEES9_NS_10bfloat16_tESG_Li256ELb1ELb1ELb1ELb1EEENS1_36VarlenDynamicPersistentTileSchedulerILi128ELi160ELi256ELi128ELb1ELb1ELb1ELb1ELb0ELb1EEEEEEEEEvNT_6ParamsE --------------------------
	.section	.nv.shared._ZN7cutlass13device_kernelIN5flash11enable_sm90INS1_16FlashAttnFwdSm90INS1_25CollectiveMainloopFwdSm90ILi2EN4cute5tupleIJNS5_1CILi1EEES8_S8_EEENS6_IJNS7_ILi128EEENS7_ILi160EEENS7_ILi192EEEEEELi192ENS_12float_e4m3_tEfNS_4arch4Sm90ELb0ELb1ELb0ELb1ELb0ELb0ELb0ELb1ELb1ELb1ELb1ELb0EEENS1_21CollectiveEpilogueFwdINS6_IJSA_SC_SB_EEES9_NS_10bfloat16_tESG_Li256ELb1ELb1ELb1ELb1EEENS1_36VarlenDynamicPersistentTileSchedulerILi128ELi160ELi256ELi128ELb1ELb1ELb1ELb1ELb0ELb1EEEEEEEEEvNT_6ParamsE,"aw",@nobits
	.sectionflags	@""
	.align	16
	.zero		1024


//--------------------- .nv.shared._ZN7cutlass13device_kernelIN5flash11enable_sm90INS1_16FlashAttnFwdSm90INS1_25CollectiveMainloopFwdSm90ILi2EN4cute5tupleIJNS5_1CILi1EEES8_S8_EEENS6_IJNS7_ILi128EEENS7_ILi160EEENS7_ILi192EEEEEELi192ENS_12float_e4m3_tEfNS_4arch4Sm90ELb0ELb1ELb0ELb1ELb0ELb1ELb0ELb1ELb1ELb1ELb1ELb0EEENS1_21CollectiveEpilogueFwdINS6_IJSA_SC_SB_EEES9_NS_10bfloat16_tESG_Li256ELb1ELb1ELb1ELb1EEENS1_36VarlenDynamicPersistentTileSchedulerILi128ELi160ELi256ELi128ELb1ELb1ELb1ELb1ELb0ELb1EEEEEEEEEvNT_6ParamsE --------------------------
	.section	.nv.shared._ZN7cutlass13device_kernelIN5flash11enable_sm90INS1_16FlashAttnFwdSm90INS1_25CollectiveMainloopFwdSm90ILi2EN4cute5tupleIJNS5_1CILi1EEES8_S8_EEENS6_IJNS7_ILi128EEENS7_ILi160EEENS7_ILi192EEEEEELi192ENS_12float_e4m3_tEfNS_4arch4Sm90ELb0ELb1ELb0ELb1ELb0ELb1ELb0ELb1ELb1ELb1ELb1ELb0EEENS1_21CollectiveEpilogueFwdINS6_IJSA_SC_SB_EEES9_NS_10bfloat16_tESG_Li256ELb1ELb1ELb1ELb1EEENS1_36VarlenDynamicPersistentTileSchedulerILi128ELi160ELi256ELi128ELb1ELb1ELb1ELb1ELb0ELb1EEEEEEEEEvNT_6ParamsE,"aw",@nobits
	.sectionflags	@""
	.align	16
	.zero		1024


//--------------------- .nv.shared._ZN7cutlass13device_kernelIN5flash11enable_sm90INS1_16FlashAttnFwdSm90INS1_25CollectiveMainloopFwdSm90ILi2EN4cute5tupleIJNS5_1CILi1EEES8_S8_EEENS6_IJNS7_ILi128EEENS7_ILi160EEENS7_ILi192EEEEEELi192ENS_12float_e4m3_tEfNS_4arch4Sm90ELb1ELb0ELb0ELb0ELb0ELb0ELb0ELb1ELb1ELb1ELb1ELb0EEENS1_21CollectiveEpilogueFwdINS6_IJSA_SC_SB_EEES9_NS_10bfloat16_tESG_Li256ELb0ELb1ELb1ELb1EEENS1_19SingleTileSchedulerILb0ELb1ELb1ELi128EEEEEEEEEvNT_6ParamsE --------------------------
	.section	.nv.shared._ZN7cutlass13device_kernelIN5flash11enable_sm90INS1_16FlashAttnFwdSm90INS1_25CollectiveMainloopFwdSm90ILi2EN4cute5tupleIJNS5_1CILi1EEES8_S8_EEENS6_IJNS7_ILi128EEENS7_ILi160EEENS7_ILi192EEEEEELi192ENS_12float_e4m3_tEfNS_4arch4Sm90ELb1ELb0ELb0ELb0ELb0ELb0ELb0ELb1ELb1ELb1ELb1ELb0EEENS1_21CollectiveEpilogueFwdINS6_IJSA_SC_SB_EEES9_NS_10bfloat16_tESG_Li256ELb0ELb1ELb1ELb1EEENS1_19SingleTileSchedulerILb0ELb1ELb1ELi128EEEEEEEEEvNT_6ParamsE,"aw",@nobits
	.sectionflags	@""
	.align	16
	.zero		1024


//--------------------- .nv.shared._ZN7cutlass13device_kernelIN5flash11enable_sm90INS1_16FlashAttnFwdSm90INS1_25CollectiveMainloopFwdSm90ILi2EN4cute5tupleIJNS5_1CILi1EEES8_S8_EEENS6_IJNS7_ILi128EEENS7_ILi160EEENS7_ILi192EEEEEELi192ENS_12float_e4m3_tEfNS_4arch4Sm90ELb1ELb0ELb0ELb1ELb0ELb0ELb0ELb1ELb1ELb1ELb1ELb0EEENS1_21CollectiveEpilogueFwdINS6_IJSA_SC_SB_EEES9_NS_10bfloat16_tESG_Li256ELb1ELb1ELb1ELb1EEENS1_36VarlenDynamicPersistentTileSchedulerILi128ELi160ELi256ELi128ELb1ELb1ELb1ELb1ELb1ELb1EEEEEEEEEvNT_6ParamsE --------------------------
	.section	.nv.shared._ZN7cutlass13device_kernelIN5flash11enable_sm90INS1_16FlashAttnFwdSm90INS1_25CollectiveMainloopFwdSm90ILi2EN4cute5tupleIJNS5_1CILi1EEES8_S8_EEENS6_IJNS7_ILi128EEENS7_ILi160EEENS7_ILi192EEEEEELi192ENS_12float_e4m3_tEfNS_4arch4Sm90ELb1ELb0ELb0ELb1ELb0ELb0ELb0ELb1ELb1ELb1ELb1ELb0EEENS1_21CollectiveEpilogueFwdINS6_IJSA_SC_SB_EEES9_NS_10bfloat16_tESG_Li256ELb1ELb1ELb1ELb1EEENS1_36VarlenDynamicPersistentTileSchedulerILi128ELi160ELi256ELi128ELb1ELb1ELb1ELb1ELb1ELb1EEEEEEEEEvNT_6ParamsE,"aw",@nobits
	.sectionflags	@""
	.align	16
	.zero		1024


//--------------------- .nv.shared._ZN7cutlass13device_kernelIN5flash11enable_sm90INS1_16FlashAttnFwdSm90INS1_25CollectiveMainloopFwdSm90ILi2EN4cute5tupleIJNS5_1CILi1EEES8_S8_EEENS6_IJNS7_ILi128EEENS7_ILi160EEENS7_ILi192EEEEEELi192ENS_12float_e4m3_tEfNS_4arch4Sm90ELb1ELb0ELb0ELb1ELb0ELb1ELb0ELb1ELb1ELb1ELb1ELb0EEENS1_21CollectiveEpilogueFwdINS6_IJSA_SC_SB_EEES9_NS_10bfloat16_tESG_Li256ELb1ELb1ELb1ELb1EEENS1_36VarlenDynamicPersistentTileSchedulerILi128ELi160ELi256ELi128ELb1ELb1ELb1ELb1ELb1ELb1EEEEEEEEEvNT_6ParamsE --------------------------
	.section	.nv.shared._ZN7cutlass13device_kernelIN5flash11enable_sm90INS1_16FlashAttnFwdSm90INS1_25CollectiveMainloopFwdSm90ILi2EN4cute5tupleIJNS5_1CILi1EEES8_S8_EEENS6_IJNS7_ILi128EEENS7_ILi160EEENS7_ILi192EEEEEELi192ENS_12float_e4m3_tEfNS_4arch4Sm90ELb1ELb0ELb0ELb1ELb0ELb1ELb0ELb1ELb1ELb1ELb1ELb0EEENS1_21CollectiveEpilogueFwdINS6_IJSA_SC_SB_EEES9_NS_10bfloat16_tESG_Li256ELb1ELb1ELb1ELb1EEENS1_36VarlenDynamicPersistentTileSchedulerILi128ELi160ELi256ELi128ELb1ELb1ELb1ELb1ELb1ELb1EEEEEEEEEvNT_6ParamsE,"aw",@nobits
	.sectionflags	@""
	.align	16
	.zero		1024


//--------------------- .nv.constant0._ZN7cutlass13device_kernelIN5flash11enable_sm90INS1_16FlashAttnFwdSm90INS1_25CollectiveMainloopFwdSm90ILi2EN4cute5tupleIJNS5_1CILi1EEES8_S8_EEENS6_IJNS7_ILi128EEENS7_ILi160EEENS7_ILi192EEEEEELi192ENS_12float_e4m3_tEfNS_4arch4Sm90ELb0ELb0ELb0ELb0ELb0ELb0ELb0ELb1ELb1ELb1ELb1ELb0EEENS1_21CollectiveEpilogueFwdINS6_IJSA_SC_SB_EEES9_NS_10bfloat16_tESG_Li256ELb0ELb1ELb1ELb1EEENS1_19SingleTileSchedulerILb0ELb1ELb1ELi128EEEEEEEEEvNT_6ParamsE --------------------------
	.section	.nv.constant0._ZN7cutlass13device_kernelIN5flash11enable_sm90INS1_16FlashAttnFwdSm90INS1_25CollectiveMainloopFwdSm90ILi2EN4cute5tupleIJNS5_1CILi1EEES8_S8_EEENS6_IJNS7_ILi128EEENS7_ILi160EEENS7_ILi192EEEEEELi192ENS_12float_e4m3_tEfNS_4arch4Sm90ELb0ELb0ELb0ELb0ELb0ELb0ELb0ELb1ELb1ELb1ELb1ELb0EEENS1_21CollectiveEpilogueFwdINS6_IJSA_SC_SB_EEES9_NS_10bfloat16_tESG_Li256ELb0ELb1ELb1ELb1EEENS1_19SingleTileSchedulerILb0ELb1ELb1ELi128EEEEEEEEEvNT_6ParamsE,"a",@progbits
	.sectionflags	@""
	.align	4
.nv.constant0._ZN7cutlass13device_kernelIN5flash11enable_sm90INS1_16FlashAttnFwdSm90INS1_25CollectiveMainloopFwdSm90ILi2EN4cute5tupleIJNS5_1CILi1EEES8_S8_EEENS6_IJNS7_ILi128EEENS7_ILi160EEENS7_ILi192EEEEEELi192ENS_12float_e4m3_tEfNS_4arch4Sm90ELb0ELb0ELb0ELb0ELb0ELb0ELb0ELb1ELb1ELb1ELb1ELb0EEENS1_21CollectiveEpilogueFwdINS6_IJSA_SC_SB_EEES9_NS_10bfloat16_tESG_Li256ELb0ELb1ELb1ELb1EEENS1_19SingleTileSchedulerILb0ELb1ELb1ELi128EEEEEEEEEvNT_6ParamsE:
	.zero		3200


//--------------------- .nv.constant0._ZN7cutlass13device_kernelIN5flash11enable_sm90INS1_16FlashAttnFwdSm90INS1_25CollectiveMainloopFwdSm90ILi2EN4cute5tupleIJNS5_1CILi1EEES8_S8_EEENS6_IJNS7_ILi128EEENS7_ILi160EEENS7_ILi192EEEEEELi192ENS_12float_e4m3_tEfNS_4arch4Sm90ELb0ELb0ELb0ELb1ELb0ELb0ELb0ELb1ELb1ELb1ELb1ELb0EEENS1_21CollectiveEpilogueFwdINS6_IJSA_SC_SB_EEES9_NS_10bfloat16_tESG_Li256ELb1ELb1ELb1ELb1EEENS1_36VarlenDynamicPersistentTileSchedulerILi128ELi160ELi256ELi128ELb1ELb1ELb1ELb0ELb1ELb1EEEEEEEEEvNT_6ParamsE --------------------------
	.section	.nv.constant0._ZN7cutlass13device_kernelIN5flash11enable_sm90INS1_16FlashAttnFwdSm90INS1_25CollectiveMainloopFwdSm90ILi2EN4cute5tupleIJNS5_1CILi1EEES8_S8_EEENS6_IJNS7_ILi128EEENS7_ILi160EEENS7_ILi192EEEEEELi192ENS_12float_e4m3_tEfNS_4arch4Sm90ELb0ELb0ELb0ELb1ELb0ELb0ELb0ELb1ELb1ELb1ELb1ELb0EEENS1_21CollectiveEpilogueFwdINS6_IJSA_SC_SB_EEES9_NS_10bfloat16_tESG_Li256ELb1ELb1ELb1ELb1EEENS1_36VarlenDynamicPersistentTileSchedulerILi128ELi160ELi256ELi128ELb1ELb1ELb1ELb0ELb1ELb1EEEEEEEEEvNT_6ParamsE,"a",@progbits
	.sectionflags	@""
	.align	4
.nv.constant0._ZN7cutlass13device_kernelIN5flash11enable_sm90INS1_16FlashAttnFwdSm90INS1_25CollectiveMainloopFwdSm90ILi2EN4cute5tupleIJNS5_1CILi1EEES8_S8_EEENS6_IJNS7_ILi128EEENS7_ILi160EEENS7_ILi192EEEEEELi192ENS_12float_e4m3_tEfNS_4arch4Sm90ELb0ELb0ELb0ELb1ELb0ELb0ELb0ELb1ELb1ELb1ELb1ELb0EEENS1_21CollectiveEpilogueFwdINS6_IJSA_SC_SB_EEES9_NS_10bfloat16_tESG_Li256ELb1ELb1ELb1ELb1EEENS1_36VarlenDynamicPersistentTileSchedulerILi128ELi160ELi256ELi128ELb1ELb1ELb1ELb0ELb1ELb1EEEEEEEEEvNT_6ParamsE:
	.zero		3328


//--------------------- .nv.constant0._ZN7cutlass13device_kernelIN5flash11enable_sm90INS1_16FlashAttnFwdSm90INS1_25CollectiveMainloopFwdSm90ILi2EN4cute5tupleIJNS5_1CILi1EEES8_S8_EEENS6_IJNS7_ILi128EEENS7_ILi160EEENS7_ILi192EEEEEELi192ENS_12float_e4m3_tEfNS_4arch4Sm90ELb0ELb0ELb0ELb1ELb0ELb1ELb0ELb1ELb1ELb1ELb1ELb0EEENS1_21CollectiveEpilogueFwdINS6_IJSA_SC_SB_EEES9_NS_10bfloat16_tESG_Li256ELb1ELb1ELb1ELb1EEENS1_36VarlenDynamicPersistentTileSchedulerILi128ELi160ELi256ELi128ELb1ELb1ELb1ELb0ELb1ELb1EEEEEEEEEvNT_6ParamsE --------------------------
	.section	.nv.constant0._ZN7cutlass13device_kernelIN5flash11enable_sm90INS1_16FlashAttnFwdSm90INS1_25CollectiveMainloopFwdSm90ILi2EN4cute5tupleIJNS5_1CILi1EEES8_S8_EEENS6_IJNS7_ILi128EEENS7_ILi160EEENS7_ILi192EEEEEELi192ENS_12float_e4m3_tEfNS_4arch4Sm90ELb0ELb0ELb0ELb1ELb0ELb1ELb0ELb1ELb1ELb1ELb1ELb0EEENS1_21CollectiveEpilogueFwdINS6_IJSA_SC_SB_EEES9_NS_10bfloat16_tESG_Li256ELb1ELb1ELb1ELb1EEENS1_36VarlenDynamicPersistentTileSchedulerILi128ELi160ELi256ELi128ELb1ELb1ELb1ELb0ELb1ELb1EEEEEEEEEvNT_6ParamsE,"a",@progbits
	.sectionflags	@""
	.align	4
.nv.constant0._ZN7cutlass13device_kernelIN5flash11enable_sm90INS1_16FlashAttnFwdSm90INS1_25CollectiveMainloopFwdSm90ILi2EN4cute5tupleIJNS5_1CILi1EEES8_S8_EEENS6_IJNS7_ILi128EEENS7_ILi160EEENS7_ILi192EEEEEELi192ENS_12float_e4m3_tEfNS_4arch4Sm90ELb0ELb0ELb0ELb1ELb0ELb1ELb0ELb1ELb1ELb1ELb1ELb0EEENS1_21CollectiveEpilogueFwdINS6_IJSA_SC_SB_EEES9_NS_10bfloat16_tESG_Li256ELb1ELb1ELb1ELb1EEENS1_36VarlenDynamicPersistentTileSchedulerILi128ELi160ELi256ELi128ELb1ELb1ELb1ELb0ELb1ELb1EEEEEEEEEvNT_6ParamsE:
	.zero		3328


//--------------------- .nv.constant0._ZN7cutlass13device_kernelIN5flash11enable_sm90INS1_16FlashAttnFwdSm90INS1_25CollectiveMainloopFwdSm90ILi2EN4cute5tupleIJNS5_1CILi1EEES8_S8_EEENS6_IJNS7_ILi128EEENS7_ILi160EEENS7_ILi192EEEEEELi192ENS_12float_e4m3_tEfNS_4arch4Sm90ELb0ELb1ELb0ELb0ELb0ELb0ELb0ELb1ELb1ELb1ELb1ELb0EEENS1_21CollectiveEpilogueFwdINS6_IJSA_SC_SB_EEES9_NS_10bfloat16_tESG_Li256ELb0ELb1ELb1ELb1EEENS1_19SingleTileSchedulerILb0ELb1ELb1ELi128EEEEEEEEEvNT_6ParamsE --------------------------
	.section	.nv.constant0._ZN7cutlass13device_kernelIN5flash11enable_sm90INS1_16FlashAttnFwdSm90INS1_25CollectiveMainloopFwdSm90ILi2EN4cute5tupleIJNS5_1CILi1EEES8_S8_EEENS6_IJNS7_ILi128EEENS7_ILi160EEENS7_ILi192EEEEEELi192ENS_12float_e4m3_tEfNS_4arch4Sm90ELb0ELb1ELb0ELb0ELb0ELb0ELb0ELb1ELb1ELb1ELb1ELb0EEENS1_21CollectiveEpilogueFwdINS6_IJSA_SC_SB_EEES9_NS_10bfloat16_tESG_Li256ELb0ELb1ELb1ELb1EEENS1_19SingleTileSchedulerILb0ELb1ELb1ELi128EEEEEEEEEvNT_6ParamsE,"a",@progbits
	.sectionflags	@""
	.align	4
.nv.constant0._ZN7cutlass13device_kernelIN5flash11enable_sm90INS1_16FlashAttnFwdSm90INS1_25CollectiveMainloopFwdSm90ILi2EN4cute5tupleIJNS5_1CILi1EEES8_S8_EEENS6_IJNS7_ILi128EEENS7_ILi160EEENS7_ILi192EEEEEELi192ENS_12float_e4m3_tEfNS_4arch4Sm90ELb0ELb1ELb0ELb0ELb0ELb0ELb0ELb1ELb1ELb1ELb1ELb0EEENS1_21CollectiveEpilogueFwdINS6_IJSA_SC_SB_EEES9_NS_10bfloat16_tESG_Li256ELb0ELb1ELb1ELb1EEENS1_19SingleTileSchedulerILb0ELb1ELb1ELi128EEEEEEEEEvNT_6ParamsE:
	.zero		3200


//--------------------- .nv.constant0._ZN7cutlass13device_kernelIN5flash11enable_sm90INS1_16FlashAttnFwdSm90INS1_25CollectiveMainloopFwdSm90ILi2EN4cute5tupleIJNS5_1CILi1EEES8_S8_EEENS6_IJNS7_ILi128EEENS7_ILi160EEENS7_ILi192EEEEEELi192ENS_12float_e4m3_tEfNS_4arch4Sm90ELb0ELb1ELb0ELb1ELb0ELb0ELb0ELb1ELb1ELb1ELb1ELb0EEENS1_21CollectiveEpilogueFwdINS6_IJSA_SC_SB_EEES9_NS_10bfloat16_tESG_Li256ELb1ELb1ELb1ELb1EEENS1_36VarlenDynamicPersistentTileSchedulerILi128ELi160ELi256ELi128ELb1ELb1ELb1ELb1ELb0ELb1EEEEEEEEEvNT_6ParamsE --------------------------
	.section	.nv.constant0._ZN7cutlass13device_kernelIN5flash11enable_sm90INS1_16FlashAttnFwdSm90INS1_25CollectiveMainloopFwdSm90ILi2EN4cute5tupleIJNS5_1CILi1EEES8_S8_EEENS6_IJNS7_ILi128EEENS7_ILi160EEENS7_ILi192EEEEEELi192ENS_12float_e4m3_tEfNS_4arch4Sm90ELb0ELb1ELb0ELb1ELb0ELb0ELb0ELb1ELb1ELb1ELb1ELb0EEENS1_21CollectiveEpilogueFwdINS6_IJSA_SC_SB_EEES9_NS_10bfloat16_tESG_Li256ELb1ELb1ELb1ELb1EEENS1_36VarlenDynamicPersistentTileSchedulerILi128ELi160ELi256ELi128ELb1ELb1ELb1ELb1ELb0ELb1EEEEEEEEEvNT_6ParamsE,"a",@progbits
	.sectionflags	@""
	.align	4
.nv.constant0._ZN7cutlass13device_kernelIN5flash11enable_sm90INS1_16FlashAttnFwdSm90INS1_25CollectiveMainloopFwdSm90ILi2EN4cute5tupleIJNS5_1CILi1EEES8_S8_EEENS6_IJNS7_ILi128EEENS7_ILi160EEENS7_ILi192EEEEEELi192ENS_12float_e4m3_tEfNS_4arch4Sm90ELb0ELb1ELb0ELb1ELb0ELb0ELb0ELb1ELb1ELb1ELb1ELb0EEENS1_21CollectiveEpilogueFwdINS6_IJSA_SC_SB_EEES9_NS_10bfloat16_tESG_Li256ELb1ELb1ELb1ELb1EEENS1_36VarlenDynamicPersistentTileSchedulerILi128ELi160ELi256ELi128ELb1ELb1ELb1ELb1ELb0ELb1EEEEEEEEEvNT_6ParamsE:
	.zero		3328


//--------------------- .nv.constant0._ZN7cutlass13device_kernelIN5flash11enable_sm90INS1_16FlashAttnFwdSm90INS1_25CollectiveMainloopFwdSm90ILi2EN4cute5tupleIJNS5_1CILi1EEES8_S8_EEENS6_IJNS7_ILi128EEENS7_ILi160EEENS7_ILi192EEEEEELi192ENS_12float_e4m3_tEfNS_4arch4Sm90ELb0ELb1ELb0ELb1ELb0ELb1ELb0ELb1ELb1ELb1ELb1ELb0EEENS1_21CollectiveEpilogueFwdINS6_IJSA_SC_SB_EEES9_NS_10bfloat16_tESG_Li256ELb1ELb1ELb1ELb1EEENS1_36VarlenDynamicPersistentTileSchedulerILi128ELi160ELi256ELi128ELb1ELb1ELb1ELb1ELb0ELb1EEEEEEEEEvNT_6ParamsE --------------------------
	.section	.nv.constant0._ZN7cutlass13device_kernelIN5flash11enable_sm90INS1_16FlashAttnFwdSm90INS1_25CollectiveMainloopFwdSm90ILi2EN4cute5tupleIJNS5_1CILi1EEES8_S8_EEENS6_IJNS7_ILi128EEENS7_ILi160EEENS7_ILi192EEEEEELi192ENS_12float_e4m3_tEfNS_4arch4Sm90ELb0ELb1ELb0ELb1ELb0ELb1ELb0ELb1ELb1ELb1ELb1ELb0EEENS1_21CollectiveEpilogueFwdINS6_IJSA_SC_SB_EEES9_NS_10bfloat16_tESG_Li256ELb1ELb1ELb1ELb1EEENS1_36VarlenDynamicPersistentTileSchedulerILi128ELi160ELi256ELi128ELb1ELb1ELb1ELb1ELb0ELb1EEEEEEEEEvNT_6ParamsE,"a",@progbits
	.sectionflags	@""
	.align	4
.nv.constant0._ZN7cutlass13device_kernelIN5flash11enable_sm90INS1_16FlashAttnFwdSm90INS1_25CollectiveMainloopFwdSm90ILi2EN4cute5tupleIJNS5_1CILi1EEES8_S8_EEENS6_IJNS7_ILi128EEENS7_ILi160EEENS7_ILi192EEEEEELi192ENS_12float_e4m3_tEfNS_4arch4Sm90ELb0ELb1ELb0ELb1ELb0ELb1ELb0ELb1ELb1ELb1ELb1ELb0EEENS1_21CollectiveEpilogueFwdINS6_IJSA_SC_SB_EEES9_NS_10bfloat16_tESG_Li256ELb1ELb1ELb1ELb1EEENS1_36VarlenDynamicPersistentTileSchedulerILi128ELi160ELi256ELi128ELb1ELb1ELb1ELb1ELb0ELb1EEEEEEEEEvNT_6ParamsE:
	.zero		3328


//--------------------- .nv.constant0._ZN7cutlass13device_kernelIN5flash11enable_sm90INS1_16FlashAttnFwdSm90INS1_25CollectiveMainloopFwdSm90ILi2EN4cute5tupleIJNS5_1CILi1EEES8_S8_EEENS6_IJNS7_ILi128EEENS7_ILi160EEENS7_ILi192EEEEEELi192ENS_12float_e4m3_tEfNS_4arch4Sm90ELb1ELb0ELb0ELb0ELb0ELb0ELb0ELb1ELb1ELb1ELb1ELb0EEENS1_21CollectiveEpilogueFwdINS6_IJSA_SC_SB_EEES9_NS_10bfloat16_tESG_Li256ELb0ELb1ELb1ELb1EEENS1_19SingleTileSchedulerILb0ELb1ELb1ELi128EEEEEEEEEvNT_6ParamsE --------------------------
	.section	.nv.constant0._ZN7cutlass13device_kernelIN5flash11enable_sm90INS1_16FlashAttnFwdSm90INS1_25CollectiveMainloopFwdSm90ILi2EN4cute5tupleIJNS5_1CILi1EEES8_S8_EEENS6_IJNS7_ILi128EEENS7_ILi160EEENS7_ILi192EEEEEELi192ENS_12float_e4m3_tEfNS_4arch4Sm90ELb1ELb0ELb0ELb0ELb0ELb0ELb0ELb1ELb1ELb1ELb1ELb0EEENS1_21CollectiveEpilogueFwdINS6_IJSA_SC_SB_EEES9_NS_10bfloat16_tESG_Li256ELb0ELb1ELb1ELb1EEENS1_19SingleTileSchedulerILb0ELb1ELb1ELi128EEEEEEEEEvNT_6ParamsE,"a",@progbits
	.sectionflags	@""
	.align	4
.nv.constant0._ZN7cutlass13device_kernelIN5flash11enable_sm90INS1_16FlashAttnFwdSm90INS1_25CollectiveMainloopFwdSm90ILi2EN4cute5tupleIJNS5_1CILi1EEES8_S8_EEENS6_IJNS7_ILi128EEENS7_ILi160EEENS7_ILi192EEEEEELi192ENS_12float_e4m3_tEfNS_4arch4Sm90ELb1ELb0ELb0ELb0ELb0ELb0ELb0ELb1ELb1ELb1ELb1ELb0EEENS1_21CollectiveEpilogueFwdINS6_IJSA_SC_SB_EEES9_NS_10bfloat16_tESG_Li256ELb0ELb1ELb1ELb1EEENS1_19SingleTileSchedulerILb0ELb1ELb1ELi128EEEEEEEEEvNT_6ParamsE:
	.zero		3200


//--------------------- .nv.constant0._ZN7cutlass13device_kernelIN5flash11enable_sm90INS1_16FlashAttnFwdSm90INS1_25CollectiveMainloopFwdSm90ILi2EN4cute5tupleIJNS5_1CILi1EEES8_S8_EEENS6_IJNS7_ILi128EEENS7_ILi160EEENS7_ILi192EEEEEELi192ENS_12float_e4m3_tEfNS_4arch4Sm90ELb1ELb0ELb0ELb1ELb0ELb0ELb0ELb1ELb1ELb1ELb1ELb0EEENS1_21CollectiveEpilogueFwdINS6_IJSA_SC_SB_EEES9_NS_10bfloat16_tESG_Li256ELb1ELb1ELb1ELb1EEENS1_36VarlenDynamicPersistentTileSchedulerILi128ELi160ELi256ELi128ELb1ELb1ELb1ELb1ELb1ELb1EEEEEEEEEvNT_6ParamsE --------------------------
	.section	.nv.constant0._ZN7cutlass13device_kernelIN5flash11enable_sm90INS1_16FlashAttnFwdSm90INS1_25CollectiveMainloopFwdSm90ILi2EN4cute5tupleIJNS5_1CILi1EEES8_S8_EEENS6_IJNS7_ILi128EEENS7_ILi160EEENS7_ILi192EEEEEELi192ENS_12float_e4m3_tEfNS_4arch4Sm90ELb1ELb0ELb0ELb1ELb0ELb0ELb0ELb1ELb1ELb1ELb1ELb0EEENS1_21CollectiveEpilogueFwdINS6_IJSA_SC_SB_EEES9_NS_10bfloat16_tESG_Li256ELb1ELb1ELb1ELb1EEENS1_36VarlenDynamicPersistentTileSchedulerILi128ELi160ELi256ELi128ELb1ELb1ELb1ELb1ELb1ELb1EEEEEEEEEvNT_6ParamsE,"a",@progbits
	.sectionflags	@""
	.align	4
.nv.constant0._ZN7cutlass13device_kernelIN5flash11enable_sm90INS1_16FlashAttnFwdSm90INS1_25CollectiveMainloopFwdSm90ILi2EN4cute5tupleIJNS5_1CILi1EEES8_S8_EEENS6_IJNS7_ILi128EEENS7_ILi160EEENS7_ILi192EEEEEELi192ENS_12float_e4m3_tEfNS_4arch4Sm90ELb1ELb0ELb0ELb1ELb0ELb0ELb0ELb1ELb1ELb1ELb1ELb0EEENS1_21CollectiveEpilogueFwdINS6_IJSA_SC_SB_EEES9_NS_10bfloat16_tESG_Li256ELb1ELb1ELb1ELb1EEENS1_36VarlenDynamicPersistentTileSchedulerILi128ELi160ELi256ELi128ELb1ELb1ELb1ELb1ELb1ELb1EEEEEEEEEvNT_6ParamsE:
	.zero		3328


//--------------------- .nv.constant0._ZN7cutlass13device_kernelIN5flash11enable_sm90INS1_16FlashAttnFwdSm90INS1_25CollectiveMainloopFwdSm90ILi2EN4cute5tupleIJNS5_1CILi1EEES8_S8_EEENS6_IJNS7_ILi128EEENS7_ILi160EEENS7_ILi192EEEEEELi192ENS_12float_e4m3_tEfNS_4arch4Sm90ELb1ELb0ELb0ELb1ELb0ELb1ELb0ELb1ELb1ELb1ELb1ELb0EEENS1_21CollectiveEpilogueFwdINS6_IJSA_SC_SB_EEES9_NS_10bfloat16_tESG_Li256ELb1ELb1ELb1ELb1EEENS1_36VarlenDynamicPersistentTileSchedulerILi128ELi160ELi256ELi128ELb1ELb1ELb1ELb1ELb1ELb1EEEEEEEEEvNT_6ParamsE --------------------------
	.section	.nv.constant0._ZN7cutlass13device_kernelIN5flash11enable_sm90INS1_16FlashAttnFwdSm90INS1_25CollectiveMainloopFwdSm90ILi2EN4cute5tupleIJNS5_1CILi1EEES8_S8_EEENS6_IJNS7_ILi128EEENS7_ILi160EEENS7_ILi192EEEEEELi192ENS_12float_e4m3_tEfNS_4arch4Sm90ELb1ELb0ELb0ELb1ELb0ELb1ELb0ELb1ELb1ELb1ELb1ELb0EEENS1_21CollectiveEpilogueFwdINS6_IJSA_SC_SB_EEES9_NS_10bfloat16_tESG_Li256ELb1ELb1ELb1ELb1EEENS1_36VarlenDynamicPersistentTileSchedulerILi128ELi160ELi256ELi128ELb1ELb1ELb1ELb1ELb1ELb1EEEEEEEEEvNT_6ParamsE,"a",@progbits
	.sectionflags	@""
	.align	4
.nv.constant0._ZN7cutlass13device_kernelIN5flash11enable_sm90INS1_16FlashAttnFwdSm90INS1_25CollectiveMainloopFwdSm90ILi2EN4cute5tupleIJNS5_1CILi1EEES8_S8_EEENS6_IJNS7_ILi128EEENS7_ILi160EEENS7_ILi192EEEEEELi192ENS_12float_e4m3_tEfNS_4arch4Sm90ELb1ELb0ELb0ELb1ELb0ELb1ELb0ELb1ELb1ELb1ELb1ELb0EEENS1_21CollectiveEpilogueFwdINS6_IJSA_SC_SB_EEES9_NS_10bfloat16_tESG_Li256ELb1ELb1ELb1ELb1EEENS1_36VarlenDynamicPersistentTileSchedulerILi128ELi160ELi256ELi128ELb1ELb1ELb1ELb1ELb1ELb1EEEEEEEEEvNT_6ParamsE:
	.zero		3328


//--------------------- SYMBOLS --------------------------

	.type		.nv.reservedSmem.offset0,@object
	.size		.nv.reservedSmem.offset0,0x4
	.type		__assertfail,@function
